	.target	sm_90a

	.elftype	@"ET_EXEC"


//--------------------- .note.nv.tkinfo           --------------------------
	.section	.note.nv.tkinfo,"",@"SHT_NOTE"
	.sectionflags	@"SHF_NOTE_NV_TKINFO"
	.tkinfo
        /*0018*/ 	.word	0x00000002
        /*0030*/ 	.string	""
        /*0030*/ 	.string	"ptxas"
        /*0030*/ 	.string	"Cuda compilation tools, release 13.0, V13.0.88"
        /*0030*/ 	.string	"Build cuda_13.0.r13.0/compiler.36424714_0"
        /*0030*/ 	.string	"-arch sm_90a -m 64 "



//--------------------- .note.nv.cuinfo           --------------------------
	.section	.note.nv.cuinfo,"",@"SHT_NOTE"
	.sectionflags	@"SHF_NOTE_NV_CUINFO"
        /*0018*/ 	.short	0x0002
        /*001a*/ 	.short	0x005a
        /*001c*/ 	.short	0x0082
	.zero		2


//--------------------- .nv.info                  --------------------------
	.section	.nv.info,"",@"SHT_CUDA_INFO"
	.align	4


	//----- nvinfo : EIATTR_REGCOUNT
	.align		4
        /*0000*/ 	.byte	0x04, 0x2f
        /*0002*/ 	.short	(.L_20 - .L_19)
	.align		4
.L_19:
        /*0004*/ 	.word	index@(_ZN7cutlass13device_kernelIN5flash11enable_sm90INS1_16FlashAttnFwdSm90INS1_25CollectiveMainloopFwdSm90ILi2EN4cute5tupleIJNS5_1CILi1EEES8_S8_EEENS6_IJNS7_ILi128EEENS7_ILi96EEENS7_ILi192EEEEEELi128ENS_10bfloat16_tEfNS_4arch4Sm90ELb1ELb0ELb1ELb1ELb1ELb1ELb0ELb1ELb1ELb1ELb0ELb0EEENS1_21CollectiveEpilogueFwdINS6_IJSA_SA_SB_EEES9_SE_SG_Li256ELb1ELb1ELb0ELb0EEENS1_36VarlenDynamicPersistentTileSchedulerILi128ELi96ELi256ELi128ELb0ELb1ELb1ELb1ELb1ELb1EEEEEEEEEvNT_6ParamsE)
        /*0008*/ 	.word	0x000000a8


	//----- nvinfo : EIATTR_FRAME_SIZE
	.align		4
.L_20:
        /*000c*/ 	.byte	0x04, 0x11
        /*000e*/ 	.short	(.L_22 - .L_21)
	.align		4
.L_21:
        /*0010*/ 	.word	index@(_ZN7cutlass13device_kernelIN5flash11enable_sm90INS1_16FlashAttnFwdSm90INS1_25CollectiveMainloopFwdSm90ILi2EN4cute5tupleIJNS5_1CILi1EEES8_S8_EEENS6_IJNS7_ILi128EEENS7_ILi96EEENS7_ILi192EEEEEELi128ENS_10bfloat16_tEfNS_4arch4Sm90ELb1ELb0ELb1ELb1ELb1ELb1ELb0ELb1ELb1ELb1ELb0ELb0EEENS1_21CollectiveEpilogueFwdINS6_IJSA_SA_SB_EEES9_SE_SG_Li256ELb1ELb1ELb0ELb0EEENS1_36VarlenDynamicPersistentTileSchedulerILi128ELi96ELi256ELi128ELb0ELb1ELb1ELb1ELb1ELb1EEEEEEEEEvNT_6ParamsE)
        /*0014*/ 	.word	0x00000040


	//----- nvinfo : EIATTR_REGCOUNT
	.align		4
.L_22:
        /*0018*/ 	.byte	0x04, 0x2f
        /*001a*/ 	.short	(.L_24 - .L_23)
	.align		4
.L_23:
        /*001c*/ 	.word	index@(_ZN7cutlass13device_kernelIN5flash11enable_sm90INS1_16FlashAttnFwdSm90INS1_25CollectiveMainloopFwdSm90ILi2EN4cute5tupleIJNS5_1CILi1EEES8_S8_EEENS6_IJNS7_ILi128EEENS7_ILi96EEENS7_ILi192EEEEEELi128ENS_10bfloat16_tEfNS_4arch4Sm90ELb1ELb0ELb1ELb1ELb1ELb0ELb0ELb1ELb1ELb1ELb0ELb0EEENS1_21CollectiveEpilogueFwdINS6_IJSA_SA_SB_EEES9_SE_SG_Li256ELb1ELb1ELb0ELb0EEENS1_36VarlenDynamicPersistentTileSchedulerILi128ELi96ELi256ELi128ELb0ELb1ELb1ELb1ELb1ELb1EEEEEEEEEvNT_6ParamsE)
        /*0020*/ 	.word	0x000000a8


	//----- nvinfo : EIATTR_FRAME_SIZE
	.align		4
.L_24:
        /*0024*/ 	.byte	0x04, 0x11
        /*0026*/ 	.short	(.L_26 - .L_25)
	.align		4
.L_25:
        /*0028*/ 	.word	index@(_ZN7cutlass13device_kernelIN5flash11enable_sm90INS1_16FlashAttnFwdSm90INS1_25CollectiveMainloopFwdSm90ILi2EN4cute5tupleIJNS5_1CILi1EEES8_S8_EEENS6_IJNS7_ILi128EEENS7_ILi96EEENS7_ILi192EEEEEELi128ENS_10bfloat16_tEfNS_4arch4Sm90ELb1ELb0ELb1ELb1ELb1ELb0ELb0ELb1ELb1ELb1ELb0ELb0EEENS1_21CollectiveEpilogueFwdINS6_IJSA_SA_SB_EEES9_SE_SG_Li256ELb1ELb1ELb0ELb0EEENS1_36VarlenDynamicPersistentTileSchedulerILi128ELi96ELi256ELi128ELb0ELb1ELb1ELb1ELb1ELb1EEEEEEEEEvNT_6ParamsE)
        /*002c*/ 	.word	0x00000020


	//----- nvinfo : EIATTR_REGCOUNT
	.align		4
.L_26:
        /*0030*/ 	.byte	0x04, 0x2f
        /*0032*/ 	.short	(.L_28 - .L_27)
	.align		4
.L_27:
        /*0034*/ 	.word	index@(_ZN7cutlass13device_kernelIN5flash11enable_sm90INS1_16FlashAttnFwdSm90INS1_25CollectiveMainloopFwdSm90ILi2EN4cute5tupleIJNS5_1CILi1EEES8_S8_EEENS6_IJNS7_ILi128EEENS7_ILi96EEENS7_ILi192EEEEEELi128ENS_10bfloat16_tEfNS_4arch4Sm90ELb1ELb0ELb1ELb0ELb1ELb0ELb0ELb1ELb1ELb1ELb0ELb0EEENS1_21CollectiveEpilogueFwdINS6_IJSA_SA_SB_EEES9_SE_SG_Li256ELb0ELb1ELb0ELb0EEENS1_30DynamicPersistentTileSchedulerILi256ELi128ELb0ELb1ELb1EEEEEEEEEvNT_6ParamsE)
        /*0038*/ 	.word	0x000000a8


	//----- nvinfo : EIATTR_FRAME_SIZE
	.align		4
.L_28:
        /*003c*/ 	.byte	0x04, 0x11
        /*003e*/ 	.short	(.L_30 - .L_29)
	.align		4
.L_29:
        /*0040*/ 	.word	index@(_ZN7cutlass13device_kernelIN5flash11enable_sm90INS1_16FlashAttnFwdSm90INS1_25CollectiveMainloopFwdSm90ILi2EN4cute5tupleIJNS5_1CILi1EEES8_S8_EEENS6_IJNS7_ILi128EEENS7_ILi96EEENS7_ILi192EEEEEELi128ENS_10bfloat16_tEfNS_4arch4Sm90ELb1ELb0ELb1ELb0ELb1ELb0ELb0ELb1ELb1ELb1ELb0ELb0EEENS1_21CollectiveEpilogueFwdINS6_IJSA_SA_SB_EEES9_SE_SG_Li256ELb0ELb1ELb0ELb0EEENS1_30DynamicPersistentTileSchedulerILi256ELi128ELb0ELb1ELb1EEEEEEEEEvNT_6ParamsE)
        /*0044*/ 	.word	0x00000008


	//----- nvinfo : EIATTR_REGCOUNT
	.align		4
.L_30:
        /*0048*/ 	.byte	0x04, 0x2f
        /*004a*/ 	.short	(.L_32 - .L_31)
	.align		4
.L_31:
        /*004c*/ 	.word	index@(_ZN7cutlass13device_kernelIN5flash11enable_sm90INS1_16FlashAttnFwdSm90INS1_25CollectiveMainloopFwdSm90ILi2EN4cute5tupleIJNS5_1CILi1EEES8_S8_EEENS6_IJNS7_ILi128EEENS7_ILi96EEENS7_ILi192EEEEEELi128ENS_10bfloat16_tEfNS_4arch4Sm90ELb0ELb1ELb1ELb1ELb1ELb1ELb0ELb1ELb1ELb1ELb0ELb0EEENS1_21CollectiveEpilogueFwdINS6_IJSA_SA_SB_EEES9_SE_SG_Li256ELb1ELb1ELb0ELb0EEENS1_36VarlenDynamicPersistentTileSchedulerILi128ELi96ELi256ELi128ELb0ELb1ELb1ELb1ELb0ELb1EEEEEEEEEvNT_6ParamsE)
        /*0050*/ 	.word	0x000000a8


	//----- nvinfo : EIATTR_FRAME_SIZE
	.align		4
.L_32:
        /*0054*/ 	.byte	0x04, 0x11
        /*0056*/ 	.short	(.L_34 - .L_33)
	.align		4
.L_33:
        /*0058*/ 	.word	index@(_ZN7cutlass13device_kernelIN5flash11enable_sm90INS1_16FlashAttnFwdSm90INS1_25CollectiveMainloopFwdSm90ILi2EN4cute5tupleIJNS5_1CILi1EEES8_S8_EEENS6_IJNS7_ILi128EEENS7_ILi96EEENS7_ILi192EEEEEELi128ENS_10bfloat16_tEfNS_4arch4Sm90ELb0ELb1ELb1ELb1ELb1ELb1ELb0ELb1ELb1ELb1ELb0ELb0EEENS1_21CollectiveEpilogueFwdINS6_IJSA_SA_SB_EEES9_SE_SG_Li256ELb1ELb1ELb0ELb0EEENS1_36VarlenDynamicPersistentTileSchedulerILi128ELi96ELi256ELi128ELb0ELb1ELb1ELb1ELb0ELb1EEEEEEEEEvNT_6ParamsE)
        /*005c*/ 	.word	0x00000048


	//----- nvinfo : EIATTR_REGCOUNT
	.align		4
.L_34:
        /*0060*/ 	.byte	0x04, 0x2f
        /*0062*/ 	.short	(.L_36 - .L_35)
	.align		4
.L_35:
        /*0064*/ 	.word	index@(_ZN7cutlass13device_kernelIN5flash11enable_sm90INS1_16FlashAttnFwdSm90INS1_25CollectiveMainloopFwdSm90ILi2EN4cute5tupleIJNS5_1CILi1EEES8_S8_EEENS6_IJNS7_ILi128EEENS7_ILi96EEENS7_ILi192EEEEEELi128ENS_10bfloat16_tEfNS_4arch4Sm90ELb0ELb1ELb1ELb1ELb1ELb0ELb0ELb1ELb1ELb1ELb0ELb0EEENS1_21CollectiveEpilogueFwdINS6_IJSA_SA_SB_EEES9_SE_SG_Li256ELb1ELb1ELb0ELb0EEENS1_36VarlenDynamicPersistentTileSchedulerILi128ELi96ELi256ELi128ELb0ELb1ELb1ELb1ELb0ELb1EEEEEEEEEvNT_6ParamsE)
        /*0068*/ 	.word	0x000000a8


	//----- nvinfo : EIATTR_FRAME_SIZE
	.align		4
.L_36:
        /*006c*/ 	.byte	0x04, 0x11
        /*006e*/ 	.short	(.L_38 - .L_37)
	.align		4
.L_37:
        /*0070*/ 	.word	index@(_ZN7cutlass13device_kernelIN5flash11enable_sm90INS1_16FlashAttnFwdSm90INS1_25CollectiveMainloopFwdSm90ILi2EN4cute5tupleIJNS5_1CILi1EEES8_S8_EEENS6_IJNS7_ILi128EEENS7_ILi96EEENS7_ILi192EEEEEELi128ENS_10bfloat16_tEfNS_4arch4Sm90ELb0ELb1ELb1ELb1ELb1ELb0ELb0ELb1ELb1ELb1ELb0ELb0EEENS1_21CollectiveEpilogueFwdINS6_IJSA_SA_SB_EEES9_SE_SG_Li256ELb1ELb1ELb0ELb0EEENS1_36VarlenDynamicPersistentTileSchedulerILi128ELi96ELi256ELi128ELb0ELb1ELb1ELb1ELb0ELb1EEEEEEEEEvNT_6ParamsE)
        /*0074*/ 	.word	0x00000020


	//----- nvinfo : EIATTR_REGCOUNT
	.align		4
.L_38:
        /*0078*/ 	.byte	0x04, 0x2f
        /*007a*/ 	.short	(.L_40 - .L_39)
	.align		4
.L_39:
        /*007c*/ 	.word	index@(_ZN7cutlass13device_kernelIN5flash11enable_sm90INS1_16FlashAttnFwdSm90INS1_25CollectiveMainloopFwdSm90ILi2EN4cute5tupleIJNS5_1CILi1EEES8_S8_EEENS6_IJNS7_ILi128EEENS7_ILi96EEENS7_ILi192EEEEEELi128ENS_10bfloat16_tEfNS_4arch4Sm90ELb0ELb1ELb1ELb0ELb1ELb0ELb0ELb1ELb1ELb1ELb0ELb0EEENS1_21CollectiveEpilogueFwdINS6_IJSA_SA_SB_EEES9_SE_SG_Li256ELb0ELb1ELb0ELb0EEENS1_30DynamicPersistentTileSchedulerILi256ELi128ELb0ELb1ELb1EEEEEEEEEvNT_6ParamsE)
        /*0080*/ 	.word	0x000000a8


	//----- nvinfo : EIATTR_FRAME_SIZE
	.align		4
.L_40:
        /*0084*/ 	.byte	0x04, 0x11
        /*0086*/ 	.short	(.L_42 - .L_41)
	.align		4
.L_41:
        /*0088*/ 	.word	index@(_ZN7cutlass13device_kernelIN5flash11enable_sm90INS1_16FlashAttnFwdSm90INS1_25CollectiveMainloopFwdSm90ILi2EN4cute5tupleIJNS5_1CILi1EEES8_S8_EEENS6_IJNS7_ILi128EEENS7_ILi96EEENS7_ILi192EEEEEELi128ENS_10bfloat16_tEfNS_4arch4Sm90ELb0ELb1ELb1ELb0ELb1ELb0ELb0ELb1ELb1ELb1ELb0ELb0EEENS1_21CollectiveEpilogueFwdINS6_IJSA_SA_SB_EEES9_SE_SG_Li256ELb0ELb1ELb0ELb0EEENS1_30DynamicPersistentTileSchedulerILi256ELi128ELb0ELb1ELb1EEEEEEEEEvNT_6ParamsE)
        /*008c*/ 	.word	0x00000008


	//----- nvinfo : EIATTR_REGCOUNT
	.align		4
.L_42:
        /*0090*/ 	.byte	0x04, 0x2f
        /*0092*/ 	.short	(.L_44 - .L_43)
	.align		4
.L_43:
        /*0094*/ 	.word	index@(_ZN7cutlass13device_kernelIN5flash11enable_sm90INS1_16FlashAttnFwdSm90INS1_25CollectiveMainloopFwdSm90ILi2EN4cute5tupleIJNS5_1CILi1EEES8_S8_EEENS6_IJNS7_ILi128EEENS7_ILi96EEENS7_ILi192EEEEEELi128ENS_10bfloat16_tEfNS_4arch4Sm90ELb0ELb0ELb1ELb1ELb1ELb1ELb0ELb1ELb1ELb1ELb0ELb0EEENS1_21CollectiveEpilogueFwdINS6_IJSA_SA_SB_EEES9_SE_SG_Li256ELb1ELb1ELb0ELb0EEENS1_36VarlenDynamicPersistentTileSchedulerILi128ELi96ELi256ELi128ELb0ELb1ELb1ELb0ELb1ELb1EEEEEEEEEvNT_6ParamsE)
        /*0098*/ 	.word	0x000000a8


	//----- nvinfo : EIATTR_FRAME_SIZE
	.align		4
.L_44:
        /*009c*/ 	.byte	0x04, 0x11
        /*009e*/ 	.short	(.L_46 - .L_45)
	.align		4
.L_45:
        /*00a0*/ 	.word	index@(_ZN7cutlass13device_kernelIN5flash11enable_sm90INS1_16FlashAttnFwdSm90INS1_25CollectiveMainloopFwdSm90ILi2EN4cute5tupleIJNS5_1CILi1EEES8_S8_EEENS6_IJNS7_ILi128EEENS7_ILi96EEENS7_ILi192EEEEEELi128ENS_10bfloat16_tEfNS_4arch4Sm90ELb0ELb0ELb1ELb1ELb1ELb1ELb0ELb1ELb1ELb1ELb0ELb0EEENS1_21CollectiveEpilogueFwdINS6_IJSA_SA_SB_EEES9_SE_SG_Li256ELb1ELb1ELb0ELb0EEENS1_36VarlenDynamicPersistentTileSchedulerILi128ELi96ELi256ELi128ELb0ELb1ELb1ELb0ELb1ELb1EEEEEEEEEvNT_6ParamsE)
        /*00a4*/ 	.word	0x00000050


	//----- nvinfo : EIATTR_REGCOUNT
	.align		4
.L_46:
        /*00a8*/ 	.byte	0x04, 0x2f
        /*00aa*/ 	.short	(.L_48 - .L_47)
	.align		4
.L_47:
        /*00ac*/ 	.word	index@(_ZN7cutlass13device_kernelIN5flash11enable_sm90INS1_16FlashAttnFwdSm90INS1_25CollectiveMainloopFwdSm90ILi2EN4cute5tupleIJNS5_1CILi1EEES8_S8_EEENS6_IJNS7_ILi128EEENS7_ILi96EEENS7_ILi192EEEEEELi128ENS_10bfloat16_tEfNS_4arch4Sm90ELb0ELb0ELb1ELb1ELb1ELb0ELb0ELb1ELb1ELb1ELb0ELb0EEENS1_21CollectiveEpilogueFwdINS6_IJSA_SA_SB_EEES9_SE_SG_Li256ELb1ELb1ELb0ELb0EEENS1_36VarlenDynamicPersistentTileSchedulerILi128ELi96ELi256ELi128ELb0ELb1ELb1ELb0ELb1ELb1EEEEEEEEEvNT_6ParamsE)
        /*00b0*/ 	.word	0x000000a8


	//----- nvinfo : EIATTR_FRAME_SIZE
	.align		4
.L_48:
        /*00b4*/ 	.byte	0x04, 0x11
        /*00b6*/ 	.short	(.L_50 - .L_49)
	.align		4
.L_49:
        /*00b8*/ 	.word	index@(_ZN7cutlass13device_kernelIN5flash11enable_sm90INS1_16FlashAttnFwdSm90INS1_25CollectiveMainloopFwdSm90ILi2EN4cute5tupleIJNS5_1CILi1EEES8_S8_EEENS6_IJNS7_ILi128EEENS7_ILi96EEENS7_ILi192EEEEEELi128ENS_10bfloat16_tEfNS_4arch4Sm90ELb0ELb0ELb1ELb1ELb1ELb0ELb0ELb1ELb1ELb1ELb0ELb0EEENS1_21CollectiveEpilogueFwdINS6_IJSA_SA_SB_EEES9_SE_SG_Li256ELb1ELb1ELb0ELb0EEENS1_36VarlenDynamicPersistentTileSchedulerILi128ELi96ELi256ELi128ELb0ELb1ELb1ELb0ELb1ELb1EEEEEEEEEvNT_6ParamsE)
        /*00bc*/ 	.word	0x00000028


	//----- nvinfo : EIATTR_REGCOUNT
	.align		4
.L_50:
        /*00c0*/ 	.byte	0x04, 0x2f
        /*00c2*/ 	.short	(.L_52 - .L_51)
	.align		4
.L_51:
        /*00c4*/ 	.word	index@(_ZN7cutlass13device_kernelIN5flash11enable_sm90INS1_16FlashAttnFwdSm90INS1_25CollectiveMainloopFwdSm90ILi2EN4cute5tupleIJNS5_1CILi1EEES8_S8_EEENS6_IJNS7_ILi128EEENS7_ILi96EEENS7_ILi192EEEEEELi128ENS_10bfloat16_tEfNS_4arch4Sm90ELb0ELb0ELb1ELb0ELb1ELb0ELb0ELb1ELb1ELb1ELb0ELb0EEENS1_21CollectiveEpilogueFwdINS6_IJSA_SA_SB_EEES9_SE_SG_Li256ELb0ELb1ELb0ELb0EEENS1_29StaticPersistentTileSchedulerILb0EEEEEEEEEvNT_6ParamsE)
        /*00c8*/ 	.word	0x000000a8


	//----- nvinfo : EIATTR_FRAME_SIZE
	.align		4
.L_52:
        /*00cc*/ 	.byte	0x04, 0x11
        /*00ce*/ 	.short	(.L_54 - .L_53)
	.align		4
.L_53:
        /*00d0*/ 	.word	index@(_ZN7cutlass13device_kernelIN5flash11enable_sm90INS1_16FlashAttnFwdSm90INS1_25CollectiveMainloopFwdSm90ILi2EN4cute5tupleIJNS5_1CILi1EEES8_S8_EEENS6_IJNS7_ILi128EEENS7_ILi96EEENS7_ILi192EEEEEELi128ENS_10bfloat16_tEfNS_4arch4Sm90ELb0ELb0ELb1ELb0ELb1ELb0ELb0ELb1ELb1ELb1ELb0ELb0EEENS1_21CollectiveEpilogueFwdINS6_IJSA_SA_SB_EEES9_SE_SG_Li256ELb0ELb1ELb0ELb0EEENS1_29StaticPersistentTileSchedulerILb0EEEEEEEEEvNT_6ParamsE)
        /*00d4*/ 	.word	0x00000008


	//----- nvinfo : EIATTR_MIN_STACK_SIZE
	.align		4
.L_54:
        /*00d8*/ 	.byte	0x04, 0x12
        /*00da*/ 	.short	(.L_56 - .L_55)
	.align		4
.L_55:
        /*00dc*/ 	.word	index@(_ZN7cutlass13device_kernelIN5flash11enable_sm90INS1_16FlashAttnFwdSm90INS1_25CollectiveMainloopFwdSm90ILi2EN4cute5tupleIJNS5_1CILi1EEES8_S8_EEENS6_IJNS7_ILi128EEENS7_ILi96EEENS7_ILi192EEEEEELi128ENS_10bfloat16_tEfNS_4arch4Sm90ELb0ELb0ELb1ELb0ELb1ELb0ELb0ELb1ELb1ELb1ELb0ELb0EEENS1_21CollectiveEpilogueFwdINS6_IJSA_SA_SB_EEES9_SE_SG_Li256ELb0ELb1ELb0ELb0EEENS1_29StaticPersistentTileSchedulerILb0EEEEEEEEEvNT_6ParamsE)
        /*00e0*/ 	.word	0x00000008


	//----- nvinfo : EIATTR_MIN_STACK_SIZE
	.align		4
.L_56:
        /*00e4*/ 	.byte	0x04, 0x12
        /*00e6*/ 	.short	(.L_58 - .L_57)
	.align		4
.L_57:
        /*00e8*/ 	.word	index@(_ZN7cutlass13device_kernelIN5flash11enable_sm90INS1_16FlashAttnFwdSm90INS1_25CollectiveMainloopFwdSm90ILi2EN4cute5tupleIJNS5_1CILi1EEES8_S8_EEENS6_IJNS7_ILi128EEENS7_ILi96EEENS7_ILi192EEEEEELi128ENS_10bfloat16_tEfNS_4arch4Sm90ELb0ELb0ELb1ELb1ELb1ELb0ELb0ELb1ELb1ELb1ELb0ELb0EEENS1_21CollectiveEpilogueFwdINS6_IJSA_SA_SB_EEES9_SE_SG_Li256ELb1ELb1ELb0ELb0EEENS1_36VarlenDynamicPersistentTileSchedulerILi128ELi96ELi256ELi128ELb0ELb1ELb1ELb0ELb1ELb1EEEEEEEEEvNT_6ParamsE)
        /*00ec*/ 	.word	0x00000028


	//----- nvinfo : EIATTR_MIN_STACK_SIZE
	.align		4
.L_58:
        /*00f0*/ 	.byte	0x04, 0x12
        /*00f2*/ 	.short	(.L_60 - .L_59)
	.align		4
.L_59:
        /*00f4*/ 	.word	index@(_ZN7cutlass13device_kernelIN5flash11enable_sm90INS1_16FlashAttnFwdSm90INS1_25CollectiveMainloopFwdSm90ILi2EN4cute5tupleIJNS5_1CILi1EEES8_S8_EEENS6_IJNS7_ILi128EEENS7_ILi96EEENS7_ILi192EEEEEELi128ENS_10bfloat16_tEfNS_4arch4Sm90ELb0ELb0ELb1ELb1ELb1ELb1ELb0ELb1ELb1ELb1ELb0ELb0EEENS1_21CollectiveEpilogueFwdINS6_IJSA_SA_SB_EEES9_SE_SG_Li256ELb1ELb1ELb0ELb0EEENS1_36VarlenDynamicPersistentTileSchedulerILi128ELi96ELi256ELi128ELb0ELb1ELb1ELb0ELb1ELb1EEEEEEEEEvNT_6ParamsE)
        /*00f8*/ 	.word	0x00000050


	//----- nvinfo : EIATTR_MIN_STACK_SIZE
	.align		4
.L_60:
        /*00fc*/ 	.byte	0x04, 0x12
        /*00fe*/ 	.short	(.L_62 - .L_61)
	.align		4
.L_61:
        /*0100*/ 	.word	index@(_ZN7cutlass13device_kernelIN5flash11enable_sm90INS1_16FlashAttnFwdSm90INS1_25CollectiveMainloopFwdSm90ILi2EN4cute5tupleIJNS5_1CILi1EEES8_S8_EEENS6_IJNS7_ILi128EEENS7_ILi96EEENS7_ILi192EEEEEELi128ENS_10bfloat16_tEfNS_4arch4Sm90ELb0ELb1ELb1ELb0ELb1ELb0ELb0ELb1ELb1ELb1ELb0ELb0EEENS1_21CollectiveEpilogueFwdINS6_IJSA_SA_SB_EEES9_SE_SG_Li256ELb0ELb1ELb0ELb0EEENS1_30DynamicPersistentTileSchedulerILi256ELi128ELb0ELb1ELb1EEEEEEEEEvNT_6ParamsE)
        /*0104*/ 	.word	0x00000008


	//----- nvinfo : EIATTR_MIN_STACK_SIZE
	.align		4
.L_62:
        /*0108*/ 	.byte	0x04, 0x12
        /*010a*/ 	.short	(.L_64 - .L_63)
	.align		4
.L_63:
        /*010c*/ 	.word	index@(_ZN7cutlass13device_kernelIN5flash11enable_sm90INS1_16FlashAttnFwdSm90INS1_25CollectiveMainloopFwdSm90ILi2EN4cute5tupleIJNS5_1CILi1EEES8_S8_EEENS6_IJNS7_ILi128EEENS7_ILi96EEENS7_ILi192EEEEEELi128ENS_10bfloat16_tEfNS_4arch4Sm90ELb0ELb1ELb1ELb1ELb1ELb0ELb0ELb1ELb1ELb1ELb0ELb0EEENS1_21CollectiveEpilogueFwdINS6_IJSA_SA_SB_EEES9_SE_SG_Li256ELb1ELb1ELb0ELb0EEENS1_36VarlenDynamicPersistentTileSchedulerILi128ELi96ELi256ELi128ELb0ELb1ELb1ELb1ELb0ELb1EEEEEEEEEvNT_6ParamsE)
        /*0110*/ 	.word	0x00000020


	//----- nvinfo : EIATTR_MIN_STACK_SIZE
	.align		4
.L_64:
        /*0114*/ 	.byte	0x04, 0x12
        /*0116*/ 	.short	(.L_66 - .L_65)
	.align		4
.L_65:
        /*0118*/ 	.word	index@(_ZN7cutlass13device_kernelIN5flash11enable_sm90INS1_16FlashAttnFwdSm90INS1_25CollectiveMainloopFwdSm90ILi2EN4cute5tupleIJNS5_1CILi1EEES8_S8_EEENS6_IJNS7_ILi128EEENS7_ILi96EEENS7_ILi192EEEEEELi128ENS_10bfloat16_tEfNS_4arch4Sm90ELb0ELb1ELb1ELb1ELb1ELb1ELb0ELb1ELb1ELb1ELb0ELb0EEENS1_21CollectiveEpilogueFwdINS6_IJSA_SA_SB_EEES9_SE_SG_Li256ELb1ELb1ELb0ELb0EEENS1_36VarlenDynamicPersistentTileSchedulerILi128ELi96ELi256ELi128ELb0ELb1ELb1ELb1ELb0ELb1EEEEEEEEEvNT_6ParamsE)
        /*011c*/ 	.word	0x00000048


	//----- nvinfo : EIATTR_MIN_STACK_SIZE
	.align		4
.L_66:
        /*0120*/ 	.byte	0x04, 0x12
        /*0122*/ 	.short	(.L_68 - .L_67)
	.align		4
.L_67:
        /*0124*/ 	.word	index@(_ZN7cutlass13device_kernelIN5flash11enable_sm90INS1_16FlashAttnFwdSm90INS1_25CollectiveMainloopFwdSm90ILi2EN4cute5tupleIJNS5_1CILi1EEES8_S8_EEENS6_IJNS7_ILi128EEENS7_ILi96EEENS7_ILi192EEEEEELi128ENS_10bfloat16_tEfNS_4arch4Sm90ELb1ELb0ELb1ELb0ELb1ELb0ELb0ELb1ELb1ELb1ELb0ELb0EEENS1_21CollectiveEpilogueFwdINS6_IJSA_SA_SB_EEES9_SE_SG_Li256ELb0ELb1ELb0ELb0EEENS1_30DynamicPersistentTileSchedulerILi256ELi128ELb0ELb1ELb1EEEEEEEEEvNT_6ParamsE)
        /*0128*/ 	.word	0x00000008


	//----- nvinfo : EIATTR_MIN_STACK_SIZE
	.align		4
.L_68:
        /*012c*/ 	.byte	0x04, 0x12
        /*012e*/ 	.short	(.L_70 - .L_69)
	.align		4
.L_69:
        /*0130*/ 	.word	index@(_ZN7cutlass13device_kernelIN5flash11enable_sm90INS1_16FlashAttnFwdSm90INS1_25CollectiveMainloopFwdSm90ILi2EN4cute5tupleIJNS5_1CILi1EEES8_S8_EEENS6_IJNS7_ILi128EEENS7_ILi96EEENS7_ILi192EEEEEELi128ENS_10bfloat16_tEfNS_4arch4Sm90ELb1ELb0ELb1ELb1ELb1ELb0ELb0ELb1ELb1ELb1ELb0ELb0EEENS1_21CollectiveEpilogueFwdINS6_IJSA_SA_SB_EEES9_SE_SG_Li256ELb1ELb1ELb0ELb0EEENS1_36VarlenDynamicPersistentTileSchedulerILi128ELi96ELi256ELi128ELb0ELb1ELb1ELb1ELb1ELb1EEEEEEEEEvNT_6ParamsE)
        /*0134*/ 	.word	0x00000020


	//----- nvinfo : EIATTR_MIN_STACK_SIZE
	.align		4
.L_70:
        /*0138*/ 	.byte	0x04, 0x12
        /*013a*/ 	.short	(.L_72 - .L_71)
	.align		4
.L_71:
        /*013c*/ 	.word	index@(_ZN7cutlass13device_kernelIN5flash11enable_sm90INS1_16FlashAttnFwdSm90INS1_25CollectiveMainloopFwdSm90ILi2EN4cute5tupleIJNS5_1CILi1EEES8_S8_EEENS6_IJNS7_ILi128EEENS7_ILi96EEENS7_ILi192EEEEEELi128ENS_10bfloat16_tEfNS_4arch4Sm90ELb1ELb0ELb1ELb1ELb1ELb1ELb0ELb1ELb1ELb1ELb0ELb0EEENS1_21CollectiveEpilogueFwdINS6_IJSA_SA_SB_EEES9_SE_SG_Li256ELb1ELb1ELb0ELb0EEENS1_36VarlenDynamicPersistentTileSchedulerILi128ELi96ELi256ELi128ELb0ELb1ELb1ELb1ELb1ELb1EEEEEEEEEvNT_6ParamsE)
        /*0140*/ 	.word	0x00000040
.L_72:


//--------------------- .nv.compat                --------------------------
	.section	.nv.compat,"",@"SHT_CUDA_COMPAT_INFO"
	.align	4
        /*0000*/ 	.byte	0x02, 0x09, 0x01, 0x00, 0x02, 0x02, 0x04, 0x00, 0x02, 0x05, 0x05, 0x00, 0x03, 0x07, 0x01, 0x01
        /*0010*/ 	.byte	0x02, 0x03, 0x01, 0x00, 0x02, 0x06, 0x01, 0x00, 0x04, 0x0b, 0x08, 0x00, 0x00, 0x00, 0x00, 0x00
        /*0020*/ 	.byte	0x00, 0x00, 0x00, 0x00


//--------------------- .nv.info._ZN7cutlass13device_kernelIN5flash11enable_sm90INS1_16FlashAttnFwdSm90INS1_25CollectiveMainloopFwdSm90ILi2EN4cute5tupleIJNS5_1CILi1EEES8_S8_EEENS6_IJNS7_ILi128EEENS7_ILi96EEENS7_ILi192EEEEEELi128ENS_10bfloat16_tEfNS_4arch4Sm90ELb0ELb0ELb1ELb0ELb1ELb0ELb0ELb1ELb1ELb1ELb0ELb0EEENS1_21CollectiveEpilogueFwdINS6_IJSA_SA_SB_EEES9_SE_SG_Li256ELb0ELb1ELb0ELb0EEENS1_29StaticPersistentTileSchedulerILb0EEEEEEEEEvNT_6ParamsE --------------------------
	.section	.nv.info._ZN7cutlass13device_kernelIN5flash11enable_sm90INS1_16FlashAttnFwdSm90INS1_25CollectiveMainloopFwdSm90ILi2EN4cute5tupleIJNS5_1CILi1EEES8_S8_EEENS6_IJNS7_ILi128EEENS7_ILi96EEENS7_ILi192EEEEEELi128ENS_10bfloat16_tEfNS_4arch4Sm90ELb0ELb0ELb1ELb0ELb1ELb0ELb0ELb1ELb1ELb1ELb0ELb0EEENS1_21CollectiveEpilogueFwdINS6_IJSA_SA_SB_EEES9_SE_SG_Li256ELb0ELb1ELb0ELb0EEENS1_29StaticPersistentTileSchedulerILb0EEEEEEEEEvNT_6ParamsE,"",@"SHT_CUDA_INFO"
	.sectionflags	@""
	.align	4


	//----- nvinfo : EIATTR_CUDA_API_VERSION
	.align		4
        /*0000*/ 	.byte	0x04, 0x37
        /*0002*/ 	.short	(.L_74 - .L_73)
.L_73:
        /*0004*/ 	.word	0x00000082


	//----- nvinfo : EIATTR_KPARAM_INFO
	.align		4
.L_74:
        /*0008*/ 	.byte	0x04, 0x17
        /*000a*/ 	.short	(.L_76 - .L_75)
.L_75:
        /*000c*/ 	.word	0x00000000
        /*0010*/ 	.short	0x0000
        /*0012*/ 	.short	0x0070
        /*0014*/ 	.byte	0x00, 0xf0, 0x01, 0x28


	//----- nvinfo : EIATTR_SPARSE_MMA_MASK
	.align		4
.L_76:
        /*0018*/ 	.byte	0x03, 0x50
        /*001a*/ 	.short	0x0000


	//----- nvinfo : EIATTR_MAXREG_COUNT
	.align		4
        /*001c*/ 	.byte	0x03, 0x1b
        /*001e*/ 	.short	0x00a8


	//----- nvinfo : EIATTR_NUM_BARRIERS
	.align		4
        /*0020*/ 	.byte	0x02, 0x4c
        /*0022*/ 	.byte	0x09
	.zero		1


	//----- nvinfo : EIATTR_EXTERNS
	.align		4
        /*0024*/ 	.byte	0x04, 0x0f
        /*0026*/ 	.short	(.L_78 - .L_77)


	//   ....[0]....
	.align		4
.L_77:
        /*0028*/ 	.word	index@(__assertfail)


	//----- nvinfo : EIATTR_ANNOTATIONS
	.align		4
.L_78:
        /*002c*/ 	.byte	0x04, 0x55
        /*002e*/ 	.short	(.L_80 - .L_79)


	//   ....[0]....
.L_79:
        /*0030*/ 	.word	0x00000001
        /*0034*/ 	.byte	0xa0, 0x08, 0x00, 0x00, 0x01, 0x00, 0x00, 0x00, 0x50, 0x09, 0x00, 0x00, 0x01, 0x00, 0x00, 0x00
        /*0044*/ 	.byte	0x50, 0x7b, 0x00, 0x00, 0x01, 0x00, 0x00, 0x00, 0x80, 0x7c, 0x00, 0x00, 0x01, 0x00, 0x00, 0x00
        /*0054*/ 	.byte	0xc0, 0x98, 0x00, 0x00, 0x01, 0x00, 0x00, 0x00, 0x60, 0xae, 0x00, 0x00, 0x01, 0x00, 0x00, 0x00
        /*0064*/ 	.byte	0x10, 0xaf, 0x00, 0x00, 0x01, 0x00, 0x00, 0x00, 0x90, 0xb0, 0x00, 0x00


	//----- nvinfo : EIATTR_MERCURY_ISA_VERSION
	.align		4
.L_80:
        /*0070*/ 	.byte	0x03, 0x5f
        /*0072*/ 	.short	0x0101


	//----- nvinfo : EIATTR_INT_WARP_WIDE_INSTR_OFFSETS
	.align		4
        /*0074*/ 	.byte	0x04, 0x31
        /*0076*/ 	.short	(.L_82 - .L_81)


	//   ....[0]....
.L_81:
        /*0078*/ 	.word	0x000000c0


	//   ....[1]....
        /*007c*/ 	.word	0x000000d0


	//   ....[2]....
        /*0080*/ 	.word	0x00000170


	//----- nvinfo : EIATTR_COOP_GROUP_MASK_REGIDS
	.align		4
.L_82:
        /*0084*/ 	.byte	0x04, 0x29
        /*0086*/ 	.short	(.L_84 - .L_83)


	//   ....[0]....
.L_83:
        /*0088*/ 	.word	0xffffffff


	//   ....[1]....
        /*008c*/ 	.word	0xffffffff


	//   ....[2]....
        /*0090*/ 	.word	0xffffffff


	//   ....[3]....
        /*0094*/ 	.word	0xffffffff


	//   ....[4]....
        /*0098*/ 	.word	0xffffffff


	//   ....[5]....
        /*009c*/ 	.word	0xffffffff


	//   ....[6]....
        /*00a0*/ 	.word	0xffffffff


	//   ....[7]....
        /*00a4*/ 	.word	0xffffffff


	//   ....[8]....
        /*00a8*/ 	.word	0xffffffff


	//   ....[9]....
        /*00ac*/ 	.word	0xffffffff


	//   ....[10]....
        /*00b0*/ 	.word	0xffffffff


	//   ....[11]....
        /*00b4*/ 	.word	0xffffffff


	//   ....[12]....
        /*00b8*/ 	.word	0xffffffff


	//   ....[13]....
        /*00bc*/ 	.word	0xffffffff


	//   ....[14]....
        /*00c0*/ 	.word	0xffffffff


	//   ....[15]....
        /*00c4*/ 	.word	0xffffffff


	//   ....[16]....
        /*00c8*/ 	.word	0xffffffff


	//   ....[17]....
        /*00cc*/ 	.word	0xffffffff


	//   ....[18]....
        /*00d0*/ 	.word	0xffffffff


	//   ....[19]....
        /*00d4*/ 	.word	0xffffffff


	//   ....[20]....
        /*00d8*/ 	.word	0xffffffff


	//   ....[21]....
        /*00dc*/ 	.word	0xffffffff


	//   ....[22]....
        /*00e0*/ 	.word	0xffffffff


	//   ....[23]....
        /*00e4*/ 	.word	0xffffffff


	//   ....[24]....
        /*00e8*/ 	.word	0xffffffff


	//   ....[25]....
        /*00ec*/ 	.word	0xffffffff


	//   ....[26]....
        /*00f0*/ 	.word	0xffffffff


	//   ....[27]....
        /*00f4*/ 	.word	0xffffffff


	//   ....[28]....
        /*00f8*/ 	.word	0xffffffff


	//   ....[29]....
        /*00fc*/ 	.word	0xffffffff


	//   ....[30]....
        /*0100*/ 	.word	0xffffffff


	//   ....[31]....
        /*0104*/ 	.word	0xffffffff


	//   ....[32]....
        /*0108*/ 	.word	0xffffffff


	//   ....[33]....
        /*010c*/ 	.word	0xffffffff


	//   ....[34]....
        /*0110*/ 	.word	0xffffffff


	//   ....[35]....
        /*0114*/ 	.word	0xffffffff


	//   ....[36]....
        /*0118*/ 	.word	0xffffffff


	//   ....[37]....
        /*011c*/ 	.word	0xffffffff


	//   ....[38]....
        /*0120*/ 	.word	0xffffffff


	//   ....[39]....
        /*0124*/ 	.word	0xffffffff


	//   ....[40]....
        /*0128*/ 	.word	0xffffffff


	//   ....[41]....
        /*012c*/ 	.word	0xffffffff


	//   ....[42]....
        /*0130*/ 	.word	0xffffffff


	//   ....[43]....
        /*0134*/ 	.word	0xffffffff


	//   ....[44]....
        /*0138*/ 	.word	0xffffffff


	//   ....[45]....
        /*013c*/ 	.word	0xffffffff


	//   ....[46]....
        /*0140*/ 	.word	0xffffffff


	//   ....[47]....
        /*0144*/ 	.word	0xffffffff


	//   ....[48]....
        /*0148*/ 	.word	0xffffffff


	//   ....[49]....
        /*014c*/ 	.word	0xffffffff


	//   ....[50]....
        /*0150*/ 	.word	0xffffffff


	//   ....[51]....
        /*0154*/ 	.word	0xffffffff


	//   ....[52]....
        /*0158*/ 	.word	0xffffffff


	//   ....[53]....
        /*015c*/ 	.word	0xffffffff


	//   ....[54]....
        /*0160*/ 	.word	0xffffffff


	//   ....[55]....
        /*0164*/ 	.word	0xffffffff


	//   ....[56]....
        /*0168*/ 	.word	0xffffffff


	//   ....[57]....
        /*016c*/ 	.word	0xffffffff


	//   ....[58]....
        /*0170*/ 	.word	0xffffffff


	//   ....[59]....
        /*0174*/ 	.word	0xffffffff


	//   ....[60]....
        /*0178*/ 	.word	0xffffffff


	//   ....[61]....
        /*017c*/ 	.word	0xffffffff


	//   ....[62]....
        /*0180*/ 	.word	0xffffffff


	//   ....[63]....
        /*0184*/ 	.word	0xffffffff


	//   ....[64]....
        /*0188*/ 	.word	0xffffffff


	//   ....[65]....
        /*018c*/ 	.word	0xffffffff


	//   ....[66]....
        /*0190*/ 	.word	0xffffffff


	//   ....[67]....
        /*0194*/ 	.word	0xffffffff


	//   ....[68]....
        /*0198*/ 	.word	0xffffffff


	//   ....[69]....
        /*019c*/ 	.word	0xffffffff


	//   ....[70]....
        /*01a0*/ 	.word	0xffffffff


	//   ....[71]....
        /*01a4*/ 	.word	0xffffffff


	//   ....[72]....
        /*01a8*/ 	.word	0xffffffff


	//   ....[73]....
        /*01ac*/ 	.word	0xffffffff


	//   ....[74]....
        /*01b0*/ 	.word	0xffffffff


	//   ....[75]....
        /*01b4*/ 	.word	0xffffffff


	//   ....[76]....
        /*01b8*/ 	.word	0xffffffff


	//   ....[77]....
        /*01bc*/ 	.word	0xffffffff


	//   ....[78]....
        /*01c0*/ 	.word	0xffffffff


	//   ....[79]....
        /*01c4*/ 	.word	0xffffffff


	//   ....[80]....
        /*01c8*/ 	.word	0xffffffff


	//   ....[81]....
        /*01cc*/ 	.word	0xffffffff


	//   ....[82]....
        /*01d0*/ 	.word	0xffffffff


	//   ....[83]....
        /*01d4*/ 	.word	0xffffffff


	//   ....[84]....
        /*01d8*/ 	.word	0xffffffff


	//   ....[85]....
        /*01dc*/ 	.word	0xffffffff


	//   ....[86]....
        /*01e0*/ 	.word	0xffffffff


	//   ....[87]....
        /*01e4*/ 	.word	0xffffffff


	//   ....[88]....
        /*01e8*/ 	.word	0xffffffff


	//   ....[89]....
        /*01ec*/ 	.word	0xffffffff


	//   ....[90]....
        /*01f0*/ 	.word	0xffffffff


	//   ....[91]....
        /*01f4*/ 	.word	0xffffffff


	//   ....[92]....
        /*01f8*/ 	.word	0xffffffff


	//   ....[93]....
        /*01fc*/ 	.word	0xffffffff


	//   ....[94]....
        /*0200*/ 	.word	0xffffffff


	//   ....[95]....
        /*0204*/ 	.word	0xffffffff


	//   ....[96]....
        /*0208*/ 	.word	0x0500000f


	//   ....[97]....
        /*020c*/ 	.word	0x0500000f


	//   ....[98]....
        /*0210*/ 	.word	0x0500000f


	//   ....[99]....
        /*0214*/ 	.word	0x0500000f


	//   ....[100]....
        /*0218*/ 	.word	0x0500000f


	//   ....[101]....
        /*021c*/ 	.word	0x0500000f


	//   ....[102]....
        /*0220*/ 	.word	0x0500000f


	//   ....[103]....
        /*0224*/ 	.word	0x0500000f


	//   ....[104]....
        /*0228*/ 	.word	0x0500000f


	//   ....[105]....
        /*022c*/ 	.word	0x0500000f


	//   ....[106]....
        /*0230*/ 	.word	0x0500000f


	//   ....[107]....
        /*0234*/ 	.word	0x0500000f


	//   ....[108]....
        /*0238*/ 	.word	0x0500000f


	//   ....[109]....
        /*023c*/ 	.word	0x0500000f


	//   ....[110]....
        /*0240*/ 	.word	0x0500000f


	//   ....[111]....
        /*0244*/ 	.word	0x0500000f


	//   ....[112]....
        /*0248*/ 	.word	0x0500000f


	//   ....[113]....
        /*024c*/ 	.word	0x0500000f


	//   ....[114]....
        /*0250*/ 	.word	0x0500000f


	//   ....[115]....
        /*0254*/ 	.word	0x0500000f


	//   ....[116]....
        /*0258*/ 	.word	0x0500000f


	//   ....[117]....
        /*025c*/ 	.word	0x0500000f


	//   ....[118]....
        /*0260*/ 	.word	0x0500000f


	//   ....[119]....
        /*0264*/ 	.word	0x0500000f


	//   ....[120]....
        /*0268*/ 	.word	0x0500000f


	//   ....[121]....
        /*026c*/ 	.word	0x0500000f


	//   ....[122]....
        /*0270*/ 	.word	0x0500000f


	//   ....[123]....
        /*0274*/ 	.word	0x0500000f


	//   ....[124]....
        /*0278*/ 	.word	0x0500000f


	//   ....[125]....
        /*027c*/ 	.word	0x0500000f


	//   ....[126]....
        /*0280*/ 	.word	0x0500000f


	//   ....[127]....
        /*0284*/ 	.word	0x0500000f


	//   ....[128]....
        /*0288*/ 	.word	0x0500000f


	//   ....[129]....
        /*028c*/ 	.word	0x0500000f


	//   ....[130]....
        /*0290*/ 	.word	0x0500000f


	//   ....[131]....
        /*0294*/ 	.word	0x0500000f


	//   ....[132]....
        /*0298*/ 	.word	0x0500000f


	//   ....[133]....
        /*029c*/ 	.word	0x0500000f


	//   ....[134]....
        /*02a0*/ 	.word	0x0500000f


	//   ....[135]....
        /*02a4*/ 	.word	0x0500000f


	//   ....[136]....
        /*02a8*/ 	.word	0x0500000f


	//   ....[137]....
        /*02ac*/ 	.word	0x0500000f


	//   ....[138]....
        /*02b0*/ 	.word	0x0500000f


	//   ....[139]....
        /*02b4*/ 	.word	0x0500000f


	//   ....[140]....
        /*02b8*/ 	.word	0x0500000f


	//   ....[141]....
        /*02bc*/ 	.word	0x0500000f


	//   ....[142]....
        /*02c0*/ 	.word	0x0500000f


	//   ....[143]....
        /*02c4*/ 	.word	0x0500000f


	//   ....[144]....
        /*02c8*/ 	.word	0x0500000f


	//   ....[145]....
        /*02cc*/ 	.word	0x0500000f


	//   ....[146]....
        /*02d0*/ 	.word	0x0500000f


	//   ....[147]....
        /*02d4*/ 	.word	0x0500000f


	//   ....[148]....
        /*02d8*/ 	.word	0x0500000f


	//   ....[149]....
        /*02dc*/ 	.word	0x0500000f


	//   ....[150]....
        /*02e0*/ 	.word	0x0500000f


	//   ....[151]....
        /*02e4*/ 	.word	0x0500000f


	//   ....[152]....
        /*02e8*/ 	.word	0x0500000f


	//   ....[153]....
        /*02ec*/ 	.word	0x0500000f


	//   ....[154]....
        /*02f0*/ 	.word	0x0500000f


	//   ....[155]....
        /*02f4*/ 	.word	0x0500000f


	//   ....[156]....
        /*02f8*/ 	.word	0x0500000f


	//   ....[157]....
        /*02fc*/ 	.word	0x0500000f


	//   ....[158]....
        /*0300*/ 	.word	0x0500000f


	//   ....[159]....
        /*0304*/ 	.word	0x0500000f


	//   ....[160]....
        /*0308*/ 	.word	0x0500000f


	//   ....[161]....
        /*030c*/ 	.word	0x0500000f


	//----- nvinfo : EIATTR_COOP_GROUP_INSTR_OFFSETS
	.align		4
.L_84:
        /*0310*/ 	.byte	0x04, 0x28
        /*0312*/ 	.short	(.L_86 - .L_85)


	//   ....[0]....
.L_85:
        /*0314*/ 	.word	0x00000070


	//   ....[1]....
        /*0318*/ 	.word	0x000000b0


	//   ....[2]....
        /*031c*/ 	.word	0x000002d0


	//   ....[3]....
        /*0320*/ 	.word	0x00000430


	//   ....[4]....
        /*0324*/ 	.word	0x00000550


	//   ....[5]....
        /*0328*/ 	.word	0x000006b0


	//   ....[6]....
        /*032c*/ 	.word	0x00000ce0


	//   ....[7]....
        /*0330*/ 	.word	0x000024f0


	//   ....[8]....
        /*0334*/ 	.word	0x00002560


	//   ....[9]....
        /*0338*/ 	.word	0x00002970


	//   ....[10]....
        /*033c*/ 	.word	0x00002a00


	//   ....[11]....
        /*0340*/ 	.word	0x00004db0


	//   ....[12]....
        /*0344*/ 	.word	0x00004dd0


	//   ....[13]....
        /*0348*/ 	.word	0x00004df0


	//   ....[14]....
        /*034c*/ 	.word	0x00004e20


	//   ....[15]....
        /*0350*/ 	.word	0x00005f50


	//   ....[16]....
        /*0354*/ 	.word	0x00005f80


	//   ....[17]....
        /*0358*/ 	.word	0x00006040


	//   ....[18]....
        /*035c*/ 	.word	0x00006050


	//   ....[19]....
        /*0360*/ 	.word	0x00007030


	//   ....[20]....
        /*0364*/ 	.word	0x00007060


	//   ....[21]....
        /*0368*/ 	.word	0x000070f0


	//   ....[22]....
        /*036c*/ 	.word	0x00007160


	//   ....[23]....
        /*0370*/ 	.word	0x000076d0


	//   ....[24]....
        /*0374*/ 	.word	0x00007710


	//   ....[25]....
        /*0378*/ 	.word	0x000077e0


	//   ....[26]....
        /*037c*/ 	.word	0x00007800


	//   ....[27]....
        /*0380*/ 	.word	0x000078b0


	//   ....[28]....
        /*0384*/ 	.word	0x000078d0


	//   ....[29]....
        /*0388*/ 	.word	0x00007990


	//   ....[30]....
        /*038c*/ 	.word	0x000079d0


	//   ....[31]....
        /*0390*/ 	.word	0x00008ab0


	//   ....[32]....
        /*0394*/ 	.word	0x00008ad0


	//   ....[33]....
        /*0398*/ 	.word	0x00008ae0


	//   ....[34]....
        /*039c*/ 	.word	0x00008b30


	//   ....[35]....
        /*03a0*/ 	.word	0x00008b80


	//   ....[36]....
        /*03a4*/ 	.word	0x00008bd0


	//   ....[37]....
        /*03a8*/ 	.word	0x00008c70


	//   ....[38]....
        /*03ac*/ 	.word	0x00008c90


	//   ....[39]....
        /*03b0*/ 	.word	0x00008d20


	//   ....[40]....
        /*03b4*/ 	.word	0x00008d40


	//   ....[41]....
        /*03b8*/ 	.word	0x00008dd0


	//   ....[42]....
        /*03bc*/ 	.word	0x00008df0


	//   ....[43]....
        /*03c0*/ 	.word	0x000093e0


	//   ....[44]....
        /*03c4*/ 	.word	0x00009400


	//   ....[45]....
        /*03c8*/ 	.word	0x00009430


	//   ....[46]....
        /*03cc*/ 	.word	0x00009470


	//   ....[47]....
        /*03d0*/ 	.word	0x000094f0


	//   ....[48]....
        /*03d4*/ 	.word	0x00009510


	//   ....[49]....
        /*03d8*/ 	.word	0x000095a0


	//   ....[50]....
        /*03dc*/ 	.word	0x000095d0


	//   ....[51]....
        /*03e0*/ 	.word	0x00009650


	//   ....[52]....
        /*03e4*/ 	.word	0x00009670


	//   ....[53]....
        /*03e8*/ 	.word	0x00009700


	//   ....[54]....
        /*03ec*/ 	.word	0x00009720


	//   ....[55]....
        /*03f0*/ 	.word	0x000097b0


	//   ....[56]....
        /*03f4*/ 	.word	0x000097e0


	//   ....[57]....
        /*03f8*/ 	.word	0x00009860


	//   ....[58]....
        /*03fc*/ 	.word	0x00009880


	//   ....[59]....
        /*0400*/ 	.word	0x00009ed0


	//   ....[60]....
        /*0404*/ 	.word	0x00009f00


	//   ....[61]....
        /*0408*/ 	.word	0x00009f10


	//   ....[62]....
        /*040c*/ 	.word	0x00009f30


	//   ....[63]....
        /*0410*/ 	.word	0x00009f80


	//   ....[64]....
        /*0414*/ 	.word	0x00009fa0


	//   ....[65]....
        /*0418*/ 	.word	0x0000a000


	//   ....[66]....
        /*041c*/ 	.word	0x0000a020


	//   ....[67]....
        /*0420*/ 	.word	0x0000a070


	//   ....[68]....
        /*0424*/ 	.word	0x0000a090


	//   ....[69]....
        /*0428*/ 	.word	0x0000a0e0


	//   ....[70]....
        /*042c*/ 	.word	0x0000a100


	//   ....[71]....
        /*0430*/ 	.word	0x0000a390


	//   ....[72]....
        /*0434*/ 	.word	0x0000a3b0


	//   ....[73]....
        /*0438*/ 	.word	0x0000a3d0


	//   ....[74]....
        /*043c*/ 	.word	0x0000a430


	//   ....[75]....
        /*0440*/ 	.word	0x0000a450


	//   ....[76]....
        /*0444*/ 	.word	0x0000a4b0


	//   ....[77]....
        /*0448*/ 	.word	0x0000a4d0


	//   ....[78]....
        /*044c*/ 	.word	0x0000a530


	//   ....[79]....
        /*0450*/ 	.word	0x0000a550


	//   ....[80]....
        /*0454*/ 	.word	0x0000a5b0


	//   ....[81]....
        /*0458*/ 	.word	0x0000a5d0


	//   ....[82]....
        /*045c*/ 	.word	0x0000a5e0


	//   ....[83]....
        /*0460*/ 	.word	0x0000aa50


	//   ....[84]....
        /*0464*/ 	.word	0x0000aa70


	//   ....[85]....
        /*0468*/ 	.word	0x0000aa90


	//   ....[86]....
        /*046c*/ 	.word	0x0000aad0


	//   ....[87]....
        /*0470*/ 	.word	0x0000ab20


	//   ....[88]....
        /*0474*/ 	.word	0x0000ab50


	//   ....[89]....
        /*0478*/ 	.word	0x0000aba0


	//   ....[90]....
        /*047c*/ 	.word	0x0000abd0


	//   ....[91]....
        /*0480*/ 	.word	0x0000ac20


	//   ....[92]....
        /*0484*/ 	.word	0x0000ac50


	//   ....[93]....
        /*0488*/ 	.word	0x0000aca0


	//   ....[94]....
        /*048c*/ 	.word	0x0000acd0


	//   ....[95]....
        /*0490*/ 	.word	0x0000b010


	//   ....[96]....
        /*0494*/ 	.word	0x0000b510


	//   ....[97]....
        /*0498*/ 	.word	0x0000b600


	//   ....[98]....
        /*049c*/ 	.word	0x0000b6a0


	//   ....[99]....
        /*04a0*/ 	.word	0x0000b730


	//   ....[100]....
        /*04a4*/ 	.word	0x0000b7f0


	//   ....[101]....
        /*04a8*/ 	.word	0x0000b870


	//   ....[102]....
        /*04ac*/ 	.word	0x0000b950


	//   ....[103]....
        /*04b0*/ 	.word	0x0000b9e0


	//   ....[104]....
        /*04b4*/ 	.word	0x0000bab0


	//   ....[105]....
        /*04b8*/ 	.word	0x0000bb40


	//   ....[106]....
        /*04bc*/ 	.word	0x0000bc10


	//   ....[107]....
        /*04c0*/ 	.word	0x0000bc90


	//   ....[108]....
        /*04c4*/ 	.word	0x0000bd60


	//   ....[109]....
        /*04c8*/ 	.word	0x0000bdf0


	//   ....[110]....
        /*04cc*/ 	.word	0x0000be60


	//   ....[111]....
        /*04d0*/ 	.word	0x0000bee0


	//   ....[112]....
        /*04d4*/ 	.word	0x0000bfa0


	//   ....[113]....
        /*04d8*/ 	.word	0x0000c010


	//   ....[114]....
        /*04dc*/ 	.word	0x0000c100


	//   ....[115]....
        /*04e0*/ 	.word	0x0000c190


	//   ....[116]....
        /*04e4*/ 	.word	0x0000c260


	//   ....[117]....
        /*04e8*/ 	.word	0x0000c2e0


	//   ....[118]....
        /*04ec*/ 	.word	0x0000c3c0


	//   ....[119]....
        /*04f0*/ 	.word	0x0000c430


	//   ....[120]....
        /*04f4*/ 	.word	0x0000c520


	//   ....[121]....
        /*04f8*/ 	.word	0x0000c5b0


	//   ....[122]....
        /*04fc*/ 	.word	0x0000c680


	//   ....[123]....
        /*0500*/ 	.word	0x0000c700


	//   ....[124]....
        /*0504*/ 	.word	0x0000c7c0


	//   ....[125]....
        /*0508*/ 	.word	0x0000c900


	//   ....[126]....
        /*050c*/ 	.word	0x0000c9b0


	//   ....[127]....
        /*0510*/ 	.word	0x0000ca10


	//   ....[128]....
        /*0514*/ 	.word	0x0000cad0


	//   ....[129]....
        /*0518*/ 	.word	0x0000cb30


	//   ....[130]....
        /*051c*/ 	.word	0x0000cbf0


	//   ....[131]....
        /*0520*/ 	.word	0x0000cc50


	//   ....[132]....
        /*0524*/ 	.word	0x0000cd10


	//   ....[133]....
        /*0528*/ 	.word	0x0000cd70


	//   ....[134]....
        /*052c*/ 	.word	0x0000ce30


	//   ....[135]....
        /*0530*/ 	.word	0x0000ce90


	//   ....[136]....
        /*0534*/ 	.word	0x0000cf50


	//   ....[137]....
        /*0538*/ 	.word	0x0000d030


	//   ....[138]....
        /*053c*/ 	.word	0x0000d0d0


	//   ....[139]....
        /*0540*/ 	.word	0x0000d130


	//   ....[140]....
        /*0544*/ 	.word	0x0000d200


	//   ....[141]....
        /*0548*/ 	.word	0x0000d260


	//   ....[142]....
        /*054c*/ 	.word	0x0000d330


	//   ....[143]....
        /*0550*/ 	.word	0x0000d390


	//   ....[144]....
        /*0554*/ 	.word	0x0000d460


	//   ....[145]....
        /*0558*/ 	.word	0x0000d4c0


	//   ....[146]....
        /*055c*/ 	.word	0x0000d590


	//   ....[147]....
        /*0560*/ 	.word	0x0000d5f0


	//   ....[148]....
        /*0564*/ 	.word	0x0000d6b0


	//   ....[149]....
        /*0568*/ 	.word	0x0000d7d0


	//   ....[150]....
        /*056c*/ 	.word	0x0000d870


	//   ....[151]....
        /*0570*/ 	.word	0x0000d8d0


	//   ....[152]....
        /*0574*/ 	.word	0x0000d9a0


	//   ....[153]....
        /*0578*/ 	.word	0x0000da40


	//   ....[154]....
        /*057c*/ 	.word	0x0000db00


	//   ....[155]....
        /*0580*/ 	.word	0x0000dba0


	//   ....[156]....
        /*0584*/ 	.word	0x0000dc60


	//   ....[157]....
        /*0588*/ 	.word	0x0000dd00


	//   ....[158]....
        /*058c*/ 	.word	0x0000ddc0


	//   ....[159]....
        /*0590*/ 	.word	0x0000de60


	//   ....[160]....
        /*0594*/ 	.word	0x0000df20


	//   ....[161]....
        /*0598*/ 	.word	0x0000e070


	//----- nvinfo : EIATTR_REG_RECONFIG
	.align		4
.L_86:
        /*059c*/ 	.byte	0x01, 0x54
	.zero		2


	//----- nvinfo : EIATTR_SYSCALL_OFFSETS
	.align		4
        /*05a0*/ 	.byte	0x04, 0x46
        /*05a2*/ 	.short	(.L_88 - .L_87)


	//   ....[0]....
.L_87:
        /*05a4*/ 	.word	0x00001050


	//   ....[1]....
        /*05a8*/ 	.word	0x00008260


	//   ....[2]....
        /*05ac*/ 	.word	0x000083a0


	//   ....[3]....
        /*05b0*/ 	.word	0x00008490


	//   ....[4]....
        /*05b4*/ 	.word	0x000090f0


	//----- nvinfo : EIATTR_MBARRIER_INSTR_OFFSETS
	.align		4
.L_88:
        /*05b8*/ 	.byte	0x04, 0x39
        /*05ba*/ 	.short	(.L_90 - .L_89)


	//   ....[0]....
.L_89:
        /*05bc*/ 	.word	0x00000180
        /*05c0*/ 	.word	0x000000ff
        /*05c4*/ 	.word	0x0002a800
        /*05c8*/ 	.short	0x0100
        /*05ca*/ 	.byte	0x08
	.zero		1


	//   ....[1]....
        /*05cc*/ 	.word	0x00000190
        /*05d0*/ 	.word	0x000000ff
        /*05d4*/ 	.word	0x0002a820
        /*05d8*/ 	.short	0x0100
        /*05da*/ 	.byte	0x08
	.zero		1


	//   ....[2]....
        /*05dc*/ 	.word	0x00000280
        /*05e0*/ 	.word	0x000000ff
        /*05e4*/ 	.word	0x0002a830
        /*05e8*/ 	.short	0x0100
        /*05ea*/ 	.byte	0x08
	.zero		1


	//   ....[3]....
        /*05ec*/ 	.word	0x00000290
        /*05f0*/ 	.word	0x000000ff
        /*05f4*/ 	.word	0x0002a840
        /*05f8*/ 	.short	0x0100
        /*05fa*/ 	.byte	0x08
	.zero		1


	//   ....[4]....
        /*05fc*/ 	.word	0x000002a0
        /*0600*/ 	.word	0x000000ff
        /*0604*/ 	.word	0x0002a838
        /*0608*/ 	.short	0x0100
        /*060a*/ 	.byte	0x08
	.zero		1


	//   ....[5]....
        /*060c*/ 	.word	0x000002b0
        /*0610*/ 	.word	0x000000ff
        /*0614*/ 	.word	0x0002a848
        /*0618*/ 	.short	0x0100
        /*061a*/ 	.byte	0x08
	.zero		1


	//   ....[6]....
        /*061c*/ 	.word	0x000003e0
        /*0620*/ 	.word	0x000000ff
        /*0624*/ 	.word	0x0002a850
        /*0628*/ 	.short	0x0100
        /*062a*/ 	.byte	0x08
	.zero		1


	//   ....[7]....
        /*062c*/ 	.word	0x000003f0
        /*0630*/ 	.word	0x000000ff
        /*0634*/ 	.word	0x0002a860
        /*0638*/ 	.short	0x0100
        /*063a*/ 	.byte	0x08
	.zero		1


	//   ....[8]....
        /*063c*/ 	.word	0x00000400
        /*0640*/ 	.word	0x000000ff
        /*0644*/ 	.word	0x0002a858
        /*0648*/ 	.short	0x0100
        /*064a*/ 	.byte	0x08
	.zero		1


	//   ....[9]....
        /*064c*/ 	.word	0x00000410
        /*0650*/ 	.word	0x000000ff
        /*0654*/ 	.word	0x0002a868
        /*0658*/ 	.short	0x0100
        /*065a*/ 	.byte	0x08
	.zero		1


	//   ....[10]....
        /*065c*/ 	.word	0x00000500
        /*0660*/ 	.word	0x000000ff
        /*0664*/ 	.word	0x0002a870
        /*0668*/ 	.short	0x0100
        /*066a*/ 	.byte	0x06
	.zero		1


	//   ....[11]....
        /*066c*/ 	.word	0x00000510
        /*0670*/ 	.word	0x000000ff
        /*0674*/ 	.word	0x0002a880
        /*0678*/ 	.short	0x0100
        /*067a*/ 	.byte	0x06
	.zero		1


	//   ....[12]....
        /*067c*/ 	.word	0x00000520
        /*0680*/ 	.word	0x000000ff
        /*0684*/ 	.word	0x0002a878
        /*0688*/ 	.short	0x0100
        /*068a*/ 	.byte	0x06
	.zero		1


	//   ....[13]....
        /*068c*/ 	.word	0x00000530
        /*0690*/ 	.word	0x000000ff
        /*0694*/ 	.word	0x0002a888
        /*0698*/ 	.short	0x0100
        /*069a*/ 	.byte	0x06
	.zero		1


	//   ....[14]....
        /*069c*/ 	.word	0x00000660
        /*06a0*/ 	.word	0x000000ff
        /*06a4*/ 	.word	0x0002a890
        /*06a8*/ 	.short	0x0100
        /*06aa*/ 	.byte	0x08
	.zero		1


	//   ....[15]....
        /*06ac*/ 	.word	0x00000670
        /*06b0*/ 	.word	0x000000ff
        /*06b4*/ 	.word	0x0002a8a0
        /*06b8*/ 	.short	0x0100
        /*06ba*/ 	.byte	0x08
	.zero		1


	//   ....[16]....
        /*06bc*/ 	.word	0x00000680
        /*06c0*/ 	.word	0x000000ff
        /*06c4*/ 	.word	0x0002a898
        /*06c8*/ 	.short	0x0100
        /*06ca*/ 	.byte	0x08
	.zero		1


	//   ....[17]....
        /*06cc*/ 	.word	0x00000690
        /*06d0*/ 	.word	0x000000ff
        /*06d4*/ 	.word	0x0002a8a8
        /*06d8*/ 	.short	0x0100
        /*06da*/ 	.byte	0x08
	.zero		1


	//   ....[18]....
        /*06dc*/ 	.word	0x000007d0
        /*06e0*/ 	.word	0x000000ff
        /*06e4*/ 	.word	0x0002a8b0
        /*06e8*/ 	.short	0x0100
        /*06ea*/ 	.byte	0x08
	.zero		1


	//   ....[19]....
        /*06ec*/ 	.word	0x000007e0
        /*06f0*/ 	.word	0x000000ff
        /*06f4*/ 	.word	0x0002a8c0
        /*06f8*/ 	.short	0x0100
        /*06fa*/ 	.byte	0x08
	.zero		1


	//   ....[20]....
        /*06fc*/ 	.word	0x000007f0
        /*0700*/ 	.word	0x000000ff
        /*0704*/ 	.word	0x0002a8b8
        /*0708*/ 	.short	0x0100
        /*070a*/ 	.byte	0x08
	.zero		1


	//   ....[21]....
        /*070c*/ 	.word	0x00000800
        /*0710*/ 	.word	0x000000ff
        /*0714*/ 	.word	0x0002a8c8
        /*0718*/ 	.short	0x0100
        /*071a*/ 	.byte	0x08
	.zero		1


	//   ....[22]....
        /*071c*/ 	.word	0x00001090
        /*0720*/ 	.word	0x000000ff
        /*0724*/ 	.word	0x0002a800
        /*0728*/ 	.short	0x010a
        /*072a*/ 	.byte	0x29
	.zero		1


	//   ....[23]....
        /*072c*/ 	.word	0x00001130
        /*0730*/ 	.word	0x00000000
        /*0734*/ 	.word	0x0002a830
        /*0738*/ 	.short	0x010a
        /*073a*/ 	.byte	0x3f
	.zero		1


	//   ....[24]....
        /*073c*/ 	.word	0x00001180
        /*0740*/ 	.word	0x00000000
        /*0744*/ 	.word	0x0002a830
        /*0748*/ 	.short	0x010a
        /*074a*/ 	.byte	0x3f
	.zero		1


	//   ....[25]....
        /*074c*/ 	.word	0x00001e20
        /*0750*/ 	.word	0x000000ff
        /*0754*/ 	.word	0x00000000
        /*0758*/ 	.short	0x0101
        /*075a*/ 	.byte	0x04
	.zero		1


	//   ....[26]....
        /*075c*/ 	.word	0x000038a0
        /*0760*/ 	.word	0x000000ff
        /*0764*/ 	.word	0x0002a830
        /*0768*/ 	.short	0x010a
        /*076a*/ 	.byte	0x08
	.zero		1


	//   ....[27]....
        /*076c*/ 	.word	0x000038e0
        /*0770*/ 	.word	0x000000ff
        /*0774*/ 	.word	0x0002a830
        /*0778*/ 	.short	0x010a
        /*077a*/ 	.byte	0x08
	.zero		1


	//   ....[28]....
        /*077c*/ 	.word	0x000041e0
        /*0780*/ 	.word	0x000000ff
        /*0784*/ 	.word	0x0002a850
        /*0788*/ 	.short	0x010a
        /*078a*/ 	.byte	0x09
	.zero		1


	//   ....[29]....
        /*078c*/ 	.word	0x00004220
        /*0790*/ 	.word	0x000000ff
        /*0794*/ 	.word	0x0002a850
        /*0798*/ 	.short	0x010a
        /*079a*/ 	.byte	0x09
	.zero		1


	//   ....[30]....
        /*079c*/ 	.word	0x000048b0
        /*07a0*/ 	.word	0x000000ff
        /*07a4*/ 	.word	0x00000000
        /*07a8*/ 	.short	0x0101
        /*07aa*/ 	.byte	0x08
	.zero		1


	//   ....[31]....
        /*07ac*/ 	.word	0x000058a0
        /*07b0*/ 	.word	0x000000ff
        /*07b4*/ 	.word	0x00000000
        /*07b8*/ 	.short	0x0101
        /*07ba*/ 	.byte	0x09
	.zero		1


	//   ....[32]....
        /*07bc*/ 	.word	0x00005ea0
        /*07c0*/ 	.word	0x000000ff
        /*07c4*/ 	.word	0x0002a850
        /*07c8*/ 	.short	0x010a
        /*07ca*/ 	.byte	0x0a
	.zero		1


	//   ....[33]....
        /*07cc*/ 	.word	0x00005ee0
        /*07d0*/ 	.word	0x000000ff
        /*07d4*/ 	.word	0x0002a850
        /*07d8*/ 	.short	0x010a
        /*07da*/ 	.byte	0x0a
	.zero		1


	//   ....[34]....
        /*07dc*/ 	.word	0x00006ac0
        /*07e0*/ 	.word	0x000000ff
        /*07e4*/ 	.word	0x00000000
        /*07e8*/ 	.short	0x0101
        /*07ea*/ 	.byte	0x05
	.zero		1


	//   ....[35]....
        /*07ec*/ 	.word	0x000076f0
        /*07f0*/ 	.word	0x000000ff
        /*07f4*/ 	.word	0x00000000
        /*07f8*/ 	.short	0x0101
        /*07fa*/ 	.byte	0x04
	.zero		1


	//   ....[36]....
        /*07fc*/ 	.word	0x00008900
        /*0800*/ 	.word	0x00000000
        /*0804*/ 	.word	0x0002a840
        /*0808*/ 	.short	0x010a
        /*080a*/ 	.byte	0x3f
	.zero		1


	//   ....[37]....
        /*080c*/ 	.word	0x00008ee0
        /*0810*/ 	.word	0x00000000
        /*0814*/ 	.word	0x0002a830
        /*0818*/ 	.short	0x0107
        /*081a*/ 	.byte	0x3f
	.zero		1


	//   ....[38]....
        /*081c*/ 	.word	0x00008f90
        /*0820*/ 	.word	0x00000000
        /*0824*/ 	.word	0x0002a830
        /*0828*/ 	.short	0x0101
        /*082a*/ 	.byte	0x3f
	.zero		1


	//   ....[39]....
        /*082c*/ 	.word	0x00009970
        /*0830*/ 	.word	0x000000ff
        /*0834*/ 	.word	0x0002a800
        /*0838*/ 	.short	0x0107
        /*083a*/ 	.byte	0x27
	.zero		1


	//   ....[40]....
        /*083c*/ 	.word	0x000099d0
        /*0840*/ 	.word	0x000000ff
        /*0844*/ 	.word	0x0002a800
        /*0848*/ 	.short	0x0101
        /*084a*/ 	.byte	0x27
	.zero		1


	//   ....[41]....
        /*084c*/ 	.word	0x000099f0
        /*0850*/ 	.word	0x000000ff
        /*0854*/ 	.word	0x0002a820
        /*0858*/ 	.short	0x010a
        /*085a*/ 	.byte	0x27
	.zero		1


	//   ....[42]....
        /*085c*/ 	.word	0x00009d00
        /*0860*/ 	.word	0x00000006
        /*0864*/ 	.word	0x0002a840
        /*0868*/ 	.short	0x010a
        /*086a*/ 	.byte	0x3f
	.zero		1


	//   ....[43]....
        /*086c*/ 	.word	0x0000a1d0
        /*0870*/ 	.word	0x00000006
        /*0874*/ 	.word	0x0002a830
        /*0878*/ 	.short	0x0107
        /*087a*/ 	.byte	0x3f
	.zero		1


	//   ....[44]....
        /*087c*/ 	.word	0x0000a280
        /*0880*/ 	.word	0x00000006
        /*0884*/ 	.word	0x0002a830
        /*0888*/ 	.short	0x0101
        /*088a*/ 	.byte	0x3f
	.zero		1


	//   ....[45]....
        /*088c*/ 	.word	0x0000a2f0
        /*0890*/ 	.word	0x00000006
        /*0894*/ 	.word	0x0002a860
        /*0898*/ 	.short	0x010a
        /*089a*/ 	.byte	0x3f
	.zero		1


	//   ....[46]....
        /*089c*/ 	.word	0x0000a710
        /*08a0*/ 	.word	0x00000006
        /*08a4*/ 	.word	0x0002a850
        /*08a8*/ 	.short	0x0107
        /*08aa*/ 	.byte	0x3f
	.zero		1


	//   ....[47]....
        /*08ac*/ 	.word	0x0000a850
        /*08b0*/ 	.word	0x00000006
        /*08b4*/ 	.word	0x0002a850
        /*08b8*/ 	.short	0x0101
        /*08ba*/ 	.byte	0x3f
	.zero		1


	//   ....[48]....
        /*08bc*/ 	.word	0x0000a9c0
        /*08c0*/ 	.word	0x00000004
        /*08c4*/ 	.word	0x0002a860
        /*08c8*/ 	.short	0x010a
        /*08ca*/ 	.byte	0x3f
	.zero		1


	//   ....[49]....
        /*08cc*/ 	.word	0x0000adb0
        /*08d0*/ 	.word	0x00000004
        /*08d4*/ 	.word	0x0002a850
        /*08d8*/ 	.short	0x0107
        /*08da*/ 	.byte	0x3f
	.zero		1


	//   ....[50]....
        /*08dc*/ 	.word	0x0000aea0
        /*08e0*/ 	.word	0x00000004
        /*08e4*/ 	.word	0x0002a850
        /*08e8*/ 	.short	0x0101
        /*08ea*/ 	.byte	0x3f
	.zero		1


	//   ....[51]....
        /*08ec*/ 	.word	0x0000af90
        /*08f0*/ 	.word	0x00000005
        /*08f4*/ 	.word	0x0002a820
        /*08f8*/ 	.short	0x010a
        /*08fa*/ 	.byte	0x3f
	.zero		1


	//   ....[52]....
        /*08fc*/ 	.word	0x0000b130
        /*0900*/ 	.word	0x00000003
        /*0904*/ 	.word	0x0002a840
        /*0908*/ 	.short	0x010a
        /*090a*/ 	.byte	0x3f
	.zero		1


	//   ....[53]....
        /*090c*/ 	.word	0x0000b1d0
        /*0910*/ 	.word	0x00000005
        /*0914*/ 	.word	0x0002a840
        /*0918*/ 	.short	0x010a
        /*091a*/ 	.byte	0x3f
	.zero		1


	//   ....[54]....
        /*091c*/ 	.word	0x0000b210
        /*0920*/ 	.word	0x00000003
        /*0924*/ 	.word	0x0002a860
        /*0928*/ 	.short	0x010a
        /*092a*/ 	.byte	0x3f
	.zero		1


	//   ....[55]....
        /*092c*/ 	.word	0x0000b250
        /*0930*/ 	.word	0x00000005
        /*0934*/ 	.word	0x0002a860
        /*0938*/ 	.short	0x010a
        /*093a*/ 	.byte	0x3f
	.zero		1


	//   ....[56]....
        /*093c*/ 	.word	0x0000b2c0
        /*0940*/ 	.word	0x00000003
        /*0944*/ 	.word	0x0002a800
        /*0948*/ 	.short	0x010a
        /*094a*/ 	.byte	0x3f
	.zero		1


	//   ....[57]....
        /*094c*/ 	.word	0x0000b310
        /*0950*/ 	.word	0x00000000
        /*0954*/ 	.word	0x0002a830
        /*0958*/ 	.short	0x010a
        /*095a*/ 	.byte	0x3f
	.zero		1


	//   ....[58]....
        /*095c*/ 	.word	0x0000b370
        /*0960*/ 	.word	0x00000007
        /*0964*/ 	.word	0x0002a830
        /*0968*/ 	.short	0x010a
        /*096a*/ 	.byte	0x3f
	.zero		1


	//   ....[59]....
        /*096c*/ 	.word	0x0000b3d0
        /*0970*/ 	.word	0x00000005
        /*0974*/ 	.word	0x0002a850
        /*0978*/ 	.short	0x010a
        /*097a*/ 	.byte	0x3f
	.zero		1


	//   ....[60]....
        /*097c*/ 	.word	0x0000b430
        /*0980*/ 	.word	0x00000005
        /*0984*/ 	.word	0x0002a850
        /*0988*/ 	.short	0x010a
        /*098a*/ 	.byte	0x3f
	.zero		1


	//   ....[61]....
        /*098c*/ 	.word	0x0000b550
        /*0990*/ 	.word	0x00000000
        /*0994*/ 	.word	0x0002a840
        /*0998*/ 	.short	0x010a
        /*099a*/ 	.byte	0x3f
	.zero		1


	//   ....[62]....
        /*099c*/ 	.word	0x0000c800
        /*09a0*/ 	.word	0x00000003
        /*09a4*/ 	.word	0x0002a820
        /*09a8*/ 	.short	0x010a
        /*09aa*/ 	.byte	0x3f
	.zero		1


	//   ....[63]....
        /*09ac*/ 	.word	0x0000c850
        /*09b0*/ 	.word	0x00000006
        /*09b4*/ 	.word	0x0002a840
        /*09b8*/ 	.short	0x010a
        /*09ba*/ 	.byte	0x3f
	.zero		1


	//   ....[64]....
        /*09bc*/ 	.word	0x0000cf80
        /*09c0*/ 	.word	0x00000006
        /*09c4*/ 	.word	0x0002a860
        /*09c8*/ 	.short	0x010a
        /*09ca*/ 	.byte	0x3f
	.zero		1


	//   ....[65]....
        /*09cc*/ 	.word	0x0000d720
        /*09d0*/ 	.word	0x00000004
        /*09d4*/ 	.word	0x0002a860
        /*09d8*/ 	.short	0x010a
        /*09da*/ 	.byte	0x3f
	.zero		1


	//   ....[66]....
        /*09dc*/ 	.word	0x0000df90
        /*09e0*/ 	.word	0x00000005
        /*09e4*/ 	.word	0x0002a820
        /*09e8*/ 	.short	0x010a
        /*09ea*/ 	.byte	0x3f
	.zero		1


	//   ....[67]....
        /*09ec*/ 	.word	0x0000e130
        /*09f0*/ 	.word	0x00000003
        /*09f4*/ 	.word	0x0002a840
        /*09f8*/ 	.short	0x010a
        /*09fa*/ 	.byte	0x3f
	.zero		1


	//   ....[68]....
        /*09fc*/ 	.word	0x0000e180
        /*0a00*/ 	.word	0x00000005
        /*0a04*/ 	.word	0x0002a840
        /*0a08*/ 	.short	0x010a
        /*0a0a*/ 	.byte	0x3f
	.zero		1


	//   ....[69]....
        /*0a0c*/ 	.word	0x0000e1d0
        /*0a10*/ 	.word	0x00000003
        /*0a14*/ 	.word	0x0002a860
        /*0a18*/ 	.short	0x010a
        /*0a1a*/ 	.byte	0x3f
	.zero		1


	//----- nvinfo : EIATTR_NUM_MBARRIERS
	.align		4
.L_90:
        /*0a1c*/ 	.byte	0x03, 0x38
        /*0a1e*/ 	.short	0x0016


	//----- nvinfo : EIATTR_EXIT_INSTR_OFFSETS
	.align		4
        /*0a20*/ 	.byte	0x04, 0x1c
        /*0a22*/ 	.short	(.L_92 - .L_91)


	//   ....[0]....
.L_91:
        /*0a24*/ 	.word	0x00000940


	//   ....[1]....
        /*0a28*/ 	.word	0x00007ab0


	//   ....[2]....
        /*0a2c*/ 	.word	0x0000b2a0


	//----- nvinfo : EIATTR_MAX_THREADS
	.align		4
.L_92:
        /*0a30*/ 	.byte	0x04, 0x05
        /*0a32*/ 	.short	(.L_94 - .L_93)
.L_93:
        /*0a34*/ 	.word	0x00000180
        /*0a38*/ 	.word	0x00000001
        /*0a3c*/ 	.word	0x00000001


	//----- nvinfo : EIATTR_CRS_STACK_SIZE
	.align		4
.L_94:
        /*0a40*/ 	.byte	0x04, 0x1e
        /*0a42*/ 	.short	(.L_96 - .L_95)
.L_95:
        /*0a44*/ 	.word	0x00000000


	//----- nvinfo : EIATTR_CBANK_PARAM_SIZE
	.align		4
.L_96:
        /*0a48*/ 	.byte	0x03, 0x19
        /*0a4a*/ 	.short	0x0a70


	//----- nvinfo : EIATTR_PARAM_CBANK
	.align		4
        /*0a4c*/ 	.byte	0x04, 0x0a
        /*0a4e*/ 	.short	(.L_98 - .L_97)
	.align		4
.L_97:
        /*0a50*/ 	.word	index@(.nv.constant0._ZN7cutlass13device_kernelIN5flash11enable_sm90INS1_16FlashAttnFwdSm90INS1_25CollectiveMainloopFwdSm90ILi2EN4cute5tupleIJNS5_1CILi1EEES8_S8_EEENS6_IJNS7_ILi128EEENS7_ILi96EEENS7_ILi192EEEEEELi128ENS_10bfloat16_tEfNS_4arch4Sm90ELb0ELb0ELb1ELb0ELb1ELb0ELb0ELb1ELb1ELb1ELb0ELb0EEENS1_21CollectiveEpilogueFwdINS6_IJSA_SA_SB_EEES9_SE_SG_Li256ELb0ELb1ELb0ELb0EEENS1_29StaticPersistentTileSchedulerILb0EEEEEEEEEvNT_6ParamsE)
        /*0a54*/ 	.short	0x0210
        /*0a56*/ 	.short	0x0a70


	//----- nvinfo : EIATTR_SW_WAR
	.align		4
.L_98:
        /*0a58*/ 	.byte	0x04, 0x36
        /*0a5a*/ 	.short	(.L_100 - .L_99)
.L_99:
        /*0a5c*/ 	.word	0x00000008
.L_100:


//--------------------- .nv.info._ZN7cutlass13device_kernelIN5flash11enable_sm90INS1_16FlashAttnFwdSm90INS1_25CollectiveMainloopFwdSm90ILi2EN4cute5tupleIJNS5_1CILi1EEES8_S8_EEENS6_IJNS7_ILi128EEENS7_ILi96EEENS7_ILi192EEEEEELi128ENS_10bfloat16_tEfNS_4arch4Sm90ELb0ELb0ELb1ELb1ELb1ELb0ELb0ELb1ELb1ELb1ELb0ELb0EEENS1_21CollectiveEpilogueFwdINS6_IJSA_SA_SB_EEES9_SE_SG_Li256ELb1ELb1ELb0ELb0EEENS1_36VarlenDynamicPersistentTileSchedulerILi128ELi96ELi256ELi128ELb0ELb1ELb1ELb0ELb1ELb1EEEEEEEEEvNT_6ParamsE --------------------------
	.section	.nv.info._ZN7cutlass13device_kernelIN5flash11enable_sm90INS1_16FlashAttnFwdSm90INS1_25CollectiveMainloopFwdSm90ILi2EN4cute5tupleIJNS5_1CILi1EEES8_S8_EEENS6_IJNS7_ILi128EEENS7_ILi96EEENS7_ILi192EEEEEELi128ENS_10bfloat16_tEfNS_4arch4Sm90ELb0ELb0ELb1ELb1ELb1ELb0ELb0ELb1ELb1ELb1ELb0ELb0EEENS1_21CollectiveEpilogueFwdINS6_IJSA_SA_SB_EEES9_SE_SG_Li256ELb1ELb1ELb0ELb0EEENS1_36VarlenDynamicPersistentTileSchedulerILi128ELi96ELi256ELi128ELb0ELb1ELb1ELb0ELb1ELb1EEEEEEEEEvNT_6ParamsE,"",@"SHT_CUDA_INFO"
	.sectionflags	@""
	.align	4


	//----- nvinfo : EIATTR_CUDA_API_VERSION
	.align		4
        /*0000*/ 	.byte	0x04, 0x37
        /*0002*/ 	.short	(.L_102 - .L_101)
.L_101:
        /*0004*/ 	.word	0x00000082


	//----- nvinfo : EIATTR_KPARAM_INFO
	.align		4
.L_102:
        /*0008*/ 	.byte	0x04, 0x17
        /*000a*/ 	.short	(.L_104 - .L_103)
.L_103:
        /*000c*/ 	.word	0x00000000
        /*0010*/ 	.short	0x0000
        /*0012*/ 	.short	0x0070
        /*0014*/ 	.byte	0x00, 0xf0, 0x01, 0x2a


	//----- nvinfo : EIATTR_SPARSE_MMA_MASK
	.align		4
.L_104:
        /*0018*/ 	.byte	0x03, 0x50
        /*001a*/ 	.short	0x0000


	//----- nvinfo : EIATTR_MAXREG_COUNT
	.align		4
        /*001c*/ 	.byte	0x03, 0x1b
        /*001e*/ 	.short	0x00a8


	//----- nvinfo : EIATTR_NUM_BARRIERS
	.align		4
        /*0020*/ 	.byte	0x02, 0x4c
        /*0022*/ 	.byte	0x09
	.zero		1


	//----- nvinfo : EIATTR_EXTERNS
	.align		4
        /*0024*/ 	.byte	0x04, 0x0f
        /*0026*/ 	.short	(.L_106 - .L_105)


	//   ....[0]....
	.align		4
.L_105:
        /*0028*/ 	.word	index@(__assertfail)


	//----- nvinfo : EIATTR_ANNOTATIONS
	.align		4
.L_106:
        /*002c*/ 	.byte	0x04, 0x55
        /*002e*/ 	.short	(.L_108 - .L_107)


	//   ....[0]....
.L_107:
        /*0030*/ 	.word	0x00000001
        /*0034*/ 	.byte	0x60, 0x08, 0x00, 0x00, 0x01, 0x00, 0x00, 0x00, 0x70, 0x09, 0x00, 0x00, 0x01, 0x00, 0x00, 0x00
        /* <DEDUP_REMOVED lines=14> */
        /*0124*/ 	.byte	0x10, 0xdd, 0x00, 0x00


	//----- nvinfo : EIATTR_MERCURY_ISA_VERSION
	.align		4
.L_108:
        /*0128*/ 	.byte	0x03, 0x5f
        /*012a*/ 	.short	0x0101


	//----- nvinfo : EIATTR_UNUSED_LOAD_BYTE_OFFSET
	.align		4
        /*012c*/ 	.byte	0x04, 0x44
        /*012e*/ 	.short	(.L_110 - .L_109)


	//   ....[0]....
.L_109:
        /*0130*/ 	.word	0x00000920
        /*0134*/ 	.word	0x0000fff0


	//   ....[1]....
        /*0138*/ 	.word	0x00006bf0
        /*013c*/ 	.word	0x0000fff0


	//----- nvinfo : EIATTR_INT_WARP_WIDE_INSTR_OFFSETS
	.align		4
.L_110:
        /*0140*/ 	.byte	0x04, 0x31
        /*0142*/ 	.short	(.L_112 - .L_111)


	//   ....[0]....
.L_111:
        /*0144*/ 	.word	0x000000c0


	//   ....[1]....
        /*0148*/ 	.word	0x000000d0


	//   ....[2]....
        /*014c*/ 	.word	0x00000170


	//   ....[3]....
        /*0150*/ 	.word	0x00009b30


	//   ....[4]....
        /*0154*/ 	.word	0x00009bc0


	//   ....[5]....
        /*0158*/ 	.word	0x0000cab0


	//   ....[6]....
        /*015c*/ 	.word	0x0000cb40


	//----- nvinfo : EIATTR_COOP_GROUP_MASK_REGIDS
	.align		4
.L_112:
        /*0160*/ 	.byte	0x04, 0x29
        /*0162*/ 	.short	(.L_114 - .L_113)


	//   ....[0]....
.L_113:
        /*0164*/ 	.word	0xffffffff


	//   ....[1]....
        /*0168*/ 	.word	0xffffffff


	//   ....[2]....
        /*016c*/ 	.word	0xffffffff


	//   ....[3]....
        /*0170*/ 	.word	0xffffffff


	//   ....[4]....
        /*0174*/ 	.word	0xffffffff


	//   ....[5]....
        /*0178*/ 	.word	0xffffffff


	//   ....[6]....
        /*017c*/ 	.word	0xffffffff


	//   ....[7]....
        /*0180*/ 	.word	0xffffffff


	//   ....[8]....
        /*0184*/ 	.word	0xffffffff


	//   ....[9]....
        /*0188*/ 	.word	0xffffffff


	//   ....[10]....
        /*018c*/ 	.word	0xffffffff


	//   ....[11]....
        /*0190*/ 	.word	0xffffffff


	//   ....[12]....
        /*0194*/ 	.word	0xffffffff


	//   ....[13]....
        /*0198*/ 	.word	0xffffffff


	//   ....[14]....
        /*019c*/ 	.word	0xffffffff


	//   ....[15]....
        /*01a0*/ 	.word	0xffffffff


	//   ....[16]....
        /*01a4*/ 	.word	0xffffffff


	//   ....[17]....
        /*01a8*/ 	.word	0xffffffff


	//   ....[18]....
        /*01ac*/ 	.word	0xffffffff


	//   ....[19]....
        /*01b0*/ 	.word	0xffffffff


	//   ....[20]....
        /*01b4*/ 	.word	0xffffffff


	//   ....[21]....
        /*01b8*/ 	.word	0xffffffff


	//   ....[22]....
        /*01bc*/ 	.word	0xffffffff


	//   ....[23]....
        /*01c0*/ 	.word	0xffffffff


	//   ....[24]....
        /*01c4*/ 	.word	0xffffffff


	//   ....[25]....
        /*01c8*/ 	.word	0xffffffff


	//   ....[26]....
        /*01cc*/ 	.word	0xffffffff


	//   ....[27]....
        /*01d0*/ 	.word	0xffffffff


	//   ....[28]....
        /*01d4*/ 	.word	0xffffffff


	//   ....[29]....
        /*01d8*/ 	.word	0xffffffff


	//   ....[30]....
        /*01dc*/ 	.word	0xffffffff


	//   ....[31]....
        /*01e0*/ 	.word	0xffffffff


	//   ....[32]....
        /*01e4*/ 	.word	0xffffffff


	//   ....[33]....
        /*01e8*/ 	.word	0xffffffff


	//   ....[34]....
        /*01ec*/ 	.word	0xffffffff


	//   ....[35]....
        /*01f0*/ 	.word	0xffffffff


	//   ....[36]....
        /*01f4*/ 	.word	0xffffffff


	//   ....[37]....
        /*01f8*/ 	.word	0xffffffff


	//   ....[38]....
        /*01fc*/ 	.word	0xffffffff


	//   ....[39]....
        /*0200*/ 	.word	0xffffffff


	//   ....[40]....
        /*0204*/ 	.word	0xffffffff


	//   ....[41]....
        /*0208*/ 	.word	0xffffffff


	//   ....[42]....
        /*020c*/ 	.word	0xffffffff


	//   ....[43]....
        /*0210*/ 	.word	0xffffffff


	//   ....[44]....
        /*0214*/ 	.word	0xffffffff


	//   ....[45]....
        /*0218*/ 	.word	0xffffffff


	//   ....[46]....
        /*021c*/ 	.word	0xffffffff


	//   ....[47]....
        /*0220*/ 	.word	0xffffffff


	//   ....[48]....
        /*0224*/ 	.word	0xffffffff


	//   ....[49]....
        /*0228*/ 	.word	0xffffffff


	//   ....[50]....
        /*022c*/ 	.word	0xffffffff


	//   ....[51]....
        /*0230*/ 	.word	0xffffffff


	//   ....[52]....
        /*0234*/ 	.word	0xffffffff


	//   ....[53]....
        /*0238*/ 	.word	0xffffffff


	//   ....[54]....
        /*023c*/ 	.word	0xffffffff


	//   ....[55]....
        /*0240*/ 	.word	0xffffffff


	//   ....[56]....
        /*0244*/ 	.word	0xffffffff


	//   ....[57]....
        /*0248*/ 	.word	0xffffffff


	//   ....[58]....
        /*024c*/ 	.word	0xffffffff


	//   ....[59]....
        /*0250*/ 	.word	0xffffffff


	//   ....[60]....
        /*0254*/ 	.word	0xffffffff


	//   ....[61]....
        /*0258*/ 	.word	0xffffffff


	//   ....[62]....
        /*025c*/ 	.word	0xffffffff


	//   ....[63]....
        /*0260*/ 	.word	0xffffffff


	//   ....[64]....
        /*0264*/ 	.word	0xffffffff


	//   ....[65]....
        /*0268*/ 	.word	0xffffffff


	//   ....[66]....
        /*026c*/ 	.word	0xffffffff


	//   ....[67]....
        /*0270*/ 	.word	0xffffffff


	//   ....[68]....
        /*0274*/ 	.word	0xffffffff


	//   ....[69]....
        /*0278*/ 	.word	0xffffffff


	//   ....[70]....
        /*027c*/ 	.word	0xffffffff


	//   ....[71]....
        /*0280*/ 	.word	0xffffffff


	//   ....[72]....
        /*0284*/ 	.word	0xffffffff


	//   ....[73]....
        /*0288*/ 	.word	0xffffffff


	//   ....[74]....
        /*028c*/ 	.word	0xffffffff


	//   ....[75]....
        /*0290*/ 	.word	0xffffffff


	//   ....[76]....
        /*0294*/ 	.word	0xffffffff


	//   ....[77]....
        /*0298*/ 	.word	0xffffffff


	//   ....[78]....
        /*029c*/ 	.word	0xffffffff


	//   ....[79]....
        /*02a0*/ 	.word	0xffffffff


	//   ....[80]....
        /*02a4*/ 	.word	0xffffffff


	//   ....[81]....
        /*02a8*/ 	.word	0xffffffff


	//   ....[82]....
        /*02ac*/ 	.word	0xffffffff


	//   ....[83]....
        /*02b0*/ 	.word	0xffffffff


	//   ....[84]....
        /*02b4*/ 	.word	0xffffffff


	//   ....[85]....
        /*02b8*/ 	.word	0xffffffff


	//   ....[86]....
        /*02bc*/ 	.word	0xffffffff


	//   ....[87]....
        /*02c0*/ 	.word	0xffffffff


	//   ....[88]....
        /*02c4*/ 	.word	0xffffffff


	//   ....[89]....
        /*02c8*/ 	.word	0xffffffff


	//   ....[90]....
        /*02cc*/ 	.word	0xffffffff


	//   ....[91]....
        /*02d0*/ 	.word	0xffffffff


	//   ....[92]....
        /*02d4*/ 	.word	0xffffffff


	//   ....[93]....
        /*02d8*/ 	.word	0xffffffff


	//   ....[94]....
        /*02dc*/ 	.word	0xffffffff


	//   ....[95]....
        /*02e0*/ 	.word	0xffffffff


	//   ....[96]....
        /*02e4*/ 	.word	0xffffffff


	//   ....[97]....
        /*02e8*/ 	.word	0xffffffff


	//   ....[98]....
        /*02ec*/ 	.word	0xffffffff


	//   ....[99]....
        /*02f0*/ 	.word	0xffffffff


	//   ....[100]....
        /*02f4*/ 	.word	0xffffffff


	//   ....[101]....
        /*02f8*/ 	.word	0xffffffff


	//   ....[102]....
        /*02fc*/ 	.word	0xffffffff


	//   ....[103]....
        /*0300*/ 	.word	0xffffffff


	//   ....[104]....
        /*0304*/ 	.word	0xffffffff


	//   ....[105]....
        /*0308*/ 	.word	0xffffffff


	//   ....[106]....
        /*030c*/ 	.word	0xffffffff


	//   ....[107]....
        /*0310*/ 	.word	0xffffffff


	//   ....[108]....
        /*0314*/ 	.word	0xffffffff


	//   ....[109]....
        /*0318*/ 	.word	0xffffffff


	//   ....[110]....
        /*031c*/ 	.word	0xffffffff


	//   ....[111]....
        /*0320*/ 	.word	0xffffffff


	//   ....[112]....
        /*0324*/ 	.word	0xffffffff


	//   ....[113]....
        /*0328*/ 	.word	0xffffffff


	//   ....[114]....
        /*032c*/ 	.word	0xffffffff


	//   ....[115]....
        /*0330*/ 	.word	0xffffffff


	//   ....[116]....
        /*0334*/ 	.word	0xffffffff


	//   ....[117]....
        /*0338*/ 	.word	0xffffffff


	//   ....[118]....
        /*033c*/ 	.word	0xffffffff


	//   ....[119]....
        /*0340*/ 	.word	0xffffffff


	//   ....[120]....
        /*0344*/ 	.word	0xffffffff


	//   ....[121]....
        /*0348*/ 	.word	0xffffffff


	//   ....[122]....
        /*034c*/ 	.word	0xffffffff


	//   ....[123]....
        /*0350*/ 	.word	0xffffffff


	//   ....[124]....
        /*0354*/ 	.word	0xffffffff


	//   ....[125]....
        /*0358*/ 	.word	0xffffffff


	//   ....[126]....
        /*035c*/ 	.word	0xffffffff


	//   ....[127]....
        /*0360*/ 	.word	0xffffffff


	//   ....[128]....
        /*0364*/ 	.word	0xffffffff


	//   ....[129]....
        /*0368*/ 	.word	0xffffffff


	//   ....[130]....
        /*036c*/ 	.word	0xffffffff


	//   ....[131]....
        /*0370*/ 	.word	0xffffffff


	//   ....[132]....
        /*0374*/ 	.word	0xffffffff


	//   ....[133]....
        /*0378*/ 	.word	0xffffffff


	//   ....[134]....
        /*037c*/ 	.word	0xffffffff


	//   ....[135]....
        /*0380*/ 	.word	0xffffffff


	//   ....[136]....
        /*0384*/ 	.word	0xffffffff


	//   ....[137]....
        /*0388*/ 	.word	0x0500000f


	//   ....[138]....
        /*038c*/ 	.word	0x0500000f


	//   ....[139]....
        /*0390*/ 	.word	0x0500000f


	//   ....[140]....
        /*0394*/ 	.word	0x0500000f


	//   ....[141]....
        /*0398*/ 	.word	0x0500000f


	//   ....[142]....
        /*039c*/ 	.word	0x0500000f


	//   ....[143]....
        /*03a0*/ 	.word	0x0500000f


	//   ....[144]....
        /*03a4*/ 	.word	0x0500000f


	//   ....[145]....
        /*03a8*/ 	.word	0x0500000f


	//   ....[146]....
        /*03ac*/ 	.word	0x0500000f


	//   ....[147]....
        /*03b0*/ 	.word	0x0500000f


	//   ....[148]....
        /*03b4*/ 	.word	0x0500000f


	//   ....[149]....
        /*03b8*/ 	.word	0x0500000f


	//   ....[150]....
        /*03bc*/ 	.word	0x0500000f


	//   ....[151]....
        /*03c0*/ 	.word	0x0500000f


	//   ....[152]....
        /*03c4*/ 	.word	0x0500000f


	//   ....[153]....
        /*03c8*/ 	.word	0x0500000f


	//   ....[154]....
        /*03cc*/ 	.word	0x0500000f


	//   ....[155]....
        /*03d0*/ 	.word	0x0500000f


	//   ....[156]....
        /*03d4*/ 	.word	0x0500000f


	//   ....[157]....
        /*03d8*/ 	.word	0x0500000f


	//   ....[158]....
        /*03dc*/ 	.word	0x0500000f


	//   ....[159]....
        /*03e0*/ 	.word	0x0500000f


	//   ....[160]....
        /*03e4*/ 	.word	0x0500000f


	//   ....[161]....
        /*03e8*/ 	.word	0x0500000f


	//   ....[162]....
        /*03ec*/ 	.word	0x0500000f


	//   ....[163]....
        /*03f0*/ 	.word	0x0500000f


	//   ....[164]....
        /*03f4*/ 	.word	0x0500000f


	//   ....[165]....
        /*03f8*/ 	.word	0x0500000f


	//   ....[166]....
        /*03fc*/ 	.word	0x0500000f


	//   ....[167]....
        /*0400*/ 	.word	0x0500000f


	//   ....[168]....
        /*0404*/ 	.word	0x0500000f


	//   ....[169]....
        /*0408*/ 	.word	0x0500000f


	//   ....[170]....
        /*040c*/ 	.word	0x0500000f


	//   ....[171]....
        /*0410*/ 	.word	0x0500000f


	//   ....[172]....
        /*0414*/ 	.word	0x0500000f


	//   ....[173]....
        /*0418*/ 	.word	0x0500000f


	//   ....[174]....
        /*041c*/ 	.word	0x0500000f


	//   ....[175]....
        /*0420*/ 	.word	0x0500000f


	//   ....[176]....
        /*0424*/ 	.word	0x0500000f


	//   ....[177]....
        /*0428*/ 	.word	0x0500000f


	//   ....[178]....
        /*042c*/ 	.word	0x0500000f


	//   ....[179]....
        /*0430*/ 	.word	0x0500000f


	//   ....[180]....
        /*0434*/ 	.word	0x0500000f


	//   ....[181]....
        /*0438*/ 	.word	0x0500000f


	//   ....[182]....
        /*043c*/ 	.word	0x0500000f


	//   ....[183]....
        /*0440*/ 	.word	0x0500000f


	//   ....[184]....
        /*0444*/ 	.word	0x0500000f


	//   ....[185]....
        /*0448*/ 	.word	0x0500000f


	//   ....[186]....
        /*044c*/ 	.word	0x0500000f


	//   ....[187]....
        /*0450*/ 	.word	0x0500000f


	//   ....[188]....
        /*0454*/ 	.word	0x0500000f


	//   ....[189]....
        /*0458*/ 	.word	0x0500000f


	//   ....[190]....
        /*045c*/ 	.word	0x0500000f


	//   ....[191]....
        /*0460*/ 	.word	0x0500000f


	//   ....[192]....
        /*0464*/ 	.word	0x0500000f


	//   ....[193]....
        /*0468*/ 	.word	0x0500000f


	//   ....[194]....
        /*046c*/ 	.word	0x0500000f


	//   ....[195]....
        /*0470*/ 	.word	0x0500000f


	//   ....[196]....
        /*0474*/ 	.word	0x0500000f


	//   ....[197]....
        /*0478*/ 	.word	0x0500000f


	//   ....[198]....
        /*047c*/ 	.word	0x0500000f


	//   ....[199]....
        /*0480*/ 	.word	0x0500000f


	//   ....[200]....
        /*0484*/ 	.word	0x0500000f


	//   ....[201]....
        /*0488*/ 	.word	0x0500000f


	//   ....[202]....
        /*048c*/ 	.word	0x0500000f


	//   ....[203]....
        /*0490*/ 	.word	0x0500000f


	//   ....[204]....
        /*0494*/ 	.word	0x0500000f


	//   ....[205]....
        /*0498*/ 	.word	0x0500000f


	//   ....[206]....
        /*049c*/ 	.word	0x0500000f


	//   ....[207]....
        /*04a0*/ 	.word	0x0500000f


	//   ....[208]....
        /*04a4*/ 	.word	0x0500000f


	//   ....[209]....
        /*04a8*/ 	.word	0x0500000f


	//   ....[210]....
        /*04ac*/ 	.word	0x0500000f


	//   ....[211]....
        /*04b0*/ 	.word	0x0500000f


	//   ....[212]....
        /*04b4*/ 	.word	0x0500000f


	//   ....[213]....
        /*04b8*/ 	.word	0x0500000f


	//   ....[214]....
        /*04bc*/ 	.word	0x0500000f


	//   ....[215]....
        /*04c0*/ 	.word	0x0500000f


	//   ....[216]....
        /*04c4*/ 	.word	0x0500000f


	//   ....[217]....
        /*04c8*/ 	.word	0x0500000f


	//   ....[218]....
        /*04cc*/ 	.word	0x0500000f


	//   ....[219]....
        /*04d0*/ 	.word	0x0500000f


	//----- nvinfo : EIATTR_COOP_GROUP_INSTR_OFFSETS
	.align		4
.L_114:
        /*04d4*/ 	.byte	0x04, 0x28
        /*04d6*/ 	.short	(.L_116 - .L_115)


	//   ....[0]....
.L_115:
        /*04d8*/ 	.word	0x00000070


	//   ....[1]....
        /*04dc*/ 	.word	0x000000b0


	//   ....[2]....
        /*04e0*/ 	.word	0x000002d0


	//   ....[3]....
        /*04e4*/ 	.word	0x00000430


	//   ....[4]....
        /*04e8*/ 	.word	0x00000550


	//   ....[5]....
        /*04ec*/ 	.word	0x000006b0


	//   ....[6]....
        /*04f0*/ 	.word	0x00001240


	//   ....[7]....
        /*04f4*/ 	.word	0x000028d0


	//   ....[8]....
        /*04f8*/ 	.word	0x00002940


	//   ....[9]....
        /*04fc*/ 	.word	0x00002d50


	//   ....[10]....
        /*0500*/ 	.word	0x00002df0


	//   ....[11]....
        /*0504*/ 	.word	0x00005190


	//   ....[12]....
        /*0508*/ 	.word	0x000051b0


	//   ....[13]....
        /*050c*/ 	.word	0x000051d0


	//   ....[14]....
        /*0510*/ 	.word	0x00005200


	//   ....[15]....
        /*0514*/ 	.word	0x00006310


	//   ....[16]....
        /*0518*/ 	.word	0x00006340


	//   ....[17]....
        /*051c*/ 	.word	0x00006420


	//   ....[18]....
        /*0520*/ 	.word	0x00006430


	//   ....[19]....
        /*0524*/ 	.word	0x00007650


	//   ....[20]....
        /*0528*/ 	.word	0x00007690


	//   ....[21]....
        /*052c*/ 	.word	0x000076d0


	//   ....[22]....
        /*0530*/ 	.word	0x00007700


	//   ....[23]....
        /*0534*/ 	.word	0x00007c70


	//   ....[24]....
        /*0538*/ 	.word	0x00007cb0


	//   ....[25]....
        /*053c*/ 	.word	0x00007d70


	//   ....[26]....
        /*0540*/ 	.word	0x00007d90


	//   ....[27]....
        /*0544*/ 	.word	0x00007e50


	//   ....[28]....
        /*0548*/ 	.word	0x00007e70


	//   ....[29]....
        /*054c*/ 	.word	0x00007f40


	//   ....[30]....
        /*0550*/ 	.word	0x00007f60


	//   ....[31]....
        /*0554*/ 	.word	0x00008780


	//   ....[32]....
        /*0558*/ 	.word	0x00008790


	//   ....[33]....
        /*055c*/ 	.word	0x00008850


	//   ....[34]....
        /*0560*/ 	.word	0x00008870


	//   ....[35]....
        /*0564*/ 	.word	0x00008930


	//   ....[36]....
        /*0568*/ 	.word	0x00008950


	//   ....[37]....
        /*056c*/ 	.word	0x00008a20


	//   ....[38]....
        /*0570*/ 	.word	0x00008a40


	//   ....[39]....
        /*0574*/ 	.word	0x00008b80


	//   ....[40]....
        /*0578*/ 	.word	0x00008d50


	//   ....[41]....
        /*057c*/ 	.word	0x00008d80


	//   ....[42]....
        /*0580*/ 	.word	0x00008db0


	//   ....[43]....
        /*0584*/ 	.word	0x00008de0


	//   ....[44]....
        /*0588*/ 	.word	0x00008e10


	//   ....[45]....
        /*058c*/ 	.word	0x00008e40


	//   ....[46]....
        /*0590*/ 	.word	0x00008f90


	//   ....[47]....
        /*0594*/ 	.word	0x00008fc0


	//   ....[48]....
        /*0598*/ 	.word	0x00008ff0


	//   ....[49]....
        /*059c*/ 	.word	0x00009020


	//   ....[50]....
        /*05a0*/ 	.word	0x00009050


	//   ....[51]....
        /*05a4*/ 	.word	0x00009080


	//   ....[52]....
        /*05a8*/ 	.word	0x00009110


	//   ....[53]....
        /*05ac*/ 	.word	0x00009140


	//   ....[54]....
        /*05b0*/ 	.word	0x000091c0


	//   ....[55]....
        /*05b4*/ 	.word	0x0000a7d0


	//   ....[56]....
        /*05b8*/ 	.word	0x0000a7f0


	//   ....[57]....
        /*05bc*/ 	.word	0x0000a8a0


	//   ....[58]....
        /*05c0*/ 	.word	0x0000a8c0


	//   ....[59]....
        /*05c4*/ 	.word	0x0000a960


	//   ....[60]....
        /*05c8*/ 	.word	0x0000a980


	//   ....[61]....
        /*05cc*/ 	.word	0x0000aa20


	//   ....[62]....
        /*05d0*/ 	.word	0x0000aa40


	//   ....[63]....
        /*05d4*/ 	.word	0x0000aae0


	//   ....[64]....
        /*05d8*/ 	.word	0x0000ab00


	//   ....[65]....
        /*05dc*/ 	.word	0x0000ab10


	//   ....[66]....
        /*05e0*/ 	.word	0x0000aba0


	//   ....[67]....
        /*05e4*/ 	.word	0x0000b330


	//   ....[68]....
        /*05e8*/ 	.word	0x0000b360


	//   ....[69]....
        /*05ec*/ 	.word	0x0000b380


	//   ....[70]....
        /*05f0*/ 	.word	0x0000b410


	//   ....[71]....
        /*05f4*/ 	.word	0x0000b420


	//   ....[72]....
        /*05f8*/ 	.word	0x0000b4c0


	//   ....[73]....
        /*05fc*/ 	.word	0x0000b4d0


	//   ....[74]....
        /*0600*/ 	.word	0x0000b570


	//   ....[75]....
        /*0604*/ 	.word	0x0000b580


	//   ....[76]....
        /*0608*/ 	.word	0x0000b620


	//   ....[77]....
        /*060c*/ 	.word	0x0000b630


	//   ....[78]....
        /*0610*/ 	.word	0x0000b6d0


	//   ....[79]....
        /*0614*/ 	.word	0x0000b6e0


	//   ....[80]....
        /*0618*/ 	.word	0x0000b780


	//   ....[81]....
        /*061c*/ 	.word	0x0000b790


	//   ....[82]....
        /*0620*/ 	.word	0x0000b7a0


	//   ....[83]....
        /*0624*/ 	.word	0x0000bf80


	//   ....[84]....
        /*0628*/ 	.word	0x0000bf90


	//   ....[85]....
        /*062c*/ 	.word	0x0000bfb0


	//   ....[86]....
        /*0630*/ 	.word	0x0000c030


	//   ....[87]....
        /*0634*/ 	.word	0x0000c040


	//   ....[88]....
        /*0638*/ 	.word	0x0000c0a0


	//   ....[89]....
        /*063c*/ 	.word	0x0000c0d0


	//   ....[90]....
        /*0640*/ 	.word	0x0000c110


	//   ....[91]....
        /*0644*/ 	.word	0x0000c140


	//   ....[92]....
        /*0648*/ 	.word	0x0000c180


	//   ....[93]....
        /*064c*/ 	.word	0x0000c1b0


	//   ....[94]....
        /*0650*/ 	.word	0x0000c1f0


	//   ....[95]....
        /*0654*/ 	.word	0x0000c470


	//   ....[96]....
        /*0658*/ 	.word	0x0000c490


	//   ....[97]....
        /*065c*/ 	.word	0x0000c520


	//   ....[98]....
        /*0660*/ 	.word	0x0000c530


	//   ....[99]....
        /*0664*/ 	.word	0x0000c5a0


	//   ....[100]....
        /*0668*/ 	.word	0x0000c5b0


	//   ....[101]....
        /*066c*/ 	.word	0x0000c620


	//   ....[102]....
        /*0670*/ 	.word	0x0000c630


	//   ....[103]....
        /*0674*/ 	.word	0x0000c6a0


	//   ....[104]....
        /*0678*/ 	.word	0x0000c6b0


	//   ....[105]....
        /*067c*/ 	.word	0x0000c6c0


	//   ....[106]....
        /*0680*/ 	.word	0x0000c730


	//   ....[107]....
        /*0684*/ 	.word	0x0000ccc0


	//   ....[108]....
        /*0688*/ 	.word	0x0000cce0


	//   ....[109]....
        /*068c*/ 	.word	0x0000ccf0


	//   ....[110]....
        /*0690*/ 	.word	0x0000cd00


	//   ....[111]....
        /*0694*/ 	.word	0x0000cd70


	//   ....[112]....
        /*0698*/ 	.word	0x0000cd90


	//   ....[113]....
        /*069c*/ 	.word	0x0000ce00


	//   ....[114]....
        /*06a0*/ 	.word	0x0000ce20


	//   ....[115]....
        /*06a4*/ 	.word	0x0000ce80


	//   ....[116]....
        /*06a8*/ 	.word	0x0000cea0


	//   ....[117]....
        /*06ac*/ 	.word	0x0000cef0


	//   ....[118]....
        /*06b0*/ 	.word	0x0000cf10


	//   ....[119]....
        /*06b4*/ 	.word	0x0000d310


	//   ....[120]....
        /*06b8*/ 	.word	0x0000d360


	//   ....[121]....
        /*06bc*/ 	.word	0x0000d390


	//   ....[122]....
        /*06c0*/ 	.word	0x0000d3a0


	//   ....[123]....
        /*06c4*/ 	.word	0x0000d3d0


	//   ....[124]....
        /*06c8*/ 	.word	0x0000d400


	//   ....[125]....
        /*06cc*/ 	.word	0x0000d430


	//   ....[126]....
        /*06d0*/ 	.word	0x0000d460


	//   ....[127]....
        /*06d4*/ 	.word	0x0000d5e0


	//   ....[128]....
        /*06d8*/ 	.word	0x0000d610


	//   ....[129]....
        /*06dc*/ 	.word	0x0000d640


	//   ....[130]....
        /*06e0*/ 	.word	0x0000d670


	//   ....[131]....
        /*06e4*/ 	.word	0x0000d6a0


	//   ....[132]....
        /*06e8*/ 	.word	0x0000d6d0


	//   ....[133]....
        /*06ec*/ 	.word	0x0000d790


	//   ....[134]....
        /*06f0*/ 	.word	0x0000d7b0


	//   ....[135]....
        /*06f4*/ 	.word	0x0000d820


	//   ....[136]....
        /*06f8*/ 	.word	0x0000dc90


	//   ....[137]....
        /*06fc*/ 	.word	0x0000e170


	//   ....[138]....
        /*0700*/ 	.word	0x0000e260


	//   ....[139]....
        /*0704*/ 	.word	0x0000e300


	//   ....[140]....
        /*0708*/ 	.word	0x0000e360


	//   ....[141]....
        /*070c*/ 	.word	0x0000e470


	//   ....[142]....
        /*0710*/ 	.word	0x0000e4e0


	//   ....[143]....
        /*0714*/ 	.word	0x0000e5f0


	//   ....[144]....
        /*0718*/ 	.word	0x0000e660


	//   ....[145]....
        /*071c*/ 	.word	0x0000e770


	//   ....[146]....
        /*0720*/ 	.word	0x0000e7e0


	//   ....[147]....
        /*0724*/ 	.word	0x0000e8f0


	//   ....[148]....
        /*0728*/ 	.word	0x0000e960


	//   ....[149]....
        /*072c*/ 	.word	0x0000ea00


	//   ....[150]....
        /*0730*/ 	.word	0x0000eb10


	//   ....[151]....
        /*0734*/ 	.word	0x0000eb70


	//   ....[152]....
        /*0738*/ 	.word	0x0000ebd0


	//   ....[153]....
        /*073c*/ 	.word	0x0000ecd0


	//   ....[154]....
        /*0740*/ 	.word	0x0000ed30


	//   ....[155]....
        /*0744*/ 	.word	0x0000ee40


	//   ....[156]....
        /*0748*/ 	.word	0x0000eea0


	//   ....[157]....
        /*074c*/ 	.word	0x0000efb0


	//   ....[158]....
        /*0750*/ 	.word	0x0000f010


	//   ....[159]....
        /*0754*/ 	.word	0x0000f120


	//   ....[160]....
        /*0758*/ 	.word	0x0000f180


	//   ....[161]....
        /*075c*/ 	.word	0x0000f290


	//   ....[162]....
        /*0760*/ 	.word	0x0000f2f0


	//   ....[163]....
        /*0764*/ 	.word	0x0000f400


	//   ....[164]....
        /*0768*/ 	.word	0x0000f460


	//   ....[165]....
        /*076c*/ 	.word	0x0000f550


	//   ....[166]....
        /*0770*/ 	.word	0x0000f680


	//   ....[167]....
        /*0774*/ 	.word	0x0000f730


	//   ....[168]....
        /*0778*/ 	.word	0x0000f7a0


	//   ....[169]....
        /*077c*/ 	.word	0x0000f890


	//   ....[170]....
        /*0780*/ 	.word	0x0000f8f0


	//   ....[171]....
        /*0784*/ 	.word	0x0000f9c0


	//   ....[172]....
        /*0788*/ 	.word	0x0000fa20


	//   ....[173]....
        /*078c*/ 	.word	0x0000faf0


	//   ....[174]....
        /*0790*/ 	.word	0x0000fb50


	//   ....[175]....
        /*0794*/ 	.word	0x0000fc20


	//   ....[176]....
        /*0798*/ 	.word	0x0000fc80


	//   ....[177]....
        /*079c*/ 	.word	0x0000fd50


	//   ....[178]....
        /*07a0*/ 	.word	0x0000fe40


	//   ....[179]....
        /*07a4*/ 	.word	0x0000fee0


	//   ....[180]....
        /*07a8*/ 	.word	0x0000ff40


	//   ....[181]....
        /*07ac*/ 	.word	0x00010030


	//   ....[182]....
        /*07b0*/ 	.word	0x00010090


	//   ....[183]....
        /*07b4*/ 	.word	0x00010170


	//   ....[184]....
        /*07b8*/ 	.word	0x000101d0


	//   ....[185]....
        /*07bc*/ 	.word	0x000102b0


	//   ....[186]....
        /*07c0*/ 	.word	0x00010310


	//   ....[187]....
        /*07c4*/ 	.word	0x000103f0


	//   ....[188]....
        /*07c8*/ 	.word	0x00010450


	//   ....[189]....
        /*07cc*/ 	.word	0x00010520


	//   ....[190]....
        /*07d0*/ 	.word	0x00010650


	//   ....[191]....
        /*07d4*/ 	.word	0x00010720


	//   ....[192]....
        /*07d8*/ 	.word	0x000107e0


	//   ....[193]....
        /*07dc*/ 	.word	0x000108b0


	//   ....[194]....
        /*07e0*/ 	.word	0x00010910


	//   ....[195]....
        /*07e4*/ 	.word	0x000109e0


	//   ....[196]....
        /*07e8*/ 	.word	0x00010a40


	//   ....[197]....
        /*07ec*/ 	.word	0x00010b20


	//   ....[198]....
        /*07f0*/ 	.word	0x00010b80


	//   ....[199]....
        /*07f4*/ 	.word	0x00010c50


	//   ....[200]....
        /*07f8*/ 	.word	0x00010cb0


	//   ....[201]....
        /*07fc*/ 	.word	0x00010d70


	//   ....[202]....
        /*0800*/ 	.word	0x00010e00


	//   ....[203]....
        /*0804*/ 	.word	0x00010ea0


	//   ....[204]....
        /*0808*/ 	.word	0x00010fc0


	//   ....[205]....
        /*080c*/ 	.word	0x00011030


	//   ....[206]....
        /*0810*/ 	.word	0x000110a0


	//   ....[207]....
        /*0814*/ 	.word	0x00011110


	//   ....[208]....
        /*0818*/ 	.word	0x00011180


	//   ....[209]....
        /*081c*/ 	.word	0x00011200


	//   ....[210]....
        /*0820*/ 	.word	0x00011290


	//   ....[211]....
        /*0824*/ 	.word	0x00011320


	//   ....[212]....
        /*0828*/ 	.word	0x00011390


	//   ....[213]....
        /*082c*/ 	.word	0x00011400


	//   ....[214]....
        /*0830*/ 	.word	0x00011470


	//   ....[215]....
        /*0834*/ 	.word	0x000114f0


	//   ....[216]....
        /*0838*/ 	.word	0x00011560


	//   ....[217]....
        /*083c*/ 	.word	0x00011600


	//   ....[218]....
        /*0840*/ 	.word	0x00011690


	//   ....[219]....
        /*0844*/ 	.word	0x000117b0


	//----- nvinfo : EIATTR_REG_RECONFIG
	.align		4
.L_116:
        /*0848*/ 	.byte	0x01, 0x54
	.zero		2


	//----- nvinfo : EIATTR_SYSCALL_OFFSETS
	.align		4
        /*084c*/ 	.byte	0x04, 0x46
        /*084e*/ 	.short	(.L_118 - .L_117)


	//   ....[0]....
.L_117:
        /*0850*/ 	.word	0x00001420


	//   ....[1]....
        /*0854*/ 	.word	0x00009d20


	//   ....[2]....
        /*0858*/ 	.word	0x00009e70


	//   ....[3]....
        /*085c*/ 	.word	0x00009f60


	//   ....[4]....
        /*0860*/ 	.word	0x0000af40


	//----- nvinfo : EIATTR_MBARRIER_INSTR_OFFSETS
	.align		4
.L_118:
        /*0864*/ 	.byte	0x04, 0x39
        /*0866*/ 	.short	(.L_120 - .L_119)


	//   ....[0]....
.L_119:
        /*0868*/ 	.word	0x00000180
        /*086c*/ 	.word	0x000000ff
        /*0870*/ 	.word	0x0002a800
        /*0874*/ 	.short	0x0100
        /*0876*/ 	.byte	0x08
	.zero		1


	//   ....[1]....
        /*0878*/ 	.word	0x00000190
        /*087c*/ 	.word	0x000000ff
        /*0880*/ 	.word	0x0002a820
        /*0884*/ 	.short	0x0100
        /*0886*/ 	.byte	0x08
	.zero		1


	//   ....[2]....
        /*0888*/ 	.word	0x00000280
        /*088c*/ 	.word	0x000000ff
        /*0890*/ 	.word	0x0002a830
        /*0894*/ 	.short	0x0100
        /*0896*/ 	.byte	0x08
	.zero		1


	//   ....[3]....
        /*0898*/ 	.word	0x00000290
        /*089c*/ 	.word	0x000000ff
        /*08a0*/ 	.word	0x0002a840
        /*08a4*/ 	.short	0x0100
        /*08a6*/ 	.byte	0x08
	.zero		1


	//   ....[4]....
        /*08a8*/ 	.word	0x000002a0
        /*08ac*/ 	.word	0x000000ff
        /*08b0*/ 	.word	0x0002a838
        /*08b4*/ 	.short	0x0100
        /*08b6*/ 	.byte	0x08
	.zero		1


	//   ....[5]....
        /*08b8*/ 	.word	0x000002b0
        /*08bc*/ 	.word	0x000000ff
        /*08c0*/ 	.word	0x0002a848
        /*08c4*/ 	.short	0x0100
        /*08c6*/ 	.byte	0x08
	.zero		1


	//   ....[6]....
        /*08c8*/ 	.word	0x000003e0
        /*08cc*/ 	.word	0x000000ff
        /*08d0*/ 	.word	0x0002a850
        /*08d4*/ 	.short	0x0100
        /*08d6*/ 	.byte	0x08
	.zero		1


	//   ....[7]....
        /*08d8*/ 	.word	0x000003f0
        /*08dc*/ 	.word	0x000000ff
        /*08e0*/ 	.word	0x0002a860
        /*08e4*/ 	.short	0x0100
        /*08e6*/ 	.byte	0x08
	.zero		1


	//   ....[8]....
        /*08e8*/ 	.word	0x00000400
        /*08ec*/ 	.word	0x000000ff
        /*08f0*/ 	.word	0x0002a858
        /*08f4*/ 	.short	0x0100
        /*08f6*/ 	.byte	0x08
	.zero		1


	//   ....[9]....
        /*08f8*/ 	.word	0x00000410
        /*08fc*/ 	.word	0x000000ff
        /*0900*/ 	.word	0x0002a868
        /*0904*/ 	.short	0x0100
        /*0906*/ 	.byte	0x08
	.zero		1


	//   ....[10]....
        /*0908*/ 	.word	0x00000500
        /*090c*/ 	.word	0x000000ff
        /*0910*/ 	.word	0x0002a870
        /*0914*/ 	.short	0x0100
        /*0916*/ 	.byte	0x06
	.zero		1


	//   ....[11]....
        /*0918*/ 	.word	0x00000510
        /*091c*/ 	.word	0x000000ff
        /*0920*/ 	.word	0x0002a880
        /*0924*/ 	.short	0x0100
        /*0926*/ 	.byte	0x06
	.zero		1


	//   ....[12]....
        /*0928*/ 	.word	0x00000520
        /*092c*/ 	.word	0x000000ff
        /*0930*/ 	.word	0x0002a878
        /*0934*/ 	.short	0x0100
        /*0936*/ 	.byte	0x06
	.zero		1


	//   ....[13]....
        /*0938*/ 	.word	0x00000530
        /*093c*/ 	.word	0x000000ff
        /*0940*/ 	.word	0x0002a888
        /*0944*/ 	.short	0x0100
        /*0946*/ 	.byte	0x06
	.zero		1


	//   ....[14]....
        /*0948*/ 	.word	0x00000660
        /*094c*/ 	.word	0x000000ff
        /*0950*/ 	.word	0x0002a890
        /*0954*/ 	.short	0x0100
        /*0956*/ 	.byte	0x08
	.zero		1


	//   ....[15]....
        /*0958*/ 	.word	0x00000670
        /*095c*/ 	.word	0x000000ff
        /*0960*/ 	.word	0x0002a8a0
        /*0964*/ 	.short	0x0100
        /*0966*/ 	.byte	0x08
	.zero		1


	//   ....[16]....
        /*0968*/ 	.word	0x00000680
        /*096c*/ 	.word	0x000000ff
        /*0970*/ 	.word	0x0002a898
        /*0974*/ 	.short	0x0100
        /*0976*/ 	.byte	0x08
	.zero		1


	//   ....[17]....
        /*0978*/ 	.word	0x00000690
        /*097c*/ 	.word	0x000000ff
        /*0980*/ 	.word	0x0002a8a8
        /*0984*/ 	.short	0x0100
        /*0986*/ 	.byte	0x08
	.zero		1


	//   ....[18]....
        /*0988*/ 	.word	0x000007c0
        /*098c*/ 	.word	0x000000ff
        /*0990*/ 	.word	0x0002a8b0
        /*0994*/ 	.short	0x0100
        /*0996*/ 	.byte	0x08
	.zero		1


	//   ....[19]....
        /*0998*/ 	.word	0x000007d0
        /*099c*/ 	.word	0x000000ff
        /*09a0*/ 	.word	0x0002a8c0
        /*09a4*/ 	.short	0x0100
        /*09a6*/ 	.byte	0x08
	.zero		1


	//   ....[20]....
        /*09a8*/ 	.word	0x000007e0
        /*09ac*/ 	.word	0x000000ff
        /*09b0*/ 	.word	0x0002a8b8
        /*09b4*/ 	.short	0x0100
        /*09b6*/ 	.byte	0x08
	.zero		1


	//   ....[21]....
        /*09b8*/ 	.word	0x000007f0
        /*09bc*/ 	.word	0x000000ff
        /*09c0*/ 	.word	0x0002a8c8
        /*09c4*/ 	.short	0x0100
        /*09c6*/ 	.byte	0x08
	.zero		1


	//   ....[22]....
        /*09c8*/ 	.word	0x00001480
        /*09cc*/ 	.word	0x000000ff
        /*09d0*/ 	.word	0x0002a800
        /*09d4*/ 	.short	0x010a
        /*09d6*/ 	.byte	0x2a
	.zero		1


	//   ....[23]....
        /*09d8*/ 	.word	0x00001500
        /*09dc*/ 	.word	0x00000000
        /*09e0*/ 	.word	0x0002a830
        /*09e4*/ 	.short	0x010a
        /*09e6*/ 	.byte	0x3f
	.zero		1


	//   ....[24]....
        /*09e8*/ 	.word	0x00001550
        /*09ec*/ 	.word	0x00000000
        /*09f0*/ 	.word	0x0002a830
        /*09f4*/ 	.short	0x010a
        /*09f6*/ 	.byte	0x3f
	.zero		1


	//   ....[25]....
        /*09f8*/ 	.word	0x00002210
        /*09fc*/ 	.word	0x000000ff
        /*0a00*/ 	.word	0x00000000
        /*0a04*/ 	.short	0x0101
        /*0a06*/ 	.byte	0x04
	.zero		1


	//   ....[26]....
        /*0a08*/ 	.word	0x00003c70
        /*0a0c*/ 	.word	0x000000ff
        /*0a10*/ 	.word	0x0002a830
        /*0a14*/ 	.short	0x010a
        /*0a16*/ 	.byte	0x08
	.zero		1


	//   ....[27]....
        /*0a18*/ 	.word	0x00003cb0
        /*0a1c*/ 	.word	0x000000ff
        /*0a20*/ 	.word	0x0002a830
        /*0a24*/ 	.short	0x010a
        /*0a26*/ 	.byte	0x08
	.zero		1


	//   ....[28]....
        /*0a28*/ 	.word	0x000045b0
        /*0a2c*/ 	.word	0x000000ff
        /*0a30*/ 	.word	0x0002a850
        /*0a34*/ 	.short	0x010a
        /*0a36*/ 	.byte	0x09
	.zero		1


	//   ....[29]....
        /*0a38*/ 	.word	0x000045f0
        /*0a3c*/ 	.word	0x000000ff
        /*0a40*/ 	.word	0x0002a850
        /*0a44*/ 	.short	0x010a
        /*0a46*/ 	.byte	0x09
	.zero		1


	//   ....[30]....
        /*0a48*/ 	.word	0x00004c90
        /*0a4c*/ 	.word	0x000000ff
        /*0a50*/ 	.word	0x00000000
        /*0a54*/ 	.short	0x0101
        /*0a56*/ 	.byte	0x08
	.zero		1


	//   ....[31]....
        /*0a58*/ 	.word	0x00005c90
        /*0a5c*/ 	.word	0x000000ff
        /*0a60*/ 	.word	0x00000000
        /*0a64*/ 	.short	0x0101
        /*0a66*/ 	.byte	0x09
	.zero		1


	//   ....[32]....
        /*0a68*/ 	.word	0x00006280
        /*0a6c*/ 	.word	0x000000ff
        /*0a70*/ 	.word	0x0002a850
        /*0a74*/ 	.short	0x010a
        /*0a76*/ 	.byte	0x05
	.zero		1


	//   ....[33]....
        /*0a78*/ 	.word	0x000062c0
        /*0a7c*/ 	.word	0x000000ff
        /*0a80*/ 	.word	0x0002a850
        /*0a84*/ 	.short	0x010a
        /*0a86*/ 	.byte	0x05
	.zero		1


	//   ....[34]....
        /*0a88*/ 	.word	0x000067d0
        /*0a8c*/ 	.word	0x000000ff
        /*0a90*/ 	.word	0x00000000
        /*0a94*/ 	.short	0x0101
        /*0a96*/ 	.byte	0x04
	.zero		1


	//   ....[35]....
        /*0a98*/ 	.word	0x00007ca0
        /*0a9c*/ 	.word	0x0000001c
        /*0aa0*/ 	.word	0x00000000
        /*0aa4*/ 	.short	0x0101
        /*0aa6*/ 	.byte	0x3f
	.zero		1


	//   ....[36]....
        /*0aa8*/ 	.word	0x0000a590
        /*0aac*/ 	.word	0x00000007
        /*0ab0*/ 	.word	0x0002a840
        /*0ab4*/ 	.short	0x010a
        /*0ab6*/ 	.byte	0x3f
	.zero		1


	//   ....[37]....
        /*0ab8*/ 	.word	0x0000ac60
        /*0abc*/ 	.word	0x00000007
        /*0ac0*/ 	.word	0x0002a830
        /*0ac4*/ 	.short	0x0107
        /*0ac6*/ 	.byte	0x3f
	.zero		1


	//   ....[38]....
        /*0ac8*/ 	.word	0x0000ad40
        /*0acc*/ 	.word	0x00000007
        /*0ad0*/ 	.word	0x0002a830
        /*0ad4*/ 	.short	0x0101
        /*0ad6*/ 	.byte	0x3f
	.zero		1


	//   ....[39]....
        /*0ad8*/ 	.word	0x0000b8f0
        /*0adc*/ 	.word	0x00000016
        /*0ae0*/ 	.word	0x0002a800
        /*0ae4*/ 	.short	0x0107
        /*0ae6*/ 	.byte	0x3f
	.zero		1


	//   ....[40]....
        /*0ae8*/ 	.word	0x0000b9f0
        /*0aec*/ 	.word	0x00000016
        /*0af0*/ 	.word	0x0002a800
        /*0af4*/ 	.short	0x0101
        /*0af6*/ 	.byte	0x3f
	.zero		1


	//   ....[41]....
        /*0af8*/ 	.word	0x0000ba10
        /*0afc*/ 	.word	0x00000016
        /*0b00*/ 	.word	0x0002a820
        /*0b04*/ 	.short	0x010a
        /*0b06*/ 	.byte	0x3f
	.zero		1


	//   ....[42]....
        /*0b08*/ 	.word	0x0000bd90
        /*0b0c*/ 	.word	0x00000006
        /*0b10*/ 	.word	0x0002a840
        /*0b14*/ 	.short	0x010a
        /*0b16*/ 	.byte	0x3f
	.zero		1


	//   ....[43]....
        /*0b18*/ 	.word	0x0000c290
        /*0b1c*/ 	.word	0x00000006
        /*0b20*/ 	.word	0x0002a830
        /*0b24*/ 	.short	0x0107
        /*0b26*/ 	.byte	0x3f
	.zero		1


	//   ....[44]....
        /*0b28*/ 	.word	0x0000c350
        /*0b2c*/ 	.word	0x00000006
        /*0b30*/ 	.word	0x0002a830
        /*0b34*/ 	.short	0x0101
        /*0b36*/ 	.byte	0x3f
	.zero		1


	//   ....[45]....
        /*0b38*/ 	.word	0x0000c3b0
        /*0b3c*/ 	.word	0x00000004
        /*0b40*/ 	.word	0x0002a860
        /*0b44*/ 	.short	0x010a
        /*0b46*/ 	.byte	0x3f
	.zero		1


	//   ....[46]....
        /*0b48*/ 	.word	0x0000c810
        /*0b4c*/ 	.word	0x00000004
        /*0b50*/ 	.word	0x0002a850
        /*0b54*/ 	.short	0x0107
        /*0b56*/ 	.byte	0x3f
	.zero		1


	//   ....[47]....
        /*0b58*/ 	.word	0x0000c960
        /*0b5c*/ 	.word	0x00000004
        /*0b60*/ 	.word	0x0002a850
        /*0b64*/ 	.short	0x0101
        /*0b66*/ 	.byte	0x3f
	.zero		1


	//   ....[48]....
        /*0b68*/ 	.word	0x0000cbf0
        /*0b6c*/ 	.word	0x00000000
        /*0b70*/ 	.word	0x0002a860
        /*0b74*/ 	.short	0x010a
        /*0b76*/ 	.byte	0x3f
	.zero		1


	//   ....[49]....
        /*0b78*/ 	.word	0x0000d050
        /*0b7c*/ 	.word	0x00000000
        /*0b80*/ 	.word	0x0002a850
        /*0b84*/ 	.short	0x0107
        /*0b86*/ 	.byte	0x3f
	.zero		1


	//   ....[50]....
        /*0b88*/ 	.word	0x0000d110
        /*0b8c*/ 	.word	0x00000000
        /*0b90*/ 	.word	0x0002a850
        /*0b94*/ 	.short	0x0101
        /*0b96*/ 	.byte	0x3f
	.zero		1


	//   ....[51]....
        /*0b98*/ 	.word	0x0000dc10
        /*0b9c*/ 	.word	0x00000004
        /*0ba0*/ 	.word	0x0002a820
        /*0ba4*/ 	.short	0x010a
        /*0ba6*/ 	.byte	0x3f
	.zero		1


	//   ....[52]....
        /*0ba8*/ 	.word	0x0000dd90
        /*0bac*/ 	.word	0x00000005
        /*0bb0*/ 	.word	0x0002a840
        /*0bb4*/ 	.short	0x010a
        /*0bb6*/ 	.byte	0x3f
	.zero		1


	//   ....[53]....
        /*0bb8*/ 	.word	0x0000de30
        /*0bbc*/ 	.word	0x0000001b
        /*0bc0*/ 	.word	0x0002a840
        /*0bc4*/ 	.short	0x010a
        /*0bc6*/ 	.byte	0x3f
	.zero		1


	//   ....[54]....
        /*0bc8*/ 	.word	0x0000de70
        /*0bcc*/ 	.word	0x00000005
        /*0bd0*/ 	.word	0x0002a860
        /*0bd4*/ 	.short	0x010a
        /*0bd6*/ 	.byte	0x3f
	.zero		1


	//   ....[55]....
        /*0bd8*/ 	.word	0x0000deb0
        /*0bdc*/ 	.word	0x0000001b
        /*0be0*/ 	.word	0x0002a860
        /*0be4*/ 	.short	0x010a
        /*0be6*/ 	.byte	0x3f
	.zero		1


	//   ....[56]....
        /*0be8*/ 	.word	0x0000df20
        /*0bec*/ 	.word	0x00000003
        /*0bf0*/ 	.word	0x0002a800
        /*0bf4*/ 	.short	0x010a
        /*0bf6*/ 	.byte	0x3f
	.zero		1


	//   ....[57]....
        /*0bf8*/ 	.word	0x0000df70
        /*0bfc*/ 	.word	0x00000000
        /*0c00*/ 	.word	0x0002a830
        /*0c04*/ 	.short	0x010a
        /*0c06*/ 	.byte	0x3f
	.zero		1


	//   ....[58]....
        /*0c08*/ 	.word	0x0000dfd0
        /*0c0c*/ 	.word	0x0000000b
        /*0c10*/ 	.word	0x0002a830
        /*0c14*/ 	.short	0x010a
        /*0c16*/ 	.byte	0x3f
	.zero		1


	//   ....[59]....
        /*0c18*/ 	.word	0x0000e030
        /*0c1c*/ 	.word	0x00000009
        /*0c20*/ 	.word	0x0002a850
        /*0c24*/ 	.short	0x010a
        /*0c26*/ 	.byte	0x3f
	.zero		1


	//   ....[60]....
        /*0c28*/ 	.word	0x0000e090
        /*0c2c*/ 	.word	0x00000005
        /*0c30*/ 	.word	0x0002a850
        /*0c34*/ 	.short	0x010a
        /*0c36*/ 	.byte	0x3f
	.zero		1


	//   ....[61]....
        /*0c38*/ 	.word	0x0000e1b0
        /*0c3c*/ 	.word	0x00000007
        /*0c40*/ 	.word	0x0002a840
        /*0c44*/ 	.short	0x010a
        /*0c46*/ 	.byte	0x3f
	.zero		1


	//   ....[62]....
        /*0c48*/ 	.word	0x0000f580
        /*0c4c*/ 	.word	0x00000016
        /*0c50*/ 	.word	0x0002a820
        /*0c54*/ 	.short	0x010a
        /*0c56*/ 	.byte	0x3f
	.zero		1


	//   ....[63]....
        /*0c58*/ 	.word	0x0000f5d0
        /*0c5c*/ 	.word	0x00000006
        /*0c60*/ 	.word	0x0002a840
        /*0c64*/ 	.short	0x010a
        /*0c66*/ 	.byte	0x3f
	.zero		1


	//   ....[64]....
        /*0c68*/ 	.word	0x0000fd90
        /*0c6c*/ 	.word	0x00000004
        /*0c70*/ 	.word	0x0002a860
        /*0c74*/ 	.short	0x010a
        /*0c76*/ 	.byte	0x3f
	.zero		1


	//   ....[65]....
        /*0c78*/ 	.word	0x000105a0
        /*0c7c*/ 	.word	0x00000000
        /*0c80*/ 	.word	0x0002a860
        /*0c84*/ 	.short	0x010a
        /*0c86*/ 	.byte	0x3f
	.zero		1


	//   ....[66]....
        /*0c88*/ 	.word	0x000116d0
        /*0c8c*/ 	.word	0x00000004
        /*0c90*/ 	.word	0x0002a820
        /*0c94*/ 	.short	0x010a
        /*0c96*/ 	.byte	0x3f
	.zero		1


	//   ....[67]....
        /*0c98*/ 	.word	0x00011870
        /*0c9c*/ 	.word	0x00000005
        /*0ca0*/ 	.word	0x0002a840
        /*0ca4*/ 	.short	0x010a
        /*0ca6*/ 	.byte	0x3f
	.zero		1


	//   ....[68]....
        /*0ca8*/ 	.word	0x000118c0
        /*0cac*/ 	.word	0x0000001b
        /*0cb0*/ 	.word	0x0002a840
        /*0cb4*/ 	.short	0x010a
        /*0cb6*/ 	.byte	0x3f
	.zero		1


	//   ....[69]....
        /*0cb8*/ 	.word	0x00011910
        /*0cbc*/ 	.word	0x00000005
        /*0cc0*/ 	.word	0x0002a860
        /*0cc4*/ 	.short	0x010a
        /*0cc6*/ 	.byte	0x3f
	.zero		1


	//----- nvinfo : EIATTR_NUM_MBARRIERS
	.align		4
.L_120:
        /*0cc8*/ 	.byte	0x03, 0x38
        /*0cca*/ 	.short	0x0016


	//----- nvinfo : EIATTR_EXIT_INSTR_OFFSETS
	.align		4
        /*0ccc*/ 	.byte	0x04, 0x1c
        /*0cce*/ 	.short	(.L_122 - .L_121)


	//   ....[0]....
.L_121:
        /*0cd0*/ 	.word	0x00000960


	//   ....[1]....
        /*0cd4*/ 	.word	0x00008b30


	//   ....[2]....
        /*0cd8*/ 	.word	0x0000df00


	//----- nvinfo : EIATTR_MAX_THREADS
	.align		4
.L_122:
        /*0cdc*/ 	.byte	0x04, 0x05
        /*0cde*/ 	.short	(.L_124 - .L_123)
.L_123:
        /*0ce0*/ 	.word	0x00000180
        /*0ce4*/ 	.word	0x00000001
        /*0ce8*/ 	.word	0x00000001


	//----- nvinfo : EIATTR_CRS_STACK_SIZE
	.align		4
.L_124:
        /*0cec*/ 	.byte	0x04, 0x1e
        /*0cee*/ 	.short	(.L_126 - .L_125)
.L_125:
        /*0cf0*/ 	.word	0x00000000


	//----- nvinfo : EIATTR_CBANK_PARAM_SIZE
	.align		4
.L_126:
        /*0cf4*/ 	.byte	0x03, 0x19
        /*0cf6*/ 	.short	0x0af0


	//----- nvinfo : EIATTR_PARAM_CBANK
	.align		4
        /*0cf8*/ 	.byte	0x04, 0x0a
        /*0cfa*/ 	.short	(.L_128 - .L_127)
	.align		4
.L_127:
        /*0cfc*/ 	.word	index@(.nv.constant0._ZN7cutlass13device_kernelIN5flash11enable_sm90INS1_16FlashAttnFwdSm90INS1_25CollectiveMainloopFwdSm90ILi2EN4cute5tupleIJNS5_1CILi1EEES8_S8_EEENS6_IJNS7_ILi128EEENS7_ILi96EEENS7_ILi192EEEEEELi128ENS_10bfloat16_tEfNS_4arch4Sm90ELb0ELb0ELb1ELb1ELb1ELb0ELb0ELb1ELb1ELb1ELb0ELb0EEENS1_21CollectiveEpilogueFwdINS6_IJSA_SA_SB_EEES9_SE_SG_Li256ELb1ELb1ELb0ELb0EEENS1_36VarlenDynamicPersistentTileSchedulerILi128ELi96ELi256ELi128ELb0ELb1ELb1ELb0ELb1ELb1EEEEEEEEEvNT_6ParamsE)
        /*0d00*/ 	.short	0x0210
        /*0d02*/ 	.short	0x0af0


	//----- nvinfo : EIATTR_SW_WAR
	.align		4
.L_128:
        /*0d04*/ 	.byte	0x04, 0x36
        /*0d06*/ 	.short	(.L_130 - .L_129)
.L_129:
        /*0d08*/ 	.word	0x00000008
.L_130:


//--------------------- .nv.info._ZN7cutlass13device_kernelIN5flash11enable_sm90INS1_16FlashAttnFwdSm90INS1_25CollectiveMainloopFwdSm90ILi2EN4cute5tupleIJNS5_1CILi1EEES8_S8_EEENS6_IJNS7_ILi128EEENS7_ILi96EEENS7_ILi192EEEEEELi128ENS_10bfloat16_tEfNS_4arch4Sm90ELb0ELb0ELb1ELb1ELb1ELb1ELb0ELb1ELb1ELb1ELb0ELb0EEENS1_21CollectiveEpilogueFwdINS6_IJSA_SA_SB_EEES9_SE_SG_Li256ELb1ELb1ELb0ELb0EEENS1_36VarlenDynamicPersistentTileSchedulerILi128ELi96ELi256ELi128ELb0ELb1ELb1ELb0ELb1ELb1EEEEEEEEEvNT_6ParamsE --------------------------
	.section	.nv.info._ZN7cutlass13device_kernelIN5flash11enable_sm90INS1_16FlashAttnFwdSm90INS1_25CollectiveMainloopFwdSm90ILi2EN4cute5tupleIJNS5_1CILi1EEES8_S8_EEENS6_IJNS7_ILi128EEENS7_ILi96EEENS7_ILi192EEEEEELi128ENS_10bfloat16_tEfNS_4arch4Sm90ELb0ELb0ELb1ELb1ELb1ELb1ELb0ELb1ELb1ELb1ELb0ELb0EEENS1_21CollectiveEpilogueFwdINS6_IJSA_SA_SB_EEES9_SE_SG_Li256ELb1ELb1ELb0ELb0EEENS1_36VarlenDynamicPersistentTileSchedulerILi128ELi96ELi256ELi128ELb0ELb1ELb1ELb0ELb1ELb1EEEEEEEEEvNT_6ParamsE,"",@"SHT_CUDA_INFO"
	.sectionflags	@""
	.align	4


	//----- nvinfo : EIATTR_CUDA_API_VERSION
	.align		4
        /*0000*/ 	.byte	0x04, 0x37
        /*0002*/ 	.short	(.L_132 - .L_131)
.L_131:
        /*0004*/ 	.word	0x00000082


	//----- nvinfo : EIATTR_KPARAM_INFO
	.align		4
.L_132:
        /*0008*/ 	.byte	0x04, 0x17
        /*000a*/ 	.short	(.L_134 - .L_133)
.L_133:
        /*000c*/ 	.word	0x00000000
        /*0010*/ 	.short	0x0000
        /*0012*/ 	.short	0x0070
        /*0014*/ 	.byte	0x00, 0xf0, 0x01, 0x2a


	//----- nvinfo : EIATTR_SPARSE_MMA_MASK
	.align		4
.L_134:
        /*0018*/ 	.byte	0x03, 0x50
        /*001a*/ 	.short	0x0000


	//----- nvinfo : EIATTR_MAXREG_COUNT
	.align		4
        /*001c*/ 	.byte	0x03, 0x1b
        /*001e*/ 	.short	0x00a8


	//----- nvinfo : EIATTR_NUM_BARRIERS
	.align		4
        /*0020*/ 	.byte	0x02, 0x4c
        /*0022*/ 	.byte	0x10
	.zero		1


	//----- nvinfo : EIATTR_EXTERNS
	.align		4
        /*0024*/ 	.byte	0x04, 0x0f
        /*0026*/ 	.short	(.L_136 - .L_135)


	//   ....[0]....
	.align		4
.L_135:
        /*0028*/ 	.word	index@(__assertfail)


	//----- nvinfo : EIATTR_ANNOTATIONS
	.align		4
.L_136:
        /*002c*/ 	.byte	0x04, 0x55
        /*002e*/ 	.short	(.L_138 - .L_137)


	//   ....[0]....
.L_137:
        /* <DEDUP_REMOVED lines=36> */


	//----- nvinfo : EIATTR_MERCURY_ISA_VERSION
	.align		4
.L_138:
        /*0258*/ 	.byte	0x03, 0x5f
        /*025a*/ 	.short	0x0101


	//----- nvinfo : EIATTR_UNUSED_LOAD_BYTE_OFFSET
	.align		4
        /*025c*/ 	.byte	0x04, 0x44
        /*025e*/ 	.short	(.L_140 - .L_139)


	//   ....[0]....
.L_139:
        /*0260*/ 	.word	0x00000a50
        /*0264*/ 	.word	0x0000fff0


	//   ....[1]....
        /*0268*/ 	.word	0x00016ae0
        /*026c*/ 	.word	0x0000fff0


	//----- nvinfo : EIATTR_INT_WARP_WIDE_INSTR_OFFSETS
	.align		4
.L_140:
        /*0270*/ 	.byte	0x04, 0x31
        /*0272*/ 	.short	(.L_142 - .L_141)


	//   ....[0]....
.L_141:
        /*0274*/ 	.word	0x00000130


	//   ....[1]....
        /*0278*/ 	.word	0x00000170


	//   ....[2]....
        /*027c*/ 	.word	0x000001e0


	//   ....[3]....
        /*0280*/ 	.word	0x0001aea0


	//   ....[4]....
        /*0284*/ 	.word	0x0001af30


	//   ....[5]....
        /*0288*/ 	.word	0x0001de60


	//   ....[6]....
        /*028c*/ 	.word	0x0001def0


	//----- nvinfo : EIATTR_COOP_GROUP_MASK_REGIDS
	.align		4
.L_142:
        /*0290*/ 	.byte	0x04, 0x29
        /*0292*/ 	.short	(.L_144 - .L_143)


	//   ....[0]....
.L_143:
        /*0294*/ 	.word	0xffffffff


	//   ....[1]....
        /*0298*/ 	.word	0xffffffff


	//   ....[2]....
        /*029c*/ 	.word	0xffffffff


	//   ....[3]....
        /*02a0*/ 	.word	0xffffffff


	//   ....[4]....
        /*02a4*/ 	.word	0xffffffff


	//   ....[5]....
        /*02a8*/ 	.word	0xffffffff


	//   ....[6]....
        /*02ac*/ 	.word	0xffffffff


	//   ....[7]....
        /*02b0*/ 	.word	0xffffffff


	//   ....[8]....
        /*02b4*/ 	.word	0xffffffff


	//   ....[9]....
        /*02b8*/ 	.word	0xffffffff


	//   ....[10]....
        /*02bc*/ 	.word	0xffffffff


	//   ....[11]....
        /*02c0*/ 	.word	0xffffffff


	//   ....[12]....
        /*02c4*/ 	.word	0xffffffff


	//   ....[13]....
        /*02c8*/ 	.word	0xffffffff


	//   ....[14]....
        /*02cc*/ 	.word	0xffffffff


	//   ....[15]....
        /*02d0*/ 	.word	0xffffffff


	//   ....[16]....
        /*02d4*/ 	.word	0xffffffff


	//   ....[17]....
        /*02d8*/ 	.word	0xffffffff


	//   ....[18]....
        /*02dc*/ 	.word	0xffffffff


	//   ....[19]....
        /*02e0*/ 	.word	0xffffffff


	//   ....[20]....
        /*02e4*/ 	.word	0xffffffff


	//   ....[21]....
        /*02e8*/ 	.word	0xffffffff


	//   ....[22]....
        /*02ec*/ 	.word	0xffffffff


	//   ....[23]....
        /*02f0*/ 	.word	0xffffffff


	//   ....[24]....
        /*02f4*/ 	.word	0xffffffff


	//   ....[25]....
        /*02f8*/ 	.word	0xffffffff


	//   ....[26]....
        /*02fc*/ 	.word	0xffffffff


	//   ....[27]....
        /*0300*/ 	.word	0xffffffff


	//   ....[28]....
        /*0304*/ 	.word	0xffffffff


	//   ....[29]....
        /*0308*/ 	.word	0xffffffff


	//   ....[30]....
        /*030c*/ 	.word	0xffffffff


	//   ....[31]....
        /*0310*/ 	.word	0xffffffff


	//   ....[32]....
        /*0314*/ 	.word	0xffffffff


	//   ....[33]....
        /*0318*/ 	.word	0xffffffff


	//   ....[34]....
        /*031c*/ 	.word	0xffffffff


	//   ....[35]....
        /*0320*/ 	.word	0xffffffff


	//   ....[36]....
        /*0324*/ 	.word	0xffffffff


	//   ....[37]....
        /*0328*/ 	.word	0xffffffff


	//   ....[38]....
        /*032c*/ 	.word	0xffffffff


	//   ....[39]....
        /*0330*/ 	.word	0xffffffff


	//   ....[40]....
        /*0334*/ 	.word	0xffffffff


	//   ....[41]....
        /*0338*/ 	.word	0xffffffff


	//   ....[42]....
        /*033c*/ 	.word	0xffffffff


	//   ....[43]....
        /*0340*/ 	.word	0xffffffff


	//   ....[44]....
        /*0344*/ 	.word	0xffffffff


	//   ....[45]....
        /*0348*/ 	.word	0xffffffff


	//   ....[46]....
        /*034c*/ 	.word	0xffffffff


	//   ....[47]....
        /*0350*/ 	.word	0xffffffff


	//   ....[48]....
        /*0354*/ 	.word	0xffffffff


	//   ....[49]....
        /*0358*/ 	.word	0xffffffff


	//   ....[50]....
        /*035c*/ 	.word	0xffffffff


	//   ....[51]....
        /*0360*/ 	.word	0xffffffff


	//   ....[52]....
        /*0364*/ 	.word	0xffffffff


	//   ....[53]....
        /*0368*/ 	.word	0xffffffff


	//   ....[54]....
        /*036c*/ 	.word	0xffffffff


	//   ....[55]....
        /*0370*/ 	.word	0xffffffff


	//   ....[56]....
        /*0374*/ 	.word	0xffffffff


	//   ....[57]....
        /*0378*/ 	.word	0xffffffff


	//   ....[58]....
        /*037c*/ 	.word	0xffffffff


	//   ....[59]....
        /*0380*/ 	.word	0xffffffff


	//   ....[60]....
        /*0384*/ 	.word	0xffffffff


	//   ....[61]....
        /*0388*/ 	.word	0xffffffff


	//   ....[62]....
        /*038c*/ 	.word	0xffffffff


	//   ....[63]....
        /*0390*/ 	.word	0xffffffff


	//   ....[64]....
        /*0394*/ 	.word	0xffffffff


	//   ....[65]....
        /*0398*/ 	.word	0xffffffff


	//   ....[66]....
        /*039c*/ 	.word	0xffffffff


	//   ....[67]....
        /*03a0*/ 	.word	0xffffffff


	//   ....[68]....
        /*03a4*/ 	.word	0xffffffff


	//   ....[69]....
        /*03a8*/ 	.word	0xffffffff


	//   ....[70]....
        /*03ac*/ 	.word	0xffffffff


	//   ....[71]....
        /*03b0*/ 	.word	0xffffffff


	//   ....[72]....
        /*03b4*/ 	.word	0xffffffff


	//   ....[73]....
        /*03b8*/ 	.word	0xffffffff


	//   ....[74]....
        /*03bc*/ 	.word	0xffffffff


	//   ....[75]....
        /*03c0*/ 	.word	0xffffffff


	//   ....[76]....
        /*03c4*/ 	.word	0xffffffff


	//   ....[77]....
        /*03c8*/ 	.word	0xffffffff


	//   ....[78]....
        /*03cc*/ 	.word	0xffffffff


	//   ....[79]....
        /*03d0*/ 	.word	0xffffffff


	//   ....[80]....
        /*03d4*/ 	.word	0xffffffff


	//   ....[81]....
        /*03d8*/ 	.word	0xffffffff


	//   ....[82]....
        /*03dc*/ 	.word	0xffffffff


	//   ....[83]....
        /*03e0*/ 	.word	0xffffffff


	//   ....[84]....
        /*03e4*/ 	.word	0xffffffff


	//   ....[85]....
        /*03e8*/ 	.word	0xffffffff


	//   ....[86]....
        /*03ec*/ 	.word	0xffffffff


	//   ....[87]....
        /*03f0*/ 	.word	0xffffffff


	//   ....[88]....
        /*03f4*/ 	.word	0xffffffff


	//   ....[89]....
        /*03f8*/ 	.word	0xffffffff


	//   ....[90]....
        /*03fc*/ 	.word	0xffffffff


	//   ....[91]....
        /*0400*/ 	.word	0xffffffff


	//   ....[92]....
        /*0404*/ 	.word	0xffffffff


	//   ....[93]....
        /*0408*/ 	.word	0xffffffff


	//   ....[94]....
        /*040c*/ 	.word	0xffffffff


	//   ....[95]....
        /*0410*/ 	.word	0xffffffff


	//   ....[96]....
        /*0414*/ 	.word	0xffffffff


	//   ....[97]....
        /*0418*/ 	.word	0xffffffff


	//   ....[98]....
        /*041c*/ 	.word	0xffffffff


	//   ....[99]....
        /*0420*/ 	.word	0xffffffff


	//   ....[100]....
        /*0424*/ 	.word	0xffffffff


	//   ....[101]....
        /*0428*/ 	.word	0xffffffff


	//   ....[102]....
        /*042c*/ 	.word	0xffffffff


	//   ....[103]....
        /*0430*/ 	.word	0xffffffff


	//   ....[104]....
        /*0434*/ 	.word	0xffffffff


	//   ....[105]....
        /*0438*/ 	.word	0xffffffff


	//   ....[106]....
        /*043c*/ 	.word	0xffffffff


	//   ....[107]....
        /*0440*/ 	.word	0xffffffff


	//   ....[108]....
        /*0444*/ 	.word	0xffffffff


	//   ....[109]....
        /*0448*/ 	.word	0xffffffff


	//   ....[110]....
        /*044c*/ 	.word	0xffffffff


	//   ....[111]....
        /*0450*/ 	.word	0xffffffff


	//   ....[112]....
        /*0454*/ 	.word	0xffffffff


	//   ....[113]....
        /*0458*/ 	.word	0xffffffff


	//   ....[114]....
        /*045c*/ 	.word	0xffffffff


	//   ....[115]....
        /*0460*/ 	.word	0xffffffff


	//   ....[116]....
        /*0464*/ 	.word	0xffffffff


	//   ....[117]....
        /*0468*/ 	.word	0xffffffff


	//   ....[118]....
        /*046c*/ 	.word	0xffffffff


	//   ....[119]....
        /*0470*/ 	.word	0xffffffff


	//   ....[120]....
        /*0474*/ 	.word	0xffffffff


	//   ....[121]....
        /*0478*/ 	.word	0xffffffff


	//   ....[122]....
        /*047c*/ 	.word	0xffffffff


	//   ....[123]....
        /*0480*/ 	.word	0xffffffff


	//   ....[124]....
        /*0484*/ 	.word	0xffffffff


	//   ....[125]....
        /*0488*/ 	.word	0xffffffff


	//   ....[126]....
        /*048c*/ 	.word	0xffffffff


	//   ....[127]....
        /*0490*/ 	.word	0xffffffff


	//   ....[128]....
        /*0494*/ 	.word	0xffffffff


	//   ....[129]....
        /*0498*/ 	.word	0xffffffff


	//   ....[130]....
        /*049c*/ 	.word	0xffffffff


	//   ....[131]....
        /*04a0*/ 	.word	0xffffffff


	//   ....[132]....
        /*04a4*/ 	.word	0xffffffff


	//   ....[133]....
        /*04a8*/ 	.word	0xffffffff


	//   ....[134]....
        /*04ac*/ 	.word	0xffffffff


	//   ....[135]....
        /*04b0*/ 	.word	0xffffffff


	//   ....[136]....
        /*04b4*/ 	.word	0xffffffff


	//   ....[137]....
        /*04b8*/ 	.word	0xffffffff


	//   ....[138]....
        /*04bc*/ 	.word	0xffffffff


	//   ....[139]....
        /*04c0*/ 	.word	0xffffffff


	//   ....[140]....
        /*04c4*/ 	.word	0xffffffff


	//   ....[141]....
        /*04c8*/ 	.word	0xffffffff


	//   ....[142]....
        /*04cc*/ 	.word	0xffffffff


	//   ....[143]....
        /*04d0*/ 	.word	0xffffffff


	//   ....[144]....
        /*04d4*/ 	.word	0xffffffff


	//   ....[145]....
        /*04d8*/ 	.word	0xffffffff


	//   ....[146]....
        /*04dc*/ 	.word	0xffffffff


	//   ....[147]....
        /*04e0*/ 	.word	0xffffffff


	//   ....[148]....
        /*04e4*/ 	.word	0xffffffff


	//   ....[149]....
        /*04e8*/ 	.word	0xffffffff


	//   ....[150]....
        /*04ec*/ 	.word	0xffffffff


	//   ....[151]....
        /*04f0*/ 	.word	0xffffffff


	//   ....[152]....
        /*04f4*/ 	.word	0xffffffff


	//   ....[153]....
        /*04f8*/ 	.word	0xffffffff


	//   ....[154]....
        /*04fc*/ 	.word	0xffffffff


	//   ....[155]....
        /*0500*/ 	.word	0xffffffff


	//   ....[156]....
        /*0504*/ 	.word	0xffffffff


	//   ....[157]....
        /*0508*/ 	.word	0xffffffff


	//   ....[158]....
        /*050c*/ 	.word	0xffffffff


	//   ....[159]....
        /*0510*/ 	.word	0xffffffff


	//   ....[160]....
        /*0514*/ 	.word	0xffffffff


	//   ....[161]....
        /*0518*/ 	.word	0xffffffff


	//   ....[162]....
        /*051c*/ 	.word	0xffffffff


	//   ....[163]....
        /*0520*/ 	.word	0x0500000f


	//   ....[164]....
        /*0524*/ 	.word	0x0500000f


	//   ....[165]....
        /*0528*/ 	.word	0x0500000f


	//   ....[166]....
        /*052c*/ 	.word	0x0500000f


	//   ....[167]....
        /*0530*/ 	.word	0x0500000f


	//   ....[168]....
        /*0534*/ 	.word	0x0500000f


	//   ....[169]....
        /*0538*/ 	.word	0x0500000f


	//   ....[170]....
        /*053c*/ 	.word	0x0500000f


	//   ....[171]....
        /*0540*/ 	.word	0x0500000f


	//   ....[172]....
        /*0544*/ 	.word	0x0500000f


	//   ....[173]....
        /*0548*/ 	.word	0x0500000f


	//   ....[174]....
        /*054c*/ 	.word	0x0500000f


	//   ....[175]....
        /*0550*/ 	.word	0x0500000f


	//   ....[176]....
        /*0554*/ 	.word	0x0500000f


	//   ....[177]....
        /*0558*/ 	.word	0x0500000f


	//   ....[178]....
        /*055c*/ 	.word	0x0500000f


	//   ....[179]....
        /*0560*/ 	.word	0x0500000f


	//   ....[180]....
        /*0564*/ 	.word	0x0500000f


	//   ....[181]....
        /*0568*/ 	.word	0x0500000f


	//   ....[182]....
        /*056c*/ 	.word	0x0500000f


	//   ....[183]....
        /*0570*/ 	.word	0x0500000f


	//   ....[184]....
        /*0574*/ 	.word	0x0500000f


	//   ....[185]....
        /*0578*/ 	.word	0x0500000f


	//   ....[186]....
        /*057c*/ 	.word	0x0500000f


	//   ....[187]....
        /*0580*/ 	.word	0x0500000f


	//   ....[188]....
        /*0584*/ 	.word	0x0500000f


	//   ....[189]....
        /*0588*/ 	.word	0x0500000f


	//   ....[190]....
        /*058c*/ 	.word	0x0500000f


	//   ....[191]....
        /*0590*/ 	.word	0x0500000f


	//   ....[192]....
        /*0594*/ 	.word	0x0500000f


	//   ....[193]....
        /*0598*/ 	.word	0x0500000f


	//   ....[194]....
        /*059c*/ 	.word	0x0500000f


	//   ....[195]....
        /*05a0*/ 	.word	0x0500000f


	//   ....[196]....
        /*05a4*/ 	.word	0x0500000f


	//   ....[197]....
        /*05a8*/ 	.word	0x0500000f


	//   ....[198]....
        /*05ac*/ 	.word	0x0500000f


	//   ....[199]....
        /*05b0*/ 	.word	0x0500000f


	//   ....[200]....
        /*05b4*/ 	.word	0x0500000f


	//   ....[201]....
        /*05b8*/ 	.word	0x0500000f


	//   ....[202]....
        /*05bc*/ 	.word	0x0500000f


	//   ....[203]....
        /*05c0*/ 	.word	0x0500000f


	//   ....[204]....
        /*05c4*/ 	.word	0x0500000f


	//   ....[205]....
        /*05c8*/ 	.word	0x0500000f


	//   ....[206]....
        /*05cc*/ 	.word	0x0500000f


	//   ....[207]....
        /*05d0*/ 	.word	0x0500000f


	//   ....[208]....
        /*05d4*/ 	.word	0x0500000f


	//   ....[209]....
        /*05d8*/ 	.word	0x0500000f


	//   ....[210]....
        /*05dc*/ 	.word	0x0500000f


	//   ....[211]....
        /*05e0*/ 	.word	0x0500000f


	//   ....[212]....
        /*05e4*/ 	.word	0x0500000f


	//   ....[213]....
        /*05e8*/ 	.word	0x0500000f


	//   ....[214]....
        /*05ec*/ 	.word	0x0500000f


	//   ....[215]....
        /*05f0*/ 	.word	0x0500000f


	//   ....[216]....
        /*05f4*/ 	.word	0x0500000f


	//   ....[217]....
        /*05f8*/ 	.word	0x0500000f


	//   ....[218]....
        /*05fc*/ 	.word	0x0500000f


	//   ....[219]....
        /*0600*/ 	.word	0x0500000f


	//   ....[220]....
        /*0604*/ 	.word	0x0500000f


	//   ....[221]....
        /*0608*/ 	.word	0x0500000f


	//   ....[222]....
        /*060c*/ 	.word	0x0500000f


	//   ....[223]....
        /*0610*/ 	.word	0x0500000f


	//   ....[224]....
        /*0614*/ 	.word	0x0500000f


	//   ....[225]....
        /*0618*/ 	.word	0x0500000f


	//   ....[226]....
        /*061c*/ 	.word	0x0500000f


	//   ....[227]....
        /*0620*/ 	.word	0x0500000f


	//   ....[228]....
        /*0624*/ 	.word	0x0500000f


	//   ....[229]....
        /*0628*/ 	.word	0x0500000f


	//   ....[230]....
        /*062c*/ 	.word	0x0500000f


	//   ....[231]....
        /*0630*/ 	.word	0x0500000f


	//   ....[232]....
        /*0634*/ 	.word	0x0500000f


	//   ....[233]....
        /*0638*/ 	.word	0x0500000f


	//   ....[234]....
        /*063c*/ 	.word	0x0500000f


	//   ....[235]....
        /*0640*/ 	.word	0x0500000f


	//   ....[236]....
        /*0644*/ 	.word	0x0500000f


	//   ....[237]....
        /*0648*/ 	.word	0x0500000f


	//   ....[238]....
        /*064c*/ 	.word	0x0500000f


	//   ....[239]....
        /*0650*/ 	.word	0x0500000f


	//   ....[240]....
        /*0654*/ 	.word	0x0500000f


	//   ....[241]....
        /*0658*/ 	.word	0x0500000f


	//   ....[242]....
        /*065c*/ 	.word	0x0500000f


	//   ....[243]....
        /*0660*/ 	.word	0x0500000f


	//   ....[244]....
        /*0664*/ 	.word	0x0500000f


	//   ....[245]....
        /*0668*/ 	.word	0x0500000f


	//   ....[246]....
        /*066c*/ 	.word	0x0500000f


	//   ....[247]....
        /*0670*/ 	.word	0x0500000f


	//   ....[248]....
        /*0674*/ 	.word	0x0500000f


	//   ....[249]....
        /*0678*/ 	.word	0x0500000f


	//   ....[250]....
        /*067c*/ 	.word	0x0500000f


	//   ....[251]....
        /*0680*/ 	.word	0x0500000f


	//   ....[252]....
        /*0684*/ 	.word	0x0500000f


	//   ....[253]....
        /*0688*/ 	.word	0x0500000f


	//   ....[254]....
        /*068c*/ 	.word	0x0500000f


	//   ....[255]....
        /*0690*/ 	.word	0x0500000f


	//   ....[0]....
        /*0694*/ 	.word	0x0500000f


	//   ....[1]....
        /*0698*/ 	.word	0x0500000f


	//   ....[2]....
        /*069c*/ 	.word	0x0500000f


	//   ....[3]....
        /*06a0*/ 	.word	0x0500000f


	//   ....[4]....
        /*06a4*/ 	.word	0x0500000f


	//   ....[5]....
        /*06a8*/ 	.word	0x0500000f


	//   ....[6]....
        /*06ac*/ 	.word	0x0500000f


	//   ....[7]....
        /*06b0*/ 	.word	0x0500000f


	//   ....[8]....
        /*06b4*/ 	.word	0x0500000f


	//   ....[9]....
        /*06b8*/ 	.word	0x0500000f


	//   ....[10]....
        /*06bc*/ 	.word	0x0500000f


	//----- nvinfo : EIATTR_COOP_GROUP_INSTR_OFFSETS
	.align		4
.L_144:
        /*06c0*/ 	.byte	0x04, 0x28
        /*06c2*/ 	.short	(.L_146 - .L_145)


	//   ....[0]....
.L_145:
        /*06c4*/ 	.word	0x00000060


	//   ....[1]....
        /*06c8*/ 	.word	0x00000140


	//   ....[2]....
        /*06cc*/ 	.word	0x00000190


	//   ....[3]....
        /*06d0*/ 	.word	0x000003c0


	//   ....[4]....
        /*06d4*/ 	.word	0x00000520


	//   ....[5]....
        /*06d8*/ 	.word	0x00000640


	//   ....[6]....
        /*06dc*/ 	.word	0x000007a0


	//   ....[7]....
        /*06e0*/ 	.word	0x00003770


	//   ....[8]....
        /*06e4*/ 	.word	0x00003780


	//   ....[9]....
        /*06e8*/ 	.word	0x00004e30


	//   ....[10]....
        /*06ec*/ 	.word	0x00004e40


	//   ....[11]....
        /*06f0*/ 	.word	0x00006fa0


	//   ....[12]....
        /*06f4*/ 	.word	0x00006fb0


	//   ....[13]....
        /*06f8*/ 	.word	0x000087e0


	//   ....[14]....
        /*06fc*/ 	.word	0x000087f0


	//   ....[15]....
        /*0700*/ 	.word	0x0000a1f0


	//   ....[16]....
        /*0704*/ 	.word	0x0000a200


	//   ....[17]....
        /*0708*/ 	.word	0x0000a490


	//   ....[18]....
        /*070c*/ 	.word	0x0000a4a0


	//   ....[19]....
        /*0710*/ 	.word	0x0000aa00


	//   ....[20]....
        /*0714*/ 	.word	0x0000aa10


	//   ....[21]....
        /*0718*/ 	.word	0x0000ab90


	//   ....[22]....
        /*071c*/ 	.word	0x0000abb0


	//   ....[23]....
        /*0720*/ 	.word	0x0000b130


	//   ....[24]....
        /*0724*/ 	.word	0x0000b6d0


	//   ....[25]....
        /*0728*/ 	.word	0x0000b6e0


	//   ....[26]....
        /*072c*/ 	.word	0x0000b6f0


	//   ....[27]....
        /*0730*/ 	.word	0x0000b700


	//   ....[28]....
        /*0734*/ 	.word	0x0000e140


	//   ....[29]....
        /*0738*/ 	.word	0x0000e150


	//   ....[30]....
        /*073c*/ 	.word	0x0000e160


	//   ....[31]....
        /*0740*/ 	.word	0x0000e170


	//   ....[32]....
        /*0744*/ 	.word	0x00012550


	//   ....[33]....
        /*0748*/ 	.word	0x000125a0


	//   ....[34]....
        /*074c*/ 	.word	0x000128b0


	//   ....[35]....
        /*0750*/ 	.word	0x00012930


	//   ....[36]....
        /*0754*/ 	.word	0x00014fe0


	//   ....[37]....
        /*0758*/ 	.word	0x00015000


	//   ....[38]....
        /*075c*/ 	.word	0x00015020


	//   ....[39]....
        /*0760*/ 	.word	0x00015040


	//   ....[40]....
        /*0764*/ 	.word	0x000161d0


	//   ....[41]....
        /*0768*/ 	.word	0x000163f0


	//   ....[42]....
        /*076c*/ 	.word	0x00016420


	//   ....[43]....
        /*0770*/ 	.word	0x000164e0


	//   ....[44]....
        /*0774*/ 	.word	0x00017520


	//   ....[45]....
        /*0778*/ 	.word	0x00017560


	//   ....[46]....
        /*077c*/ 	.word	0x000175a0


	//   ....[47]....
        /*0780*/ 	.word	0x000175d0


	//   ....[48]....
        /*0784*/ 	.word	0x00017b60


	//   ....[49]....
        /*0788*/ 	.word	0x00017ba0


	//   ....[50]....
        /*078c*/ 	.word	0x00017c60


	//   ....[51]....
        /*0790*/ 	.word	0x00017c80


	//   ....[52]....
        /*0794*/ 	.word	0x00017d40


	//   ....[53]....
        /*0798*/ 	.word	0x00017d60


	//   ....[54]....
        /*079c*/ 	.word	0x00017e30


	//   ....[55]....
        /*07a0*/ 	.word	0x00017e50


	//   ....[56]....
        /*07a4*/ 	.word	0x000186a0


	//   ....[57]....
        /*07a8*/ 	.word	0x000186c0


	//   ....[58]....
        /*07ac*/ 	.word	0x00018780


	//   ....[59]....
        /*07b0*/ 	.word	0x000187a0


	//   ....[60]....
        /*07b4*/ 	.word	0x00018860


	//   ....[61]....
        /*07b8*/ 	.word	0x00018880


	//   ....[62]....
        /*07bc*/ 	.word	0x00018950


	//   ....[63]....
        /*07c0*/ 	.word	0x00018970


	//   ....[64]....
        /*07c4*/ 	.word	0x00018ac0


	//   ....[65]....
        /*07c8*/ 	.word	0x00018c70


	//   ....[66]....
        /*07cc*/ 	.word	0x00018ca0


	//   ....[67]....
        /*07d0*/ 	.word	0x00018cd0


	//   ....[68]....
        /*07d4*/ 	.word	0x00018d00


	//   ....[69]....
        /*07d8*/ 	.word	0x00018d30


	//   ....[70]....
        /*07dc*/ 	.word	0x00018d60


	//   ....[71]....
        /*07e0*/ 	.word	0x00018ed0


	//   ....[72]....
        /*07e4*/ 	.word	0x00018f00


	//   ....[73]....
        /*07e8*/ 	.word	0x00018f30


	//   ....[74]....
        /*07ec*/ 	.word	0x00018f60


	//   ....[75]....
        /*07f0*/ 	.word	0x00018f90


	//   ....[76]....
        /*07f4*/ 	.word	0x00018fc0


	//   ....[77]....
        /*07f8*/ 	.word	0x00019050


	//   ....[78]....
        /*07fc*/ 	.word	0x00019080


	//   ....[79]....
        /*0800*/ 	.word	0x00019100


	//   ....[80]....
        /*0804*/ 	.word	0x00019c20


	//   ....[81]....
        /*0808*/ 	.word	0x0001bb60


	//   ....[82]....
        /*080c*/ 	.word	0x0001bb80


	//   ....[83]....
        /*0810*/ 	.word	0x0001bc30


	//   ....[84]....
        /*0814*/ 	.word	0x0001bc50


	//   ....[85]....
        /*0818*/ 	.word	0x0001bcf0


	//   ....[86]....
        /*081c*/ 	.word	0x0001bd10


	//   ....[87]....
        /*0820*/ 	.word	0x0001bdb0


	//   ....[88]....
        /*0824*/ 	.word	0x0001bdd0


	//   ....[89]....
        /*0828*/ 	.word	0x0001be70


	//   ....[90]....
        /*082c*/ 	.word	0x0001be90


	//   ....[91]....
        /*0830*/ 	.word	0x0001bea0


	//   ....[92]....
        /*0834*/ 	.word	0x0001bf30


	//   ....[93]....
        /*0838*/ 	.word	0x0001c6f0


	//   ....[94]....
        /*083c*/ 	.word	0x0001c720


	//   ....[95]....
        /*0840*/ 	.word	0x0001c740


	//   ....[96]....
        /*0844*/ 	.word	0x0001c7d0


	//   ....[97]....
        /*0848*/ 	.word	0x0001c7e0


	//   ....[98]....
        /*084c*/ 	.word	0x0001c880


	//   ....[99]....
        /*0850*/ 	.word	0x0001c890


	//   ....[100]....
        /*0854*/ 	.word	0x0001c930


	//   ....[101]....
        /*0858*/ 	.word	0x0001c940


	//   ....[102]....
        /*085c*/ 	.word	0x0001c9e0


	//   ....[103]....
        /*0860*/ 	.word	0x0001c9f0


	//   ....[104]....
        /*0864*/ 	.word	0x0001ca90


	//   ....[105]....
        /*0868*/ 	.word	0x0001caa0


	//   ....[106]....
        /*086c*/ 	.word	0x0001cb40


	//   ....[107]....
        /*0870*/ 	.word	0x0001cb50


	//   ....[108]....
        /*0874*/ 	.word	0x0001cb60


	//   ....[109]....
        /*0878*/ 	.word	0x0001d340


	//   ....[110]....
        /*087c*/ 	.word	0x0001d350


	//   ....[111]....
        /*0880*/ 	.word	0x0001d360


	//   ....[112]....
        /*0884*/ 	.word	0x0001d3f0


	//   ....[113]....
        /*0888*/ 	.word	0x0001d400


	//   ....[114]....
        /*088c*/ 	.word	0x0001d460


	//   ....[115]....
        /*0890*/ 	.word	0x0001d490


	//   ....[116]....
        /*0894*/ 	.word	0x0001d4d0


	//   ....[117]....
        /*0898*/ 	.word	0x0001d500


	//   ....[118]....
        /*089c*/ 	.word	0x0001d540


	//   ....[119]....
        /*08a0*/ 	.word	0x0001d570


	//   ....[120]....
        /*08a4*/ 	.word	0x0001d5b0


	//   ....[121]....
        /*08a8*/ 	.word	0x0001d830


	//   ....[122]....
        /*08ac*/ 	.word	0x0001d850


	//   ....[123]....
        /*08b0*/ 	.word	0x0001d8e0


	//   ....[124]....
        /*08b4*/ 	.word	0x0001d8f0


	//   ....[125]....
        /*08b8*/ 	.word	0x0001d960


	//   ....[126]....
        /*08bc*/ 	.word	0x0001d970


	//   ....[127]....
        /*08c0*/ 	.word	0x0001d9e0


	//   ....[128]....
        /*08c4*/ 	.word	0x0001d9f0


	//   ....[129]....
        /*08c8*/ 	.word	0x0001da60


	//   ....[130]....
        /*08cc*/ 	.word	0x0001da70


	//   ....[131]....
        /*08d0*/ 	.word	0x0001da80


	//   ....[132]....
        /*08d4*/ 	.word	0x0001daf0


	//   ....[133]....
        /*08d8*/ 	.word	0x0001e080


	//   ....[134]....
        /*08dc*/ 	.word	0x0001e0b0


	//   ....[135]....
        /*08e0*/ 	.word	0x0001e0d0


	//   ....[136]....
        /*08e4*/ 	.word	0x0001e0e0


	//   ....[137]....
        /*08e8*/ 	.word	0x0001e120


	//   ....[138]....
        /*08ec*/ 	.word	0x0001e140


	//   ....[139]....
        /*08f0*/ 	.word	0x0001e1b0


	//   ....[140]....
        /*08f4*/ 	.word	0x0001e1d0


	//   ....[141]....
        /*08f8*/ 	.word	0x0001e230


	//   ....[142]....
        /*08fc*/ 	.word	0x0001e250


	//   ....[143]....
        /*0900*/ 	.word	0x0001e2a0


	//   ....[144]....
        /*0904*/ 	.word	0x0001e2c0


	//   ....[145]....
        /*0908*/ 	.word	0x0001e6b0


	//   ....[146]....
        /*090c*/ 	.word	0x0001e700


	//   ....[147]....
        /*0910*/ 	.word	0x0001e730


	//   ....[148]....
        /*0914*/ 	.word	0x0001e740


	//   ....[149]....
        /*0918*/ 	.word	0x0001e770


	//   ....[150]....
        /*091c*/ 	.word	0x0001e7a0


	//   ....[151]....
        /*0920*/ 	.word	0x0001e7d0


	//   ....[152]....
        /*0924*/ 	.word	0x0001e800


	//   ....[153]....
        /*0928*/ 	.word	0x0001e980


	//   ....[154]....
        /*092c*/ 	.word	0x0001e9b0


	//   ....[155]....
        /*0930*/ 	.word	0x0001e9e0


	//   ....[156]....
        /*0934*/ 	.word	0x0001ea10


	//   ....[157]....
        /*0938*/ 	.word	0x0001ea40


	//   ....[158]....
        /*093c*/ 	.word	0x0001ea70


	//   ....[159]....
        /*0940*/ 	.word	0x0001eb30


	//   ....[160]....
        /*0944*/ 	.word	0x0001eb50


	//   ....[161]....
        /*0948*/ 	.word	0x0001ebc0


	//   ....[162]....
        /*094c*/ 	.word	0x0001f030


	//   ....[163]....
        /*0950*/ 	.word	0x0001f370


	//   ....[164]....
        /*0954*/ 	.word	0x0001f400


	//   ....[165]....
        /*0958*/ 	.word	0x0001f4a0


	//   ....[166]....
        /*095c*/ 	.word	0x0001f530


	//   ....[167]....
        /*0960*/ 	.word	0x0001f620


	//   ....[168]....
        /*0964*/ 	.word	0x0001f6b0


	//   ....[169]....
        /*0968*/ 	.word	0x0001f750


	//   ....[170]....
        /*096c*/ 	.word	0x0001f7e0


	//   ....[171]....
        /*0970*/ 	.word	0x0001f8d0


	//   ....[172]....
        /*0974*/ 	.word	0x0001f960


	//   ....[173]....
        /*0978*/ 	.word	0x0001fa00


	//   ....[174]....
        /*097c*/ 	.word	0x0001fa90


	//   ....[175]....
        /*0980*/ 	.word	0x0001fb80


	//   ....[176]....
        /*0984*/ 	.word	0x0001fc10


	//   ....[177]....
        /*0988*/ 	.word	0x0001fc60


	//   ....[178]....
        /*098c*/ 	.word	0x0001fcb0


	//   ....[179]....
        /*0990*/ 	.word	0x0001fd90


	//   ....[180]....
        /*0994*/ 	.word	0x0001fe20


	//   ....[181]....
        /*0998*/ 	.word	0x0001fe70


	//   ....[182]....
        /*099c*/ 	.word	0x0001fec0


	//   ....[183]....
        /*09a0*/ 	.word	0x00020120


	//   ....[184]....
        /*09a4*/ 	.word	0x00020400


	//   ....[185]....
        /*09a8*/ 	.word	0x000204f0


	//   ....[186]....
        /*09ac*/ 	.word	0x00020590


	//   ....[187]....
        /*09b0*/ 	.word	0x000205f0


	//   ....[188]....
        /*09b4*/ 	.word	0x00020700


	//   ....[189]....
        /*09b8*/ 	.word	0x00020770


	//   ....[190]....
        /*09bc*/ 	.word	0x00020880


	//   ....[191]....
        /*09c0*/ 	.word	0x000208f0


	//   ....[192]....
        /*09c4*/ 	.word	0x00020a00


	//   ....[193]....
        /*09c8*/ 	.word	0x00020a70


	//   ....[194]....
        /*09cc*/ 	.word	0x00020b80


	//   ....[195]....
        /*09d0*/ 	.word	0x00020bf0


	//   ....[196]....
        /*09d4*/ 	.word	0x00020c90


	//   ....[197]....
        /*09d8*/ 	.word	0x00020da0


	//   ....[198]....
        /*09dc*/ 	.word	0x00020e00


	//   ....[199]....
        /*09e0*/ 	.word	0x00020e60


	//   ....[200]....
        /*09e4*/ 	.word	0x00020f60


	//   ....[201]....
        /*09e8*/ 	.word	0x00020fc0


	//   ....[202]....
        /*09ec*/ 	.word	0x000210d0


	//   ....[203]....
        /*09f0*/ 	.word	0x00021130


	//   ....[204]....
        /*09f4*/ 	.word	0x00021240


	//   ....[205]....
        /*09f8*/ 	.word	0x000212a0


	//   ....[206]....
        /*09fc*/ 	.word	0x000213b0


	//   ....[207]....
        /*0a00*/ 	.word	0x00021410


	//   ....[208]....
        /*0a04*/ 	.word	0x00021520


	//   ....[209]....
        /*0a08*/ 	.word	0x00021580


	//   ....[210]....
        /*0a0c*/ 	.word	0x00021690


	//   ....[211]....
        /*0a10*/ 	.word	0x000216f0


	//   ....[212]....
        /*0a14*/ 	.word	0x000217e0


	//   ....[213]....
        /*0a18*/ 	.word	0x00021910


	//   ....[214]....
        /*0a1c*/ 	.word	0x000219c0


	//   ....[215]....
        /*0a20*/ 	.word	0x00021a30


	//   ....[216]....
        /*0a24*/ 	.word	0x00021b20


	//   ....[217]....
        /*0a28*/ 	.word	0x00021b80


	//   ....[218]....
        /*0a2c*/ 	.word	0x00021c50


	//   ....[219]....
        /*0a30*/ 	.word	0x00021cb0


	//   ....[220]....
        /*0a34*/ 	.word	0x00021d80


	//   ....[221]....
        /*0a38*/ 	.word	0x00021de0


	//   ....[222]....
        /*0a3c*/ 	.word	0x00021eb0


	//   ....[223]....
        /*0a40*/ 	.word	0x00021f10


	//   ....[224]....
        /*0a44*/ 	.word	0x00021fe0


	//   ....[225]....
        /*0a48*/ 	.word	0x000220d0


	//   ....[226]....
        /*0a4c*/ 	.word	0x00022170


	//   ....[227]....
        /*0a50*/ 	.word	0x000221d0


	//   ....[228]....
        /*0a54*/ 	.word	0x000222c0


	//   ....[229]....
        /*0a58*/ 	.word	0x00022320


	//   ....[230]....
        /*0a5c*/ 	.word	0x00022400


	//   ....[231]....
        /*0a60*/ 	.word	0x00022460


	//   ....[232]....
        /*0a64*/ 	.word	0x00022540


	//   ....[233]....
        /*0a68*/ 	.word	0x000225a0


	//   ....[234]....
        /*0a6c*/ 	.word	0x00022680


	//   ....[235]....
        /*0a70*/ 	.word	0x000226e0


	//   ....[236]....
        /*0a74*/ 	.word	0x000227b0


	//   ....[237]....
        /*0a78*/ 	.word	0x000228e0


	//   ....[238]....
        /*0a7c*/ 	.word	0x000229e0


	//   ....[239]....
        /*0a80*/ 	.word	0x00022a70


	//   ....[240]....
        /*0a84*/ 	.word	0x00022b40


	//   ....[241]....
        /*0a88*/ 	.word	0x00022ba0


	//   ....[242]....
        /*0a8c*/ 	.word	0x00022c70


	//   ....[243]....
        /*0a90*/ 	.word	0x00022cd0


	//   ....[244]....
        /*0a94*/ 	.word	0x00022db0


	//   ....[245]....
        /*0a98*/ 	.word	0x00022e10


	//   ....[246]....
        /*0a9c*/ 	.word	0x00022ee0


	//   ....[247]....
        /*0aa0*/ 	.word	0x00022f40


	//   ....[248]....
        /*0aa4*/ 	.word	0x00023000


	//   ....[249]....
        /*0aa8*/ 	.word	0x00023090


	//   ....[250]....
        /*0aac*/ 	.word	0x00023130


	//   ....[251]....
        /*0ab0*/ 	.word	0x00023250


	//   ....[252]....
        /*0ab4*/ 	.word	0x000232c0


	//   ....[253]....
        /*0ab8*/ 	.word	0x00023330


	//   ....[254]....
        /*0abc*/ 	.word	0x000233a0


	//   ....[255]....
        /*0ac0*/ 	.word	0x00023410


	//   ....[0]....
        /*0ac4*/ 	.word	0x00023490


	//   ....[1]....
        /*0ac8*/ 	.word	0x00023520


	//   ....[2]....
        /*0acc*/ 	.word	0x000235b0


	//   ....[3]....
        /*0ad0*/ 	.word	0x00023620


	//   ....[4]....
        /*0ad4*/ 	.word	0x00023690


	//   ....[5]....
        /*0ad8*/ 	.word	0x00023700


	//   ....[6]....
        /*0adc*/ 	.word	0x00023780


	//   ....[7]....
        /*0ae0*/ 	.word	0x000237f0


	//   ....[8]....
        /*0ae4*/ 	.word	0x00023890


	//   ....[9]....
        /*0ae8*/ 	.word	0x00023920


	//   ....[10]....
        /*0aec*/ 	.word	0x00023a40


	//----- nvinfo : EIATTR_REG_RECONFIG
	.align		4
.L_146:
        /*0af0*/ 	.byte	0x01, 0x54
	.zero		2


	//----- nvinfo : EIATTR_SYSCALL_OFFSETS
	.align		4
        /*0af4*/ 	.byte	0x04, 0x46
        /*0af6*/ 	.short	(.L_148 - .L_147)


	//   ....[0]....
.L_147:
        /*0af8*/ 	.word	0x00001af0


	//   ....[1]....
        /*0afc*/ 	.word	0x00001c40


	//   ....[2]....
        /*0b00*/ 	.word	0x0000b2d0


	//   ....[3]....
        /*0b04*/ 	.word	0x0000b650


	//   ....[4]....
        /*0b08*/ 	.word	0x0001b090


	//   ....[5]....
        /*0b0c*/ 	.word	0x0001b1e0


	//   ....[6]....
        /*0b10*/ 	.word	0x0001b2d0


	//   ....[7]....
        /*0b14*/ 	.word	0x0001c2e0


	//----- nvinfo : EIATTR_MBARRIER_INSTR_OFFSETS
	.align		4
.L_148:
        /*0b18*/ 	.byte	0x04, 0x39
        /*0b1a*/ 	.short	(.L_150 - .L_149)


	//   ....[0]....
.L_149:
        /*0b1c*/ 	.word	0x00000270
        /*0b20*/ 	.word	0x000000ff
        /*0b24*/ 	.word	0x0002a800
        /*0b28*/ 	.short	0x0100
        /*0b2a*/ 	.byte	0x08
	.zero		1


	//   ....[1]....
        /*0b2c*/ 	.word	0x00000280
        /*0b30*/ 	.word	0x000000ff
        /*0b34*/ 	.word	0x0002a820
        /*0b38*/ 	.short	0x0100
        /*0b3a*/ 	.byte	0x08
	.zero		1


	//   ....[2]....
        /*0b3c*/ 	.word	0x00000370
        /*0b40*/ 	.word	0x000000ff
        /*0b44*/ 	.word	0x0002a830
        /*0b48*/ 	.short	0x0100
        /*0b4a*/ 	.byte	0x08
	.zero		1


	//   ....[3]....
        /*0b4c*/ 	.word	0x00000380
        /*0b50*/ 	.word	0x000000ff
        /*0b54*/ 	.word	0x0002a840
        /*0b58*/ 	.short	0x0100
        /*0b5a*/ 	.byte	0x08
	.zero		1


	//   ....[4]....
        /*0b5c*/ 	.word	0x00000390
        /*0b60*/ 	.word	0x000000ff
        /*0b64*/ 	.word	0x0002a838
        /*0b68*/ 	.short	0x0100
        /*0b6a*/ 	.byte	0x08
	.zero		1


	//   ....[5]....
        /*0b6c*/ 	.word	0x000003a0
        /*0b70*/ 	.word	0x000000ff
        /*0b74*/ 	.word	0x0002a848
        /*0b78*/ 	.short	0x0100
        /*0b7a*/ 	.byte	0x08
	.zero		1


	//   ....[6]....
        /*0b7c*/ 	.word	0x000004d0
        /*0b80*/ 	.word	0x000000ff
        /*0b84*/ 	.word	0x0002a850
        /*0b88*/ 	.short	0x0100
        /*0b8a*/ 	.byte	0x08
	.zero		1


	//   ....[7]....
        /*0b8c*/ 	.word	0x000004e0
        /*0b90*/ 	.word	0x000000ff
        /*0b94*/ 	.word	0x0002a860
        /*0b98*/ 	.short	0x0100
        /*0b9a*/ 	.byte	0x08
	.zero		1


	//   ....[8]....
        /*0b9c*/ 	.word	0x000004f0
        /*0ba0*/ 	.word	0x000000ff
        /*0ba4*/ 	.word	0x0002a858
        /*0ba8*/ 	.short	0x0100
        /*0baa*/ 	.byte	0x08
	.zero		1


	//   ....[9]....
        /*0bac*/ 	.word	0x00000500
        /*0bb0*/ 	.word	0x000000ff
        /*0bb4*/ 	.word	0x0002a868
        /*0bb8*/ 	.short	0x0100
        /*0bba*/ 	.byte	0x08
	.zero		1


	//   ....[10]....
        /*0bbc*/ 	.word	0x000005f0
        /*0bc0*/ 	.word	0x000000ff
        /*0bc4*/ 	.word	0x0002a870
        /*0bc8*/ 	.short	0x0100
        /*0bca*/ 	.byte	0x06
	.zero		1


	//   ....[11]....
        /*0bcc*/ 	.word	0x00000600
        /*0bd0*/ 	.word	0x000000ff
        /*0bd4*/ 	.word	0x0002a880
        /*0bd8*/ 	.short	0x0100
        /*0bda*/ 	.byte	0x06
	.zero		1


	//   ....[12]....
        /*0bdc*/ 	.word	0x00000610
        /*0be0*/ 	.word	0x000000ff
        /*0be4*/ 	.word	0x0002a878
        /*0be8*/ 	.short	0x0100
        /*0bea*/ 	.byte	0x06
	.zero		1


	//   ....[13]....
        /*0bec*/ 	.word	0x00000620
        /*0bf0*/ 	.word	0x000000ff
        /*0bf4*/ 	.word	0x0002a888
        /*0bf8*/ 	.short	0x0100
        /*0bfa*/ 	.byte	0x06
	.zero		1


	//   ....[14]....
        /*0bfc*/ 	.word	0x00000750
        /*0c00*/ 	.word	0x000000ff
        /*0c04*/ 	.word	0x0002a890
        /*0c08*/ 	.short	0x0100
        /*0c0a*/ 	.byte	0x08
	.zero		1


	//   ....[15]....
        /*0c0c*/ 	.word	0x00000760
        /*0c10*/ 	.word	0x000000ff
        /*0c14*/ 	.word	0x0002a8a0
        /*0c18*/ 	.short	0x0100
        /*0c1a*/ 	.byte	0x08
	.zero		1


	//   ....[16]....
        /*0c1c*/ 	.word	0x00000770
        /*0c20*/ 	.word	0x000000ff
        /*0c24*/ 	.word	0x0002a898
        /*0c28*/ 	.short	0x0100
        /*0c2a*/ 	.byte	0x08
	.zero		1


	//   ....[17]....
        /*0c2c*/ 	.word	0x00000780
        /*0c30*/ 	.word	0x000000ff
        /*0c34*/ 	.word	0x0002a8a8
        /*0c38*/ 	.short	0x0100
        /*0c3a*/ 	.byte	0x08
	.zero		1


	//   ....[18]....
        /*0c3c*/ 	.word	0x000008b0
        /*0c40*/ 	.word	0x000000ff
        /*0c44*/ 	.word	0x0002a8b0
        /*0c48*/ 	.short	0x0100
        /*0c4a*/ 	.byte	0x08
	.zero		1


	//   ....[19]....
        /*0c4c*/ 	.word	0x000008c0
        /*0c50*/ 	.word	0x000000ff
        /*0c54*/ 	.word	0x0002a8c0
        /*0c58*/ 	.short	0x0100
        /*0c5a*/ 	.byte	0x08
	.zero		1


	//   ....[20]....
        /*0c5c*/ 	.word	0x000008d0
        /*0c60*/ 	.word	0x000000ff
        /*0c64*/ 	.word	0x0002a8b8
        /*0c68*/ 	.short	0x0100
        /*0c6a*/ 	.byte	0x08
	.zero		1


	//   ....[21]....
        /*0c6c*/ 	.word	0x000008e0
        /*0c70*/ 	.word	0x000000ff
        /*0c74*/ 	.word	0x0002a8c8
        /*0c78*/ 	.short	0x0100
        /*0c7a*/ 	.byte	0x08
	.zero		1


	//   ....[22]....
        /*0c7c*/ 	.word	0x00003720
        /*0c80*/ 	.word	0x00000058
        /*0c84*/ 	.word	0x0002a890
        /*0c88*/ 	.short	0x010a
        /*0c8a*/ 	.byte	0x3f
	.zero		1


	//   ....[23]....
        /*0c8c*/ 	.word	0x00006f40
        /*0c90*/ 	.word	0x00000058
        /*0c94*/ 	.word	0x0002a890
        /*0c98*/ 	.short	0x010a
        /*0c9a*/ 	.byte	0x3f
	.zero		1


	//   ....[24]....
        /*0c9c*/ 	.word	0x0000a030
        /*0ca0*/ 	.word	0x00000058
        /*0ca4*/ 	.word	0x0002a890
        /*0ca8*/ 	.short	0x010a
        /*0caa*/ 	.byte	0x3f
	.zero		1


	//   ....[25]....
        /*0cac*/ 	.word	0x0000a7f0
        /*0cb0*/ 	.word	0x0000000b
        /*0cb4*/ 	.word	0x00000000
        /*0cb8*/ 	.short	0x0101
        /*0cba*/ 	.byte	0x3f
	.zero		1


	//   ....[26]....
        /*0cbc*/ 	.word	0x0000a830
        /*0cc0*/ 	.word	0x00000058
        /*0cc4*/ 	.word	0x0002a8b0
        /*0cc8*/ 	.short	0x010a
        /*0cca*/ 	.byte	0x3f
	.zero		1


	//   ....[27]....
        /*0ccc*/ 	.word	0x0000ade0
        /*0cd0*/ 	.word	0x00000058
        /*0cd4*/ 	.word	0x00000000
        /*0cd8*/ 	.short	0x0101
        /*0cda*/ 	.byte	0x3f
	.zero		1


	//   ....[28]....
        /*0cdc*/ 	.word	0x0000b350
        /*0ce0*/ 	.word	0x00000002
        /*0ce4*/ 	.word	0x0002a800
        /*0ce8*/ 	.short	0x010a
        /*0cea*/ 	.byte	0x3f
	.zero		1


	//   ....[29]....
        /*0cec*/ 	.word	0x0000b3a0
        /*0cf0*/ 	.word	0x00000002
        /*0cf4*/ 	.word	0x0002a800
        /*0cf8*/ 	.short	0x010a
        /*0cfa*/ 	.byte	0x3f
	.zero		1


	//   ....[30]....
        /*0cfc*/ 	.word	0x0000bd50
        /*0d00*/ 	.word	0x00000002
        /*0d04*/ 	.word	0x0002a800
        /*0d08*/ 	.short	0x010a
        /*0d0a*/ 	.byte	0x3f
	.zero		1


	//   ....[31]....
        /*0d0c*/ 	.word	0x0000e630
        /*0d10*/ 	.word	0x00000002
        /*0d14*/ 	.word	0x0002a800
        /*0d18*/ 	.short	0x010a
        /*0d1a*/ 	.byte	0x3f
	.zero		1


	//   ....[32]....
        /*0d1c*/ 	.word	0x00010db0
        /*0d20*/ 	.word	0x00000000
        /*0d24*/ 	.word	0x0002a830
        /*0d28*/ 	.short	0x010a
        /*0d2a*/ 	.byte	0x3f
	.zero		1


	//   ....[33]....
        /*0d2c*/ 	.word	0x00010e00
        /*0d30*/ 	.word	0x00000000
        /*0d34*/ 	.word	0x0002a830
        /*0d38*/ 	.short	0x010a
        /*0d3a*/ 	.byte	0x3f
	.zero		1


	//   ....[34]....
        /*0d3c*/ 	.word	0x00011c90
        /*0d40*/ 	.word	0x00000000
        /*0d44*/ 	.word	0x00000000
        /*0d48*/ 	.short	0x0101
        /*0d4a*/ 	.byte	0x3f
	.zero		1


	//   ....[35]....
        /*0d4c*/ 	.word	0x00013780
        /*0d50*/ 	.word	0x0000000f
        /*0d54*/ 	.word	0x0002a830
        /*0d58*/ 	.short	0x010a
        /*0d5a*/ 	.byte	0x3f
	.zero		1


	//   ....[36]....
        /*0d5c*/ 	.word	0x000137f0
        /*0d60*/ 	.word	0x0000000f
        /*0d64*/ 	.word	0x0002a830
        /*0d68*/ 	.short	0x010a
        /*0d6a*/ 	.byte	0x3f
	.zero		1


	//   ....[37]....
        /*0d6c*/ 	.word	0x00014360
        /*0d70*/ 	.word	0x0000000a
        /*0d74*/ 	.word	0x0002a850
        /*0d78*/ 	.short	0x010a
        /*0d7a*/ 	.byte	0x3f
	.zero		1


	//   ....[38]....
        /*0d7c*/ 	.word	0x00014400
        /*0d80*/ 	.word	0x0000000a
        /*0d84*/ 	.word	0x0002a850
        /*0d88*/ 	.short	0x010a
        /*0d8a*/ 	.byte	0x3f
	.zero		1


	//   ....[39]....
        /*0d8c*/ 	.word	0x00015830
        /*0d90*/ 	.word	0x00000004
        /*0d94*/ 	.word	0x00000000
        /*0d98*/ 	.short	0x0101
        /*0d9a*/ 	.byte	0x3f
	.zero		1


	//   ....[40]....
        /*0d9c*/ 	.word	0x00015af0
        /*0da0*/ 	.word	0x0000000a
        /*0da4*/ 	.word	0x00000000
        /*0da8*/ 	.short	0x0101
        /*0daa*/ 	.byte	0x3f
	.zero		1


	//   ....[41]....
        /*0dac*/ 	.word	0x000160d0
        /*0db0*/ 	.word	0x0000000e
        /*0db4*/ 	.word	0x0002a850
        /*0db8*/ 	.short	0x010a
        /*0dba*/ 	.byte	0x3f
	.zero		1


	//   ....[42]....
        /*0dbc*/ 	.word	0x00016170
        /*0dc0*/ 	.word	0x0000000e
        /*0dc4*/ 	.word	0x0002a850
        /*0dc8*/ 	.short	0x010a
        /*0dca*/ 	.byte	0x3f
	.zero		1


	//   ....[43]....
        /*0dcc*/ 	.word	0x00016670
        /*0dd0*/ 	.word	0x00000002
        /*0dd4*/ 	.word	0x00000000
        /*0dd8*/ 	.short	0x0101
        /*0dda*/ 	.byte	0x3f
	.zero		1


	//   ....[44]....
        /*0ddc*/ 	.word	0x00017b50
        /*0de0*/ 	.word	0x00000000
        /*0de4*/ 	.word	0x00000000
        /*0de8*/ 	.short	0x0101
        /*0dea*/ 	.byte	0x3f
	.zero		1


	//   ....[45]....
        /*0dec*/ 	.word	0x00019d00
        /*0df0*/ 	.word	0x00000016
        /*0df4*/ 	.word	0x0002a820
        /*0df8*/ 	.short	0x010a
        /*0dfa*/ 	.byte	0x3f
	.zero		1


	//   ....[46]....
        /*0dfc*/ 	.word	0x00019d90
        /*0e00*/ 	.word	0x00000009
        /*0e04*/ 	.word	0x0002a8a0
        /*0e08*/ 	.short	0x010a
        /*0e0a*/ 	.byte	0x3f
	.zero		1


	//   ....[47]....
        /*0e0c*/ 	.word	0x0001a1d0
        /*0e10*/ 	.word	0x00000009
        /*0e14*/ 	.word	0x0002a8c0
        /*0e18*/ 	.short	0x010a
        /*0e1a*/ 	.byte	0x3f
	.zero		1


	//   ....[48]....
        /*0e1c*/ 	.word	0x0001a600
        /*0e20*/ 	.word	0x00000006
        /*0e24*/ 	.word	0x0002a8a0
        /*0e28*/ 	.short	0x010a
        /*0e2a*/ 	.byte	0x3f
	.zero		1


	//   ....[49]....
        /*0e2c*/ 	.word	0x0001aa30
        /*0e30*/ 	.word	0x00000006
        /*0e34*/ 	.word	0x0002a8c0
        /*0e38*/ 	.short	0x010a
        /*0e3a*/ 	.byte	0x3f
	.zero		1


	//   ....[50]....
        /*0e3c*/ 	.word	0x0001b910
        /*0e40*/ 	.word	0x00000007
        /*0e44*/ 	.word	0x0002a840
        /*0e48*/ 	.short	0x010a
        /*0e4a*/ 	.byte	0x3f
	.zero		1


	//   ....[51]....
        /*0e4c*/ 	.word	0x0001bff0
        /*0e50*/ 	.word	0x00000007
        /*0e54*/ 	.word	0x0002a830
        /*0e58*/ 	.short	0x0107
        /*0e5a*/ 	.byte	0x3f
	.zero		1


	//   ....[52]....
        /*0e5c*/ 	.word	0x0001c0b0
        /*0e60*/ 	.word	0x00000007
        /*0e64*/ 	.word	0x0002a830
        /*0e68*/ 	.short	0x0101
        /*0e6a*/ 	.byte	0x3f
	.zero		1


	//   ....[53]....
        /*0e6c*/ 	.word	0x0001ccb0
        /*0e70*/ 	.word	0x00000016
        /*0e74*/ 	.word	0x0002a800
        /*0e78*/ 	.short	0x0107
        /*0e7a*/ 	.byte	0x3f
	.zero		1


	//   ....[54]....
        /*0e7c*/ 	.word	0x0001cdb0
        /*0e80*/ 	.word	0x00000016
        /*0e84*/ 	.word	0x0002a800
        /*0e88*/ 	.short	0x0101
        /*0e8a*/ 	.byte	0x3f
	.zero		1


	//   ....[55]....
        /*0e8c*/ 	.word	0x0001cdd0
        /*0e90*/ 	.word	0x00000016
        /*0e94*/ 	.word	0x0002a820
        /*0e98*/ 	.short	0x010a
        /*0e9a*/ 	.byte	0x3f
	.zero		1


	//   ....[56]....
        /*0e9c*/ 	.word	0x0001d150
        /*0ea0*/ 	.word	0x00000005
        /*0ea4*/ 	.word	0x0002a840
        /*0ea8*/ 	.short	0x010a
        /*0eaa*/ 	.byte	0x3f
	.zero		1


	//   ....[57]....
        /*0eac*/ 	.word	0x0001d650
        /*0eb0*/ 	.word	0x00000005
        /*0eb4*/ 	.word	0x0002a830
        /*0eb8*/ 	.short	0x0107
        /*0eba*/ 	.byte	0x3f
	.zero		1


	//   ....[58]....
        /*0ebc*/ 	.word	0x0001d700
        /*0ec0*/ 	.word	0x00000005
        /*0ec4*/ 	.word	0x0002a830
        /*0ec8*/ 	.short	0x0101
        /*0eca*/ 	.byte	0x3f
	.zero		1


	//   ....[59]....
        /*0ecc*/ 	.word	0x0001d760
        /*0ed0*/ 	.word	0x00000005
        /*0ed4*/ 	.word	0x0002a860
        /*0ed8*/ 	.short	0x010a
        /*0eda*/ 	.byte	0x3f
	.zero		1


	//   ....[60]....
        /*0edc*/ 	.word	0x0001dbd0
        /*0ee0*/ 	.word	0x00000005
        /*0ee4*/ 	.word	0x0002a850
        /*0ee8*/ 	.short	0x0107
        /*0eea*/ 	.byte	0x3f
	.zero		1


	//   ....[61]....
        /*0eec*/ 	.word	0x0001dd10
        /*0ef0*/ 	.word	0x00000005
        /*0ef4*/ 	.word	0x0002a850
        /*0ef8*/ 	.short	0x0101
        /*0efa*/ 	.byte	0x3f
	.zero		1


	//   ....[62]....
        /*0efc*/ 	.word	0x0001df90
        /*0f00*/ 	.word	0x00000000
        /*0f04*/ 	.word	0x0002a860
        /*0f08*/ 	.short	0x010a
        /*0f0a*/ 	.byte	0x3f
	.zero		1


	//   ....[63]....
        /*0f0c*/ 	.word	0x0001e400
        /*0f10*/ 	.word	0x00000000
        /*0f14*/ 	.word	0x0002a850
        /*0f18*/ 	.short	0x0107
        /*0f1a*/ 	.byte	0x3f
	.zero		1


	//   ....[64]....
        /*0f1c*/ 	.word	0x0001e4c0
        /*0f20*/ 	.word	0x00000000
        /*0f24*/ 	.word	0x0002a850
        /*0f28*/ 	.short	0x0101
        /*0f2a*/ 	.byte	0x3f
	.zero		1


	//   ....[65]....
        /*0f2c*/ 	.word	0x0001efb0
        /*0f30*/ 	.word	0x00000005
        /*0f34*/ 	.word	0x0002a820
        /*0f38*/ 	.short	0x010a
        /*0f3a*/ 	.byte	0x3f
	.zero		1


	//   ....[66]....
        /*0f3c*/ 	.word	0x0001f140
        /*0f40*/ 	.word	0x00000003
        /*0f44*/ 	.word	0x0002a840
        /*0f48*/ 	.short	0x010a
        /*0f4a*/ 	.byte	0x3f
	.zero		1


	//   ....[67]....
        /*0f4c*/ 	.word	0x0001f1e0
        /*0f50*/ 	.word	0x00000005
        /*0f54*/ 	.word	0x0002a840
        /*0f58*/ 	.short	0x010a
        /*0f5a*/ 	.byte	0x3f
	.zero		1


	//   ....[68]....
        /*0f5c*/ 	.word	0x0001f220
        /*0f60*/ 	.word	0x00000003
        /*0f64*/ 	.word	0x0002a860
        /*0f68*/ 	.short	0x010a
        /*0f6a*/ 	.byte	0x3f
	.zero		1


	//   ....[69]....
        /*0f6c*/ 	.word	0x0001f260
        /*0f70*/ 	.word	0x00000005
        /*0f74*/ 	.word	0x0002a860
        /*0f78*/ 	.short	0x010a
        /*0f7a*/ 	.byte	0x3f
	.zero		1


	//   ....[70]....
        /*0f7c*/ 	.word	0x0001f2c0
        /*0f80*/ 	.word	0x00000058
        /*0f84*/ 	.word	0x0002a890
        /*0f88*/ 	.short	0x010a
        /*0f8a*/ 	.byte	0x3f
	.zero		1


	//   ....[71]....
        /*0f8c*/ 	.word	0x0001f570
        /*0f90*/ 	.word	0x00000058
        /*0f94*/ 	.word	0x0002a890
        /*0f98*/ 	.short	0x010a
        /*0f9a*/ 	.byte	0x3f
	.zero		1


	//   ....[72]....
        /*0f9c*/ 	.word	0x0001f820
        /*0fa0*/ 	.word	0x00000058
        /*0fa4*/ 	.word	0x0002a890
        /*0fa8*/ 	.short	0x010a
        /*0faa*/ 	.byte	0x3f
	.zero		1


	//   ....[73]....
        /*0fac*/ 	.word	0x0001fad0
        /*0fb0*/ 	.word	0x00000058
        /*0fb4*/ 	.word	0x0002a8b0
        /*0fb8*/ 	.short	0x010a
        /*0fba*/ 	.byte	0x3f
	.zero		1


	//   ....[74]....
        /*0fbc*/ 	.word	0x0001fce0
        /*0fc0*/ 	.word	0x00000002
        /*0fc4*/ 	.word	0x0002a800
        /*0fc8*/ 	.short	0x010a
        /*0fca*/ 	.byte	0x3f
	.zero		1


	//   ....[75]....
        /*0fcc*/ 	.word	0x0001ff00
        /*0fd0*/ 	.word	0x00000002
        /*0fd4*/ 	.word	0x0002a800
        /*0fd8*/ 	.short	0x010a
        /*0fda*/ 	.byte	0x3f
	.zero		1


	//   ....[76]....
        /*0fdc*/ 	.word	0x0001ff50
        /*0fe0*/ 	.word	0x00000000
        /*0fe4*/ 	.word	0x0002a830
        /*0fe8*/ 	.short	0x010a
        /*0fea*/ 	.byte	0x3f
	.zero		1


	//   ....[77]....
        /*0fec*/ 	.word	0x0001ffa0
        /*0ff0*/ 	.word	0x0000000f
        /*0ff4*/ 	.word	0x0002a830
        /*0ff8*/ 	.short	0x010a
        /*0ffa*/ 	.byte	0x3f
	.zero		1


	//   ....[78]....
        /*0ffc*/ 	.word	0x0001fff0
        /*1000*/ 	.word	0x0000000a
        /*1004*/ 	.word	0x0002a850
        /*1008*/ 	.short	0x010a
        /*100a*/ 	.byte	0x3f
	.zero		1


	//   ....[79]....
        /*100c*/ 	.word	0x00020040
        /*1010*/ 	.word	0x0000000e
        /*1014*/ 	.word	0x0002a850
        /*1018*/ 	.short	0x010a
        /*101a*/ 	.byte	0x3f
	.zero		1


	//   ....[80]....
        /*101c*/ 	.word	0x000201e0
        /*1020*/ 	.word	0x00000016
        /*1024*/ 	.word	0x0002a820
        /*1028*/ 	.short	0x010a
        /*102a*/ 	.byte	0x3f
	.zero		1


	//   ....[81]....
        /*102c*/ 	.word	0x00020230
        /*1030*/ 	.word	0x00000009
        /*1034*/ 	.word	0x0002a8a0
        /*1038*/ 	.short	0x010a
        /*103a*/ 	.byte	0x3f
	.zero		1


	//   ....[82]....
        /*103c*/ 	.word	0x00020280
        /*1040*/ 	.word	0x00000009
        /*1044*/ 	.word	0x0002a8c0
        /*1048*/ 	.short	0x010a
        /*104a*/ 	.byte	0x3f
	.zero		1


	//   ....[83]....
        /*104c*/ 	.word	0x000202d0
        /*1050*/ 	.word	0x00000006
        /*1054*/ 	.word	0x0002a8a0
        /*1058*/ 	.short	0x010a
        /*105a*/ 	.byte	0x3f
	.zero		1


	//   ....[84]....
        /*105c*/ 	.word	0x00020320
        /*1060*/ 	.word	0x00000006
        /*1064*/ 	.word	0x0002a8c0
        /*1068*/ 	.short	0x010a
        /*106a*/ 	.byte	0x3f
	.zero		1


	//   ....[85]....
        /*106c*/ 	.word	0x00020440
        /*1070*/ 	.word	0x00000007
        /*1074*/ 	.word	0x0002a840
        /*1078*/ 	.short	0x010a
        /*107a*/ 	.byte	0x3f
	.zero		1


	//   ....[86]....
        /*107c*/ 	.word	0x00021810
        /*1080*/ 	.word	0x00000016
        /*1084*/ 	.word	0x0002a820
        /*1088*/ 	.short	0x010a
        /*108a*/ 	.byte	0x3f
	.zero		1


	//   ....[87]....
        /*108c*/ 	.word	0x00021860
        /*1090*/ 	.word	0x00000005
        /*1094*/ 	.word	0x0002a840
        /*1098*/ 	.short	0x010a
        /*109a*/ 	.byte	0x3f
	.zero		1


	//   ....[88]....
        /*109c*/ 	.word	0x00022020
        /*10a0*/ 	.word	0x00000005
        /*10a4*/ 	.word	0x0002a860
        /*10a8*/ 	.short	0x010a
        /*10aa*/ 	.byte	0x3f
	.zero		1


	//   ....[89]....
        /*10ac*/ 	.word	0x00022830
        /*10b0*/ 	.word	0x00000000
        /*10b4*/ 	.word	0x0002a860
        /*10b8*/ 	.short	0x010a
        /*10ba*/ 	.byte	0x3f
	.zero		1


	//   ....[90]....
        /*10bc*/ 	.word	0x00023960
        /*10c0*/ 	.word	0x00000005
        /*10c4*/ 	.word	0x0002a820
        /*10c8*/ 	.short	0x010a
        /*10ca*/ 	.byte	0x3f
	.zero		1


	//   ....[91]....
        /*10cc*/ 	.word	0x00023b00
        /*10d0*/ 	.word	0x00000003
        /*10d4*/ 	.word	0x0002a840
        /*10d8*/ 	.short	0x010a
        /*10da*/ 	.byte	0x3f
	.zero		1


	//   ....[92]....
        /*10dc*/ 	.word	0x00023b50
        /*10e0*/ 	.word	0x00000005
        /*10e4*/ 	.word	0x0002a840
        /*10e8*/ 	.short	0x010a
        /*10ea*/ 	.byte	0x3f
	.zero		1


	//   ....[93]....
        /*10ec*/ 	.word	0x00023ba0
        /*10f0*/ 	.word	0x00000003
        /*10f4*/ 	.word	0x0002a860
        /*10f8*/ 	.short	0x010a
        /*10fa*/ 	.byte	0x3f
	.zero		1


	//----- nvinfo : EIATTR_NUM_MBARRIERS
	.align		4
.L_150:
        /*10fc*/ 	.byte	0x03, 0x38
        /*10fe*/ 	.short	0x0016


	//----- nvinfo : EIATTR_EXIT_INSTR_OFFSETS
	.align		4
        /*1100*/ 	.byte	0x04, 0x1c
        /*1102*/ 	.short	(.L_152 - .L_151)


	//   ....[0]....
.L_151:
        /*1104*/ 	.word	0x0001f2b0


	//----- nvinfo : EIATTR_MAX_THREADS
	.align		4
.L_152:
        /*1108*/ 	.byte	0x04, 0x05
        /*110a*/ 	.short	(.L_154 - .L_153)
.L_153:
        /*110c*/ 	.word	0x00000180
        /*1110*/ 	.word	0x00000001
        /*1114*/ 	.word	0x00000001


	//----- nvinfo : EIATTR_CRS_STACK_SIZE
	.align		4
.L_154:
        /*1118*/ 	.byte	0x04, 0x1e
        /*111a*/ 	.short	(.L_156 - .L_155)
.L_155:
        /*111c*/ 	.word	0x00000000


	//----- nvinfo : EIATTR_CBANK_PARAM_SIZE
	.align		4
.L_156:
        /*1120*/ 	.byte	0x03, 0x19
        /*1122*/ 	.short	0x0af0


	//----- nvinfo : EIATTR_PARAM_CBANK
	.align		4
        /*1124*/ 	.byte	0x04, 0x0a
        /*1126*/ 	.short	(.L_158 - .L_157)
	.align		4
.L_157:
        /*1128*/ 	.word	index@(.nv.constant0._ZN7cutlass13device_kernelIN5flash11enable_sm90INS1_16FlashAttnFwdSm90INS1_25CollectiveMainloopFwdSm90ILi2EN4cute5tupleIJNS5_1CILi1EEES8_S8_EEENS6_IJNS7_ILi128EEENS7_ILi96EEENS7_ILi192EEEEEELi128ENS_10bfloat16_tEfNS_4arch4Sm90ELb0ELb0ELb1ELb1ELb1ELb1ELb0ELb1ELb1ELb1ELb0ELb0EEENS1_21CollectiveEpilogueFwdINS6_IJSA_SA_SB_EEES9_SE_SG_Li256ELb1ELb1ELb0ELb0EEENS1_36VarlenDynamicPersistentTileSchedulerILi128ELi96ELi256ELi128ELb0ELb1ELb1ELb0ELb1ELb1EEEEEEEEEvNT_6ParamsE)
        /*112c*/ 	.short	0x0210
        /*112e*/ 	.short	0x0af0


	//----- nvinfo : EIATTR_SW_WAR
	.align		4
.L_158:
        /*1130*/ 	.byte	0x04, 0x36
        /*1132*/ 	.short	(.L_160 - .L_159)
.L_159:
        /*1134*/ 	.word	0x00000008
.L_160:


//--------------------- .nv.info._ZN7cutlass13device_kernelIN5flash11enable_sm90INS1_16FlashAttnFwdSm90INS1_25CollectiveMainloopFwdSm90ILi2EN4cute5tupleIJNS5_1CILi1EEES8_S8_EEENS6_IJNS7_ILi128EEENS7_ILi96EEENS7_ILi192EEEEEELi128ENS_10bfloat16_tEfNS_4arch4Sm90ELb0ELb1ELb1ELb0ELb1ELb0ELb0ELb1ELb1ELb1ELb0ELb0EEENS1_21CollectiveEpilogueFwdINS6_IJSA_SA_SB_EEES9_SE_SG_Li256ELb0ELb1ELb0ELb0EEENS1_30DynamicPersistentTileSchedulerILi256ELi128ELb0ELb1ELb1EEEEEEEEEvNT_6ParamsE --------------------------
	.section	.nv.info._ZN7cutlass13device_kernelIN5flash11enable_sm90INS1_16FlashAttnFwdSm90INS1_25CollectiveMainloopFwdSm90ILi2EN4cute5tupleIJNS5_1CILi1EEES8_S8_EEENS6_IJNS7_ILi128EEENS7_ILi96EEENS7_ILi192EEEEEELi128ENS_10bfloat16_tEfNS_4arch4Sm90ELb0ELb1ELb1ELb0ELb1ELb0ELb0ELb1ELb1ELb1ELb0ELb0EEENS1_21CollectiveEpilogueFwdINS6_IJSA_SA_SB_EEES9_SE_SG_Li256ELb0ELb1ELb0ELb0EEENS1_30DynamicPersistentTileSchedulerILi256ELi128ELb0ELb1ELb1EEEEEEEEEvNT_6ParamsE,"",@"SHT_CUDA_INFO"
	.sectionflags	@""
	.align	4


	//----- nvinfo : EIATTR_CUDA_API_VERSION
	.align		4
        /*0000*/ 	.byte	0x04, 0x37
        /*0002*/ 	.short	(.L_162 - .L_161)
.L_161:
        /*0004*/ 	.word	0x00000082


	//----- nvinfo : EIATTR_KPARAM_INFO
	.align		4
.L_162:
        /*0008*/ 	.byte	0x04, 0x17
        /*000a*/ 	.short	(.L_164 - .L_163)
.L_163:
        /*000c*/ 	.word	0x00000000
        /*0010*/ 	.short	0x0000
        /*0012*/ 	.short	0x0070
        /*0014*/ 	.byte	0x00, 0xf0, 0x01, 0x2a


	//----- nvinfo : EIATTR_SPARSE_MMA_MASK
	.align		4
.L_164:
        /*0018*/ 	.byte	0x03, 0x50
        /*001a*/ 	.short	0x0000


	//----- nvinfo : EIATTR_MAXREG_COUNT
	.align		4
        /*001c*/ 	.byte	0x03, 0x1b
        /*001e*/ 	.short	0x00a8


	//----- nvinfo : EIATTR_NUM_BARRIERS
	.align		4
        /*0020*/ 	.byte	0x02, 0x4c
        /*0022*/ 	.byte	0x09
	.zero		1


	//----- nvinfo : EIATTR_EXTERNS
	.align		4
        /*0024*/ 	.byte	0x04, 0x0f
        /*0026*/ 	.short	(.L_166 - .L_165)


	//   ....[0]....
	.align		4
.L_165:
        /*0028*/ 	.word	index@(__assertfail)


	//----- nvinfo : EIATTR_ANNOTATIONS
	.align		4
.L_166:
        /*002c*/ 	.byte	0x04, 0x55
        /*002e*/ 	.short	(.L_168 - .L_167)


	//   ....[0]....
.L_167:
        /*0030*/ 	.word	0x00000001
        /*0034*/ 	.byte	0xa0, 0x08, 0x00, 0x00, 0x01, 0x00, 0x00, 0x00, 0x60, 0x09, 0x00, 0x00, 0x01, 0x00, 0x00, 0x00
        /*0044*/ 	.byte	0xa0, 0x01, 0x01, 0x00, 0x01, 0x00, 0x00, 0x00, 0x40, 0x02, 0x01, 0x00, 0x01, 0x00, 0x00, 0x00
        /*0054*/ 	.byte	0xd0, 0x02, 0x01, 0x00, 0x01, 0x00, 0x00, 0x00, 0xa0, 0x29, 0x01, 0x00, 0x01, 0x00, 0x00, 0x00
        /*0064*/ 	.byte	0xc0, 0x29, 0x01, 0x00, 0x01, 0x00, 0x00, 0x00, 0x10, 0x42, 0x01, 0x00, 0x01, 0x00, 0x00, 0x00
        /*0074*/ 	.byte	0xb0, 0x43, 0x01, 0x00


	//----- nvinfo : EIATTR_MERCURY_ISA_VERSION
	.align		4
.L_168:
        /*0078*/ 	.byte	0x03, 0x5f
        /*007a*/ 	.short	0x0101


	//----- nvinfo : EIATTR_INT_WARP_WIDE_INSTR_OFFSETS
	.align		4
        /*007c*/ 	.byte	0x04, 0x31
        /*007e*/ 	.short	(.L_170 - .L_169)


	//   ....[0]....
.L_169:
        /*0080*/ 	.word	0x000000c0


	//   ....[1]....
        /*0084*/ 	.word	0x000000d0


	//   ....[2]....
        /*0088*/ 	.word	0x00000170


	//   ....[3]....
        /*008c*/ 	.word	0x00010ec0


	//   ....[4]....
        /*0090*/ 	.word	0x00010f50


	//   ....[5]....
        /*0094*/ 	.word	0x00013a30


	//   ....[6]....
        /*0098*/ 	.word	0x00013ac0


	//----- nvinfo : EIATTR_COOP_GROUP_MASK_REGIDS
	.align		4
.L_170:
        /*009c*/ 	.byte	0x04, 0x29
        /*009e*/ 	.short	(.L_172 - .L_171)


	//   ....[0]....
.L_171:
        /*00a0*/ 	.word	0xffffffff


	//   ....[1]....
        /*00a4*/ 	.word	0xffffffff


	//   ....[2]....
        /*00a8*/ 	.word	0xffffffff


	//   ....[3]....
        /*00ac*/ 	.word	0xffffffff


	//   ....[4]....
        /*00b0*/ 	.word	0xffffffff


	//   ....[5]....
        /*00b4*/ 	.word	0xffffffff


	//   ....[6]....
        /*00b8*/ 	.word	0xffffffff


	//   ....[7]....
        /*00bc*/ 	.word	0xffffffff


	//   ....[8]....
        /*00c0*/ 	.word	0xffffffff


	//   ....[9]....
        /*00c4*/ 	.word	0xffffffff


	//   ....[10]....
        /*00c8*/ 	.word	0xffffffff


	//   ....[11]....
        /*00cc*/ 	.word	0xffffffff


	//   ....[12]....
        /*00d0*/ 	.word	0xffffffff


	//   ....[13]....
        /*00d4*/ 	.word	0xffffffff


	//   ....[14]....
        /*00d8*/ 	.word	0xffffffff


	//   ....[15]....
        /*00dc*/ 	.word	0xffffffff


	//   ....[16]....
        /*00e0*/ 	.word	0xffffffff


	//   ....[17]....
        /*00e4*/ 	.word	0xffffffff


	//   ....[18]....
        /*00e8*/ 	.word	0xffffffff


	//   ....[19]....
        /*00ec*/ 	.word	0xffffffff


	//   ....[20]....
        /*00f0*/ 	.word	0xffffffff


	//   ....[21]....
        /*00f4*/ 	.word	0xffffffff


	//   ....[22]....
        /*00f8*/ 	.word	0xffffffff


	//   ....[23]....
        /*00fc*/ 	.word	0xffffffff


	//   ....[24]....
        /*0100*/ 	.word	0xffffffff


	//   ....[25]....
        /*0104*/ 	.word	0xffffffff


	//   ....[26]....
        /*0108*/ 	.word	0xffffffff


	//   ....[27]....
        /*010c*/ 	.word	0xffffffff


	//   ....[28]....
        /*0110*/ 	.word	0xffffffff


	//   ....[29]....
        /*0114*/ 	.word	0xffffffff


	//   ....[30]....
        /*0118*/ 	.word	0xffffffff


	//   ....[31]....
        /*011c*/ 	.word	0xffffffff


	//   ....[32]....
        /*0120*/ 	.word	0xffffffff


	//   ....[33]....
        /*0124*/ 	.word	0xffffffff


	//   ....[34]....
        /*0128*/ 	.word	0xffffffff


	//   ....[35]....
        /*012c*/ 	.word	0xffffffff


	//   ....[36]....
        /*0130*/ 	.word	0xffffffff


	//   ....[37]....
        /*0134*/ 	.word	0xffffffff


	//   ....[38]....
        /*0138*/ 	.word	0xffffffff


	//   ....[39]....
        /*013c*/ 	.word	0xffffffff


	//   ....[40]....
        /*0140*/ 	.word	0xffffffff


	//   ....[41]....
        /*0144*/ 	.word	0xffffffff


	//   ....[42]....
        /*0148*/ 	.word	0xffffffff


	//   ....[43]....
        /*014c*/ 	.word	0xffffffff


	//   ....[44]....
        /*0150*/ 	.word	0xffffffff


	//   ....[45]....
        /*0154*/ 	.word	0xffffffff


	//   ....[46]....
        /*0158*/ 	.word	0xffffffff


	//   ....[47]....
        /*015c*/ 	.word	0xffffffff


	//   ....[48]....
        /*0160*/ 	.word	0xffffffff


	//   ....[49]....
        /*0164*/ 	.word	0xffffffff


	//   ....[50]....
        /*0168*/ 	.word	0xffffffff


	//   ....[51]....
        /*016c*/ 	.word	0xffffffff


	//   ....[52]....
        /*0170*/ 	.word	0xffffffff


	//   ....[53]....
        /*0174*/ 	.word	0xffffffff


	//   ....[54]....
        /*0178*/ 	.word	0xffffffff


	//   ....[55]....
        /*017c*/ 	.word	0xffffffff


	//   ....[56]....
        /*0180*/ 	.word	0xffffffff


	//   ....[57]....
        /*0184*/ 	.word	0xffffffff


	//   ....[58]....
        /*0188*/ 	.word	0xffffffff


	//   ....[59]....
        /*018c*/ 	.word	0xffffffff


	//   ....[60]....
        /*0190*/ 	.word	0xffffffff


	//   ....[61]....
        /*0194*/ 	.word	0xffffffff


	//   ....[62]....
        /*0198*/ 	.word	0xffffffff


	//   ....[63]....
        /*019c*/ 	.word	0xffffffff


	//   ....[64]....
        /*01a0*/ 	.word	0xffffffff


	//   ....[65]....
        /*01a4*/ 	.word	0xffffffff


	//   ....[66]....
        /*01a8*/ 	.word	0xffffffff


	//   ....[67]....
        /*01ac*/ 	.word	0xffffffff


	//   ....[68]....
        /*01b0*/ 	.word	0xffffffff


	//   ....[69]....
        /*01b4*/ 	.word	0xffffffff


	//   ....[70]....
        /*01b8*/ 	.word	0xffffffff


	//   ....[71]....
        /*01bc*/ 	.word	0xffffffff


	//   ....[72]....
        /*01c0*/ 	.word	0xffffffff


	//   ....[73]....
        /*01c4*/ 	.word	0xffffffff


	//   ....[74]....
        /*01c8*/ 	.word	0xffffffff


	//   ....[75]....
        /*01cc*/ 	.word	0xffffffff


	//   ....[76]....
        /*01d0*/ 	.word	0xffffffff


	//   ....[77]....
        /*01d4*/ 	.word	0xffffffff


	//   ....[78]....
        /*01d8*/ 	.word	0xffffffff


	//   ....[79]....
        /*01dc*/ 	.word	0xffffffff


	//   ....[80]....
        /*01e0*/ 	.word	0xffffffff


	//   ....[81]....
        /*01e4*/ 	.word	0xffffffff


	//   ....[82]....
        /*01e8*/ 	.word	0xffffffff


	//   ....[83]....
        /*01ec*/ 	.word	0xffffffff


	//   ....[84]....
        /*01f0*/ 	.word	0xffffffff


	//   ....[85]....
        /*01f4*/ 	.word	0xffffffff


	//   ....[86]....
        /*01f8*/ 	.word	0xffffffff


	//   ....[87]....
        /*01fc*/ 	.word	0xffffffff


	//   ....[88]....
        /*0200*/ 	.word	0xffffffff


	//   ....[89]....
        /*0204*/ 	.word	0xffffffff


	//   ....[90]....
        /*0208*/ 	.word	0xffffffff


	//   ....[91]....
        /*020c*/ 	.word	0xffffffff


	//   ....[92]....
        /*0210*/ 	.word	0xffffffff


	//   ....[93]....
        /*0214*/ 	.word	0xffffffff


	//   ....[94]....
        /*0218*/ 	.word	0xffffffff


	//   ....[95]....
        /*021c*/ 	.word	0xffffffff


	//   ....[96]....
        /*0220*/ 	.word	0xffffffff


	//   ....[97]....
        /*0224*/ 	.word	0xffffffff


	//   ....[98]....
        /*0228*/ 	.word	0xffffffff


	//   ....[99]....
        /*022c*/ 	.word	0xffffffff


	//   ....[100]....
        /*0230*/ 	.word	0xffffffff


	//   ....[101]....
        /*0234*/ 	.word	0xffffffff


	//   ....[102]....
        /*0238*/ 	.word	0xffffffff


	//   ....[103]....
        /*023c*/ 	.word	0xffffffff


	//   ....[104]....
        /*0240*/ 	.word	0xffffffff


	//   ....[105]....
        /*0244*/ 	.word	0xffffffff


	//   ....[106]....
        /*0248*/ 	.word	0xffffffff


	//   ....[107]....
        /*024c*/ 	.word	0xffffffff


	//   ....[108]....
        /*0250*/ 	.word	0xffffffff


	//   ....[109]....
        /*0254*/ 	.word	0xffffffff


	//   ....[110]....
        /*0258*/ 	.word	0xffffffff


	//   ....[111]....
        /*025c*/ 	.word	0xffffffff


	//   ....[112]....
        /*0260*/ 	.word	0xffffffff


	//   ....[113]....
        /*0264*/ 	.word	0xffffffff


	//   ....[114]....
        /*0268*/ 	.word	0xffffffff


	//   ....[115]....
        /*026c*/ 	.word	0xffffffff


	//   ....[116]....
        /*0270*/ 	.word	0xffffffff


	//   ....[117]....
        /*0274*/ 	.word	0xffffffff


	//   ....[118]....
        /*0278*/ 	.word	0xffffffff


	//   ....[119]....
        /*027c*/ 	.word	0xffffffff


	//   ....[120]....
        /*0280*/ 	.word	0x0500000f


	//   ....[121]....
        /*0284*/ 	.word	0x0500000f


	//   ....[122]....
        /*0288*/ 	.word	0x0500000f


	//   ....[123]....
        /*028c*/ 	.word	0x0500000f


	//   ....[124]....
        /*0290*/ 	.word	0x0500000f


	//   ....[125]....
        /*0294*/ 	.word	0x0500000f


	//   ....[126]....
        /*0298*/ 	.word	0x0500000f


	//   ....[127]....
        /*029c*/ 	.word	0x0500000f


	//   ....[128]....
        /*02a0*/ 	.word	0x0500000f


	//   ....[129]....
        /*02a4*/ 	.word	0x0500000f


	//   ....[130]....
        /*02a8*/ 	.word	0x0500000f


	//   ....[131]....
        /*02ac*/ 	.word	0x0500000f


	//   ....[132]....
        /*02b0*/ 	.word	0x0500000f


	//   ....[133]....
        /*02b4*/ 	.word	0x0500000f


	//   ....[134]....
        /*02b8*/ 	.word	0x0500000f


	//   ....[135]....
        /*02bc*/ 	.word	0x0500000f


	//   ....[136]....
        /*02c0*/ 	.word	0x0500000f


	//   ....[137]....
        /*02c4*/ 	.word	0x0500000f


	//   ....[138]....
        /*02c8*/ 	.word	0x0500000f


	//   ....[139]....
        /*02cc*/ 	.word	0x0500000f


	//   ....[140]....
        /*02d0*/ 	.word	0x0500000f


	//   ....[141]....
        /*02d4*/ 	.word	0x0500000f


	//   ....[142]....
        /*02d8*/ 	.word	0x0500000f


	//   ....[143]....
        /*02dc*/ 	.word	0x0500000f


	//   ....[144]....
        /*02e0*/ 	.word	0x0500000f


	//   ....[145]....
        /*02e4*/ 	.word	0x0500000f


	//   ....[146]....
        /*02e8*/ 	.word	0x0500000f


	//   ....[147]....
        /*02ec*/ 	.word	0x0500000f


	//   ....[148]....
        /*02f0*/ 	.word	0x0500000f


	//   ....[149]....
        /*02f4*/ 	.word	0x0500000f


	//   ....[150]....
        /*02f8*/ 	.word	0x0500000f


	//   ....[151]....
        /*02fc*/ 	.word	0x0500000f


	//   ....[152]....
        /*0300*/ 	.word	0x0500000f


	//   ....[153]....
        /*0304*/ 	.word	0x0500000f


	//   ....[154]....
        /*0308*/ 	.word	0x0500000f


	//   ....[155]....
        /*030c*/ 	.word	0x0500000f


	//   ....[156]....
        /*0310*/ 	.word	0x0500000f


	//   ....[157]....
        /*0314*/ 	.word	0x0500000f


	//   ....[158]....
        /*0318*/ 	.word	0x0500000f


	//   ....[159]....
        /*031c*/ 	.word	0x0500000f


	//   ....[160]....
        /*0320*/ 	.word	0x0500000f


	//   ....[161]....
        /*0324*/ 	.word	0x0500000f


	//   ....[162]....
        /*0328*/ 	.word	0x0500000f


	//   ....[163]....
        /*032c*/ 	.word	0x0500000f


	//   ....[164]....
        /*0330*/ 	.word	0x0500000f


	//   ....[165]....
        /*0334*/ 	.word	0x0500000f


	//   ....[166]....
        /*0338*/ 	.word	0x0500000f


	//   ....[167]....
        /*033c*/ 	.word	0x0500000f


	//   ....[168]....
        /*0340*/ 	.word	0x0500000f


	//   ....[169]....
        /*0344*/ 	.word	0x0500000f


	//   ....[170]....
        /*0348*/ 	.word	0x0500000f


	//   ....[171]....
        /*034c*/ 	.word	0x0500000f


	//   ....[172]....
        /*0350*/ 	.word	0x0500000f


	//   ....[173]....
        /*0354*/ 	.word	0x0500000f


	//   ....[174]....
        /*0358*/ 	.word	0x0500000f


	//   ....[175]....
        /*035c*/ 	.word	0x0500000f


	//   ....[176]....
        /*0360*/ 	.word	0x0500000f


	//   ....[177]....
        /*0364*/ 	.word	0x0500000f


	//   ....[178]....
        /*0368*/ 	.word	0x0500000f


	//   ....[179]....
        /*036c*/ 	.word	0x0500000f


	//   ....[180]....
        /*0370*/ 	.word	0x0500000f


	//   ....[181]....
        /*0374*/ 	.word	0x0500000f


	//   ....[182]....
        /*0378*/ 	.word	0x0500000f


	//   ....[183]....
        /*037c*/ 	.word	0x0500000f


	//   ....[184]....
        /*0380*/ 	.word	0x0500000f


	//   ....[185]....
        /*0384*/ 	.word	0x0500000f


	//   ....[186]....
        /*0388*/ 	.word	0x0500000f


	//----- nvinfo : EIATTR_COOP_GROUP_INSTR_OFFSETS
	.align		4
.L_172:
        /*038c*/ 	.byte	0x04, 0x28
        /*038e*/ 	.short	(.L_174 - .L_173)


	//   ....[0]....
.L_173:
        /*0390*/ 	.word	0x00000070


	//   ....[1]....
        /*0394*/ 	.word	0x000000b0


	//   ....[2]....
        /*0398*/ 	.word	0x000002d0


	//   ....[3]....
        /*039c*/ 	.word	0x00000430


	//   ....[4]....
        /*03a0*/ 	.word	0x00000550


	//   ....[5]....
        /*03a4*/ 	.word	0x000006b0


	//   ....[6]....
        /*03a8*/ 	.word	0x00001720


	//   ....[7]....
        /*03ac*/ 	.word	0x000023a0


	//   ....[8]....
        /*03b0*/ 	.word	0x000029f0


	//   ....[9]....
        /*03b4*/ 	.word	0x00003740


	//   ....[10]....
        /*03b8*/ 	.word	0x00003860


	//   ....[11]....
        /*03bc*/ 	.word	0x00003dc0


	//   ....[12]....
        /*03c0*/ 	.word	0x00003ec0


	//   ....[13]....
        /*03c4*/ 	.word	0x00005ba0


	//   ....[14]....
        /*03c8*/ 	.word	0x000067e0


	//   ....[15]....
        /*03cc*/ 	.word	0x00006e50


	//   ....[16]....
        /*03d0*/ 	.word	0x00006f70


	//   ....[17]....
        /*03d4*/ 	.word	0x00007510


	//   ....[18]....
        /*03d8*/ 	.word	0x00007570


	//   ....[19]....
        /*03dc*/ 	.word	0x00009760


	//   ....[20]....
        /*03e0*/ 	.word	0x00009790


	//   ....[21]....
        /*03e4*/ 	.word	0x000097b0


	//   ....[22]....
        /*03e8*/ 	.word	0x000097d0


	//   ....[23]....
        /*03ec*/ 	.word	0x0000b410


	//   ....[24]....
        /*03f0*/ 	.word	0x0000bf90


	//   ....[25]....
        /*03f4*/ 	.word	0x0000c710


	//   ....[26]....
        /*03f8*/ 	.word	0x0000c830


	//   ....[27]....
        /*03fc*/ 	.word	0x0000cdc0


	//   ....[28]....
        /*0400*/ 	.word	0x0000ce20


	//   ....[29]....
        /*0404*/ 	.word	0x0000dcd0


	//   ....[30]....
        /*0408*/ 	.word	0x0000dd00


	//   ....[31]....
        /*040c*/ 	.word	0x0000ddc0


	//   ....[32]....
        /*0410*/ 	.word	0x0000ddd0


	//   ....[33]....
        /*0414*/ 	.word	0x0000eed0


	//   ....[34]....
        /*0418*/ 	.word	0x0000ef10


	//   ....[35]....
        /*041c*/ 	.word	0x0000ef40


	//   ....[36]....
        /*0420*/ 	.word	0x0000efa0


	//   ....[37]....
        /*0424*/ 	.word	0x0000f440


	//   ....[38]....
        /*0428*/ 	.word	0x0000f480


	//   ....[39]....
        /*042c*/ 	.word	0x0000f540


	//   ....[40]....
        /*0430*/ 	.word	0x0000f560


	//   ....[41]....
        /*0434*/ 	.word	0x0000f620


	//   ....[42]....
        /*0438*/ 	.word	0x0000f640


	//   ....[43]....
        /*043c*/ 	.word	0x0000f710


	//   ....[44]....
        /*0440*/ 	.word	0x0000f730


	//   ....[45]....
        /*0444*/ 	.word	0x0000fd80


	//   ....[46]....
        /*0448*/ 	.word	0x0000fda0


	//   ....[47]....
        /*044c*/ 	.word	0x0000fe60


	//   ....[48]....
        /*0450*/ 	.word	0x0000fe80


	//   ....[49]....
        /*0454*/ 	.word	0x0000ff40


	//   ....[50]....
        /*0458*/ 	.word	0x0000ff60


	//   ....[51]....
        /*045c*/ 	.word	0x00010030


	//   ....[52]....
        /*0460*/ 	.word	0x00010050


	//   ....[53]....
        /*0464*/ 	.word	0x000101d0


	//   ....[54]....
        /*0468*/ 	.word	0x00011a30


	//   ....[55]....
        /*046c*/ 	.word	0x00011a50


	//   ....[56]....
        /*0470*/ 	.word	0x00011a60


	//   ....[57]....
        /*0474*/ 	.word	0x00011aa0


	//   ....[58]....
        /*0478*/ 	.word	0x00011b30


	//   ....[59]....
        /*047c*/ 	.word	0x00011b50


	//   ....[60]....
        /*0480*/ 	.word	0x00011be0


	//   ....[61]....
        /*0484*/ 	.word	0x00011c00


	//   ....[62]....
        /*0488*/ 	.word	0x00011c90


	//   ....[63]....
        /*048c*/ 	.word	0x00011cb0


	//   ....[64]....
        /*0490*/ 	.word	0x00011d40


	//   ....[65]....
        /*0494*/ 	.word	0x00011d60


	//   ....[66]....
        /*0498*/ 	.word	0x000123a0


	//   ....[67]....
        /*049c*/ 	.word	0x000123c0


	//   ....[68]....
        /*04a0*/ 	.word	0x000123f0


	//   ....[69]....
        /*04a4*/ 	.word	0x00012430


	//   ....[70]....
        /*04a8*/ 	.word	0x000124b0


	//   ....[71]....
        /*04ac*/ 	.word	0x000124e0


	//   ....[72]....
        /*04b0*/ 	.word	0x00012560


	//   ....[73]....
        /*04b4*/ 	.word	0x00012590


	//   ....[74]....
        /*04b8*/ 	.word	0x00012610


	//   ....[75]....
        /*04bc*/ 	.word	0x00012640


	//   ....[76]....
        /*04c0*/ 	.word	0x000126c0


	//   ....[77]....
        /*04c4*/ 	.word	0x000126f0


	//   ....[78]....
        /*04c8*/ 	.word	0x00012770


	//   ....[79]....
        /*04cc*/ 	.word	0x000127a0


	//   ....[80]....
        /*04d0*/ 	.word	0x00012820


	//   ....[81]....
        /*04d4*/ 	.word	0x00012840


	//   ....[82]....
        /*04d8*/ 	.word	0x00012f60


	//   ....[83]....
        /*04dc*/ 	.word	0x00012f90


	//   ....[84]....
        /*04e0*/ 	.word	0x00012fa0


	//   ....[85]....
        /*04e4*/ 	.word	0x00012fc0


	//   ....[86]....
        /*04e8*/ 	.word	0x00013010


	//   ....[87]....
        /*04ec*/ 	.word	0x00013030


	//   ....[88]....
        /*04f0*/ 	.word	0x00013090


	//   ....[89]....
        /*04f4*/ 	.word	0x000130b0


	//   ....[90]....
        /*04f8*/ 	.word	0x00013100


	//   ....[91]....
        /*04fc*/ 	.word	0x00013120


	//   ....[92]....
        /*0500*/ 	.word	0x00013170


	//   ....[93]....
        /*0504*/ 	.word	0x00013190


	//   ....[94]....
        /*0508*/ 	.word	0x00013420


	//   ....[95]....
        /*050c*/ 	.word	0x00013440


	//   ....[96]....
        /*0510*/ 	.word	0x00013460


	//   ....[97]....
        /*0514*/ 	.word	0x000134c0


	//   ....[98]....
        /*0518*/ 	.word	0x000134e0


	//   ....[99]....
        /*051c*/ 	.word	0x00013540


	//   ....[100]....
        /*0520*/ 	.word	0x00013560


	//   ....[101]....
        /*0524*/ 	.word	0x000135c0


	//   ....[102]....
        /*0528*/ 	.word	0x000135e0


	//   ....[103]....
        /*052c*/ 	.word	0x00013640


	//   ....[104]....
        /*0530*/ 	.word	0x00013660


	//   ....[105]....
        /*0534*/ 	.word	0x00013670


	//   ....[106]....
        /*0538*/ 	.word	0x00013c00


	//   ....[107]....
        /*053c*/ 	.word	0x00013c20


	//   ....[108]....
        /*0540*/ 	.word	0x00013c40


	//   ....[109]....
        /*0544*/ 	.word	0x00013c80


	//   ....[110]....
        /*0548*/ 	.word	0x00013cd0


	//   ....[111]....
        /*054c*/ 	.word	0x00013d00


	//   ....[112]....
        /*0550*/ 	.word	0x00013d50


	//   ....[113]....
        /*0554*/ 	.word	0x00013d80


	//   ....[114]....
        /*0558*/ 	.word	0x00013dd0


	//   ....[115]....
        /*055c*/ 	.word	0x00013e00


	//   ....[116]....
        /*0560*/ 	.word	0x00013e50


	//   ....[117]....
        /*0564*/ 	.word	0x00013e80


	//   ....[118]....
        /*0568*/ 	.word	0x00014150


	//   ....[119]....
        /*056c*/ 	.word	0x00014330


	//   ....[120]....
        /*0570*/ 	.word	0x000149a0


	//   ....[121]....
        /*0574*/ 	.word	0x00014a80


	//   ....[122]....
        /*0578*/ 	.word	0x00014b20


	//   ....[123]....
        /*057c*/ 	.word	0x00014ba0


	//   ....[124]....
        /*0580*/ 	.word	0x00014c60


	//   ....[125]....
        /*0584*/ 	.word	0x00014ce0


	//   ....[126]....
        /*0588*/ 	.word	0x00014dc0


	//   ....[127]....
        /*058c*/ 	.word	0x00014e40


	//   ....[128]....
        /*0590*/ 	.word	0x00014f20


	//   ....[129]....
        /*0594*/ 	.word	0x00014fa0


	//   ....[130]....
        /*0598*/ 	.word	0x00015080


	//   ....[131]....
        /*059c*/ 	.word	0x00015100


	//   ....[132]....
        /*05a0*/ 	.word	0x000151d0


	//   ....[133]....
        /*05a4*/ 	.word	0x00015260


	//   ....[134]....
        /*05a8*/ 	.word	0x000152d0


	//   ....[135]....
        /*05ac*/ 	.word	0x00015350


	//   ....[136]....
        /*05b0*/ 	.word	0x00015410


	//   ....[137]....
        /*05b4*/ 	.word	0x00015480


	//   ....[138]....
        /*05b8*/ 	.word	0x00015570


	//   ....[139]....
        /*05bc*/ 	.word	0x000155e0


	//   ....[140]....
        /*05c0*/ 	.word	0x000156d0


	//   ....[141]....
        /*05c4*/ 	.word	0x00015740


	//   ....[142]....
        /*05c8*/ 	.word	0x00015830


	//   ....[143]....
        /*05cc*/ 	.word	0x000158a0


	//   ....[144]....
        /*05d0*/ 	.word	0x00015990


	//   ....[145]....
        /*05d4*/ 	.word	0x00015a00


	//   ....[146]....
        /*05d8*/ 	.word	0x00015af0


	//   ....[147]....
        /*05dc*/ 	.word	0x00015b60


	//   ....[148]....
        /*05e0*/ 	.word	0x00015c30


	//   ....[149]....
        /*05e4*/ 	.word	0x00015d60


	//   ....[150]....
        /*05e8*/ 	.word	0x00015e00


	//   ....[151]....
        /*05ec*/ 	.word	0x00015e70


	//   ....[152]....
        /*05f0*/ 	.word	0x00015f30


	//   ....[153]....
        /*05f4*/ 	.word	0x00015f90


	//   ....[154]....
        /*05f8*/ 	.word	0x00016050


	//   ....[155]....
        /*05fc*/ 	.word	0x000160b0


	//   ....[156]....
        /*0600*/ 	.word	0x00016170


	//   ....[157]....
        /*0604*/ 	.word	0x000161d0


	//   ....[158]....
        /*0608*/ 	.word	0x00016290


	//   ....[159]....
        /*060c*/ 	.word	0x000162f0


	//   ....[160]....
        /*0610*/ 	.word	0x000163b0


	//   ....[161]....
        /*0614*/ 	.word	0x00016490


	//   ....[162]....
        /*0618*/ 	.word	0x00016530


	//   ....[163]....
        /*061c*/ 	.word	0x00016590


	//   ....[164]....
        /*0620*/ 	.word	0x00016660


	//   ....[165]....
        /*0624*/ 	.word	0x000166c0


	//   ....[166]....
        /*0628*/ 	.word	0x00016790


	//   ....[167]....
        /*062c*/ 	.word	0x000167f0


	//   ....[168]....
        /*0630*/ 	.word	0x000168c0


	//   ....[169]....
        /*0634*/ 	.word	0x00016920


	//   ....[170]....
        /*0638*/ 	.word	0x000169f0


	//   ....[171]....
        /*063c*/ 	.word	0x00016a50


	//   ....[172]....
        /*0640*/ 	.word	0x00016b10


	//   ....[173]....
        /*0644*/ 	.word	0x00016c30


	//   ....[174]....
        /*0648*/ 	.word	0x00016cd0


	//   ....[175]....
        /*064c*/ 	.word	0x00016d30


	//   ....[176]....
        /*0650*/ 	.word	0x00016e00


	//   ....[177]....
        /*0654*/ 	.word	0x00016ea0


	//   ....[178]....
        /*0658*/ 	.word	0x00016f60


	//   ....[179]....
        /*065c*/ 	.word	0x00017000


	//   ....[180]....
        /*0660*/ 	.word	0x000170c0


	//   ....[181]....
        /*0664*/ 	.word	0x00017160


	//   ....[182]....
        /*0668*/ 	.word	0x00017220


	//   ....[183]....
        /*066c*/ 	.word	0x000172c0


	//   ....[184]....
        /*0670*/ 	.word	0x00017380


	//   ....[185]....
        /*0674*/ 	.word	0x00017450


	//   ....[186]....
        /*0678*/ 	.word	0x00017570


	//----- nvinfo : EIATTR_REG_RECONFIG
	.align		4
.L_174:
        /*067c*/ 	.byte	0x01, 0x54
	.zero		2


	//----- nvinfo : EIATTR_SYSCALL_OFFSETS
	.align		4
        /*0680*/ 	.byte	0x04, 0x46
        /*0682*/ 	.short	(.L_176 - .L_175)


	//   ....[0]....
.L_175:
        /*0684*/ 	.word	0x00001900


	//   ....[1]....
        /*0688*/ 	.word	0x000110b0


	//   ....[2]....
        /*068c*/ 	.word	0x00011200


	//   ....[3]....
        /*0690*/ 	.word	0x000112f0


	//   ....[4]....
        /*0694*/ 	.word	0x00012060


	//----- nvinfo : EIATTR_MBARRIER_INSTR_OFFSETS
	.align		4
.L_176:
        /*0698*/ 	.byte	0x04, 0x39
        /*069a*/ 	.short	(.L_178 - .L_177)


	//   ....[0]....
.L_177:
        /*069c*/ 	.word	0x00000180
        /*06a0*/ 	.word	0x000000ff
        /*06a4*/ 	.word	0x0002a800
        /*06a8*/ 	.short	0x0100
        /*06aa*/ 	.byte	0x08
	.zero		1


	//   ....[1]....
        /*06ac*/ 	.word	0x00000190
        /*06b0*/ 	.word	0x000000ff
        /*06b4*/ 	.word	0x0002a820
        /*06b8*/ 	.short	0x0100
        /*06ba*/ 	.byte	0x08
	.zero		1


	//   ....[2]....
        /*06bc*/ 	.word	0x00000280
        /*06c0*/ 	.word	0x000000ff
        /*06c4*/ 	.word	0x0002a830
        /*06c8*/ 	.short	0x0100
        /*06ca*/ 	.byte	0x08
	.zero		1


	//   ....[3]....
        /*06cc*/ 	.word	0x00000290
        /*06d0*/ 	.word	0x000000ff
        /*06d4*/ 	.word	0x0002a840
        /*06d8*/ 	.short	0x0100
        /*06da*/ 	.byte	0x08
	.zero		1


	//   ....[4]....
        /*06dc*/ 	.word	0x000002a0
        /*06e0*/ 	.word	0x000000ff
        /*06e4*/ 	.word	0x0002a838
        /*06e8*/ 	.short	0x0100
        /*06ea*/ 	.byte	0x08
	.zero		1


	//   ....[5]....
        /*06ec*/ 	.word	0x000002b0
        /*06f0*/ 	.word	0x000000ff
        /*06f4*/ 	.word	0x0002a848
        /*06f8*/ 	.short	0x0100
        /*06fa*/ 	.byte	0x08
	.zero		1


	//   ....[6]....
        /*06fc*/ 	.word	0x000003e0
        /*0700*/ 	.word	0x000000ff
        /*0704*/ 	.word	0x0002a850
        /*0708*/ 	.short	0x0100
        /*070a*/ 	.byte	0x08
	.zero		1


	//   ....[7]....
        /*070c*/ 	.word	0x000003f0
        /*0710*/ 	.word	0x000000ff
        /*0714*/ 	.word	0x0002a860
        /*0718*/ 	.short	0x0100
        /*071a*/ 	.byte	0x08
	.zero		1


	//   ....[8]....
        /*071c*/ 	.word	0x00000400
        /*0720*/ 	.word	0x000000ff
        /*0724*/ 	.word	0x0002a858
        /*0728*/ 	.short	0x0100
        /*072a*/ 	.byte	0x08
	.zero		1


	//   ....[9]....
        /*072c*/ 	.word	0x00000410
        /*0730*/ 	.word	0x000000ff
        /*0734*/ 	.word	0x0002a868
        /*0738*/ 	.short	0x0100
        /*073a*/ 	.byte	0x08
	.zero		1


	//   ....[10]....
        /*073c*/ 	.word	0x00000500
        /*0740*/ 	.word	0x000000ff
        /*0744*/ 	.word	0x0002a870
        /*0748*/ 	.short	0x0100
        /*074a*/ 	.byte	0x06
	.zero		1


	//   ....[11]....
        /*074c*/ 	.word	0x00000510
        /*0750*/ 	.word	0x000000ff
        /*0754*/ 	.word	0x0002a880
        /*0758*/ 	.short	0x0100
        /*075a*/ 	.byte	0x06
	.zero		1


	//   ....[12]....
        /*075c*/ 	.word	0x00000520
        /*0760*/ 	.word	0x000000ff
        /*0764*/ 	.word	0x0002a878
        /*0768*/ 	.short	0x0100
        /*076a*/ 	.byte	0x06
	.zero		1


	//   ....[13]....
        /*076c*/ 	.word	0x00000530
        /*0770*/ 	.word	0x000000ff
        /*0774*/ 	.word	0x0002a888
        /*0778*/ 	.short	0x0100
        /*077a*/ 	.byte	0x06
	.zero		1


	//   ....[14]....
        /*077c*/ 	.word	0x00000660
        /*0780*/ 	.word	0x000000ff
        /*0784*/ 	.word	0x0002a890
        /*0788*/ 	.short	0x0100
        /*078a*/ 	.byte	0x08
	.zero		1


	//   ....[15]....
        /*078c*/ 	.word	0x00000670
        /*0790*/ 	.word	0x000000ff
        /*0794*/ 	.word	0x0002a8a0
        /*0798*/ 	.short	0x0100
        /*079a*/ 	.byte	0x08
	.zero		1


	//   ....[16]....
        /*079c*/ 	.word	0x00000680
        /*07a0*/ 	.word	0x000000ff
        /*07a4*/ 	.word	0x0002a898
        /*07a8*/ 	.short	0x0100
        /*07aa*/ 	.byte	0x08
	.zero		1


	//   ....[17]....
        /*07ac*/ 	.word	0x00000690
        /*07b0*/ 	.word	0x000000ff
        /*07b4*/ 	.word	0x0002a8a8
        /*07b8*/ 	.short	0x0100
        /*07ba*/ 	.byte	0x08
	.zero		1


	//   ....[18]....
        /*07bc*/ 	.word	0x000007d0
        /*07c0*/ 	.word	0x000000ff
        /*07c4*/ 	.word	0x0002a8b0
        /*07c8*/ 	.short	0x0100
        /*07ca*/ 	.byte	0x08
	.zero		1


	//   ....[19]....
        /*07cc*/ 	.word	0x000007e0
        /*07d0*/ 	.word	0x000000ff
        /*07d4*/ 	.word	0x0002a8c0
        /*07d8*/ 	.short	0x0100
        /*07da*/ 	.byte	0x08
	.zero		1


	//   ....[20]....
        /*07dc*/ 	.word	0x000007f0
        /*07e0*/ 	.word	0x000000ff
        /*07e4*/ 	.word	0x0002a8b8
        /*07e8*/ 	.short	0x0100
        /*07ea*/ 	.byte	0x08
	.zero		1


	//   ....[21]....
        /*07ec*/ 	.word	0x00000800
        /*07f0*/ 	.word	0x000000ff
        /*07f4*/ 	.word	0x0002a8c8
        /*07f8*/ 	.short	0x0100
        /*07fa*/ 	.byte	0x08
	.zero		1


	//   ....[22]....
        /*07fc*/ 	.word	0x00001970
        /*0800*/ 	.word	0x000000ff
        /*0804*/ 	.word	0x0002a800
        /*0808*/ 	.short	0x010a
        /*080a*/ 	.byte	0x28
	.zero		1


	//   ....[23]....
        /*080c*/ 	.word	0x000019f0
        /*0810*/ 	.word	0x0000000f
        /*0814*/ 	.word	0x0002a830
        /*0818*/ 	.short	0x010a
        /*081a*/ 	.byte	0x3f
	.zero		1


	//   ....[24]....
        /*081c*/ 	.word	0x00001a30
        /*0820*/ 	.word	0x0000000f
        /*0824*/ 	.word	0x0002a830
        /*0828*/ 	.short	0x010a
        /*082a*/ 	.byte	0x3f
	.zero		1


	//   ....[25]....
        /*082c*/ 	.word	0x000024a0
        /*0830*/ 	.word	0x000000ff
        /*0834*/ 	.word	0x00000000
        /*0838*/ 	.short	0x0101
        /*083a*/ 	.byte	0x04
	.zero		1


	//   ....[26]....
        /*083c*/ 	.word	0x00004c60
        /*0840*/ 	.word	0x000000ff
        /*0844*/ 	.word	0x0002a830
        /*0848*/ 	.short	0x010a
        /*084a*/ 	.byte	0x07
	.zero		1


	//   ....[27]....
        /*084c*/ 	.word	0x00004ca0
        /*0850*/ 	.word	0x000000ff
        /*0854*/ 	.word	0x0002a830
        /*0858*/ 	.short	0x010a
        /*085a*/ 	.byte	0x07
	.zero		1


	//   ....[28]....
        /*085c*/ 	.word	0x00005580
        /*0860*/ 	.word	0x000000ff
        /*0864*/ 	.word	0x0002a850
        /*0868*/ 	.short	0x010a
        /*086a*/ 	.byte	0x06
	.zero		1


	//   ....[29]....
        /*086c*/ 	.word	0x000055c0
        /*0870*/ 	.word	0x000000ff
        /*0874*/ 	.word	0x0002a850
        /*0878*/ 	.short	0x010a
        /*087a*/ 	.byte	0x06
	.zero		1


	//   ....[30]....
        /*087c*/ 	.word	0x00005c70
        /*0880*/ 	.word	0x000000ff
        /*0884*/ 	.word	0x00000000
        /*0888*/ 	.short	0x0101
        /*088a*/ 	.byte	0x07
	.zero		1


	//   ....[31]....
        /*088c*/ 	.word	0x00007dc0
        /*0890*/ 	.word	0x000000ff
        /*0894*/ 	.word	0x00000000
        /*0898*/ 	.short	0x0101
        /*089a*/ 	.byte	0x06
	.zero		1


	//   ....[32]....
        /*089c*/ 	.word	0x00008260
        /*08a0*/ 	.word	0x000000ff
        /*08a4*/ 	.word	0x0002a830
        /*08a8*/ 	.short	0x010a
        /*08aa*/ 	.byte	0x07
	.zero		1


	//   ....[33]....
        /*08ac*/ 	.word	0x000082a0
        /*08b0*/ 	.word	0x000000ff
        /*08b4*/ 	.word	0x0002a830
        /*08b8*/ 	.short	0x010a
        /*08ba*/ 	.byte	0x07
	.zero		1


	//   ....[34]....
        /*08bc*/ 	.word	0x00008b80
        /*08c0*/ 	.word	0x000000ff
        /*08c4*/ 	.word	0x0002a850
        /*08c8*/ 	.short	0x010a
        /*08ca*/ 	.byte	0x06
	.zero		1


	//   ....[35]....
        /*08cc*/ 	.word	0x00008bc0
        /*08d0*/ 	.word	0x000000ff
        /*08d4*/ 	.word	0x0002a850
        /*08d8*/ 	.short	0x010a
        /*08da*/ 	.byte	0x06
	.zero		1


	//   ....[36]....
        /*08dc*/ 	.word	0x00009270
        /*08e0*/ 	.word	0x000000ff
        /*08e4*/ 	.word	0x00000000
        /*08e8*/ 	.short	0x0101
        /*08ea*/ 	.byte	0x07
	.zero		1


	//   ....[37]....
        /*08ec*/ 	.word	0x0000a260
        /*08f0*/ 	.word	0x000000ff
        /*08f4*/ 	.word	0x00000000
        /*08f8*/ 	.short	0x0101
        /*08fa*/ 	.byte	0x06
	.zero		1


	//   ....[38]....
        /*08fc*/ 	.word	0x0000a520
        /*0900*/ 	.word	0x000000ff
        /*0904*/ 	.word	0x0002a830
        /*0908*/ 	.short	0x010a
        /*090a*/ 	.byte	0x06
	.zero		1


	//   ....[39]....
        /*090c*/ 	.word	0x0000a560
        /*0910*/ 	.word	0x000000ff
        /*0914*/ 	.word	0x0002a830
        /*0918*/ 	.short	0x010a
        /*091a*/ 	.byte	0x06
	.zero		1


	//   ....[40]....
        /*091c*/ 	.word	0x0000ae40
        /*0920*/ 	.word	0x000000ff
        /*0924*/ 	.word	0x0002a850
        /*0928*/ 	.short	0x010a
        /*092a*/ 	.byte	0x0a
	.zero		1


	//   ....[41]....
        /*092c*/ 	.word	0x0000ae80
        /*0930*/ 	.word	0x000000ff
        /*0934*/ 	.word	0x0002a850
        /*0938*/ 	.short	0x010a
        /*093a*/ 	.byte	0x0a
	.zero		1


	//   ....[42]....
        /*093c*/ 	.word	0x0000b4d0
        /*0940*/ 	.word	0x000000ff
        /*0944*/ 	.word	0x00000000
        /*0948*/ 	.short	0x0101
        /*094a*/ 	.byte	0x04
	.zero		1


	//   ....[43]....
        /*094c*/ 	.word	0x0000d680
        /*0950*/ 	.word	0x000000ff
        /*0954*/ 	.word	0x00000000
        /*0958*/ 	.short	0x0101
        /*095a*/ 	.byte	0x0a
	.zero		1


	//   ....[44]....
        /*095c*/ 	.word	0x0000dc40
        /*0960*/ 	.word	0x000000ff
        /*0964*/ 	.word	0x0002a850
        /*0968*/ 	.short	0x010a
        /*096a*/ 	.byte	0x05
	.zero		1


	//   ....[45]....
        /*096c*/ 	.word	0x0000dc80
        /*0970*/ 	.word	0x000000ff
        /*0974*/ 	.word	0x0002a850
        /*0978*/ 	.short	0x010a
        /*097a*/ 	.byte	0x05
	.zero		1


	//   ....[46]....
        /*097c*/ 	.word	0x0000e150
        /*0980*/ 	.word	0x000000ff
        /*0984*/ 	.word	0x00000000
        /*0988*/ 	.short	0x0101
        /*098a*/ 	.byte	0x04
	.zero		1


	//   ....[47]....
        /*098c*/ 	.word	0x0000f470
        /*0990*/ 	.word	0x00000017
        /*0994*/ 	.word	0x00000000
        /*0998*/ 	.short	0x0101
        /*099a*/ 	.byte	0x3f
	.zero		1


	//   ....[48]....
        /*099c*/ 	.word	0x00011840
        /*09a0*/ 	.word	0x00000000
        /*09a4*/ 	.word	0x0002a840
        /*09a8*/ 	.short	0x010a
        /*09aa*/ 	.byte	0x3f
	.zero		1


	//   ....[49]....
        /*09ac*/ 	.word	0x00011e50
        /*09b0*/ 	.word	0x00000000
        /*09b4*/ 	.word	0x0002a830
        /*09b8*/ 	.short	0x0107
        /*09ba*/ 	.byte	0x3f
	.zero		1


	//   ....[50]....
        /*09bc*/ 	.word	0x00011f00
        /*09c0*/ 	.word	0x00000000
        /*09c4*/ 	.word	0x0002a830
        /*09c8*/ 	.short	0x0101
        /*09ca*/ 	.byte	0x3f
	.zero		1


	//   ....[51]....
        /*09cc*/ 	.word	0x00012930
        /*09d0*/ 	.word	0x00000010
        /*09d4*/ 	.word	0x0002a800
        /*09d8*/ 	.short	0x0107
        /*09da*/ 	.byte	0x3f
	.zero		1


	//   ....[52]....
        /*09dc*/ 	.word	0x00012a20
        /*09e0*/ 	.word	0x00000010
        /*09e4*/ 	.word	0x0002a800
        /*09e8*/ 	.short	0x0101
        /*09ea*/ 	.byte	0x3f
	.zero		1


	//   ....[53]....
        /*09ec*/ 	.word	0x00012a40
        /*09f0*/ 	.word	0x00000010
        /*09f4*/ 	.word	0x0002a820
        /*09f8*/ 	.short	0x010a
        /*09fa*/ 	.byte	0x3f
	.zero		1


	//   ....[54]....
        /*09fc*/ 	.word	0x00012d90
        /*0a00*/ 	.word	0x00000006
        /*0a04*/ 	.word	0x0002a840
        /*0a08*/ 	.short	0x010a
        /*0a0a*/ 	.byte	0x3f
	.zero		1


	//   ....[55]....
        /*0a0c*/ 	.word	0x00013260
        /*0a10*/ 	.word	0x00000006
        /*0a14*/ 	.word	0x0002a830
        /*0a18*/ 	.short	0x0107
        /*0a1a*/ 	.byte	0x3f
	.zero		1


	//   ....[56]....
        /*0a1c*/ 	.word	0x00013310
        /*0a20*/ 	.word	0x00000006
        /*0a24*/ 	.word	0x0002a830
        /*0a28*/ 	.short	0x0101
        /*0a2a*/ 	.byte	0x3f
	.zero		1


	//   ....[57]....
        /*0a2c*/ 	.word	0x00013370
        /*0a30*/ 	.word	0x00000006
        /*0a34*/ 	.word	0x0002a860
        /*0a38*/ 	.short	0x010a
        /*0a3a*/ 	.byte	0x3f
	.zero		1


	//   ....[58]....
        /*0a3c*/ 	.word	0x000137a0
        /*0a40*/ 	.word	0x00000006
        /*0a44*/ 	.word	0x0002a850
        /*0a48*/ 	.short	0x0107
        /*0a4a*/ 	.byte	0x3f
	.zero		1


	//   ....[59]....
        /*0a4c*/ 	.word	0x000138e0
        /*0a50*/ 	.word	0x00000006
        /*0a54*/ 	.word	0x0002a850
        /*0a58*/ 	.short	0x0101
        /*0a5a*/ 	.byte	0x3f
	.zero		1


	//   ....[60]....
        /*0a5c*/ 	.word	0x00013b60
        /*0a60*/ 	.word	0x00000004
        /*0a64*/ 	.word	0x0002a860
        /*0a68*/ 	.short	0x010a
        /*0a6a*/ 	.byte	0x3f
	.zero		1


	//   ....[61]....
        /*0a6c*/ 	.word	0x00013f60
        /*0a70*/ 	.word	0x00000004
        /*0a74*/ 	.word	0x0002a850
        /*0a78*/ 	.short	0x0107
        /*0a7a*/ 	.byte	0x3f
	.zero		1


	//   ....[62]....
        /*0a7c*/ 	.word	0x00014010
        /*0a80*/ 	.word	0x00000004
        /*0a84*/ 	.word	0x0002a850
        /*0a88*/ 	.short	0x0101
        /*0a8a*/ 	.byte	0x3f
	.zero		1


	//   ....[63]....
        /*0a8c*/ 	.word	0x000142b0
        /*0a90*/ 	.word	0x00000004
        /*0a94*/ 	.word	0x0002a820
        /*0a98*/ 	.short	0x010a
        /*0a9a*/ 	.byte	0x3f
	.zero		1


	//   ....[64]....
        /*0a9c*/ 	.word	0x00014450
        /*0aa0*/ 	.word	0x00000005
        /*0aa4*/ 	.word	0x0002a840
        /*0aa8*/ 	.short	0x010a
        /*0aaa*/ 	.byte	0x3f
	.zero		1


	//   ....[65]....
        /*0aac*/ 	.word	0x000144f0
        /*0ab0*/ 	.word	0x00000017
        /*0ab4*/ 	.word	0x0002a840
        /*0ab8*/ 	.short	0x010a
        /*0aba*/ 	.byte	0x3f
	.zero		1


	//   ....[66]....
        /*0abc*/ 	.word	0x00014530
        /*0ac0*/ 	.word	0x00000005
        /*0ac4*/ 	.word	0x0002a860
        /*0ac8*/ 	.short	0x010a
        /*0aca*/ 	.byte	0x3f
	.zero		1


	//   ....[67]....
        /*0acc*/ 	.word	0x00014570
        /*0ad0*/ 	.word	0x00000017
        /*0ad4*/ 	.word	0x0002a860
        /*0ad8*/ 	.short	0x010a
        /*0ada*/ 	.byte	0x3f
	.zero		1


	//   ....[68]....
        /*0adc*/ 	.word	0x000145e0
        /*0ae0*/ 	.word	0x00000003
        /*0ae4*/ 	.word	0x0002a800
        /*0ae8*/ 	.short	0x010a
        /*0aea*/ 	.byte	0x3f
	.zero		1


	//   ....[69]....
        /*0aec*/ 	.word	0x00014630
        /*0af0*/ 	.word	0x0000000f
        /*0af4*/ 	.word	0x0002a830
        /*0af8*/ 	.short	0x010a
        /*0afa*/ 	.byte	0x3f
	.zero		1


	//   ....[70]....
        /*0afc*/ 	.word	0x00014690
        /*0b00*/ 	.word	0x0000000e
        /*0b04*/ 	.word	0x0002a830
        /*0b08*/ 	.short	0x010a
        /*0b0a*/ 	.byte	0x3f
	.zero		1


	//   ....[71]....
        /*0b0c*/ 	.word	0x000146f0
        /*0b10*/ 	.word	0x0000000d
        /*0b14*/ 	.word	0x0002a850
        /*0b18*/ 	.short	0x010a
        /*0b1a*/ 	.byte	0x3f
	.zero		1


	//   ....[72]....
        /*0b1c*/ 	.word	0x00014750
        /*0b20*/ 	.word	0x0000000c
        /*0b24*/ 	.word	0x0002a830
        /*0b28*/ 	.short	0x010a
        /*0b2a*/ 	.byte	0x3f
	.zero		1


	//   ....[73]....
        /*0b2c*/ 	.word	0x000147b0
        /*0b30*/ 	.word	0x0000000b
        /*0b34*/ 	.word	0x0002a850
        /*0b38*/ 	.short	0x010a
        /*0b3a*/ 	.byte	0x3f
	.zero		1


	//   ....[74]....
        /*0b3c*/ 	.word	0x00014810
        /*0b40*/ 	.word	0x0000000e
        /*0b44*/ 	.word	0x0002a830
        /*0b48*/ 	.short	0x010a
        /*0b4a*/ 	.byte	0x3f
	.zero		1


	//   ....[75]....
        /*0b4c*/ 	.word	0x00014870
        /*0b50*/ 	.word	0x0000000b
        /*0b54*/ 	.word	0x0002a850
        /*0b58*/ 	.short	0x010a
        /*0b5a*/ 	.byte	0x3f
	.zero		1


	//   ....[76]....
        /*0b5c*/ 	.word	0x000148d0
        /*0b60*/ 	.word	0x00000005
        /*0b64*/ 	.word	0x0002a850
        /*0b68*/ 	.short	0x010a
        /*0b6a*/ 	.byte	0x3f
	.zero		1


	//   ....[77]....
        /*0b6c*/ 	.word	0x000149d0
        /*0b70*/ 	.word	0x00000000
        /*0b74*/ 	.word	0x0002a840
        /*0b78*/ 	.short	0x010a
        /*0b7a*/ 	.byte	0x3f
	.zero		1


	//   ....[78]....
        /*0b7c*/ 	.word	0x00015c60
        /*0b80*/ 	.word	0x00000010
        /*0b84*/ 	.word	0x0002a820
        /*0b88*/ 	.short	0x010a
        /*0b8a*/ 	.byte	0x3f
	.zero		1


	//   ....[79]....
        /*0b8c*/ 	.word	0x00015cb0
        /*0b90*/ 	.word	0x00000006
        /*0b94*/ 	.word	0x0002a840
        /*0b98*/ 	.short	0x010a
        /*0b9a*/ 	.byte	0x3f
	.zero		1


	//   ....[80]....
        /*0b9c*/ 	.word	0x000163e0
        /*0ba0*/ 	.word	0x00000006
        /*0ba4*/ 	.word	0x0002a860
        /*0ba8*/ 	.short	0x010a
        /*0baa*/ 	.byte	0x3f
	.zero		1


	//   ....[81]....
        /*0bac*/ 	.word	0x00016b80
        /*0bb0*/ 	.word	0x00000004
        /*0bb4*/ 	.word	0x0002a860
        /*0bb8*/ 	.short	0x010a
        /*0bba*/ 	.byte	0x3f
	.zero		1


	//   ....[82]....
        /*0bbc*/ 	.word	0x00017490
        /*0bc0*/ 	.word	0x00000004
        /*0bc4*/ 	.word	0x0002a820
        /*0bc8*/ 	.short	0x010a
        /*0bca*/ 	.byte	0x3f
	.zero		1


	//   ....[83]....
        /*0bcc*/ 	.word	0x00017630
        /*0bd0*/ 	.word	0x00000005
        /*0bd4*/ 	.word	0x0002a840
        /*0bd8*/ 	.short	0x010a
        /*0bda*/ 	.byte	0x3f
	.zero		1


	//   ....[84]....
        /*0bdc*/ 	.word	0x00017680
        /*0be0*/ 	.word	0x00000017
        /*0be4*/ 	.word	0x0002a840
        /*0be8*/ 	.short	0x010a
        /*0bea*/ 	.byte	0x3f
	.zero		1


	//   ....[85]....
        /*0bec*/ 	.word	0x000176d0
        /*0bf0*/ 	.word	0x00000005
        /*0bf4*/ 	.word	0x0002a860
        /*0bf8*/ 	.short	0x010a
        /*0bfa*/ 	.byte	0x3f
	.zero		1


	//----- nvinfo : EIATTR_NUM_MBARRIERS
	.align		4
.L_178:
        /*0bfc*/ 	.byte	0x03, 0x38
        /*0bfe*/ 	.short	0x0016


	//----- nvinfo : EIATTR_EXIT_INSTR_OFFSETS
	.align		4
        /*0c00*/ 	.byte	0x04, 0x1c
        /*0c02*/ 	.short	(.L_180 - .L_179)


	//   ....[0]....
.L_179:
        /*0c04*/ 	.word	0x00000950


	//   ....[1]....
        /*0c08*/ 	.word	0x00010140


	//   ....[2]....
        /*0c0c*/ 	.word	0x000145c0


	//----- nvinfo : EIATTR_MAX_THREADS
	.align		4
.L_180:
        /*0c10*/ 	.byte	0x04, 0x05
        /*0c12*/ 	.short	(.L_182 - .L_181)
.L_181:
        /*0c14*/ 	.word	0x00000180
        /*0c18*/ 	.word	0x00000001
        /*0c1c*/ 	.word	0x00000001


	//----- nvinfo : EIATTR_CRS_STACK_SIZE
	.align		4
.L_182:
        /*0c20*/ 	.byte	0x04, 0x1e
        /*0c22*/ 	.short	(.L_184 - .L_183)
.L_183:
        /*0c24*/ 	.word	0x00000000


	//----- nvinfo : EIATTR_CBANK_PARAM_SIZE
	.align		4
.L_184:
        /*0c28*/ 	.byte	0x03, 0x19
        /*0c2a*/ 	.short	0x0af0


	//----- nvinfo : EIATTR_PARAM_CBANK
	.align		4
        /*0c2c*/ 	.byte	0x04, 0x0a
        /*0c2e*/ 	.short	(.L_186 - .L_185)
	.align		4
.L_185:
        /*0c30*/ 	.word	index@(.nv.constant0._ZN7cutlass13device_kernelIN5flash11enable_sm90INS1_16FlashAttnFwdSm90INS1_25CollectiveMainloopFwdSm90ILi2EN4cute5tupleIJNS5_1CILi1EEES8_S8_EEENS6_IJNS7_ILi128EEENS7_ILi96EEENS7_ILi192EEEEEELi128ENS_10bfloat16_tEfNS_4arch4Sm90ELb0ELb1ELb1ELb0ELb1ELb0ELb0ELb1ELb1ELb1ELb0ELb0EEENS1_21CollectiveEpilogueFwdINS6_IJSA_SA_SB_EEES9_SE_SG_Li256ELb0ELb1ELb0ELb0EEENS1_30DynamicPersistentTileSchedulerILi256ELi128ELb0ELb1ELb1EEEEEEEEEvNT_6ParamsE)
        /*0c34*/ 	.short	0x0210
        /*0c36*/ 	.short	0x0af0


	//----- nvinfo : EIATTR_SW_WAR
	.align		4
.L_186:
        /*0c38*/ 	.byte	0x04, 0x36
        /*0c3a*/ 	.short	(.L_188 - .L_187)
.L_187:
        /*0c3c*/ 	.word	0x00000008
.L_188:


//--------------------- .nv.info._ZN7cutlass13device_kernelIN5flash11enable_sm90INS1_16FlashAttnFwdSm90INS1_25CollectiveMainloopFwdSm90ILi2EN4cute5tupleIJNS5_1CILi1EEES8_S8_EEENS6_IJNS7_ILi128EEENS7_ILi96EEENS7_ILi192EEEEEELi128ENS_10bfloat16_tEfNS_4arch4Sm90ELb0ELb1ELb1ELb1ELb1ELb0ELb0ELb1ELb1ELb1ELb0ELb0EEENS1_21CollectiveEpilogueFwdINS6_IJSA_SA_SB_EEES9_SE_SG_Li256ELb1ELb1ELb0ELb0EEENS1_36VarlenDynamicPersistentTileSchedulerILi128ELi96ELi256ELi128ELb0ELb1ELb1ELb1ELb0ELb1EEEEEEEEEvNT_6ParamsE --------------------------
	.section	.nv.info._ZN7cutlass13device_kernelIN5flash11enable_sm90INS1_16FlashAttnFwdSm90INS1_25CollectiveMainloopFwdSm90ILi2EN4cute5tupleIJNS5_1CILi1EEES8_S8_EEENS6_IJNS7_ILi128EEENS7_ILi96EEENS7_ILi192EEEEEELi128ENS_10bfloat16_tEfNS_4arch4Sm90ELb0ELb1ELb1ELb1ELb1ELb0ELb0ELb1ELb1ELb1ELb0ELb0EEENS1_21CollectiveEpilogueFwdINS6_IJSA_SA_SB_EEES9_SE_SG_Li256ELb1ELb1ELb0ELb0EEENS1_36VarlenDynamicPersistentTileSchedulerILi128ELi96ELi256ELi128ELb0ELb1ELb1ELb1ELb0ELb1EEEEEEEEEvNT_6ParamsE,"",@"SHT_CUDA_INFO"
	.sectionflags	@""
	.align	4


	//----- nvinfo : EIATTR_CUDA_API_VERSION
	.align		4
        /*0000*/ 	.byte	0x04, 0x37
        /*0002*/ 	.short	(.L_190 - .L_189)
.L_189:
        /*0004*/ 	.word	0x00000082


	//----- nvinfo : EIATTR_KPARAM_INFO
	.align		4
.L_190:
        /*0008*/ 	.byte	0x04, 0x17
        /*000a*/ 	.short	(.L_192 - .L_191)
.L_191:
        /*000c*/ 	.word	0x00000000
        /*0010*/ 	.short	0x0000
        /*0012*/ 	.short	0x0070
        /*0014*/ 	.byte	0x00, 0xf0, 0x01, 0x2a


	//----- nvinfo : EIATTR_SPARSE_MMA_MASK
	.align		4
.L_192:
        /*0018*/ 	.byte	0x03, 0x50
        /*001a*/ 	.short	0x0000


	//----- nvinfo : EIATTR_MAXREG_COUNT
	.align		4
        /*001c*/ 	.byte	0x03, 0x1b
        /*001e*/ 	.short	0x00a8


	//----- nvinfo : EIATTR_NUM_BARRIERS
	.align		4
        /*0020*/ 	.byte	0x02, 0x4c
        /*0022*/ 	.byte	0x09
	.zero		1


	//----- nvinfo : EIATTR_EXTERNS
	.align		4
        /*0024*/ 	.byte	0x04, 0x0f
        /*0026*/ 	.short	(.L_194 - .L_193)


	//   ....[0]....
	.align		4
.L_193:
        /*0028*/ 	.word	index@(__assertfail)


	//----- nvinfo : EIATTR_ANNOTATIONS
	.align		4
.L_194:
        /*002c*/ 	.byte	0x04, 0x55
        /*002e*/ 	.short	(.L_196 - .L_195)


	//   ....[0]....
.L_195:
        /* <DEDUP_REMOVED lines=19> */
        /*0154*/ 	.byte	0x50, 0x5e, 0x01, 0x00, 0x01, 0x00, 0x00, 0x00, 0xf0, 0x5f, 0x01, 0x00


	//----- nvinfo : EIATTR_MERCURY_ISA_VERSION
	.align		4
.L_196:
        /*0160*/ 	.byte	0x03, 0x5f
        /*0162*/ 	.short	0x0101


	//----- nvinfo : EIATTR_UNUSED_LOAD_BYTE_OFFSET
	.align		4
        /*0164*/ 	.byte	0x04, 0x44
        /*0166*/ 	.short	(.L_198 - .L_197)


	//   ....[0]....
.L_197:
        /*0168*/ 	.word	0x00000950
        /*016c*/ 	.word	0x0000fff0


	//   ....[1]....
        /*0170*/ 	.word	0x0000e5e0
        /*0174*/ 	.word	0x0000fff0


	//----- nvinfo : EIATTR_INT_WARP_WIDE_INSTR_OFFSETS
	.align		4
.L_198:
        /*0178*/ 	.byte	0x04, 0x31
        /*017a*/ 	.short	(.L_200 - .L_199)


	//   ....[0]....
.L_199:
        /*017c*/ 	.word	0x000000c0


	//   ....[1]....
        /*0180*/ 	.word	0x000000d0


	//   ....[2]....
        /*0184*/ 	.word	0x00000170


	//   ....[3]....
        /*0188*/ 	.word	0x00011b50


	//   ....[4]....
        /*018c*/ 	.word	0x00011be0


	//   ....[5]....
        /*0190*/ 	.word	0x00014b50


	//   ....[6]....
        /*0194*/ 	.word	0x00014be0


	//----- nvinfo : EIATTR_COOP_GROUP_MASK_REGIDS
	.align		4
.L_200:
        /*0198*/ 	.byte	0x04, 0x29
        /*019a*/ 	.short	(.L_202 - .L_201)


	//   ....[0]....
.L_201:
        /*019c*/ 	.word	0xffffffff


	//   ....[1]....
        /*01a0*/ 	.word	0xffffffff


	//   ....[2]....
        /*01a4*/ 	.word	0xffffffff


	//   ....[3]....
        /*01a8*/ 	.word	0xffffffff


	//   ....[4]....
        /*01ac*/ 	.word	0xffffffff


	//   ....[5]....
        /*01b0*/ 	.word	0xffffffff


	//   ....[6]....
        /*01b4*/ 	.word	0xffffffff


	//   ....[7]....
        /*01b8*/ 	.word	0xffffffff


	//   ....[8]....
        /*01bc*/ 	.word	0xffffffff


	//   ....[9]....
        /*01c0*/ 	.word	0xffffffff


	//   ....[10]....
        /*01c4*/ 	.word	0xffffffff


	//   ....[11]....
        /*01c8*/ 	.word	0xffffffff


	//   ....[12]....
        /*01cc*/ 	.word	0xffffffff


	//   ....[13]....
        /*01d0*/ 	.word	0xffffffff


	//   ....[14]....
        /*01d4*/ 	.word	0xffffffff


	//   ....[15]....
        /*01d8*/ 	.word	0xffffffff


	//   ....[16]....
        /*01dc*/ 	.word	0xffffffff


	//   ....[17]....
        /*01e0*/ 	.word	0xffffffff


	//   ....[18]....
        /*01e4*/ 	.word	0xffffffff


	//   ....[19]....
        /*01e8*/ 	.word	0xffffffff


	//   ....[20]....
        /*01ec*/ 	.word	0xffffffff


	//   ....[21]....
        /*01f0*/ 	.word	0xffffffff


	//   ....[22]....
        /*01f4*/ 	.word	0xffffffff


	//   ....[23]....
        /*01f8*/ 	.word	0xffffffff


	//   ....[24]....
        /*01fc*/ 	.word	0xffffffff


	//   ....[25]....
        /*0200*/ 	.word	0xffffffff


	//   ....[26]....
        /*0204*/ 	.word	0xffffffff


	//   ....[27]....
        /*0208*/ 	.word	0xffffffff


	//   ....[28]....
        /*020c*/ 	.word	0xffffffff


	//   ....[29]....
        /*0210*/ 	.word	0xffffffff


	//   ....[30]....
        /*0214*/ 	.word	0xffffffff


	//   ....[31]....
        /*0218*/ 	.word	0xffffffff


	//   ....[32]....
        /*021c*/ 	.word	0xffffffff


	//   ....[33]....
        /*0220*/ 	.word	0xffffffff


	//   ....[34]....
        /*0224*/ 	.word	0xffffffff


	//   ....[35]....
        /*0228*/ 	.word	0xffffffff


	//   ....[36]....
        /*022c*/ 	.word	0xffffffff


	//   ....[37]....
        /*0230*/ 	.word	0xffffffff


	//   ....[38]....
        /*0234*/ 	.word	0xffffffff


	//   ....[39]....
        /*0238*/ 	.word	0xffffffff


	//   ....[40]....
        /*023c*/ 	.word	0xffffffff


	//   ....[41]....
        /*0240*/ 	.word	0xffffffff


	//   ....[42]....
        /*0244*/ 	.word	0xffffffff


	//   ....[43]....
        /*0248*/ 	.word	0xffffffff


	//   ....[44]....
        /*024c*/ 	.word	0xffffffff


	//   ....[45]....
        /*0250*/ 	.word	0xffffffff


	//   ....[46]....
        /*0254*/ 	.word	0xffffffff


	//   ....[47]....
        /*0258*/ 	.word	0xffffffff


	//   ....[48]....
        /*025c*/ 	.word	0xffffffff


	//   ....[49]....
        /*0260*/ 	.word	0xffffffff


	//   ....[50]....
        /*0264*/ 	.word	0xffffffff


	//   ....[51]....
        /*0268*/ 	.word	0xffffffff


	//   ....[52]....
        /*026c*/ 	.word	0xffffffff


	//   ....[53]....
        /*0270*/ 	.word	0xffffffff


	//   ....[54]....
        /*0274*/ 	.word	0xffffffff


	//   ....[55]....
        /*0278*/ 	.word	0xffffffff


	//   ....[56]....
        /*027c*/ 	.word	0xffffffff


	//   ....[57]....
        /*0280*/ 	.word	0xffffffff


	//   ....[58]....
        /*0284*/ 	.word	0xffffffff


	//   ....[59]....
        /*0288*/ 	.word	0xffffffff


	//   ....[60]....
        /*028c*/ 	.word	0xffffffff


	//   ....[61]....
        /*0290*/ 	.word	0xffffffff


	//   ....[62]....
        /*0294*/ 	.word	0xffffffff


	//   ....[63]....
        /*0298*/ 	.word	0xffffffff


	//   ....[64]....
        /*029c*/ 	.word	0xffffffff


	//   ....[65]....
        /*02a0*/ 	.word	0xffffffff


	//   ....[66]....
        /*02a4*/ 	.word	0xffffffff


	//   ....[67]....
        /*02a8*/ 	.word	0xffffffff


	//   ....[68]....
        /*02ac*/ 	.word	0xffffffff


	//   ....[69]....
        /*02b0*/ 	.word	0xffffffff


	//   ....[70]....
        /*02b4*/ 	.word	0xffffffff


	//   ....[71]....
        /*02b8*/ 	.word	0xffffffff


	//   ....[72]....
        /*02bc*/ 	.word	0xffffffff


	//   ....[73]....
        /*02c0*/ 	.word	0xffffffff


	//   ....[74]....
        /*02c4*/ 	.word	0xffffffff


	//   ....[75]....
        /*02c8*/ 	.word	0xffffffff


	//   ....[76]....
        /*02cc*/ 	.word	0xffffffff


	//   ....[77]....
        /*02d0*/ 	.word	0xffffffff


	//   ....[78]....
        /*02d4*/ 	.word	0xffffffff


	//   ....[79]....
        /*02d8*/ 	.word	0xffffffff


	//   ....[80]....
        /*02dc*/ 	.word	0xffffffff


	//   ....[81]....
        /*02e0*/ 	.word	0xffffffff


	//   ....[82]....
        /*02e4*/ 	.word	0xffffffff


	//   ....[83]....
        /*02e8*/ 	.word	0xffffffff


	//   ....[84]....
        /*02ec*/ 	.word	0xffffffff


	//   ....[85]....
        /*02f0*/ 	.word	0xffffffff


	//   ....[86]....
        /*02f4*/ 	.word	0xffffffff


	//   ....[87]....
        /*02f8*/ 	.word	0xffffffff


	//   ....[88]....
        /*02fc*/ 	.word	0xffffffff


	//   ....[89]....
        /*0300*/ 	.word	0xffffffff


	//   ....[90]....
        /*0304*/ 	.word	0xffffffff


	//   ....[91]....
        /*0308*/ 	.word	0xffffffff


	//   ....[92]....
        /*030c*/ 	.word	0xffffffff


	//   ....[93]....
        /*0310*/ 	.word	0xffffffff


	//   ....[94]....
        /*0314*/ 	.word	0xffffffff


	//   ....[95]....
        /*0318*/ 	.word	0xffffffff


	//   ....[96]....
        /*031c*/ 	.word	0xffffffff


	//   ....[97]....
        /*0320*/ 	.word	0xffffffff


	//   ....[98]....
        /*0324*/ 	.word	0xffffffff


	//   ....[99]....
        /*0328*/ 	.word	0xffffffff


	//   ....[100]....
        /*032c*/ 	.word	0xffffffff


	//   ....[101]....
        /*0330*/ 	.word	0xffffffff


	//   ....[102]....
        /*0334*/ 	.word	0xffffffff


	//   ....[103]....
        /*0338*/ 	.word	0xffffffff


	//   ....[104]....
        /*033c*/ 	.word	0xffffffff


	//   ....[105]....
        /*0340*/ 	.word	0xffffffff


	//   ....[106]....
        /*0344*/ 	.word	0xffffffff


	//   ....[107]....
        /*0348*/ 	.word	0xffffffff


	//   ....[108]....
        /*034c*/ 	.word	0xffffffff


	//   ....[109]....
        /*0350*/ 	.word	0xffffffff


	//   ....[110]....
        /*0354*/ 	.word	0xffffffff


	//   ....[111]....
        /*0358*/ 	.word	0xffffffff


	//   ....[112]....
        /*035c*/ 	.word	0xffffffff


	//   ....[113]....
        /*0360*/ 	.word	0xffffffff


	//   ....[114]....
        /*0364*/ 	.word	0xffffffff


	//   ....[115]....
        /*0368*/ 	.word	0xffffffff


	//   ....[116]....
        /*036c*/ 	.word	0xffffffff


	//   ....[117]....
        /*0370*/ 	.word	0xffffffff


	//   ....[118]....
        /*0374*/ 	.word	0xffffffff


	//   ....[119]....
        /*0378*/ 	.word	0xffffffff


	//   ....[120]....
        /*037c*/ 	.word	0xffffffff


	//   ....[121]....
        /*0380*/ 	.word	0xffffffff


	//   ....[122]....
        /*0384*/ 	.word	0xffffffff


	//   ....[123]....
        /*0388*/ 	.word	0xffffffff


	//   ....[124]....
        /*038c*/ 	.word	0xffffffff


	//   ....[125]....
        /*0390*/ 	.word	0xffffffff


	//   ....[126]....
        /*0394*/ 	.word	0xffffffff


	//   ....[127]....
        /*0398*/ 	.word	0xffffffff


	//   ....[128]....
        /*039c*/ 	.word	0xffffffff


	//   ....[129]....
        /*03a0*/ 	.word	0xffffffff


	//   ....[130]....
        /*03a4*/ 	.word	0xffffffff


	//   ....[131]....
        /*03a8*/ 	.word	0xffffffff


	//   ....[132]....
        /*03ac*/ 	.word	0xffffffff


	//   ....[133]....
        /*03b0*/ 	.word	0xffffffff


	//   ....[134]....
        /*03b4*/ 	.word	0xffffffff


	//   ....[135]....
        /*03b8*/ 	.word	0xffffffff


	//   ....[136]....
        /*03bc*/ 	.word	0xffffffff


	//   ....[137]....
        /*03c0*/ 	.word	0xffffffff


	//   ....[138]....
        /*03c4*/ 	.word	0xffffffff


	//   ....[139]....
        /*03c8*/ 	.word	0xffffffff


	//   ....[140]....
        /*03cc*/ 	.word	0xffffffff


	//   ....[141]....
        /*03d0*/ 	.word	0xffffffff


	//   ....[142]....
        /*03d4*/ 	.word	0xffffffff


	//   ....[143]....
        /*03d8*/ 	.word	0xffffffff


	//   ....[144]....
        /*03dc*/ 	.word	0xffffffff


	//   ....[145]....
        /*03e0*/ 	.word	0xffffffff


	//   ....[146]....
        /*03e4*/ 	.word	0xffffffff


	//   ....[147]....
        /*03e8*/ 	.word	0xffffffff


	//   ....[148]....
        /*03ec*/ 	.word	0xffffffff


	//   ....[149]....
        /*03f0*/ 	.word	0xffffffff


	//   ....[150]....
        /*03f4*/ 	.word	0xffffffff


	//   ....[151]....
        /*03f8*/ 	.word	0x0500000f


	//   ....[152]....
        /*03fc*/ 	.word	0x0500000f


	//   ....[153]....
        /*0400*/ 	.word	0x0500000f


	//   ....[154]....
        /*0404*/ 	.word	0x0500000f


	//   ....[155]....
        /*0408*/ 	.word	0x0500000f


	//   ....[156]....
        /*040c*/ 	.word	0x0500000f


	//   ....[157]....
        /*0410*/ 	.word	0x0500000f


	//   ....[158]....
        /*0414*/ 	.word	0x0500000f


	//   ....[159]....
        /*0418*/ 	.word	0x0500000f


	//   ....[160]....
        /*041c*/ 	.word	0x0500000f


	//   ....[161]....
        /*0420*/ 	.word	0x0500000f


	//   ....[162]....
        /*0424*/ 	.word	0x0500000f


	//   ....[163]....
        /*0428*/ 	.word	0x0500000f


	//   ....[164]....
        /*042c*/ 	.word	0x0500000f


	//   ....[165]....
        /*0430*/ 	.word	0x0500000f


	//   ....[166]....
        /*0434*/ 	.word	0x0500000f


	//   ....[167]....
        /*0438*/ 	.word	0x0500000f


	//   ....[168]....
        /*043c*/ 	.word	0x0500000f


	//   ....[169]....
        /*0440*/ 	.word	0x0500000f


	//   ....[170]....
        /*0444*/ 	.word	0x0500000f


	//   ....[171]....
        /*0448*/ 	.word	0x0500000f


	//   ....[172]....
        /*044c*/ 	.word	0x0500000f


	//   ....[173]....
        /*0450*/ 	.word	0x0500000f


	//   ....[174]....
        /*0454*/ 	.word	0x0500000f


	//   ....[175]....
        /*0458*/ 	.word	0x0500000f


	//   ....[176]....
        /*045c*/ 	.word	0x0500000f


	//   ....[177]....
        /*0460*/ 	.word	0x0500000f


	//   ....[178]....
        /*0464*/ 	.word	0x0500000f


	//   ....[179]....
        /*0468*/ 	.word	0x0500000f


	//   ....[180]....
        /*046c*/ 	.word	0x0500000f


	//   ....[181]....
        /*0470*/ 	.word	0x0500000f


	//   ....[182]....
        /*0474*/ 	.word	0x0500000f


	//   ....[183]....
        /*0478*/ 	.word	0x0500000f


	//   ....[184]....
        /*047c*/ 	.word	0x0500000f


	//   ....[185]....
        /*0480*/ 	.word	0x0500000f


	//   ....[186]....
        /*0484*/ 	.word	0x0500000f


	//   ....[187]....
        /*0488*/ 	.word	0x0500000f


	//   ....[188]....
        /*048c*/ 	.word	0x0500000f


	//   ....[189]....
        /*0490*/ 	.word	0x0500000f


	//   ....[190]....
        /*0494*/ 	.word	0x0500000f


	//   ....[191]....
        /*0498*/ 	.word	0x0500000f


	//   ....[192]....
        /*049c*/ 	.word	0x0500000f


	//   ....[193]....
        /*04a0*/ 	.word	0x0500000f


	//   ....[194]....
        /*04a4*/ 	.word	0x0500000f


	//   ....[195]....
        /*04a8*/ 	.word	0x0500000f


	//   ....[196]....
        /*04ac*/ 	.word	0x0500000f


	//   ....[197]....
        /*04b0*/ 	.word	0x0500000f


	//   ....[198]....
        /*04b4*/ 	.word	0x0500000f


	//   ....[199]....
        /*04b8*/ 	.word	0x0500000f


	//   ....[200]....
        /*04bc*/ 	.word	0x0500000f


	//   ....[201]....
        /*04c0*/ 	.word	0x0500000f


	//   ....[202]....
        /*04c4*/ 	.word	0x0500000f


	//   ....[203]....
        /*04c8*/ 	.word	0x0500000f


	//   ....[204]....
        /*04cc*/ 	.word	0x0500000f


	//   ....[205]....
        /*04d0*/ 	.word	0x0500000f


	//   ....[206]....
        /*04d4*/ 	.word	0x0500000f


	//   ....[207]....
        /*04d8*/ 	.word	0x0500000f


	//   ....[208]....
        /*04dc*/ 	.word	0x0500000f


	//   ....[209]....
        /*04e0*/ 	.word	0x0500000f


	//   ....[210]....
        /*04e4*/ 	.word	0x0500000f


	//   ....[211]....
        /*04e8*/ 	.word	0x0500000f


	//   ....[212]....
        /*04ec*/ 	.word	0x0500000f


	//   ....[213]....
        /*04f0*/ 	.word	0x0500000f


	//   ....[214]....
        /*04f4*/ 	.word	0x0500000f


	//   ....[215]....
        /*04f8*/ 	.word	0x0500000f


	//   ....[216]....
        /*04fc*/ 	.word	0x0500000f


	//   ....[217]....
        /*0500*/ 	.word	0x0500000f


	//   ....[218]....
        /*0504*/ 	.word	0x0500000f


	//   ....[219]....
        /*0508*/ 	.word	0x0500000f


	//   ....[220]....
        /*050c*/ 	.word	0x0500000f


	//   ....[221]....
        /*0510*/ 	.word	0x0500000f


	//   ....[222]....
        /*0514*/ 	.word	0x0500000f


	//   ....[223]....
        /*0518*/ 	.word	0x0500000f


	//   ....[224]....
        /*051c*/ 	.word	0x0500000f


	//   ....[225]....
        /*0520*/ 	.word	0x0500000f


	//   ....[226]....
        /*0524*/ 	.word	0x0500000f


	//   ....[227]....
        /*0528*/ 	.word	0x0500000f


	//   ....[228]....
        /*052c*/ 	.word	0x0500000f


	//   ....[229]....
        /*0530*/ 	.word	0x0500000f


	//   ....[230]....
        /*0534*/ 	.word	0x0500000f


	//   ....[231]....
        /*0538*/ 	.word	0x0500000f


	//   ....[232]....
        /*053c*/ 	.word	0x0500000f


	//   ....[233]....
        /*0540*/ 	.word	0x0500000f


	//----- nvinfo : EIATTR_COOP_GROUP_INSTR_OFFSETS
	.align		4
.L_202:
        /*0544*/ 	.byte	0x04, 0x28
        /*0546*/ 	.short	(.L_204 - .L_203)


	//   ....[0]....
.L_203:
        /*0548*/ 	.word	0x00000070


	//   ....[1]....
        /*054c*/ 	.word	0x000000b0


	//   ....[2]....
        /*0550*/ 	.word	0x000002d0


	//   ....[3]....
        /*0554*/ 	.word	0x00000430


	//   ....[4]....
        /*0558*/ 	.word	0x00000550


	//   ....[5]....
        /*055c*/ 	.word	0x000006b0


	//   ....[6]....
        /*0560*/ 	.word	0x00001780


	//   ....[7]....
        /*0564*/ 	.word	0x00002410


	//   ....[8]....
        /*0568*/ 	.word	0x00002a50


	//   ....[9]....
        /*056c*/ 	.word	0x000037b0


	//   ....[10]....
        /*0570*/ 	.word	0x000038c0


	//   ....[11]....
        /*0574*/ 	.word	0x00003e20


	//   ....[12]....
        /*0578*/ 	.word	0x00003eb0


	//   ....[13]....
        /*057c*/ 	.word	0x00005bc0


	//   ....[14]....
        /*0580*/ 	.word	0x00006840


	//   ....[15]....
        /*0584*/ 	.word	0x00006eb0


	//   ....[16]....
        /*0588*/ 	.word	0x00006fd0


	//   ....[17]....
        /*058c*/ 	.word	0x00007570


	//   ....[18]....
        /*0590*/ 	.word	0x000075d0


	//   ....[19]....
        /*0594*/ 	.word	0x000097d0


	//   ....[20]....
        /*0598*/ 	.word	0x00009800


	//   ....[21]....
        /*059c*/ 	.word	0x00009820


	//   ....[22]....
        /*05a0*/ 	.word	0x00009840


	//   ....[23]....
        /*05a4*/ 	.word	0x0000b480


	//   ....[24]....
        /*05a8*/ 	.word	0x0000c000


	//   ....[25]....
        /*05ac*/ 	.word	0x0000c7b0


	//   ....[26]....
        /*05b0*/ 	.word	0x0000c8c0


	//   ....[27]....
        /*05b4*/ 	.word	0x0000ce30


	//   ....[28]....
        /*05b8*/ 	.word	0x0000ce90


	//   ....[29]....
        /*05bc*/ 	.word	0x0000dd40


	//   ....[30]....
        /*05c0*/ 	.word	0x0000dd70


	//   ....[31]....
        /*05c4*/ 	.word	0x0000de20


	//   ....[32]....
        /*05c8*/ 	.word	0x0000de30


	//   ....[33]....
        /*05cc*/ 	.word	0x0000f050


	//   ....[34]....
        /*05d0*/ 	.word	0x0000f090


	//   ....[35]....
        /*05d4*/ 	.word	0x0000f0d0


	//   ....[36]....
        /*05d8*/ 	.word	0x0000f100


	//   ....[37]....
        /*05dc*/ 	.word	0x0000f660


	//   ....[38]....
        /*05e0*/ 	.word	0x0000f6a0


	//   ....[39]....
        /*05e4*/ 	.word	0x0000f760


	//   ....[40]....
        /*05e8*/ 	.word	0x0000f780


	//   ....[41]....
        /*05ec*/ 	.word	0x0000f840


	//   ....[42]....
        /*05f0*/ 	.word	0x0000f860


	//   ....[43]....
        /*05f4*/ 	.word	0x0000f930


	//   ....[44]....
        /*05f8*/ 	.word	0x0000f950


	//   ....[45]....
        /*05fc*/ 	.word	0x00010160


	//   ....[46]....
        /*0600*/ 	.word	0x00010180


	//   ....[47]....
        /*0604*/ 	.word	0x00010240


	//   ....[48]....
        /*0608*/ 	.word	0x00010260


	//   ....[49]....
        /*060c*/ 	.word	0x00010320


	//   ....[50]....
        /*0610*/ 	.word	0x00010340


	//   ....[51]....
        /*0614*/ 	.word	0x00010410


	//   ....[52]....
        /*0618*/ 	.word	0x00010430


	//   ....[53]....
        /*061c*/ 	.word	0x00010570


	//   ....[54]....
        /*0620*/ 	.word	0x00010760


	//   ....[55]....
        /*0624*/ 	.word	0x00010790


	//   ....[56]....
        /*0628*/ 	.word	0x000107c0


	//   ....[57]....
        /*062c*/ 	.word	0x000107f0


	//   ....[58]....
        /*0630*/ 	.word	0x00010820


	//   ....[59]....
        /*0634*/ 	.word	0x00010850


	//   ....[60]....
        /*0638*/ 	.word	0x000109a0


	//   ....[61]....
        /*063c*/ 	.word	0x000109d0


	//   ....[62]....
        /*0640*/ 	.word	0x00010a00


	//   ....[63]....
        /*0644*/ 	.word	0x00010a30


	//   ....[64]....
        /*0648*/ 	.word	0x00010a60


	//   ....[65]....
        /*064c*/ 	.word	0x00010a90


	//   ....[66]....
        /*0650*/ 	.word	0x00010b20


	//   ....[67]....
        /*0654*/ 	.word	0x00010b80


	//   ....[68]....
        /*0658*/ 	.word	0x00010c10


	//   ....[69]....
        /*065c*/ 	.word	0x00012860


	//   ....[70]....
        /*0660*/ 	.word	0x00012880


	//   ....[71]....
        /*0664*/ 	.word	0x00012930


	//   ....[72]....
        /*0668*/ 	.word	0x00012950


	//   ....[73]....
        /*066c*/ 	.word	0x000129f0


	//   ....[74]....
        /*0670*/ 	.word	0x00012a10


	//   ....[75]....
        /*0674*/ 	.word	0x00012ab0


	//   ....[76]....
        /*0678*/ 	.word	0x00012ad0


	//   ....[77]....
        /*067c*/ 	.word	0x00012b70


	//   ....[78]....
        /*0680*/ 	.word	0x00012b90


	//   ....[79]....
        /*0684*/ 	.word	0x00012ba0


	//   ....[80]....
        /*0688*/ 	.word	0x00012c30


	//   ....[81]....
        /*068c*/ 	.word	0x000133b0


	//   ....[82]....
        /*0690*/ 	.word	0x000133e0


	//   ....[83]....
        /*0694*/ 	.word	0x00013400


	//   ....[84]....
        /*0698*/ 	.word	0x00013490


	//   ....[85]....
        /*069c*/ 	.word	0x000134a0


	//   ....[86]....
        /*06a0*/ 	.word	0x00013540


	//   ....[87]....
        /*06a4*/ 	.word	0x00013550


	//   ....[88]....
        /*06a8*/ 	.word	0x000135f0


	//   ....[89]....
        /*06ac*/ 	.word	0x00013600


	//   ....[90]....
        /*06b0*/ 	.word	0x000136a0


	//   ....[91]....
        /*06b4*/ 	.word	0x000136b0


	//   ....[92]....
        /*06b8*/ 	.word	0x00013750


	//   ....[93]....
        /*06bc*/ 	.word	0x00013760


	//   ....[94]....
        /*06c0*/ 	.word	0x00013800


	//   ....[95]....
        /*06c4*/ 	.word	0x00013810


	//   ....[96]....
        /*06c8*/ 	.word	0x00013820


	//   ....[97]....
        /*06cc*/ 	.word	0x00014020


	//   ....[98]....
        /*06d0*/ 	.word	0x00014030


	//   ....[99]....
        /*06d4*/ 	.word	0x00014050


	//   ....[100]....
        /*06d8*/ 	.word	0x000140d0


	//   ....[101]....
        /*06dc*/ 	.word	0x000140e0


	//   ....[102]....
        /*06e0*/ 	.word	0x00014140


	//   ....[103]....
        /*06e4*/ 	.word	0x00014170


	//   ....[104]....
        /*06e8*/ 	.word	0x000141b0


	//   ....[105]....
        /*06ec*/ 	.word	0x000141e0


	//   ....[106]....
        /*06f0*/ 	.word	0x00014220


	//   ....[107]....
        /*06f4*/ 	.word	0x00014250


	//   ....[108]....
        /*06f8*/ 	.word	0x00014290


	//   ....[109]....
        /*06fc*/ 	.word	0x00014510


	//   ....[110]....
        /*0700*/ 	.word	0x00014530


	//   ....[111]....
        /*0704*/ 	.word	0x000145c0


	//   ....[112]....
        /*0708*/ 	.word	0x000145d0


	//   ....[113]....
        /*070c*/ 	.word	0x00014640


	//   ....[114]....
        /*0710*/ 	.word	0x00014650


	//   ....[115]....
        /*0714*/ 	.word	0x000146c0


	//   ....[116]....
        /*0718*/ 	.word	0x000146d0


	//   ....[117]....
        /*071c*/ 	.word	0x00014740


	//   ....[118]....
        /*0720*/ 	.word	0x00014750


	//   ....[119]....
        /*0724*/ 	.word	0x00014760


	//   ....[120]....
        /*0728*/ 	.word	0x000147d0


	//   ....[121]....
        /*072c*/ 	.word	0x00014d60


	//   ....[122]....
        /*0730*/ 	.word	0x00014d80


	//   ....[123]....
        /*0734*/ 	.word	0x00014d90


	//   ....[124]....
        /*0738*/ 	.word	0x00014da0


	//   ....[125]....
        /*073c*/ 	.word	0x00014e10


	//   ....[126]....
        /*0740*/ 	.word	0x00014e30


	//   ....[127]....
        /*0744*/ 	.word	0x00014ea0


	//   ....[128]....
        /*0748*/ 	.word	0x00014ec0


	//   ....[129]....
        /*074c*/ 	.word	0x00014f20


	//   ....[130]....
        /*0750*/ 	.word	0x00014f40


	//   ....[131]....
        /*0754*/ 	.word	0x00014f90


	//   ....[132]....
        /*0758*/ 	.word	0x00014fb0


	//   ....[133]....
        /*075c*/ 	.word	0x000153c0


	//   ....[134]....
        /*0760*/ 	.word	0x000153f0


	//   ....[135]....
        /*0764*/ 	.word	0x00015420


	//   ....[136]....
        /*0768*/ 	.word	0x00015450


	//   ....[137]....
        /*076c*/ 	.word	0x00015480


	//   ....[138]....
        /*0770*/ 	.word	0x000154b0


	//   ....[139]....
        /*0774*/ 	.word	0x000154e0


	//   ....[140]....
        /*0778*/ 	.word	0x00015510


	//   ....[141]....
        /*077c*/ 	.word	0x00015690


	//   ....[142]....
        /*0780*/ 	.word	0x000156c0


	//   ....[143]....
        /*0784*/ 	.word	0x000156f0


	//   ....[144]....
        /*0788*/ 	.word	0x00015720


	//   ....[145]....
        /*078c*/ 	.word	0x00015750


	//   ....[146]....
        /*0790*/ 	.word	0x00015780


	//   ....[147]....
        /*0794*/ 	.word	0x00015840


	//   ....[148]....
        /*0798*/ 	.word	0x00015860


	//   ....[149]....
        /*079c*/ 	.word	0x000158d0


	//   ....[150]....
        /*07a0*/ 	.word	0x00015f70


	//   ....[151]....
        /*07a4*/ 	.word	0x000165e0


	//   ....[152]....
        /*07a8*/ 	.word	0x000166d0


	//   ....[153]....
        /*07ac*/ 	.word	0x00016770


	//   ....[154]....
        /*07b0*/ 	.word	0x000167d0


	//   ....[155]....
        /*07b4*/ 	.word	0x000168e0


	//   ....[156]....
        /*07b8*/ 	.word	0x00016950


	//   ....[157]....
        /*07bc*/ 	.word	0x00016a60


	//   ....[158]....
        /*07c0*/ 	.word	0x00016ad0


	//   ....[159]....
        /*07c4*/ 	.word	0x00016be0


	//   ....[160]....
        /*07c8*/ 	.word	0x00016c50


	//   ....[161]....
        /*07cc*/ 	.word	0x00016d60


	//   ....[162]....
        /*07d0*/ 	.word	0x00016dd0


	//   ....[163]....
        /*07d4*/ 	.word	0x00016e70


	//   ....[164]....
        /*07d8*/ 	.word	0x00016f80


	//   ....[165]....
        /*07dc*/ 	.word	0x00016ff0


	//   ....[166]....
        /*07e0*/ 	.word	0x00017050


	//   ....[167]....
        /*07e4*/ 	.word	0x00017140


	//   ....[168]....
        /*07e8*/ 	.word	0x000171a0


	//   ....[169]....
        /*07ec*/ 	.word	0x000172b0


	//   ....[170]....
        /*07f0*/ 	.word	0x00017310


	//   ....[171]....
        /*07f4*/ 	.word	0x00017420


	//   ....[172]....
        /*07f8*/ 	.word	0x00017480


	//   ....[173]....
        /*07fc*/ 	.word	0x00017590


	//   ....[174]....
        /*0800*/ 	.word	0x000175f0


	//   ....[175]....
        /*0804*/ 	.word	0x00017700


	//   ....[176]....
        /*0808*/ 	.word	0x00017760


	//   ....[177]....
        /*080c*/ 	.word	0x00017870


	//   ....[178]....
        /*0810*/ 	.word	0x000178d0


	//   ....[179]....
        /*0814*/ 	.word	0x000179c0


	//   ....[180]....
        /*0818*/ 	.word	0x00017af0


	//   ....[181]....
        /*081c*/ 	.word	0x00017ba0


	//   ....[182]....
        /*0820*/ 	.word	0x00017c20


	//   ....[183]....
        /*0824*/ 	.word	0x00017d00


	//   ....[184]....
        /*0828*/ 	.word	0x00017d60


	//   ....[185]....
        /*082c*/ 	.word	0x00017e30


	//   ....[186]....
        /*0830*/ 	.word	0x00017e90


	//   ....[187]....
        /*0834*/ 	.word	0x00017f60


	//   ....[188]....
        /*0838*/ 	.word	0x00017fc0


	//   ....[189]....
        /*083c*/ 	.word	0x00018090


	//   ....[190]....
        /*0840*/ 	.word	0x000180f0


	//   ....[191]....
        /*0844*/ 	.word	0x000181c0


	//   ....[192]....
        /*0848*/ 	.word	0x000182b0


	//   ....[193]....
        /*084c*/ 	.word	0x00018350


	//   ....[194]....
        /*0850*/ 	.word	0x000183b0


	//   ....[195]....
        /*0854*/ 	.word	0x000184a0


	//   ....[196]....
        /*0858*/ 	.word	0x00018500


	//   ....[197]....
        /*085c*/ 	.word	0x000185e0


	//   ....[198]....
        /*0860*/ 	.word	0x00018640


	//   ....[199]....
        /*0864*/ 	.word	0x00018720


	//   ....[200]....
        /*0868*/ 	.word	0x00018780


	//   ....[201]....
        /*086c*/ 	.word	0x00018860


	//   ....[202]....
        /*0870*/ 	.word	0x000188c0


	//   ....[203]....
        /*0874*/ 	.word	0x00018990


	//   ....[204]....
        /*0878*/ 	.word	0x00018ac0


	//   ....[205]....
        /*087c*/ 	.word	0x00018bb0


	//   ....[206]....
        /*0880*/ 	.word	0x00018c50


	//   ....[207]....
        /*0884*/ 	.word	0x00018d20


	//   ....[208]....
        /*0888*/ 	.word	0x00018d80


	//   ....[209]....
        /*088c*/ 	.word	0x00018e50


	//   ....[210]....
        /*0890*/ 	.word	0x00018eb0


	//   ....[211]....
        /*0894*/ 	.word	0x00018f90


	//   ....[212]....
        /*0898*/ 	.word	0x00018ff0


	//   ....[213]....
        /*089c*/ 	.word	0x000190c0


	//   ....[214]....
        /*08a0*/ 	.word	0x00019120


	//   ....[215]....
        /*08a4*/ 	.word	0x000191e0


	//   ....[216]....
        /*08a8*/ 	.word	0x00019270


	//   ....[217]....
        /*08ac*/ 	.word	0x00019310


	//   ....[218]....
        /*08b0*/ 	.word	0x00019430


	//   ....[219]....
        /*08b4*/ 	.word	0x000194a0


	//   ....[220]....
        /*08b8*/ 	.word	0x00019510


	//   ....[221]....
        /*08bc*/ 	.word	0x00019580


	//   ....[222]....
        /*08c0*/ 	.word	0x000195f0


	//   ....[223]....
        /*08c4*/ 	.word	0x00019670


	//   ....[224]....
        /*08c8*/ 	.word	0x00019700


	//   ....[225]....
        /*08cc*/ 	.word	0x00019790


	//   ....[226]....
        /*08d0*/ 	.word	0x00019800


	//   ....[227]....
        /*08d4*/ 	.word	0x00019870


	//   ....[228]....
        /*08d8*/ 	.word	0x000198e0


	//   ....[229]....
        /*08dc*/ 	.word	0x00019960


	//   ....[230]....
        /*08e0*/ 	.word	0x000199d0


	//   ....[231]....
        /*08e4*/ 	.word	0x00019a70


	//   ....[232]....
        /*08e8*/ 	.word	0x00019b00


	//   ....[233]....
        /*08ec*/ 	.word	0x00019c20


	//----- nvinfo : EIATTR_REG_RECONFIG
	.align		4
.L_204:
        /*08f0*/ 	.byte	0x01, 0x54
	.zero		2


	//----- nvinfo : EIATTR_SYSCALL_OFFSETS
	.align		4
        /*08f4*/ 	.byte	0x04, 0x46
        /*08f6*/ 	.short	(.L_206 - .L_205)


	//   ....[0]....
.L_205:
        /*08f8*/ 	.word	0x00001960


	//   ....[1]....
        /*08fc*/ 	.word	0x00011d40


	//   ....[2]....
        /*0900*/ 	.word	0x00011e90


	//   ....[3]....
        /*0904*/ 	.word	0x00011f80


	//   ....[4]....
        /*0908*/ 	.word	0x00012f80


	//----- nvinfo : EIATTR_MBARRIER_INSTR_OFFSETS
	.align		4
.L_206:
        /*090c*/ 	.byte	0x04, 0x39
        /*090e*/ 	.short	(.L_208 - .L_207)


	//   ....[0]....
.L_207:
        /*0910*/ 	.word	0x00000180
        /*0914*/ 	.word	0x000000ff
        /*0918*/ 	.word	0x0002a800
        /*091c*/ 	.short	0x0100
        /*091e*/ 	.byte	0x08
	.zero		1


	//   ....[1]....
        /*0920*/ 	.word	0x00000190
        /*0924*/ 	.word	0x000000ff
        /*0928*/ 	.word	0x0002a820
        /*092c*/ 	.short	0x0100
        /*092e*/ 	.byte	0x08
	.zero		1


	//   ....[2]....
        /*0930*/ 	.word	0x00000280
        /*0934*/ 	.word	0x000000ff
        /*0938*/ 	.word	0x0002a830
        /*093c*/ 	.short	0x0100
        /*093e*/ 	.byte	0x08
	.zero		1


	//   ....[3]....
        /*0940*/ 	.word	0x00000290
        /*0944*/ 	.word	0x000000ff
        /*0948*/ 	.word	0x0002a840
        /*094c*/ 	.short	0x0100
        /*094e*/ 	.byte	0x08
	.zero		1


	//   ....[4]....
        /*0950*/ 	.word	0x000002a0
        /*0954*/ 	.word	0x000000ff
        /*0958*/ 	.word	0x0002a838
        /*095c*/ 	.short	0x0100
        /*095e*/ 	.byte	0x08
	.zero		1


	//   ....[5]....
        /*0960*/ 	.word	0x000002b0
        /*0964*/ 	.word	0x000000ff
        /*0968*/ 	.word	0x0002a848
        /*096c*/ 	.short	0x0100
        /*096e*/ 	.byte	0x08
	.zero		1


	//   ....[6]....
        /*0970*/ 	.word	0x000003e0
        /*0974*/ 	.word	0x000000ff
        /*0978*/ 	.word	0x0002a850
        /*097c*/ 	.short	0x0100
        /*097e*/ 	.byte	0x08
	.zero		1


	//   ....[7]....
        /*0980*/ 	.word	0x000003f0
        /*0984*/ 	.word	0x000000ff
        /*0988*/ 	.word	0x0002a860
        /*098c*/ 	.short	0x0100
        /*098e*/ 	.byte	0x08
	.zero		1


	//   ....[8]....
        /*0990*/ 	.word	0x00000400
        /*0994*/ 	.word	0x000000ff
        /*0998*/ 	.word	0x0002a858
        /*099c*/ 	.short	0x0100
        /*099e*/ 	.byte	0x08
	.zero		1


	//   ....[9]....
        /*09a0*/ 	.word	0x00000410
        /*09a4*/ 	.word	0x000000ff
        /*09a8*/ 	.word	0x0002a868
        /*09ac*/ 	.short	0x0100
        /*09ae*/ 	.byte	0x08
	.zero		1


	//   ....[10]....
        /*09b0*/ 	.word	0x00000500
        /*09b4*/ 	.word	0x000000ff
        /*09b8*/ 	.word	0x0002a870
        /*09bc*/ 	.short	0x0100
        /*09be*/ 	.byte	0x06
	.zero		1


	//   ....[11]....
        /*09c0*/ 	.word	0x00000510
        /*09c4*/ 	.word	0x000000ff
        /*09c8*/ 	.word	0x0002a880
        /*09cc*/ 	.short	0x0100
        /*09ce*/ 	.byte	0x06
	.zero		1


	//   ....[12]....
        /*09d0*/ 	.word	0x00000520
        /*09d4*/ 	.word	0x000000ff
        /*09d8*/ 	.word	0x0002a878
        /*09dc*/ 	.short	0x0100
        /*09de*/ 	.byte	0x06
	.zero		1


	//   ....[13]....
        /*09e0*/ 	.word	0x00000530
        /*09e4*/ 	.word	0x000000ff
        /*09e8*/ 	.word	0x0002a888
        /*09ec*/ 	.short	0x0100
        /*09ee*/ 	.byte	0x06
	.zero		1


	//   ....[14]....
        /*09f0*/ 	.word	0x00000660
        /*09f4*/ 	.word	0x000000ff
        /*09f8*/ 	.word	0x0002a890
        /*09fc*/ 	.short	0x0100
        /*09fe*/ 	.byte	0x08
	.zero		1


	//   ....[15]....
        /*0a00*/ 	.word	0x00000670
        /*0a04*/ 	.word	0x000000ff
        /*0a08*/ 	.word	0x0002a8a0
        /*0a0c*/ 	.short	0x0100
        /*0a0e*/ 	.byte	0x08
	.zero		1


	//   ....[16]....
        /*0a10*/ 	.word	0x00000680
        /*0a14*/ 	.word	0x000000ff
        /*0a18*/ 	.word	0x0002a898
        /*0a1c*/ 	.short	0x0100
        /*0a1e*/ 	.byte	0x08
	.zero		1


	//   ....[17]....
        /*0a20*/ 	.word	0x00000690
        /*0a24*/ 	.word	0x000000ff
        /*0a28*/ 	.word	0x0002a8a8
        /*0a2c*/ 	.short	0x0100
        /*0a2e*/ 	.byte	0x08
	.zero		1


	//   ....[18]....
        /*0a30*/ 	.word	0x000007d0
        /*0a34*/ 	.word	0x000000ff
        /*0a38*/ 	.word	0x0002a8b0
        /*0a3c*/ 	.short	0x0100
        /*0a3e*/ 	.byte	0x08
	.zero		1


	//   ....[19]....
        /*0a40*/ 	.word	0x000007e0
        /*0a44*/ 	.word	0x000000ff
        /*0a48*/ 	.word	0x0002a8c0
        /*0a4c*/ 	.short	0x0100
        /*0a4e*/ 	.byte	0x08
	.zero		1


	//   ....[20]....
        /*0a50*/ 	.word	0x000007f0
        /*0a54*/ 	.word	0x000000ff
        /*0a58*/ 	.word	0x0002a8b8
        /*0a5c*/ 	.short	0x0100
        /*0a5e*/ 	.byte	0x08
	.zero		1


	//   ....[21]....
        /*0a60*/ 	.word	0x00000800
        /*0a64*/ 	.word	0x000000ff
        /*0a68*/ 	.word	0x0002a8c8
        /*0a6c*/ 	.short	0x0100
        /*0a6e*/ 	.byte	0x08
	.zero		1


	//   ....[22]....
        /*0a70*/ 	.word	0x000019d0
        /*0a74*/ 	.word	0x000000ff
        /*0a78*/ 	.word	0x0002a800
        /*0a7c*/ 	.short	0x010a
        /*0a7e*/ 	.byte	0x28
	.zero		1


	//   ....[23]....
        /*0a80*/ 	.word	0x00001a50
        /*0a84*/ 	.word	0x0000000f
        /*0a88*/ 	.word	0x0002a830
        /*0a8c*/ 	.short	0x010a
        /*0a8e*/ 	.byte	0x3f
	.zero		1


	//   ....[24]....
        /*0a90*/ 	.word	0x00001a90
        /*0a94*/ 	.word	0x0000000f
        /*0a98*/ 	.word	0x0002a830
        /*0a9c*/ 	.short	0x010a
        /*0a9e*/ 	.byte	0x3f
	.zero		1


	//   ....[25]....
        /*0aa0*/ 	.word	0x000024d0
        /*0aa4*/ 	.word	0x000000ff
        /*0aa8*/ 	.word	0x00000000
        /*0aac*/ 	.short	0x0101
        /*0aae*/ 	.byte	0x04
	.zero		1


	//   ....[26]....
        /*0ab0*/ 	.word	0x00004cc0
        /*0ab4*/ 	.word	0x000000ff
        /*0ab8*/ 	.word	0x0002a830
        /*0abc*/ 	.short	0x010a
        /*0abe*/ 	.byte	0x07
	.zero		1


	//   ....[27]....
        /*0ac0*/ 	.word	0x00004d00
        /*0ac4*/ 	.word	0x000000ff
        /*0ac8*/ 	.word	0x0002a830
        /*0acc*/ 	.short	0x010a
        /*0ace*/ 	.byte	0x07
	.zero		1


	//   ....[28]....
        /*0ad0*/ 	.word	0x000055e0
        /*0ad4*/ 	.word	0x000000ff
        /*0ad8*/ 	.word	0x0002a850
        /*0adc*/ 	.short	0x010a
        /*0ade*/ 	.byte	0x06
	.zero		1


	//   ....[29]....
        /*0ae0*/ 	.word	0x00005620
        /*0ae4*/ 	.word	0x000000ff
        /*0ae8*/ 	.word	0x0002a850
        /*0aec*/ 	.short	0x010a
        /*0aee*/ 	.byte	0x06
	.zero		1


	//   ....[30]....
        /*0af0*/ 	.word	0x00005cd0
        /*0af4*/ 	.word	0x000000ff
        /*0af8*/ 	.word	0x00000000
        /*0afc*/ 	.short	0x0101
        /*0afe*/ 	.byte	0x07
	.zero		1


	//   ....[31]....
        /*0b00*/ 	.word	0x00007e20
        /*0b04*/ 	.word	0x000000ff
        /*0b08*/ 	.word	0x00000000
        /*0b0c*/ 	.short	0x0101
        /*0b0e*/ 	.byte	0x06
	.zero		1


	//   ....[32]....
        /*0b10*/ 	.word	0x000082d0
        /*0b14*/ 	.word	0x000000ff
        /*0b18*/ 	.word	0x0002a830
        /*0b1c*/ 	.short	0x010a
        /*0b1e*/ 	.byte	0x07
	.zero		1


	//   ....[33]....
        /*0b20*/ 	.word	0x00008310
        /*0b24*/ 	.word	0x000000ff
        /*0b28*/ 	.word	0x0002a830
        /*0b2c*/ 	.short	0x010a
        /*0b2e*/ 	.byte	0x07
	.zero		1


	//   ....[34]....
        /*0b30*/ 	.word	0x00008bf0
        /*0b34*/ 	.word	0x000000ff
        /*0b38*/ 	.word	0x0002a850
        /*0b3c*/ 	.short	0x010a
        /*0b3e*/ 	.byte	0x06
	.zero		1


	//   ....[35]....
        /*0b40*/ 	.word	0x00008c30
        /*0b44*/ 	.word	0x000000ff
        /*0b48*/ 	.word	0x0002a850
        /*0b4c*/ 	.short	0x010a
        /*0b4e*/ 	.byte	0x06
	.zero		1


	//   ....[36]....
        /*0b50*/ 	.word	0x000092e0
        /*0b54*/ 	.word	0x000000ff
        /*0b58*/ 	.word	0x00000000
        /*0b5c*/ 	.short	0x0101
        /*0b5e*/ 	.byte	0x07
	.zero		1


	//   ....[37]....
        /*0b60*/ 	.word	0x0000a2d0
        /*0b64*/ 	.word	0x000000ff
        /*0b68*/ 	.word	0x00000000
        /*0b6c*/ 	.short	0x0101
        /*0b6e*/ 	.byte	0x06
	.zero		1


	//   ....[38]....
        /*0b70*/ 	.word	0x0000a580
        /*0b74*/ 	.word	0x000000ff
        /*0b78*/ 	.word	0x0002a830
        /*0b7c*/ 	.short	0x010a
        /*0b7e*/ 	.byte	0x06
	.zero		1


	//   ....[39]....
        /*0b80*/ 	.word	0x0000a5c0
        /*0b84*/ 	.word	0x000000ff
        /*0b88*/ 	.word	0x0002a830
        /*0b8c*/ 	.short	0x010a
        /*0b8e*/ 	.byte	0x06
	.zero		1


	//   ....[40]....
        /*0b90*/ 	.word	0x0000aea0
        /*0b94*/ 	.word	0x000000ff
        /*0b98*/ 	.word	0x0002a850
        /*0b9c*/ 	.short	0x010a
        /*0b9e*/ 	.byte	0x0a
	.zero		1


	//   ....[41]....
        /*0ba0*/ 	.word	0x0000aee0
        /*0ba4*/ 	.word	0x000000ff
        /*0ba8*/ 	.word	0x0002a850
        /*0bac*/ 	.short	0x010a
        /*0bae*/ 	.byte	0x0a
	.zero		1


	//   ....[42]....
        /*0bb0*/ 	.word	0x0000b530
        /*0bb4*/ 	.word	0x000000ff
        /*0bb8*/ 	.word	0x00000000
        /*0bbc*/ 	.short	0x0101
        /*0bbe*/ 	.byte	0x04
	.zero		1


	//   ....[43]....
        /*0bc0*/ 	.word	0x0000d6e0
        /*0bc4*/ 	.word	0x000000ff
        /*0bc8*/ 	.word	0x00000000
        /*0bcc*/ 	.short	0x0101
        /*0bce*/ 	.byte	0x0a
	.zero		1


	//   ....[44]....
        /*0bd0*/ 	.word	0x0000dcb0
        /*0bd4*/ 	.word	0x000000ff
        /*0bd8*/ 	.word	0x0002a850
        /*0bdc*/ 	.short	0x010a
        /*0bde*/ 	.byte	0x05
	.zero		1


	//   ....[45]....
        /*0be0*/ 	.word	0x0000dcf0
        /*0be4*/ 	.word	0x000000ff
        /*0be8*/ 	.word	0x0002a850
        /*0bec*/ 	.short	0x010a
        /*0bee*/ 	.byte	0x05
	.zero		1


	//   ....[46]....
        /*0bf0*/ 	.word	0x0000e1c0
        /*0bf4*/ 	.word	0x000000ff
        /*0bf8*/ 	.word	0x00000000
        /*0bfc*/ 	.short	0x0101
        /*0bfe*/ 	.byte	0x04
	.zero		1


	//   ....[47]....
        /*0c00*/ 	.word	0x0000f690
        /*0c04*/ 	.word	0x00000003
        /*0c08*/ 	.word	0x00000000
        /*0c0c*/ 	.short	0x0101
        /*0c0e*/ 	.byte	0x3f
	.zero		1


	//   ....[48]....
        /*0c10*/ 	.word	0x00012610
        /*0c14*/ 	.word	0x00000007
        /*0c18*/ 	.word	0x0002a840
        /*0c1c*/ 	.short	0x010a
        /*0c1e*/ 	.byte	0x3f
	.zero		1


	//   ....[49]....
        /*0c20*/ 	.word	0x00012cf0
        /*0c24*/ 	.word	0x00000007
        /*0c28*/ 	.word	0x0002a830
        /*0c2c*/ 	.short	0x0107
        /*0c2e*/ 	.byte	0x3f
	.zero		1


	//   ....[50]....
        /*0c30*/ 	.word	0x00012db0
        /*0c34*/ 	.word	0x00000007
        /*0c38*/ 	.word	0x0002a830
        /*0c3c*/ 	.short	0x0101
        /*0c3e*/ 	.byte	0x3f
	.zero		1


	//   ....[51]....
        /*0c40*/ 	.word	0x00013970
        /*0c44*/ 	.word	0x00000016
        /*0c48*/ 	.word	0x0002a800
        /*0c4c*/ 	.short	0x0107
        /*0c4e*/ 	.byte	0x3f
	.zero		1


	//   ....[52]....
        /*0c50*/ 	.word	0x00013a90
        /*0c54*/ 	.word	0x00000016
        /*0c58*/ 	.word	0x0002a800
        /*0c5c*/ 	.short	0x0101
        /*0c5e*/ 	.byte	0x3f
	.zero		1


	//   ....[53]....
        /*0c60*/ 	.word	0x00013ab0
        /*0c64*/ 	.word	0x00000016
        /*0c68*/ 	.word	0x0002a820
        /*0c6c*/ 	.short	0x010a
        /*0c6e*/ 	.byte	0x3f
	.zero		1


	//   ....[54]....
        /*0c70*/ 	.word	0x00013e20
        /*0c74*/ 	.word	0x00000006
        /*0c78*/ 	.word	0x0002a840
        /*0c7c*/ 	.short	0x010a
        /*0c7e*/ 	.byte	0x3f
	.zero		1


	//   ....[55]....
        /*0c80*/ 	.word	0x00014330
        /*0c84*/ 	.word	0x00000006
        /*0c88*/ 	.word	0x0002a830
        /*0c8c*/ 	.short	0x0107
        /*0c8e*/ 	.byte	0x3f
	.zero		1


	//   ....[56]....
        /*0c90*/ 	.word	0x000143f0
        /*0c94*/ 	.word	0x00000006
        /*0c98*/ 	.word	0x0002a830
        /*0c9c*/ 	.short	0x0101
        /*0c9e*/ 	.byte	0x3f
	.zero		1


	//   ....[57]....
        /*0ca0*/ 	.word	0x00014450
        /*0ca4*/ 	.word	0x00000005
        /*0ca8*/ 	.word	0x0002a860
        /*0cac*/ 	.short	0x010a
        /*0cae*/ 	.byte	0x3f
	.zero		1


	//   ....[58]....
        /*0cb0*/ 	.word	0x000148b0
        /*0cb4*/ 	.word	0x00000005
        /*0cb8*/ 	.word	0x0002a850
        /*0cbc*/ 	.short	0x0107
        /*0cbe*/ 	.byte	0x3f
	.zero		1


	//   ....[59]....
        /*0cc0*/ 	.word	0x00014a00
        /*0cc4*/ 	.word	0x00000005
        /*0cc8*/ 	.word	0x0002a850
        /*0ccc*/ 	.short	0x0101
        /*0cce*/ 	.byte	0x3f
	.zero		1


	//   ....[60]....
        /*0cd0*/ 	.word	0x00014c90
        /*0cd4*/ 	.word	0x00000000
        /*0cd8*/ 	.word	0x0002a860
        /*0cdc*/ 	.short	0x010a
        /*0cde*/ 	.byte	0x3f
	.zero		1


	//   ....[61]....
        /*0ce0*/ 	.word	0x000150f0
        /*0ce4*/ 	.word	0x00000000
        /*0ce8*/ 	.word	0x0002a850
        /*0cec*/ 	.short	0x0107
        /*0cee*/ 	.byte	0x3f
	.zero		1


	//   ....[62]....
        /*0cf0*/ 	.word	0x000151c0
        /*0cf4*/ 	.word	0x00000000
        /*0cf8*/ 	.word	0x0002a850
        /*0cfc*/ 	.short	0x0101
        /*0cfe*/ 	.byte	0x3f
	.zero		1


	//   ....[63]....
        /*0d00*/ 	.word	0x00015ef0
        /*0d04*/ 	.word	0x00000005
        /*0d08*/ 	.word	0x0002a820
        /*0d0c*/ 	.short	0x010a
        /*0d0e*/ 	.byte	0x3f
	.zero		1


	//   ....[64]....
        /*0d10*/ 	.word	0x00016090
        /*0d14*/ 	.word	0x00000003
        /*0d18*/ 	.word	0x0002a840
        /*0d1c*/ 	.short	0x010a
        /*0d1e*/ 	.byte	0x3f
	.zero		1


	//   ....[65]....
        /*0d20*/ 	.word	0x00016130
        /*0d24*/ 	.word	0x00000019
        /*0d28*/ 	.word	0x0002a840
        /*0d2c*/ 	.short	0x010a
        /*0d2e*/ 	.byte	0x3f
	.zero		1


	//   ....[66]....
        /*0d30*/ 	.word	0x00016170
        /*0d34*/ 	.word	0x00000003
        /*0d38*/ 	.word	0x0002a860
        /*0d3c*/ 	.short	0x010a
        /*0d3e*/ 	.byte	0x3f
	.zero		1


	//   ....[67]....
        /*0d40*/ 	.word	0x000161b0
        /*0d44*/ 	.word	0x00000019
        /*0d48*/ 	.word	0x0002a860
        /*0d4c*/ 	.short	0x010a
        /*0d4e*/ 	.byte	0x3f
	.zero		1


	//   ....[68]....
        /*0d50*/ 	.word	0x00016220
        /*0d54*/ 	.word	0x00000003
        /*0d58*/ 	.word	0x0002a800
        /*0d5c*/ 	.short	0x010a
        /*0d5e*/ 	.byte	0x3f
	.zero		1


	//   ....[69]....
        /*0d60*/ 	.word	0x00016270
        /*0d64*/ 	.word	0x0000000f
        /*0d68*/ 	.word	0x0002a830
        /*0d6c*/ 	.short	0x010a
        /*0d6e*/ 	.byte	0x3f
	.zero		1


	//   ....[70]....
        /*0d70*/ 	.word	0x000162d0
        /*0d74*/ 	.word	0x0000000e
        /*0d78*/ 	.word	0x0002a830
        /*0d7c*/ 	.short	0x010a
        /*0d7e*/ 	.byte	0x3f
	.zero		1


	//   ....[71]....
        /*0d80*/ 	.word	0x00016330
        /*0d84*/ 	.word	0x0000000d
        /*0d88*/ 	.word	0x0002a850
        /*0d8c*/ 	.short	0x010a
        /*0d8e*/ 	.byte	0x3f
	.zero		1


	//   ....[72]....
        /*0d90*/ 	.word	0x00016390
        /*0d94*/ 	.word	0x0000000c
        /*0d98*/ 	.word	0x0002a830
        /*0d9c*/ 	.short	0x010a
        /*0d9e*/ 	.byte	0x3f
	.zero		1


	//   ....[73]....
        /*0da0*/ 	.word	0x000163f0
        /*0da4*/ 	.word	0x0000000b
        /*0da8*/ 	.word	0x0002a850
        /*0dac*/ 	.short	0x010a
        /*0dae*/ 	.byte	0x3f
	.zero		1


	//   ....[74]....
        /*0db0*/ 	.word	0x00016450
        /*0db4*/ 	.word	0x0000000e
        /*0db8*/ 	.word	0x0002a830
        /*0dbc*/ 	.short	0x010a
        /*0dbe*/ 	.byte	0x3f
	.zero		1


	//   ....[75]....
        /*0dc0*/ 	.word	0x000164b0
        /*0dc4*/ 	.word	0x0000000b
        /*0dc8*/ 	.word	0x0002a850
        /*0dcc*/ 	.short	0x010a
        /*0dce*/ 	.byte	0x3f
	.zero		1


	//   ....[76]....
        /*0dd0*/ 	.word	0x00016510
        /*0dd4*/ 	.word	0x00000005
        /*0dd8*/ 	.word	0x0002a850
        /*0ddc*/ 	.short	0x010a
        /*0dde*/ 	.byte	0x3f
	.zero		1


	//   ....[77]....
        /*0de0*/ 	.word	0x00016620
        /*0de4*/ 	.word	0x00000007
        /*0de8*/ 	.word	0x0002a840
        /*0dec*/ 	.short	0x010a
        /*0dee*/ 	.byte	0x3f
	.zero		1


	//   ....[78]....
        /*0df0*/ 	.word	0x000179f0
        /*0df4*/ 	.word	0x00000016
        /*0df8*/ 	.word	0x0002a820
        /*0dfc*/ 	.short	0x010a
        /*0dfe*/ 	.byte	0x3f
	.zero		1


	//   ....[79]....
        /*0e00*/ 	.word	0x00017a40
        /*0e04*/ 	.word	0x00000006
        /*0e08*/ 	.word	0x0002a840
        /*0e0c*/ 	.short	0x010a
        /*0e0e*/ 	.byte	0x3f
	.zero		1


	//   ....[80]....
        /*0e10*/ 	.word	0x00018200
        /*0e14*/ 	.word	0x00000005
        /*0e18*/ 	.word	0x0002a860
        /*0e1c*/ 	.short	0x010a
        /*0e1e*/ 	.byte	0x3f
	.zero		1


	//   ....[81]....
        /*0e20*/ 	.word	0x00018a10
        /*0e24*/ 	.word	0x00000000
        /*0e28*/ 	.word	0x0002a860
        /*0e2c*/ 	.short	0x010a
        /*0e2e*/ 	.byte	0x3f
	.zero		1


	//   ....[82]....
        /*0e30*/ 	.word	0x00019b40
        /*0e34*/ 	.word	0x00000005
        /*0e38*/ 	.word	0x0002a820
        /*0e3c*/ 	.short	0x010a
        /*0e3e*/ 	.byte	0x3f
	.zero		1


	//   ....[83]....
        /*0e40*/ 	.word	0x00019ce0
        /*0e44*/ 	.word	0x00000003
        /*0e48*/ 	.word	0x0002a840
        /*0e4c*/ 	.short	0x010a
        /*0e4e*/ 	.byte	0x3f
	.zero		1


	//   ....[84]....
        /*0e50*/ 	.word	0x00019d30
        /*0e54*/ 	.word	0x00000019
        /*0e58*/ 	.word	0x0002a840
        /*0e5c*/ 	.short	0x010a
        /*0e5e*/ 	.byte	0x3f
	.zero		1


	//   ....[85]....
        /*0e60*/ 	.word	0x00019d80
        /*0e64*/ 	.word	0x00000003
        /*0e68*/ 	.word	0x0002a860
        /*0e6c*/ 	.short	0x010a
        /*0e6e*/ 	.byte	0x3f
	.zero		1


	//----- nvinfo : EIATTR_NUM_MBARRIERS
	.align		4
.L_208:
        /*0e70*/ 	.byte	0x03, 0x38
        /*0e72*/ 	.short	0x0016


	//----- nvinfo : EIATTR_EXIT_INSTR_OFFSETS
	.align		4
        /*0e74*/ 	.byte	0x04, 0x1c
        /*0e76*/ 	.short	(.L_210 - .L_209)


	//   ....[0]....
.L_209:
        /*0e78*/ 	.word	0x00000990


	//   ....[1]....
        /*0e7c*/ 	.word	0x00010520


	//   ....[2]....
        /*0e80*/ 	.word	0x00016200


	//----- nvinfo : EIATTR_MAX_THREADS
	.align		4
.L_210:
        /*0e84*/ 	.byte	0x04, 0x05
        /*0e86*/ 	.short	(.L_212 - .L_211)
.L_211:
        /*0e88*/ 	.word	0x00000180
        /*0e8c*/ 	.word	0x00000001
        /*0e90*/ 	.word	0x00000001


	//----- nvinfo : EIATTR_CRS_STACK_SIZE
	.align		4
.L_212:
        /*0e94*/ 	.byte	0x04, 0x1e
        /*0e96*/ 	.short	(.L_214 - .L_213)
.L_213:
        /*0e98*/ 	.word	0x00000000


	//----- nvinfo : EIATTR_CBANK_PARAM_SIZE
	.align		4
.L_214:
        /*0e9c*/ 	.byte	0x03, 0x19
        /*0e9e*/ 	.short	0x0af0


	//----- nvinfo : EIATTR_PARAM_CBANK
	.align		4
        /*0ea0*/ 	.byte	0x04, 0x0a
        /*0ea2*/ 	.short	(.L_216 - .L_215)
	.align		4
.L_215:
        /*0ea4*/ 	.word	index@(.nv.constant0._ZN7cutlass13device_kernelIN5flash11enable_sm90INS1_16FlashAttnFwdSm90INS1_25CollectiveMainloopFwdSm90ILi2EN4cute5tupleIJNS5_1CILi1EEES8_S8_EEENS6_IJNS7_ILi128EEENS7_ILi96EEENS7_ILi192EEEEEELi128ENS_10bfloat16_tEfNS_4arch4Sm90ELb0ELb1ELb1ELb1ELb1ELb0ELb0ELb1ELb1ELb1ELb0ELb0EEENS1_21CollectiveEpilogueFwdINS6_IJSA_SA_SB_EEES9_SE_SG_Li256ELb1ELb1ELb0ELb0EEENS1_36VarlenDynamicPersistentTileSchedulerILi128ELi96ELi256ELi128ELb0ELb1ELb1ELb1ELb0ELb1EEEEEEEEEvNT_6ParamsE)
        /*0ea8*/ 	.short	0x0210
        /*0eaa*/ 	.short	0x0af0


	//----- nvinfo : EIATTR_SW_WAR
	.align		4
.L_216:
        /*0eac*/ 	.byte	0x04, 0x36
        /*0eae*/ 	.short	(.L_218 - .L_217)
.L_217:
        /*0eb0*/ 	.word	0x00000008
.L_218:


//--------------------- .nv.info._ZN7cutlass13device_kernelIN5flash11enable_sm90INS1_16FlashAttnFwdSm90INS1_25CollectiveMainloopFwdSm90ILi2EN4cute5tupleIJNS5_1CILi1EEES8_S8_EEENS6_IJNS7_ILi128EEENS7_ILi96EEENS7_ILi192EEEEEELi128ENS_10bfloat16_tEfNS_4arch4Sm90ELb0ELb1ELb1ELb1ELb1ELb1ELb0ELb1ELb1ELb1ELb0ELb0EEENS1_21CollectiveEpilogueFwdINS6_IJSA_SA_SB_EEES9_SE_SG_Li256ELb1ELb1ELb0ELb0EEENS1_36VarlenDynamicPersistentTileSchedulerILi128ELi96ELi256ELi128ELb0ELb1ELb1ELb1ELb0ELb1EEEEEEEEEvNT_6ParamsE --------------------------
	.section	.nv.info._ZN7cutlass13device_kernelIN5flash11enable_sm90INS1_16FlashAttnFwdSm90INS1_25CollectiveMainloopFwdSm90ILi2EN4cute5tupleIJNS5_1CILi1EEES8_S8_EEENS6_IJNS7_ILi128EEENS7_ILi96EEENS7_ILi192EEEEEELi128ENS_10bfloat16_tEfNS_4arch4Sm90ELb0ELb1ELb1ELb1ELb1ELb1ELb0ELb1ELb1ELb1ELb0ELb0EEENS1_21CollectiveEpilogueFwdINS6_IJSA_SA_SB_EEES9_SE_SG_Li256ELb1ELb1ELb0ELb0EEENS1_36VarlenDynamicPersistentTileSchedulerILi128ELi96ELi256ELi128ELb0ELb1ELb1ELb1ELb0ELb1EEEEEEEEEvNT_6ParamsE,"",@"SHT_CUDA_INFO"
	.sectionflags	@""
	.align	4


	//----- nvinfo : EIATTR_CUDA_API_VERSION
	.align		4
        /*0000*/ 	.byte	0x04, 0x37
        /*0002*/ 	.short	(.L_220 - .L_219)
.L_219:
        /*0004*/ 	.word	0x00000082


	//----- nvinfo : EIATTR_KPARAM_INFO
	.align		4
.L_220:
        /*0008*/ 	.byte	0x04, 0x17
        /*000a*/ 	.short	(.L_222 - .L_221)
.L_221:
        /*000c*/ 	.word	0x00000000
        /*0010*/ 	.short	0x0000
        /*0012*/ 	.short	0x0070
        /*0014*/ 	.byte	0x00, 0xf0, 0x01, 0x2a


	//----- nvinfo : EIATTR_SPARSE_MMA_MASK
	.align		4
.L_222:
        /*0018*/ 	.byte	0x03, 0x50
        /*001a*/ 	.short	0x0000


	//----- nvinfo : EIATTR_MAXREG_COUNT
	.align		4
        /*001c*/ 	.byte	0x03, 0x1b
        /*001e*/ 	.short	0x00a8


	//----- nvinfo : EIATTR_NUM_BARRIERS
	.align		4
        /*0020*/ 	.byte	0x02, 0x4c
        /*0022*/ 	.byte	0x10
	.zero		1


	//----- nvinfo : EIATTR_EXTERNS
	.align		4
        /*0024*/ 	.byte	0x04, 0x0f
        /*0026*/ 	.short	(.L_224 - .L_223)


	//   ....[0]....
	.align		4
.L_223:
        /*0028*/ 	.word	index@(__assertfail)


	//----- nvinfo : EIATTR_ANNOTATIONS
	.align		4
.L_224:
        /*002c*/ 	.byte	0x04, 0x55
        /*002e*/ 	.short	(.L_226 - .L_225)


	//   ....[0]....
.L_225:
        /* <DEDUP_REMOVED lines=36> */


	//----- nvinfo : EIATTR_MERCURY_ISA_VERSION
	.align		4
.L_226:
        /*0258*/ 	.byte	0x03, 0x5f
        /*025a*/ 	.short	0x0101


	//----- nvinfo : EIATTR_UNUSED_LOAD_BYTE_OFFSET
	.align		4
        /*025c*/ 	.byte	0x04, 0x44
        /*025e*/ 	.short	(.L_228 - .L_227)


	//   ....[0]....
.L_227:
        /*0260*/ 	.word	0x00000a50
        /*0264*/ 	.word	0x0000fff0


	//   ....[1]....
        /*0268*/ 	.word	0x00020c50
        /*026c*/ 	.word	0x0000fff0


	//----- nvinfo : EIATTR_INT_WARP_WIDE_INSTR_OFFSETS
	.align		4
.L_228:
        /*0270*/ 	.byte	0x04, 0x31
        /*0272*/ 	.short	(.L_230 - .L_229)


	//   ....[0]....
.L_229:
        /*0274*/ 	.word	0x00000130


	//   ....[1]....
        /*0278*/ 	.word	0x00000170


	//   ....[2]....
        /*027c*/ 	.word	0x000001e0


	//   ....[3]....
        /*0280*/ 	.word	0x000259b0


	//   ....[4]....
        /*0284*/ 	.word	0x00025a40


	//   ....[5]....
        /*0288*/ 	.word	0x00028a10


	//   ....[6]....
        /*028c*/ 	.word	0x00028aa0


	//----- nvinfo : EIATTR_COOP_GROUP_MASK_REGIDS
	.align		4
.L_230:
        /*0290*/ 	.byte	0x04, 0x29
        /*0292*/ 	.short	(.L_232 - .L_231)


	//   ....[0]....
.L_231:
        /*0294*/ 	.word	0xffffffff


	//   ....[1]....
        /*0298*/ 	.word	0xffffffff


	//   ....[2]....
        /*029c*/ 	.word	0xffffffff


	//   ....[3]....
        /*02a0*/ 	.word	0xffffffff


	//   ....[4]....
        /*02a4*/ 	.word	0xffffffff


	//   ....[5]....
        /*02a8*/ 	.word	0xffffffff


	//   ....[6]....
        /*02ac*/ 	.word	0xffffffff


	//   ....[7]....
        /*02b0*/ 	.word	0xffffffff


	//   ....[8]....
        /*02b4*/ 	.word	0xffffffff


	//   ....[9]....
        /*02b8*/ 	.word	0xffffffff


	//   ....[10]....
        /*02bc*/ 	.word	0xffffffff


	//   ....[11]....
        /*02c0*/ 	.word	0xffffffff


	//   ....[12]....
        /*02c4*/ 	.word	0xffffffff


	//   ....[13]....
        /*02c8*/ 	.word	0xffffffff


	//   ....[14]....
        /*02cc*/ 	.word	0xffffffff


	//   ....[15]....
        /*02d0*/ 	.word	0xffffffff


	//   ....[16]....
        /*02d4*/ 	.word	0xffffffff


	//   ....[17]....
        /*02d8*/ 	.word	0xffffffff


	//   ....[18]....
        /*02dc*/ 	.word	0xffffffff


	//   ....[19]....
        /*02e0*/ 	.word	0xffffffff


	//   ....[20]....
        /*02e4*/ 	.word	0xffffffff


	//   ....[21]....
        /*02e8*/ 	.word	0xffffffff


	//   ....[22]....
        /*02ec*/ 	.word	0xffffffff


	//   ....[23]....
        /*02f0*/ 	.word	0xffffffff


	//   ....[24]....
        /*02f4*/ 	.word	0xffffffff


	//   ....[25]....
        /*02f8*/ 	.word	0xffffffff


	//   ....[26]....
        /*02fc*/ 	.word	0xffffffff


	//   ....[27]....
        /*0300*/ 	.word	0xffffffff


	//   ....[28]....
        /*0304*/ 	.word	0xffffffff


	//   ....[29]....
        /*0308*/ 	.word	0xffffffff


	//   ....[30]....
        /*030c*/ 	.word	0xffffffff


	//   ....[31]....
        /*0310*/ 	.word	0xffffffff


	//   ....[32]....
        /*0314*/ 	.word	0xffffffff


	//   ....[33]....
        /*0318*/ 	.word	0xffffffff


	//   ....[34]....
        /*031c*/ 	.word	0xffffffff


	//   ....[35]....
        /*0320*/ 	.word	0xffffffff


	//   ....[36]....
        /*0324*/ 	.word	0xffffffff


	//   ....[37]....
        /*0328*/ 	.word	0xffffffff


	//   ....[38]....
        /*032c*/ 	.word	0xffffffff


	//   ....[39]....
        /*0330*/ 	.word	0xffffffff


	//   ....[40]....
        /*0334*/ 	.word	0xffffffff


	//   ....[41]....
        /*0338*/ 	.word	0xffffffff


	//   ....[42]....
        /*033c*/ 	.word	0xffffffff


	//   ....[43]....
        /*0340*/ 	.word	0xffffffff


	//   ....[44]....
        /*0344*/ 	.word	0xffffffff


	//   ....[45]....
        /*0348*/ 	.word	0xffffffff


	//   ....[46]....
        /*034c*/ 	.word	0xffffffff


	//   ....[47]....
        /*0350*/ 	.word	0xffffffff


	//   ....[48]....
        /*0354*/ 	.word	0xffffffff


	//   ....[49]....
        /*0358*/ 	.word	0xffffffff


	//   ....[50]....
        /*035c*/ 	.word	0xffffffff


	//   ....[51]....
        /*0360*/ 	.word	0xffffffff


	//   ....[52]....
        /*0364*/ 	.word	0xffffffff


	//   ....[53]....
        /*0368*/ 	.word	0xffffffff


	//   ....[54]....
        /*036c*/ 	.word	0xffffffff


	//   ....[55]....
        /*0370*/ 	.word	0xffffffff


	//   ....[56]....
        /*0374*/ 	.word	0xffffffff


	//   ....[57]....
        /*0378*/ 	.word	0xffffffff


	//   ....[58]....
        /*037c*/ 	.word	0xffffffff


	//   ....[59]....
        /*0380*/ 	.word	0xffffffff


	//   ....[60]....
        /*0384*/ 	.word	0xffffffff


	//   ....[61]....
        /*0388*/ 	.word	0xffffffff


	//   ....[62]....
        /*038c*/ 	.word	0xffffffff


	//   ....[63]....
        /*0390*/ 	.word	0xffffffff


	//   ....[64]....
        /*0394*/ 	.word	0xffffffff


	//   ....[65]....
        /*0398*/ 	.word	0xffffffff


	//   ....[66]....
        /*039c*/ 	.word	0xffffffff


	//   ....[67]....
        /*03a0*/ 	.word	0xffffffff


	//   ....[68]....
        /*03a4*/ 	.word	0xffffffff


	//   ....[69]....
        /*03a8*/ 	.word	0xffffffff


	//   ....[70]....
        /*03ac*/ 	.word	0xffffffff


	//   ....[71]....
        /*03b0*/ 	.word	0xffffffff


	//   ....[72]....
        /*03b4*/ 	.word	0xffffffff


	//   ....[73]....
        /*03b8*/ 	.word	0xffffffff


	//   ....[74]....
        /*03bc*/ 	.word	0xffffffff


	//   ....[75]....
        /*03c0*/ 	.word	0xffffffff


	//   ....[76]....
        /*03c4*/ 	.word	0xffffffff


	//   ....[77]....
        /*03c8*/ 	.word	0xffffffff


	//   ....[78]....
        /*03cc*/ 	.word	0xffffffff


	//   ....[79]....
        /*03d0*/ 	.word	0xffffffff


	//   ....[80]....
        /*03d4*/ 	.word	0xffffffff


	//   ....[81]....
        /*03d8*/ 	.word	0xffffffff


	//   ....[82]....
        /*03dc*/ 	.word	0xffffffff


	//   ....[83]....
        /*03e0*/ 	.word	0xffffffff


	//   ....[84]....
        /*03e4*/ 	.word	0xffffffff


	//   ....[85]....
        /*03e8*/ 	.word	0xffffffff


	//   ....[86]....
        /*03ec*/ 	.word	0xffffffff


	//   ....[87]....
        /*03f0*/ 	.word	0xffffffff


	//   ....[88]....
        /*03f4*/ 	.word	0xffffffff


	//   ....[89]....
        /*03f8*/ 	.word	0xffffffff


	//   ....[90]....
        /*03fc*/ 	.word	0xffffffff


	//   ....[91]....
        /*0400*/ 	.word	0xffffffff


	//   ....[92]....
        /*0404*/ 	.word	0xffffffff


	//   ....[93]....
        /*0408*/ 	.word	0xffffffff


	//   ....[94]....
        /*040c*/ 	.word	0xffffffff


	//   ....[95]....
        /*0410*/ 	.word	0xffffffff


	//   ....[96]....
        /*0414*/ 	.word	0xffffffff


	//   ....[97]....
        /*0418*/ 	.word	0xffffffff


	//   ....[98]....
        /*041c*/ 	.word	0xffffffff


	//   ....[99]....
        /*0420*/ 	.word	0xffffffff


	//   ....[100]....
        /*0424*/ 	.word	0xffffffff


	//   ....[101]....
        /*0428*/ 	.word	0xffffffff


	//   ....[102]....
        /*042c*/ 	.word	0xffffffff


	//   ....[103]....
        /*0430*/ 	.word	0xffffffff


	//   ....[104]....
        /*0434*/ 	.word	0xffffffff


	//   ....[105]....
        /*0438*/ 	.word	0xffffffff


	//   ....[106]....
        /*043c*/ 	.word	0xffffffff


	//   ....[107]....
        /*0440*/ 	.word	0xffffffff


	//   ....[108]....
        /*0444*/ 	.word	0xffffffff


	//   ....[109]....
        /*0448*/ 	.word	0xffffffff


	//   ....[110]....
        /*044c*/ 	.word	0xffffffff


	//   ....[111]....
        /*0450*/ 	.word	0xffffffff


	//   ....[112]....
        /*0454*/ 	.word	0xffffffff


	//   ....[113]....
        /*0458*/ 	.word	0xffffffff


	//   ....[114]....
        /*045c*/ 	.word	0xffffffff


	//   ....[115]....
        /*0460*/ 	.word	0xffffffff


	//   ....[116]....
        /*0464*/ 	.word	0xffffffff


	//   ....[117]....
        /*0468*/ 	.word	0xffffffff


	//   ....[118]....
        /*046c*/ 	.word	0xffffffff


	//   ....[119]....
        /*0470*/ 	.word	0xffffffff


	//   ....[120]....
        /*0474*/ 	.word	0xffffffff


	//   ....[121]....
        /*0478*/ 	.word	0xffffffff


	//   ....[122]....
        /*047c*/ 	.word	0xffffffff


	//   ....[123]....
        /*0480*/ 	.word	0xffffffff


	//   ....[124]....
        /*0484*/ 	.word	0xffffffff


	//   ....[125]....
        /*0488*/ 	.word	0xffffffff


	//   ....[126]....
        /*048c*/ 	.word	0xffffffff


	//   ....[127]....
        /*0490*/ 	.word	0xffffffff


	//   ....[128]....
        /*0494*/ 	.word	0xffffffff


	//   ....[129]....
        /*0498*/ 	.word	0xffffffff


	//   ....[130]....
        /*049c*/ 	.word	0xffffffff


	//   ....[131]....
        /*04a0*/ 	.word	0xffffffff


	//   ....[132]....
        /*04a4*/ 	.word	0xffffffff


	//   ....[133]....
        /*04a8*/ 	.word	0xffffffff


	//   ....[134]....
        /*04ac*/ 	.word	0xffffffff


	//   ....[135]....
        /*04b0*/ 	.word	0xffffffff


	//   ....[136]....
        /*04b4*/ 	.word	0xffffffff


	//   ....[137]....
        /*04b8*/ 	.word	0xffffffff


	//   ....[138]....
        /*04bc*/ 	.word	0xffffffff


	//   ....[139]....
        /*04c0*/ 	.word	0xffffffff


	//   ....[140]....
        /*04c4*/ 	.word	0xffffffff


	//   ....[141]....
        /*04c8*/ 	.word	0xffffffff


	//   ....[142]....
        /*04cc*/ 	.word	0xffffffff


	//   ....[143]....
        /*04d0*/ 	.word	0xffffffff


	//   ....[144]....
        /*04d4*/ 	.word	0xffffffff


	//   ....[145]....
        /*04d8*/ 	.word	0xffffffff


	//   ....[146]....
        /*04dc*/ 	.word	0xffffffff


	//   ....[147]....
        /*04e0*/ 	.word	0xffffffff


	//   ....[148]....
        /*04e4*/ 	.word	0xffffffff


	//   ....[149]....
        /*04e8*/ 	.word	0xffffffff


	//   ....[150]....
        /*04ec*/ 	.word	0xffffffff


	//   ....[151]....
        /*04f0*/ 	.word	0xffffffff


	//   ....[152]....
        /*04f4*/ 	.word	0xffffffff


	//   ....[153]....
        /*04f8*/ 	.word	0xffffffff


	//   ....[154]....
        /*04fc*/ 	.word	0xffffffff


	//   ....[155]....
        /*0500*/ 	.word	0xffffffff


	//   ....[156]....
        /*0504*/ 	.word	0xffffffff


	//   ....[157]....
        /*0508*/ 	.word	0xffffffff


	//   ....[158]....
        /*050c*/ 	.word	0xffffffff


	//   ....[159]....
        /*0510*/ 	.word	0xffffffff


	//   ....[160]....
        /*0514*/ 	.word	0xffffffff


	//   ....[161]....
        /*0518*/ 	.word	0xffffffff


	//   ....[162]....
        /*051c*/ 	.word	0xffffffff


	//   ....[163]....
        /*0520*/ 	.word	0xffffffff


	//   ....[164]....
        /*0524*/ 	.word	0xffffffff


	//   ....[165]....
        /*0528*/ 	.word	0xffffffff


	//   ....[166]....
        /*052c*/ 	.word	0xffffffff


	//   ....[167]....
        /*0530*/ 	.word	0xffffffff


	//   ....[168]....
        /*0534*/ 	.word	0xffffffff


	//   ....[169]....
        /*0538*/ 	.word	0xffffffff


	//   ....[170]....
        /*053c*/ 	.word	0xffffffff


	//   ....[171]....
        /*0540*/ 	.word	0xffffffff


	//   ....[172]....
        /*0544*/ 	.word	0xffffffff


	//   ....[173]....
        /*0548*/ 	.word	0xffffffff


	//   ....[174]....
        /*054c*/ 	.word	0xffffffff


	//   ....[175]....
        /*0550*/ 	.word	0xffffffff


	//   ....[176]....
        /*0554*/ 	.word	0xffffffff


	//   ....[177]....
        /*0558*/ 	.word	0xffffffff


	//   ....[178]....
        /*055c*/ 	.word	0xffffffff


	//   ....[179]....
        /*0560*/ 	.word	0xffffffff


	//   ....[180]....
        /*0564*/ 	.word	0xffffffff


	//   ....[181]....
        /*0568*/ 	.word	0xffffffff


	//   ....[182]....
        /*056c*/ 	.word	0xffffffff


	//   ....[183]....
        /*0570*/ 	.word	0xffffffff


	//   ....[184]....
        /*0574*/ 	.word	0xffffffff


	//   ....[185]....
        /*0578*/ 	.word	0x0500000f


	//   ....[186]....
        /*057c*/ 	.word	0x0500000f


	//   ....[187]....
        /*0580*/ 	.word	0x0500000f


	//   ....[188]....
        /*0584*/ 	.word	0x0500000f


	//   ....[189]....
        /*0588*/ 	.word	0x0500000f


	//   ....[190]....
        /*058c*/ 	.word	0x0500000f


	//   ....[191]....
        /*0590*/ 	.word	0x0500000f


	//   ....[192]....
        /*0594*/ 	.word	0x0500000f


	//   ....[193]....
        /*0598*/ 	.word	0x0500000f


	//   ....[194]....
        /*059c*/ 	.word	0x0500000f


	//   ....[195]....
        /*05a0*/ 	.word	0x0500000f


	//   ....[196]....
        /*05a4*/ 	.word	0x0500000f


	//   ....[197]....
        /*05a8*/ 	.word	0x0500000f


	//   ....[198]....
        /*05ac*/ 	.word	0x0500000f


	//   ....[199]....
        /*05b0*/ 	.word	0x0500000f


	//   ....[200]....
        /*05b4*/ 	.word	0x0500000f


	//   ....[201]....
        /*05b8*/ 	.word	0x0500000f


	//   ....[202]....
        /*05bc*/ 	.word	0x0500000f


	//   ....[203]....
        /*05c0*/ 	.word	0x0500000f


	//   ....[204]....
        /*05c4*/ 	.word	0x0500000f


	//   ....[205]....
        /*05c8*/ 	.word	0x0500000f


	//   ....[206]....
        /*05cc*/ 	.word	0x0500000f


	//   ....[207]....
        /*05d0*/ 	.word	0x0500000f


	//   ....[208]....
        /*05d4*/ 	.word	0x0500000f


	//   ....[209]....
        /*05d8*/ 	.word	0x0500000f


	//   ....[210]....
        /*05dc*/ 	.word	0x0500000f


	//   ....[211]....
        /*05e0*/ 	.word	0x0500000f


	//   ....[212]....
        /*05e4*/ 	.word	0x0500000f


	//   ....[213]....
        /*05e8*/ 	.word	0x0500000f


	//   ....[214]....
        /*05ec*/ 	.word	0x0500000f


	//   ....[215]....
        /*05f0*/ 	.word	0x0500000f


	//   ....[216]....
        /*05f4*/ 	.word	0x0500000f


	//   ....[217]....
        /*05f8*/ 	.word	0x0500000f


	//   ....[218]....
        /*05fc*/ 	.word	0x0500000f


	//   ....[219]....
        /*0600*/ 	.word	0x0500000f


	//   ....[220]....
        /*0604*/ 	.word	0x0500000f


	//   ....[221]....
        /*0608*/ 	.word	0x0500000f


	//   ....[222]....
        /*060c*/ 	.word	0x0500000f


	//   ....[223]....
        /*0610*/ 	.word	0x0500000f


	//   ....[224]....
        /*0614*/ 	.word	0x0500000f


	//   ....[225]....
        /*0618*/ 	.word	0x0500000f


	//   ....[226]....
        /*061c*/ 	.word	0x0500000f


	//   ....[227]....
        /*0620*/ 	.word	0x0500000f


	//   ....[228]....
        /*0624*/ 	.word	0x0500000f


	//   ....[229]....
        /*0628*/ 	.word	0x0500000f


	//   ....[230]....
        /*062c*/ 	.word	0x0500000f


	//   ....[231]....
        /*0630*/ 	.word	0x0500000f


	//   ....[232]....
        /*0634*/ 	.word	0x0500000f


	//   ....[233]....
        /*0638*/ 	.word	0x0500000f


	//   ....[234]....
        /*063c*/ 	.word	0x0500000f


	//   ....[235]....
        /*0640*/ 	.word	0x0500000f


	//   ....[236]....
        /*0644*/ 	.word	0x0500000f


	//   ....[237]....
        /*0648*/ 	.word	0x0500000f


	//   ....[238]....
        /*064c*/ 	.word	0x0500000f


	//   ....[239]....
        /*0650*/ 	.word	0x0500000f


	//   ....[240]....
        /*0654*/ 	.word	0x0500000f


	//   ....[241]....
        /*0658*/ 	.word	0x0500000f


	//   ....[242]....
        /*065c*/ 	.word	0x0500000f


	//   ....[243]....
        /*0660*/ 	.word	0x0500000f


	//   ....[244]....
        /*0664*/ 	.word	0x0500000f


	//   ....[245]....
        /*0668*/ 	.word	0x0500000f


	//   ....[246]....
        /*066c*/ 	.word	0x0500000f


	//   ....[247]....
        /*0670*/ 	.word	0x0500000f


	//   ....[248]....
        /*0674*/ 	.word	0x0500000f


	//   ....[249]....
        /*0678*/ 	.word	0x0500000f


	//   ....[250]....
        /*067c*/ 	.word	0x0500000f


	//   ....[251]....
        /*0680*/ 	.word	0x0500000f


	//   ....[252]....
        /*0684*/ 	.word	0x0500000f


	//   ....[253]....
        /*0688*/ 	.word	0x0500000f


	//   ....[254]....
        /*068c*/ 	.word	0x0500000f


	//   ....[255]....
        /*0690*/ 	.word	0x0500000f


	//   ....[0]....
        /*0694*/ 	.word	0x0500000f


	//   ....[1]....
        /*0698*/ 	.word	0x0500000f


	//   ....[2]....
        /*069c*/ 	.word	0x0500000f


	//   ....[3]....
        /*06a0*/ 	.word	0x0500000f


	//   ....[4]....
        /*06a4*/ 	.word	0x0500000f


	//   ....[5]....
        /*06a8*/ 	.word	0x0500000f


	//   ....[6]....
        /*06ac*/ 	.word	0x0500000f


	//   ....[7]....
        /*06b0*/ 	.word	0x0500000f


	//   ....[8]....
        /*06b4*/ 	.word	0x0500000f


	//   ....[9]....
        /*06b8*/ 	.word	0x0500000f


	//   ....[10]....
        /*06bc*/ 	.word	0x0500000f


	//   ....[11]....
        /*06c0*/ 	.word	0x0500000f


	//   ....[12]....
        /*06c4*/ 	.word	0x0500000f


	//   ....[13]....
        /*06c8*/ 	.word	0x0500000f


	//   ....[14]....
        /*06cc*/ 	.word	0x0500000f


	//   ....[15]....
        /*06d0*/ 	.word	0x0500000f


	//   ....[16]....
        /*06d4*/ 	.word	0x0500000f


	//   ....[17]....
        /*06d8*/ 	.word	0x0500000f


	//   ....[18]....
        /*06dc*/ 	.word	0x0500000f


	//   ....[19]....
        /*06e0*/ 	.word	0x0500000f


	//   ....[20]....
        /*06e4*/ 	.word	0x0500000f


	//   ....[21]....
        /*06e8*/ 	.word	0x0500000f


	//   ....[22]....
        /*06ec*/ 	.word	0x0500000f


	//   ....[23]....
        /*06f0*/ 	.word	0x0500000f


	//   ....[24]....
        /*06f4*/ 	.word	0x0500000f


	//   ....[25]....
        /*06f8*/ 	.word	0x0500000f


	//   ....[26]....
        /*06fc*/ 	.word	0x0500000f


	//   ....[27]....
        /*0700*/ 	.word	0x0500000f


	//   ....[28]....
        /*0704*/ 	.word	0x0500000f


	//   ....[29]....
        /*0708*/ 	.word	0x0500000f


	//   ....[30]....
        /*070c*/ 	.word	0x0500000f


	//   ....[31]....
        /*0710*/ 	.word	0x0500000f


	//   ....[32]....
        /*0714*/ 	.word	0x0500000f


	//   ....[33]....
        /*0718*/ 	.word	0x0500000f


	//   ....[34]....
        /*071c*/ 	.word	0x0500000f


	//   ....[35]....
        /*0720*/ 	.word	0x0500000f


	//   ....[36]....
        /*0724*/ 	.word	0x0500000f


	//   ....[37]....
        /*0728*/ 	.word	0x0500000f


	//   ....[38]....
        /*072c*/ 	.word	0x0500000f


	//   ....[39]....
        /*0730*/ 	.word	0x0500000f


	//   ....[40]....
        /*0734*/ 	.word	0x0500000f


	//----- nvinfo : EIATTR_COOP_GROUP_INSTR_OFFSETS
	.align		4
.L_232:
        /*0738*/ 	.byte	0x04, 0x28
        /*073a*/ 	.short	(.L_234 - .L_233)


	//   ....[0]....
.L_233:
        /*073c*/ 	.word	0x00000060


	//   ....[1]....
        /*0740*/ 	.word	0x00000140


	//   ....[2]....
        /*0744*/ 	.word	0x00000190


	//   ....[3]....
        /*0748*/ 	.word	0x000003c0


	//   ....[4]....
        /*074c*/ 	.word	0x00000520


	//   ....[5]....
        /*0750*/ 	.word	0x00000640


	//   ....[6]....
        /*0754*/ 	.word	0x000007a0


	//   ....[7]....
        /*0758*/ 	.word	0x00003a50


	//   ....[8]....
        /*075c*/ 	.word	0x00003a60


	//   ....[9]....
        /*0760*/ 	.word	0x000050d0


	//   ....[10]....
        /*0764*/ 	.word	0x000050e0


	//   ....[11]....
        /*0768*/ 	.word	0x000072a0


	//   ....[12]....
        /*076c*/ 	.word	0x000072b0


	//   ....[13]....
        /*0770*/ 	.word	0x00008a80


	//   ....[14]....
        /*0774*/ 	.word	0x00008a90


	//   ....[15]....
        /*0778*/ 	.word	0x0000a450


	//   ....[16]....
        /*077c*/ 	.word	0x0000a460


	//   ....[17]....
        /*0780*/ 	.word	0x0000a6f0


	//   ....[18]....
        /*0784*/ 	.word	0x0000a700


	//   ....[19]....
        /*0788*/ 	.word	0x0000ac60


	//   ....[20]....
        /*078c*/ 	.word	0x0000ac70


	//   ....[21]....
        /*0790*/ 	.word	0x0000adf0


	//   ....[22]....
        /*0794*/ 	.word	0x0000ae10


	//   ....[23]....
        /*0798*/ 	.word	0x0000b790


	//   ....[24]....
        /*079c*/ 	.word	0x0000be90


	//   ....[25]....
        /*07a0*/ 	.word	0x0000bea0


	//   ....[26]....
        /*07a4*/ 	.word	0x0000beb0


	//   ....[27]....
        /*07a8*/ 	.word	0x0000bec0


	//   ....[28]....
        /*07ac*/ 	.word	0x0000c730


	//   ....[29]....
        /*07b0*/ 	.word	0x0000c740


	//   ....[30]....
        /*07b4*/ 	.word	0x0000c750


	//   ....[31]....
        /*07b8*/ 	.word	0x0000c760


	//   ....[32]....
        /*07bc*/ 	.word	0x0000f840


	//   ....[33]....
        /*07c0*/ 	.word	0x0000f850


	//   ....[34]....
        /*07c4*/ 	.word	0x0000f860


	//   ....[35]....
        /*07c8*/ 	.word	0x0000f870


	//   ....[36]....
        /*07cc*/ 	.word	0x0000ff20


	//   ....[37]....
        /*07d0*/ 	.word	0x0000ff30


	//   ....[38]....
        /*07d4*/ 	.word	0x0000ff40


	//   ....[39]....
        /*07d8*/ 	.word	0x0000ff50


	//   ....[40]....
        /*07dc*/ 	.word	0x00013d20


	//   ....[41]....
        /*07e0*/ 	.word	0x00014200


	//   ....[42]....
        /*07e4*/ 	.word	0x00014f00


	//   ....[43]....
        /*07e8*/ 	.word	0x00015010


	//   ....[44]....
        /*07ec*/ 	.word	0x00015590


	//   ....[45]....
        /*07f0*/ 	.word	0x00015620


	//   ....[46]....
        /*07f4*/ 	.word	0x00017700


	//   ....[47]....
        /*07f8*/ 	.word	0x00017ca0


	//   ....[48]....
        /*07fc*/ 	.word	0x00018b20


	//   ....[49]....
        /*0800*/ 	.word	0x00018c40


	//   ....[50]....
        /*0804*/ 	.word	0x000191b0


	//   ....[51]....
        /*0808*/ 	.word	0x00019220


	//   ....[52]....
        /*080c*/ 	.word	0x0001b880


	//   ....[53]....
        /*0810*/ 	.word	0x0001b8b0


	//   ....[54]....
        /*0814*/ 	.word	0x0001b8d0


	//   ....[55]....
        /*0818*/ 	.word	0x0001b8f0


	//   ....[56]....
        /*081c*/ 	.word	0x0001d900


	//   ....[57]....
        /*0820*/ 	.word	0x0001de90


	//   ....[58]....
        /*0824*/ 	.word	0x0001ed10


	//   ....[59]....
        /*0828*/ 	.word	0x0001ee30


	//   ....[60]....
        /*082c*/ 	.word	0x0001f3b0


	//   ....[61]....
        /*0830*/ 	.word	0x0001f430


	//   ....[62]....
        /*0834*/ 	.word	0x00020340


	//   ....[63]....
        /*0838*/ 	.word	0x00020550


	//   ....[64]....
        /*083c*/ 	.word	0x00020580


	//   ....[65]....
        /*0840*/ 	.word	0x00020650


	//   ....[66]....
        /*0844*/ 	.word	0x00021690


	//   ....[67]....
        /*0848*/ 	.word	0x000216d0


	//   ....[68]....
        /*084c*/ 	.word	0x00021710


	//   ....[69]....
        /*0850*/ 	.word	0x00021750


	//   ....[70]....
        /*0854*/ 	.word	0x00021cf0


	//   ....[71]....
        /*0858*/ 	.word	0x00021d00


	//   ....[72]....
        /*085c*/ 	.word	0x00021dc0


	//   ....[73]....
        /*0860*/ 	.word	0x00021de0


	//   ....[74]....
        /*0864*/ 	.word	0x00021ea0


	//   ....[75]....
        /*0868*/ 	.word	0x00021ec0


	//   ....[76]....
        /*086c*/ 	.word	0x00021f90


	//   ....[77]....
        /*0870*/ 	.word	0x00021fb0


	//   ....[78]....
        /*0874*/ 	.word	0x000227d0


	//   ....[79]....
        /*0878*/ 	.word	0x000227f0


	//   ....[80]....
        /*087c*/ 	.word	0x000228b0


	//   ....[81]....
        /*0880*/ 	.word	0x000228d0


	//   ....[82]....
        /*0884*/ 	.word	0x00022990


	//   ....[83]....
        /*0888*/ 	.word	0x000229b0


	//   ....[84]....
        /*088c*/ 	.word	0x00022a80


	//   ....[85]....
        /*0890*/ 	.word	0x00022aa0


	//   ....[86]....
        /*0894*/ 	.word	0x00022bf0


	//   ....[87]....
        /*0898*/ 	.word	0x00022da0


	//   ....[88]....
        /*089c*/ 	.word	0x00022dd0


	//   ....[89]....
        /*08a0*/ 	.word	0x00022e00


	//   ....[90]....
        /*08a4*/ 	.word	0x00022e30


	//   ....[91]....
        /*08a8*/ 	.word	0x00022e60


	//   ....[92]....
        /*08ac*/ 	.word	0x00022e90


	//   ....[93]....
        /*08b0*/ 	.word	0x00023000


	//   ....[94]....
        /*08b4*/ 	.word	0x00023030


	//   ....[95]....
        /*08b8*/ 	.word	0x00023060


	//   ....[96]....
        /*08bc*/ 	.word	0x00023090


	//   ....[97]....
        /*08c0*/ 	.word	0x000230c0


	//   ....[98]....
        /*08c4*/ 	.word	0x000230f0


	//   ....[99]....
        /*08c8*/ 	.word	0x00023180


	//   ....[100]....
        /*08cc*/ 	.word	0x000231e0


	//   ....[101]....
        /*08d0*/ 	.word	0x00023270


	//   ....[102]....
        /*08d4*/ 	.word	0x00024310


	//   ....[103]....
        /*08d8*/ 	.word	0x00026680


	//   ....[104]....
        /*08dc*/ 	.word	0x000266a0


	//   ....[105]....
        /*08e0*/ 	.word	0x00026750


	//   ....[106]....
        /*08e4*/ 	.word	0x00026770


	//   ....[107]....
        /*08e8*/ 	.word	0x00026810


	//   ....[108]....
        /*08ec*/ 	.word	0x00026830


	//   ....[109]....
        /*08f0*/ 	.word	0x000268d0


	//   ....[110]....
        /*08f4*/ 	.word	0x000268f0


	//   ....[111]....
        /*08f8*/ 	.word	0x00026990


	//   ....[112]....
        /*08fc*/ 	.word	0x000269b0


	//   ....[113]....
        /*0900*/ 	.word	0x000269c0


	//   ....[114]....
        /*0904*/ 	.word	0x00026a50


	//   ....[115]....
        /*0908*/ 	.word	0x00027210


	//   ....[116]....
        /*090c*/ 	.word	0x00027240


	//   ....[117]....
        /*0910*/ 	.word	0x00027270


	//   ....[118]....
        /*0914*/ 	.word	0x00027320


	//   ....[119]....
        /*0918*/ 	.word	0x00027330


	//   ....[120]....
        /*091c*/ 	.word	0x000273e0


	//   ....[121]....
        /*0920*/ 	.word	0x000273f0


	//   ....[122]....
        /*0924*/ 	.word	0x000274a0


	//   ....[123]....
        /*0928*/ 	.word	0x000274b0


	//   ....[124]....
        /*092c*/ 	.word	0x00027560


	//   ....[125]....
        /*0930*/ 	.word	0x00027570


	//   ....[126]....
        /*0934*/ 	.word	0x00027620


	//   ....[127]....
        /*0938*/ 	.word	0x00027630


	//   ....[128]....
        /*093c*/ 	.word	0x000276d0


	//   ....[129]....
        /*0940*/ 	.word	0x000276e0


	//   ....[130]....
        /*0944*/ 	.word	0x000276f0


	//   ....[131]....
        /*0948*/ 	.word	0x00027ee0


	//   ....[132]....
        /*094c*/ 	.word	0x00027ef0


	//   ....[133]....
        /*0950*/ 	.word	0x00027f00


	//   ....[134]....
        /*0954*/ 	.word	0x00027f90


	//   ....[135]....
        /*0958*/ 	.word	0x00027fa0


	//   ....[136]....
        /*095c*/ 	.word	0x00028000


	//   ....[137]....
        /*0960*/ 	.word	0x00028030


	//   ....[138]....
        /*0964*/ 	.word	0x00028070


	//   ....[139]....
        /*0968*/ 	.word	0x000280a0


	//   ....[140]....
        /*096c*/ 	.word	0x000280e0


	//   ....[141]....
        /*0970*/ 	.word	0x00028110


	//   ....[142]....
        /*0974*/ 	.word	0x00028150


	//   ....[143]....
        /*0978*/ 	.word	0x000283d0


	//   ....[144]....
        /*097c*/ 	.word	0x000283f0


	//   ....[145]....
        /*0980*/ 	.word	0x00028480


	//   ....[146]....
        /*0984*/ 	.word	0x00028490


	//   ....[147]....
        /*0988*/ 	.word	0x00028500


	//   ....[148]....
        /*098c*/ 	.word	0x00028510


	//   ....[149]....
        /*0990*/ 	.word	0x00028580


	//   ....[150]....
        /*0994*/ 	.word	0x00028590


	//   ....[151]....
        /*0998*/ 	.word	0x00028600


	//   ....[152]....
        /*099c*/ 	.word	0x00028610


	//   ....[153]....
        /*09a0*/ 	.word	0x00028620


	//   ....[154]....
        /*09a4*/ 	.word	0x00028690


	//   ....[155]....
        /*09a8*/ 	.word	0x00028c30


	//   ....[156]....
        /*09ac*/ 	.word	0x00028c60


	//   ....[157]....
        /*09b0*/ 	.word	0x00028c80


	//   ....[158]....
        /*09b4*/ 	.word	0x00028c90


	//   ....[159]....
        /*09b8*/ 	.word	0x00028cd0


	//   ....[160]....
        /*09bc*/ 	.word	0x00028cf0


	//   ....[161]....
        /*09c0*/ 	.word	0x00028d60


	//   ....[162]....
        /*09c4*/ 	.word	0x00028d80


	//   ....[163]....
        /*09c8*/ 	.word	0x00028de0


	//   ....[164]....
        /*09cc*/ 	.word	0x00028e00


	//   ....[165]....
        /*09d0*/ 	.word	0x00028e50


	//   ....[166]....
        /*09d4*/ 	.word	0x00028e70


	//   ....[167]....
        /*09d8*/ 	.word	0x00029260


	//   ....[168]....
        /*09dc*/ 	.word	0x00029290


	//   ....[169]....
        /*09e0*/ 	.word	0x000292c0


	//   ....[170]....
        /*09e4*/ 	.word	0x000292f0


	//   ....[171]....
        /*09e8*/ 	.word	0x00029320


	//   ....[172]....
        /*09ec*/ 	.word	0x00029350


	//   ....[173]....
        /*09f0*/ 	.word	0x00029380


	//   ....[174]....
        /*09f4*/ 	.word	0x000293b0


	//   ....[175]....
        /*09f8*/ 	.word	0x00029530


	//   ....[176]....
        /*09fc*/ 	.word	0x00029560


	//   ....[177]....
        /*0a00*/ 	.word	0x00029590


	//   ....[178]....
        /*0a04*/ 	.word	0x000295c0


	//   ....[179]....
        /*0a08*/ 	.word	0x000295f0


	//   ....[180]....
        /*0a0c*/ 	.word	0x00029620


	//   ....[181]....
        /*0a10*/ 	.word	0x000296e0


	//   ....[182]....
        /*0a14*/ 	.word	0x00029700


	//   ....[183]....
        /*0a18*/ 	.word	0x00029770


	//   ....[184]....
        /*0a1c*/ 	.word	0x00029e10


	//   ....[185]....
        /*0a20*/ 	.word	0x0002a150


	//   ....[186]....
        /*0a24*/ 	.word	0x0002a1e0


	//   ....[187]....
        /*0a28*/ 	.word	0x0002a280


	//   ....[188]....
        /*0a2c*/ 	.word	0x0002a310


	//   ....[189]....
        /*0a30*/ 	.word	0x0002a400


	//   ....[190]....
        /*0a34*/ 	.word	0x0002a490


	//   ....[191]....
        /*0a38*/ 	.word	0x0002a530


	//   ....[192]....
        /*0a3c*/ 	.word	0x0002a5c0


	//   ....[193]....
        /*0a40*/ 	.word	0x0002a6b0


	//   ....[194]....
        /*0a44*/ 	.word	0x0002a740


	//   ....[195]....
        /*0a48*/ 	.word	0x0002a7e0


	//   ....[196]....
        /*0a4c*/ 	.word	0x0002a870


	//   ....[197]....
        /*0a50*/ 	.word	0x0002a960


	//   ....[198]....
        /*0a54*/ 	.word	0x0002a9f0


	//   ....[199]....
        /*0a58*/ 	.word	0x0002aa40


	//   ....[200]....
        /*0a5c*/ 	.word	0x0002aa90


	//   ....[201]....
        /*0a60*/ 	.word	0x0002ab20


	//   ....[202]....
        /*0a64*/ 	.word	0x0002abb0


	//   ....[203]....
        /*0a68*/ 	.word	0x0002ac00


	//   ....[204]....
        /*0a6c*/ 	.word	0x0002ac50


	//   ....[205]....
        /*0a70*/ 	.word	0x0002ad40


	//   ....[206]....
        /*0a74*/ 	.word	0x0002add0


	//   ....[207]....
        /*0a78*/ 	.word	0x0002ae20


	//   ....[208]....
        /*0a7c*/ 	.word	0x0002ae70


	//   ....[209]....
        /*0a80*/ 	.word	0x0002af00


	//   ....[210]....
        /*0a84*/ 	.word	0x0002af90


	//   ....[211]....
        /*0a88*/ 	.word	0x0002afe0


	//   ....[212]....
        /*0a8c*/ 	.word	0x0002b030


	//   ....[213]....
        /*0a90*/ 	.word	0x0002b3d0


	//   ....[214]....
        /*0a94*/ 	.word	0x0002b6b0


	//   ....[215]....
        /*0a98*/ 	.word	0x0002b7a0


	//   ....[216]....
        /*0a9c*/ 	.word	0x0002b840


	//   ....[217]....
        /*0aa0*/ 	.word	0x0002b8a0


	//   ....[218]....
        /*0aa4*/ 	.word	0x0002b9b0


	//   ....[219]....
        /*0aa8*/ 	.word	0x0002ba20


	//   ....[220]....
        /*0aac*/ 	.word	0x0002bb30


	//   ....[221]....
        /*0ab0*/ 	.word	0x0002bba0


	//   ....[222]....
        /*0ab4*/ 	.word	0x0002bcb0


	//   ....[223]....
        /*0ab8*/ 	.word	0x0002bd20


	//   ....[224]....
        /*0abc*/ 	.word	0x0002be30


	//   ....[225]....
        /*0ac0*/ 	.word	0x0002bea0


	//   ....[226]....
        /*0ac4*/ 	.word	0x0002bf40


	//   ....[227]....
        /*0ac8*/ 	.word	0x0002c050


	//   ....[228]....
        /*0acc*/ 	.word	0x0002c0c0


	//   ....[229]....
        /*0ad0*/ 	.word	0x0002c120


	//   ....[230]....
        /*0ad4*/ 	.word	0x0002c240


	//   ....[231]....
        /*0ad8*/ 	.word	0x0002c2a0


	//   ....[232]....
        /*0adc*/ 	.word	0x0002c3c0


	//   ....[233]....
        /*0ae0*/ 	.word	0x0002c420


	//   ....[234]....
        /*0ae4*/ 	.word	0x0002c540


	//   ....[235]....
        /*0ae8*/ 	.word	0x0002c5a0


	//   ....[236]....
        /*0aec*/ 	.word	0x0002c6c0


	//   ....[237]....
        /*0af0*/ 	.word	0x0002c720


	//   ....[238]....
        /*0af4*/ 	.word	0x0002c840


	//   ....[239]....
        /*0af8*/ 	.word	0x0002c8a0


	//   ....[240]....
        /*0afc*/ 	.word	0x0002c9b0


	//   ....[241]....
        /*0b00*/ 	.word	0x0002ca10


	//   ....[242]....
        /*0b04*/ 	.word	0x0002cb10


	//   ....[243]....
        /*0b08*/ 	.word	0x0002cc40


	//   ....[244]....
        /*0b0c*/ 	.word	0x0002ccf0


	//   ....[245]....
        /*0b10*/ 	.word	0x0002cd70


	//   ....[246]....
        /*0b14*/ 	.word	0x0002ce50


	//   ....[247]....
        /*0b18*/ 	.word	0x0002ceb0


	//   ....[248]....
        /*0b1c*/ 	.word	0x0002cf80


	//   ....[249]....
        /*0b20*/ 	.word	0x0002cfe0


	//   ....[250]....
        /*0b24*/ 	.word	0x0002d0b0


	//   ....[251]....
        /*0b28*/ 	.word	0x0002d110


	//   ....[252]....
        /*0b2c*/ 	.word	0x0002d1e0


	//   ....[253]....
        /*0b30*/ 	.word	0x0002d240


	//   ....[254]....
        /*0b34*/ 	.word	0x0002d310


	//   ....[255]....
        /*0b38*/ 	.word	0x0002d400


	//   ....[0]....
        /*0b3c*/ 	.word	0x0002d4a0


	//   ....[1]....
        /*0b40*/ 	.word	0x0002d500


	//   ....[2]....
        /*0b44*/ 	.word	0x0002d5f0


	//   ....[3]....
        /*0b48*/ 	.word	0x0002d650


	//   ....[4]....
        /*0b4c*/ 	.word	0x0002d730


	//   ....[5]....
        /*0b50*/ 	.word	0x0002d790


	//   ....[6]....
        /*0b54*/ 	.word	0x0002d870


	//   ....[7]....
        /*0b58*/ 	.word	0x0002d8d0


	//   ....[8]....
        /*0b5c*/ 	.word	0x0002d9b0


	//   ....[9]....
        /*0b60*/ 	.word	0x0002da10


	//   ....[10]....
        /*0b64*/ 	.word	0x0002dae0


	//   ....[11]....
        /*0b68*/ 	.word	0x0002dc10


	//   ....[12]....
        /*0b6c*/ 	.word	0x0002dd10


	//   ....[13]....
        /*0b70*/ 	.word	0x0002dda0


	//   ....[14]....
        /*0b74*/ 	.word	0x0002de70


	//   ....[15]....
        /*0b78*/ 	.word	0x0002ded0


	//   ....[16]....
        /*0b7c*/ 	.word	0x0002dfa0


	//   ....[17]....
        /*0b80*/ 	.word	0x0002e000


	//   ....[18]....
        /*0b84*/ 	.word	0x0002e0e0


	//   ....[19]....
        /*0b88*/ 	.word	0x0002e140


	//   ....[20]....
        /*0b8c*/ 	.word	0x0002e210


	//   ....[21]....
        /*0b90*/ 	.word	0x0002e270


	//   ....[22]....
        /*0b94*/ 	.word	0x0002e330


	//   ....[23]....
        /*0b98*/ 	.word	0x0002e3c0


	//   ....[24]....
        /*0b9c*/ 	.word	0x0002e460


	//   ....[25]....
        /*0ba0*/ 	.word	0x0002e580


	//   ....[26]....
        /*0ba4*/ 	.word	0x0002e5f0


	//   ....[27]....
        /*0ba8*/ 	.word	0x0002e660


	//   ....[28]....
        /*0bac*/ 	.word	0x0002e6d0


	//   ....[29]....
        /*0bb0*/ 	.word	0x0002e740


	//   ....[30]....
        /*0bb4*/ 	.word	0x0002e7c0


	//   ....[31]....
        /*0bb8*/ 	.word	0x0002e850


	//   ....[32]....
        /*0bbc*/ 	.word	0x0002e8e0


	//   ....[33]....
        /*0bc0*/ 	.word	0x0002e950


	//   ....[34]....
        /*0bc4*/ 	.word	0x0002e9c0


	//   ....[35]....
        /*0bc8*/ 	.word	0x0002ea30


	//   ....[36]....
        /*0bcc*/ 	.word	0x0002eab0


	//   ....[37]....
        /*0bd0*/ 	.word	0x0002eb20


	//   ....[38]....
        /*0bd4*/ 	.word	0x0002ebc0


	//   ....[39]....
        /*0bd8*/ 	.word	0x0002ec50


	//   ....[40]....
        /*0bdc*/ 	.word	0x0002ed70


	//----- nvinfo : EIATTR_REG_RECONFIG
	.align		4
.L_234:
        /*0be0*/ 	.byte	0x01, 0x54
	.zero		2


	//----- nvinfo : EIATTR_SYSCALL_OFFSETS
	.align		4
        /*0be4*/ 	.byte	0x04, 0x46
        /*0be6*/ 	.short	(.L_236 - .L_235)


	//   ....[0]....
.L_235:
        /*0be8*/ 	.word	0x00001e00


	//   ....[1]....
        /*0bec*/ 	.word	0x00001f50


	//   ....[2]....
        /*0bf0*/ 	.word	0x0000b930


	//   ....[3]....
        /*0bf4*/ 	.word	0x0000bc50


	//   ....[4]....
        /*0bf8*/ 	.word	0x00025ba0


	//   ....[5]....
        /*0bfc*/ 	.word	0x00025cf0


	//   ....[6]....
        /*0c00*/ 	.word	0x00025de0


	//   ....[7]....
        /*0c04*/ 	.word	0x00026e10


	//----- nvinfo : EIATTR_MBARRIER_INSTR_OFFSETS
	.align		4
.L_236:
        /*0c08*/ 	.byte	0x04, 0x39
        /*0c0a*/ 	.short	(.L_238 - .L_237)


	//   ....[0]....
.L_237:
        /*0c0c*/ 	.word	0x00000270
        /*0c10*/ 	.word	0x000000ff
        /*0c14*/ 	.word	0x0002a800
        /*0c18*/ 	.short	0x0100
        /*0c1a*/ 	.byte	0x08
	.zero		1


	//   ....[1]....
        /*0c1c*/ 	.word	0x00000280
        /*0c20*/ 	.word	0x000000ff
        /*0c24*/ 	.word	0x0002a820
        /*0c28*/ 	.short	0x0100
        /*0c2a*/ 	.byte	0x08
	.zero		1


	//   ....[2]....
        /*0c2c*/ 	.word	0x00000370
        /*0c30*/ 	.word	0x000000ff
        /*0c34*/ 	.word	0x0002a830
        /*0c38*/ 	.short	0x0100
        /*0c3a*/ 	.byte	0x08
	.zero		1


	//   ....[3]....
        /*0c3c*/ 	.word	0x00000380
        /*0c40*/ 	.word	0x000000ff
        /*0c44*/ 	.word	0x0002a840
        /*0c48*/ 	.short	0x0100
        /*0c4a*/ 	.byte	0x08
	.zero		1


	//   ....[4]....
        /*0c4c*/ 	.word	0x00000390
        /*0c50*/ 	.word	0x000000ff
        /*0c54*/ 	.word	0x0002a838
        /*0c58*/ 	.short	0x0100
        /*0c5a*/ 	.byte	0x08
	.zero		1


	//   ....[5]....
        /*0c5c*/ 	.word	0x000003a0
        /*0c60*/ 	.word	0x000000ff
        /*0c64*/ 	.word	0x0002a848
        /*0c68*/ 	.short	0x0100
        /*0c6a*/ 	.byte	0x08
	.zero		1


	//   ....[6]....
        /*0c6c*/ 	.word	0x000004d0
        /*0c70*/ 	.word	0x000000ff
        /*0c74*/ 	.word	0x0002a850
        /*0c78*/ 	.short	0x0100
        /*0c7a*/ 	.byte	0x08
	.zero		1


	//   ....[7]....
        /*0c7c*/ 	.word	0x000004e0
        /*0c80*/ 	.word	0x000000ff
        /*0c84*/ 	.word	0x0002a860
        /*0c88*/ 	.short	0x0100
        /*0c8a*/ 	.byte	0x08
	.zero		1


	//   ....[8]....
        /*0c8c*/ 	.word	0x000004f0
        /*0c90*/ 	.word	0x000000ff
        /*0c94*/ 	.word	0x0002a858
        /*0c98*/ 	.short	0x0100
        /*0c9a*/ 	.byte	0x08
	.zero		1


	//   ....[9]....
        /*0c9c*/ 	.word	0x00000500
        /*0ca0*/ 	.word	0x000000ff
        /*0ca4*/ 	.word	0x0002a868
        /*0ca8*/ 	.short	0x0100
        /*0caa*/ 	.byte	0x08
	.zero		1


	//   ....[10]....
        /*0cac*/ 	.word	0x000005f0
        /*0cb0*/ 	.word	0x000000ff
        /*0cb4*/ 	.word	0x0002a870
        /*0cb8*/ 	.short	0x0100
        /*0cba*/ 	.byte	0x06
	.zero		1


	//   ....[11]....
        /*0cbc*/ 	.word	0x00000600
        /*0cc0*/ 	.word	0x000000ff
        /*0cc4*/ 	.word	0x0002a880
        /*0cc8*/ 	.short	0x0100
        /*0cca*/ 	.byte	0x06
	.zero		1


	//   ....[12]....
        /*0ccc*/ 	.word	0x00000610
        /*0cd0*/ 	.word	0x000000ff
        /*0cd4*/ 	.word	0x0002a878
        /*0cd8*/ 	.short	0x0100
        /*0cda*/ 	.byte	0x06
	.zero		1


	//   ....[13]....
        /*0cdc*/ 	.word	0x00000620
        /*0ce0*/ 	.word	0x000000ff
        /*0ce4*/ 	.word	0x0002a888
        /*0ce8*/ 	.short	0x0100
        /*0cea*/ 	.byte	0x06
	.zero		1


	//   ....[14]....
        /*0cec*/ 	.word	0x00000750
        /*0cf0*/ 	.word	0x000000ff
        /*0cf4*/ 	.word	0x0002a890
        /*0cf8*/ 	.short	0x0100
        /*0cfa*/ 	.byte	0x08
	.zero		1


	//   ....[15]....
        /*0cfc*/ 	.word	0x00000760
        /*0d00*/ 	.word	0x000000ff
        /*0d04*/ 	.word	0x0002a8a0
        /*0d08*/ 	.short	0x0100
        /*0d0a*/ 	.byte	0x08
	.zero		1


	//   ....[16]....
        /*0d0c*/ 	.word	0x00000770
        /*0d10*/ 	.word	0x000000ff
        /*0d14*/ 	.word	0x0002a898
        /*0d18*/ 	.short	0x0100
        /*0d1a*/ 	.byte	0x08
	.zero		1


	//   ....[17]....
        /*0d1c*/ 	.word	0x00000780
        /*0d20*/ 	.word	0x000000ff
        /*0d24*/ 	.word	0x0002a8a8
        /*0d28*/ 	.short	0x0100
        /*0d2a*/ 	.byte	0x08
	.zero		1


	//   ....[18]....
        /*0d2c*/ 	.word	0x000008b0
        /*0d30*/ 	.word	0x000000ff
        /*0d34*/ 	.word	0x0002a8b0
        /*0d38*/ 	.short	0x0100
        /*0d3a*/ 	.byte	0x08
	.zero		1


	//   ....[19]....
        /*0d3c*/ 	.word	0x000008c0
        /*0d40*/ 	.word	0x000000ff
        /*0d44*/ 	.word	0x0002a8c0
        /*0d48*/ 	.short	0x0100
        /*0d4a*/ 	.byte	0x08
	.zero		1


	//   ....[20]....
        /*0d4c*/ 	.word	0x000008d0
        /*0d50*/ 	.word	0x000000ff
        /*0d54*/ 	.word	0x0002a8b8
        /*0d58*/ 	.short	0x0100
        /*0d5a*/ 	.byte	0x08
	.zero		1


	//   ....[21]....
        /*0d5c*/ 	.word	0x000008e0
        /*0d60*/ 	.word	0x000000ff
        /*0d64*/ 	.word	0x0002a8c8
        /*0d68*/ 	.short	0x0100
        /*0d6a*/ 	.byte	0x08
	.zero		1


	//   ....[22]....
        /*0d6c*/ 	.word	0x00003a00
        /*0d70*/ 	.word	0x00000056
        /*0d74*/ 	.word	0x0002a890
        /*0d78*/ 	.short	0x010a
        /*0d7a*/ 	.byte	0x3f
	.zero		1


	//   ....[23]....
        /*0d7c*/ 	.word	0x00007240
        /*0d80*/ 	.word	0x00000056
        /*0d84*/ 	.word	0x0002a890
        /*0d88*/ 	.short	0x010a
        /*0d8a*/ 	.byte	0x3f
	.zero		1


	//   ....[24]....
        /*0d8c*/ 	.word	0x0000a290
        /*0d90*/ 	.word	0x00000056
        /*0d94*/ 	.word	0x0002a890
        /*0d98*/ 	.short	0x010a
        /*0d9a*/ 	.byte	0x3f
	.zero		1


	//   ....[25]....
        /*0d9c*/ 	.word	0x0000aa50
        /*0da0*/ 	.word	0x0000000b
        /*0da4*/ 	.word	0x00000000
        /*0da8*/ 	.short	0x0101
        /*0daa*/ 	.byte	0x3f
	.zero		1


	//   ....[26]....
        /*0dac*/ 	.word	0x0000aa90
        /*0db0*/ 	.word	0x00000056
        /*0db4*/ 	.word	0x0002a8b0
        /*0db8*/ 	.short	0x010a
        /*0dba*/ 	.byte	0x3f
	.zero		1


	//   ....[27]....
        /*0dbc*/ 	.word	0x0000b040
        /*0dc0*/ 	.word	0x00000056
        /*0dc4*/ 	.word	0x00000000
        /*0dc8*/ 	.short	0x0101
        /*0dca*/ 	.byte	0x3f
	.zero		1


	//   ....[28]....
        /*0dcc*/ 	.word	0x0000b9b0
        /*0dd0*/ 	.word	0x00000012
        /*0dd4*/ 	.word	0x0002a800
        /*0dd8*/ 	.short	0x010a
        /*0dda*/ 	.byte	0x3f
	.zero		1


	//   ....[29]....
        /*0ddc*/ 	.word	0x0000ba00
        /*0de0*/ 	.word	0x00000012
        /*0de4*/ 	.word	0x0002a800
        /*0de8*/ 	.short	0x010a
        /*0dea*/ 	.byte	0x3f
	.zero		1


	//   ....[30]....
        /*0dec*/ 	.word	0x0000cde0
        /*0df0*/ 	.word	0x00000012
        /*0df4*/ 	.word	0x0002a800
        /*0df8*/ 	.short	0x010a
        /*0dfa*/ 	.byte	0x3f
	.zero		1


	//   ....[31]....
        /*0dfc*/ 	.word	0x000103f0
        /*0e00*/ 	.word	0x00000012
        /*0e04*/ 	.word	0x0002a800
        /*0e08*/ 	.short	0x010a
        /*0e0a*/ 	.byte	0x3f
	.zero		1


	//   ....[32]....
        /*0e0c*/ 	.word	0x00012f70
        /*0e10*/ 	.word	0x00000004
        /*0e14*/ 	.word	0x0002a830
        /*0e18*/ 	.short	0x010a
        /*0e1a*/ 	.byte	0x3f
	.zero		1


	//   ....[33]....
        /*0e1c*/ 	.word	0x00012fb0
        /*0e20*/ 	.word	0x00000004
        /*0e24*/ 	.word	0x0002a830
        /*0e28*/ 	.short	0x010a
        /*0e2a*/ 	.byte	0x3f
	.zero		1


	//   ....[34]....
        /*0e2c*/ 	.word	0x00013d50
        /*0e30*/ 	.word	0x00000005
        /*0e34*/ 	.word	0x00000000
        /*0e38*/ 	.short	0x0101
        /*0e3a*/ 	.byte	0x3f
	.zero		1


	//   ....[35]....
        /*0e3c*/ 	.word	0x00016450
        /*0e40*/ 	.word	0x00000014
        /*0e44*/ 	.word	0x0002a830
        /*0e48*/ 	.short	0x010a
        /*0e4a*/ 	.byte	0x3f
	.zero		1


	//   ....[36]....
        /*0e4c*/ 	.word	0x000164c0
        /*0e50*/ 	.word	0x00000014
        /*0e54*/ 	.word	0x0002a830
        /*0e58*/ 	.short	0x010a
        /*0e5a*/ 	.byte	0x3f
	.zero		1


	//   ....[37]....
        /*0e5c*/ 	.word	0x00017050
        /*0e60*/ 	.word	0x0000000c
        /*0e64*/ 	.word	0x0002a850
        /*0e68*/ 	.short	0x010a
        /*0e6a*/ 	.byte	0x3f
	.zero		1


	//   ....[38]....
        /*0e6c*/ 	.word	0x000170f0
        /*0e70*/ 	.word	0x0000000c
        /*0e74*/ 	.word	0x0002a850
        /*0e78*/ 	.short	0x010a
        /*0e7a*/ 	.byte	0x3f
	.zero		1


	//   ....[39]....
        /*0e7c*/ 	.word	0x000177f0
        /*0e80*/ 	.word	0x0000000b
        /*0e84*/ 	.word	0x00000000
        /*0e88*/ 	.short	0x0101
        /*0e8a*/ 	.byte	0x3f
	.zero		1


	//   ....[40]....
        /*0e8c*/ 	.word	0x00019a70
        /*0e90*/ 	.word	0x00000065
        /*0e94*/ 	.word	0x00000000
        /*0e98*/ 	.short	0x0101
        /*0e9a*/ 	.byte	0x3f
	.zero		1


	//   ....[41]....
        /*0e9c*/ 	.word	0x0001a000
        /*0ea0*/ 	.word	0x00000014
        /*0ea4*/ 	.word	0x0002a830
        /*0ea8*/ 	.short	0x010a
        /*0eaa*/ 	.byte	0x3f
	.zero		1


	//   ....[42]....
        /*0eac*/ 	.word	0x0001a070
        /*0eb0*/ 	.word	0x00000014
        /*0eb4*/ 	.word	0x0002a830
        /*0eb8*/ 	.short	0x010a
        /*0eba*/ 	.byte	0x3f
	.zero		1


	//   ....[43]....
        /*0ebc*/ 	.word	0x0001ac00
        /*0ec0*/ 	.word	0x00000008
        /*0ec4*/ 	.word	0x0002a850
        /*0ec8*/ 	.short	0x010a
        /*0eca*/ 	.byte	0x3f
	.zero		1


	//   ....[44]....
        /*0ecc*/ 	.word	0x0001aca0
        /*0ed0*/ 	.word	0x00000008
        /*0ed4*/ 	.word	0x0002a850
        /*0ed8*/ 	.short	0x010a
        /*0eda*/ 	.byte	0x3f
	.zero		1


	//   ....[45]....
        /*0edc*/ 	.word	0x0001c120
        /*0ee0*/ 	.word	0x00000005
        /*0ee4*/ 	.word	0x00000000
        /*0ee8*/ 	.short	0x0101
        /*0eea*/ 	.byte	0x3f
	.zero		1


	//   ....[46]....
        /*0eec*/ 	.word	0x0001c390
        /*0ef0*/ 	.word	0x00000065
        /*0ef4*/ 	.word	0x00000000
        /*0ef8*/ 	.short	0x0101
        /*0efa*/ 	.byte	0x3f
	.zero		1


	//   ....[47]....
        /*0efc*/ 	.word	0x0001c650
        /*0f00*/ 	.word	0x00000004
        /*0f04*/ 	.word	0x0002a830
        /*0f08*/ 	.short	0x010a
        /*0f0a*/ 	.byte	0x3f
	.zero		1


	//   ....[48]....
        /*0f0c*/ 	.word	0x0001c6c0
        /*0f10*/ 	.word	0x00000004
        /*0f14*/ 	.word	0x0002a830
        /*0f18*/ 	.short	0x010a
        /*0f1a*/ 	.byte	0x3f
	.zero		1


	//   ....[49]....
        /*0f1c*/ 	.word	0x0001d250
        /*0f20*/ 	.word	0x0000000b
        /*0f24*/ 	.word	0x0002a850
        /*0f28*/ 	.short	0x010a
        /*0f2a*/ 	.byte	0x3f
	.zero		1


	//   ....[50]....
        /*0f2c*/ 	.word	0x0001d2f0
        /*0f30*/ 	.word	0x0000000b
        /*0f34*/ 	.word	0x0002a850
        /*0f38*/ 	.short	0x010a
        /*0f3a*/ 	.byte	0x3f
	.zero		1


	//   ....[51]....
        /*0f3c*/ 	.word	0x0001d9e0
        /*0f40*/ 	.word	0x00000003
        /*0f44*/ 	.word	0x00000000
        /*0f48*/ 	.short	0x0101
        /*0f4a*/ 	.byte	0x3f
	.zero		1


	//   ....[52]....
        /*0f4c*/ 	.word	0x0001fc50
        /*0f50*/ 	.word	0x0000000b
        /*0f54*/ 	.word	0x00000000
        /*0f58*/ 	.short	0x0101
        /*0f5a*/ 	.byte	0x3f
	.zero		1


	//   ....[53]....
        /*0f5c*/ 	.word	0x00020240
        /*0f60*/ 	.word	0x0000000b
        /*0f64*/ 	.word	0x0002a850
        /*0f68*/ 	.short	0x010a
        /*0f6a*/ 	.byte	0x3f
	.zero		1


	//   ....[54]....
        /*0f6c*/ 	.word	0x000202e0
        /*0f70*/ 	.word	0x0000000b
        /*0f74*/ 	.word	0x0002a850
        /*0f78*/ 	.short	0x010a
        /*0f7a*/ 	.byte	0x3f
	.zero		1


	//   ....[55]....
        /*0f7c*/ 	.word	0x000207e0
        /*0f80*/ 	.word	0x00000003
        /*0f84*/ 	.word	0x00000000
        /*0f88*/ 	.short	0x0101
        /*0f8a*/ 	.byte	0x3f
	.zero		1


	//   ....[56]....
        /*0f8c*/ 	.word	0x00021ce0
        /*0f90*/ 	.word	0x00000000
        /*0f94*/ 	.word	0x00000000
        /*0f98*/ 	.short	0x0101
        /*0f9a*/ 	.byte	0x3f
	.zero		1


	//   ....[57]....
        /*0f9c*/ 	.word	0x000243f0
        /*0fa0*/ 	.word	0x00000017
        /*0fa4*/ 	.word	0x0002a820
        /*0fa8*/ 	.short	0x010a
        /*0faa*/ 	.byte	0x3f
	.zero		1


	//   ....[58]....
        /*0fac*/ 	.word	0x00024480
        /*0fb0*/ 	.word	0x00000003
        /*0fb4*/ 	.word	0x0002a8a0
        /*0fb8*/ 	.short	0x010a
        /*0fba*/ 	.byte	0x3f
	.zero		1


	//   ....[59]....
        /*0fbc*/ 	.word	0x000248c0
        /*0fc0*/ 	.word	0x00000003
        /*0fc4*/ 	.word	0x0002a8c0
        /*0fc8*/ 	.short	0x010a
        /*0fca*/ 	.byte	0x3f
	.zero		1


	//   ....[60]....
        /*0fcc*/ 	.word	0x00024cf0
        /*0fd0*/ 	.word	0x0000000b
        /*0fd4*/ 	.word	0x0002a8a0
        /*0fd8*/ 	.short	0x010a
        /*0fda*/ 	.byte	0x3f
	.zero		1


	//   ....[61]....
        /*0fdc*/ 	.word	0x00025120
        /*0fe0*/ 	.word	0x0000000b
        /*0fe4*/ 	.word	0x0002a8c0
        /*0fe8*/ 	.short	0x010a
        /*0fea*/ 	.byte	0x3f
	.zero		1


	//   ....[62]....
        /*0fec*/ 	.word	0x00026430
        /*0ff0*/ 	.word	0x00000007
        /*0ff4*/ 	.word	0x0002a840
        /*0ff8*/ 	.short	0x010a
        /*0ffa*/ 	.byte	0x3f
	.zero		1


	//   ....[63]....
        /*0ffc*/ 	.word	0x00026b10
        /*1000*/ 	.word	0x00000007
        /*1004*/ 	.word	0x0002a830
        /*1008*/ 	.short	0x0107
        /*100a*/ 	.byte	0x3f
	.zero		1


	//   ....[64]....
        /*100c*/ 	.word	0x00026bc0
        /*1010*/ 	.word	0x00000007
        /*1014*/ 	.word	0x0002a830
        /*1018*/ 	.short	0x0101
        /*101a*/ 	.byte	0x3f
	.zero		1


	//   ....[65]....
        /*101c*/ 	.word	0x00027850
        /*1020*/ 	.word	0x00000017
        /*1024*/ 	.word	0x0002a800
        /*1028*/ 	.short	0x0107
        /*102a*/ 	.byte	0x3f
	.zero		1


	//   ....[66]....
        /*102c*/ 	.word	0x00027960
        /*1030*/ 	.word	0x00000017
        /*1034*/ 	.word	0x0002a800
        /*1038*/ 	.short	0x0101
        /*103a*/ 	.byte	0x3f
	.zero		1


	//   ....[67]....
        /*103c*/ 	.word	0x00027980
        /*1040*/ 	.word	0x00000017
        /*1044*/ 	.word	0x0002a820
        /*1048*/ 	.short	0x010a
        /*104a*/ 	.byte	0x3f
	.zero		1


	//   ....[68]....
        /*104c*/ 	.word	0x00027cf0
        /*1050*/ 	.word	0x00000005
        /*1054*/ 	.word	0x0002a840
        /*1058*/ 	.short	0x010a
        /*105a*/ 	.byte	0x3f
	.zero		1


	//   ....[69]....
        /*105c*/ 	.word	0x000281f0
        /*1060*/ 	.word	0x00000005
        /*1064*/ 	.word	0x0002a830
        /*1068*/ 	.short	0x0107
        /*106a*/ 	.byte	0x3f
	.zero		1


	//   ....[70]....
        /*106c*/ 	.word	0x000282a0
        /*1070*/ 	.word	0x00000005
        /*1074*/ 	.word	0x0002a830
        /*1078*/ 	.short	0x0101
        /*107a*/ 	.byte	0x3f
	.zero		1


	//   ....[71]....
        /*107c*/ 	.word	0x00028300
        /*1080*/ 	.word	0x00000005
        /*1084*/ 	.word	0x0002a860
        /*1088*/ 	.short	0x010a
        /*108a*/ 	.byte	0x3f
	.zero		1


	//   ....[72]....
        /*108c*/ 	.word	0x00028770
        /*1090*/ 	.word	0x00000005
        /*1094*/ 	.word	0x0002a850
        /*1098*/ 	.short	0x0107
        /*109a*/ 	.byte	0x3f
	.zero		1


	//   ....[73]....
        /*109c*/ 	.word	0x000288b0
        /*10a0*/ 	.word	0x00000005
        /*10a4*/ 	.word	0x0002a850
        /*10a8*/ 	.short	0x0101
        /*10aa*/ 	.byte	0x3f
	.zero		1


	//   ....[74]....
        /*10ac*/ 	.word	0x00028b40
        /*10b0*/ 	.word	0x00000000
        /*10b4*/ 	.word	0x0002a860
        /*10b8*/ 	.short	0x010a
        /*10ba*/ 	.byte	0x3f
	.zero		1


	//   ....[75]....
        /*10bc*/ 	.word	0x00028fb0
        /*10c0*/ 	.word	0x00000000
        /*10c4*/ 	.word	0x0002a850
        /*10c8*/ 	.short	0x0107
        /*10ca*/ 	.byte	0x3f
	.zero		1


	//   ....[76]....
        /*10cc*/ 	.word	0x00029070
        /*10d0*/ 	.word	0x00000000
        /*10d4*/ 	.word	0x0002a850
        /*10d8*/ 	.short	0x0101
        /*10da*/ 	.byte	0x3f
	.zero		1


	//   ....[77]....
        /*10dc*/ 	.word	0x00029d90
        /*10e0*/ 	.word	0x00000005
        /*10e4*/ 	.word	0x0002a820
        /*10e8*/ 	.short	0x010a
        /*10ea*/ 	.byte	0x3f
	.zero		1


	//   ....[78]....
        /*10ec*/ 	.word	0x00029f20
        /*10f0*/ 	.word	0x00000003
        /*10f4*/ 	.word	0x0002a840
        /*10f8*/ 	.short	0x010a
        /*10fa*/ 	.byte	0x3f
	.zero		1


	//   ....[79]....
        /*10fc*/ 	.word	0x00029fc0
        /*1100*/ 	.word	0x0000001b
        /*1104*/ 	.word	0x0002a840
        /*1108*/ 	.short	0x010a
        /*110a*/ 	.byte	0x3f
	.zero		1


	//   ....[80]....
        /*110c*/ 	.word	0x0002a000
        /*1110*/ 	.word	0x00000003
        /*1114*/ 	.word	0x0002a860
        /*1118*/ 	.short	0x010a
        /*111a*/ 	.byte	0x3f
	.zero		1


	//   ....[81]....
        /*111c*/ 	.word	0x0002a040
        /*1120*/ 	.word	0x0000001b
        /*1124*/ 	.word	0x0002a860
        /*1128*/ 	.short	0x010a
        /*112a*/ 	.byte	0x3f
	.zero		1


	//   ....[82]....
        /*112c*/ 	.word	0x0002a0a0
        /*1130*/ 	.word	0x00000056
        /*1134*/ 	.word	0x0002a890
        /*1138*/ 	.short	0x010a
        /*113a*/ 	.byte	0x3f
	.zero		1


	//   ....[83]....
        /*113c*/ 	.word	0x0002a350
        /*1140*/ 	.word	0x00000056
        /*1144*/ 	.word	0x0002a890
        /*1148*/ 	.short	0x010a
        /*114a*/ 	.byte	0x3f
	.zero		1


	//   ....[84]....
        /*114c*/ 	.word	0x0002a600
        /*1150*/ 	.word	0x00000056
        /*1154*/ 	.word	0x0002a890
        /*1158*/ 	.short	0x010a
        /*115a*/ 	.byte	0x3f
	.zero		1


	//   ....[85]....
        /*115c*/ 	.word	0x0002a8b0
        /*1160*/ 	.word	0x00000056
        /*1164*/ 	.word	0x0002a8b0
        /*1168*/ 	.short	0x010a
        /*116a*/ 	.byte	0x3f
	.zero		1


	//   ....[86]....
        /*116c*/ 	.word	0x0002ac90
        /*1170*/ 	.word	0x00000012
        /*1174*/ 	.word	0x0002a800
        /*1178*/ 	.short	0x010a
        /*117a*/ 	.byte	0x3f
	.zero		1


	//   ....[87]....
        /*117c*/ 	.word	0x0002b070
        /*1180*/ 	.word	0x00000012
        /*1184*/ 	.word	0x0002a800
        /*1188*/ 	.short	0x010a
        /*118a*/ 	.byte	0x3f
	.zero		1


	//   ....[88]....
        /*118c*/ 	.word	0x0002b0c0
        /*1190*/ 	.word	0x00000004
        /*1194*/ 	.word	0x0002a830
        /*1198*/ 	.short	0x010a
        /*119a*/ 	.byte	0x3f
	.zero		1


	//   ....[89]....
        /*119c*/ 	.word	0x0002b110
        /*11a0*/ 	.word	0x00000014
        /*11a4*/ 	.word	0x0002a830
        /*11a8*/ 	.short	0x010a
        /*11aa*/ 	.byte	0x3f
	.zero		1


	//   ....[90]....
        /*11ac*/ 	.word	0x0002b160
        /*11b0*/ 	.word	0x0000000c
        /*11b4*/ 	.word	0x0002a850
        /*11b8*/ 	.short	0x010a
        /*11ba*/ 	.byte	0x3f
	.zero		1


	//   ....[91]....
        /*11bc*/ 	.word	0x0002b1b0
        /*11c0*/ 	.word	0x00000014
        /*11c4*/ 	.word	0x0002a830
        /*11c8*/ 	.short	0x010a
        /*11ca*/ 	.byte	0x3f
	.zero		1


	//   ....[92]....
        /*11cc*/ 	.word	0x0002b200
        /*11d0*/ 	.word	0x00000008
        /*11d4*/ 	.word	0x0002a850
        /*11d8*/ 	.short	0x010a
        /*11da*/ 	.byte	0x3f
	.zero		1


	//   ....[93]....
        /*11dc*/ 	.word	0x0002b250
        /*11e0*/ 	.word	0x00000004
        /*11e4*/ 	.word	0x0002a830
        /*11e8*/ 	.short	0x010a
        /*11ea*/ 	.byte	0x3f
	.zero		1


	//   ....[94]....
        /*11ec*/ 	.word	0x0002b2a0
        /*11f0*/ 	.word	0x0000000b
        /*11f4*/ 	.word	0x0002a850
        /*11f8*/ 	.short	0x010a
        /*11fa*/ 	.byte	0x3f
	.zero		1


	//   ....[95]....
        /*11fc*/ 	.word	0x0002b2f0
        /*1200*/ 	.word	0x0000000b
        /*1204*/ 	.word	0x0002a850
        /*1208*/ 	.short	0x010a
        /*120a*/ 	.byte	0x3f
	.zero		1


	//   ....[96]....
        /*120c*/ 	.word	0x0002b490
        /*1210*/ 	.word	0x00000017
        /*1214*/ 	.word	0x0002a820
        /*1218*/ 	.short	0x010a
        /*121a*/ 	.byte	0x3f
	.zero		1


	//   ....[97]....
        /*121c*/ 	.word	0x0002b4e0
        /*1220*/ 	.word	0x00000003
        /*1224*/ 	.word	0x0002a8a0
        /*1228*/ 	.short	0x010a
        /*122a*/ 	.byte	0x3f
	.zero		1


	//   ....[98]....
        /*122c*/ 	.word	0x0002b530
        /*1230*/ 	.word	0x00000003
        /*1234*/ 	.word	0x0002a8c0
        /*1238*/ 	.short	0x010a
        /*123a*/ 	.byte	0x3f
	.zero		1


	//   ....[99]....
        /*123c*/ 	.word	0x0002b580
        /*1240*/ 	.word	0x0000000b
        /*1244*/ 	.word	0x0002a8a0
        /*1248*/ 	.short	0x010a
        /*124a*/ 	.byte	0x3f
	.zero		1


	//   ....[100]....
        /*124c*/ 	.word	0x0002b5d0
        /*1250*/ 	.word	0x0000000b
        /*1254*/ 	.word	0x0002a8c0
        /*1258*/ 	.short	0x010a
        /*125a*/ 	.byte	0x3f
	.zero		1


	//   ....[101]....
        /*125c*/ 	.word	0x0002b6f0
        /*1260*/ 	.word	0x00000007
        /*1264*/ 	.word	0x0002a840
        /*1268*/ 	.short	0x010a
        /*126a*/ 	.byte	0x3f
	.zero		1


	//   ....[102]....
        /*126c*/ 	.word	0x0002cb40
        /*1270*/ 	.word	0x00000017
        /*1274*/ 	.word	0x0002a820
        /*1278*/ 	.short	0x010a
        /*127a*/ 	.byte	0x3f
	.zero		1


	//   ....[103]....
        /*127c*/ 	.word	0x0002cb90
        /*1280*/ 	.word	0x00000005
        /*1284*/ 	.word	0x0002a840
        /*1288*/ 	.short	0x010a
        /*128a*/ 	.byte	0x3f
	.zero		1


	//   ....[104]....
        /*128c*/ 	.word	0x0002d350
        /*1290*/ 	.word	0x00000005
        /*1294*/ 	.word	0x0002a860
        /*1298*/ 	.short	0x010a
        /*129a*/ 	.byte	0x3f
	.zero		1


	//   ....[105]....
        /*129c*/ 	.word	0x0002db60
        /*12a0*/ 	.word	0x00000000
        /*12a4*/ 	.word	0x0002a860
        /*12a8*/ 	.short	0x010a
        /*12aa*/ 	.byte	0x3f
	.zero		1


	//   ....[106]....
        /*12ac*/ 	.word	0x0002ec90
        /*12b0*/ 	.word	0x00000005
        /*12b4*/ 	.word	0x0002a820
        /*12b8*/ 	.short	0x010a
        /*12ba*/ 	.byte	0x3f
	.zero		1


	//   ....[107]....
        /*12bc*/ 	.word	0x0002ee30
        /*12c0*/ 	.word	0x00000003
        /*12c4*/ 	.word	0x0002a840
        /*12c8*/ 	.short	0x010a
        /*12ca*/ 	.byte	0x3f
	.zero		1


	//   ....[108]....
        /*12cc*/ 	.word	0x0002ee80
        /*12d0*/ 	.word	0x0000001b
        /*12d4*/ 	.word	0x0002a840
        /*12d8*/ 	.short	0x010a
        /*12da*/ 	.byte	0x3f
	.zero		1


	//   ....[109]....
        /*12dc*/ 	.word	0x0002eed0
        /*12e0*/ 	.word	0x00000003
        /*12e4*/ 	.word	0x0002a860
        /*12e8*/ 	.short	0x010a
        /*12ea*/ 	.byte	0x3f
	.zero		1


	//----- nvinfo : EIATTR_NUM_MBARRIERS
	.align		4
.L_238:
        /*12ec*/ 	.byte	0x03, 0x38
        /*12ee*/ 	.short	0x0016


	//----- nvinfo : EIATTR_EXIT_INSTR_OFFSETS
	.align		4
        /*12f0*/ 	.byte	0x04, 0x1c
        /*12f2*/ 	.short	(.L_240 - .L_239)


	//   ....[0]....
.L_239:
        /*12f4*/ 	.word	0x0002a090


	//----- nvinfo : EIATTR_MAX_THREADS
	.align		4
.L_240:
        /*12f8*/ 	.byte	0x04, 0x05
        /*12fa*/ 	.short	(.L_242 - .L_241)
.L_241:
        /*12fc*/ 	.word	0x00000180
        /*1300*/ 	.word	0x00000001
        /*1304*/ 	.word	0x00000001


	//----- nvinfo : EIATTR_CRS_STACK_SIZE
	.align		4
.L_242:
        /*1308*/ 	.byte	0x04, 0x1e
        /*130a*/ 	.short	(.L_244 - .L_243)
.L_243:
        /*130c*/ 	.word	0x00000000


	//----- nvinfo : EIATTR_CBANK_PARAM_SIZE
	.align		4
.L_244:
        /*1310*/ 	.byte	0x03, 0x19
        /*1312*/ 	.short	0x0af0


	//----- nvinfo : EIATTR_PARAM_CBANK
	.align		4
        /*1314*/ 	.byte	0x04, 0x0a
        /*1316*/ 	.short	(.L_246 - .L_245)
	.align		4
.L_245:
        /*1318*/ 	.word	index@(.nv.constant0._ZN7cutlass13device_kernelIN5flash11enable_sm90INS1_16FlashAttnFwdSm90INS1_25CollectiveMainloopFwdSm90ILi2EN4cute5tupleIJNS5_1CILi1EEES8_S8_EEENS6_IJNS7_ILi128EEENS7_ILi96EEENS7_ILi192EEEEEELi128ENS_10bfloat16_tEfNS_4arch4Sm90ELb0ELb1ELb1ELb1ELb1ELb1ELb0ELb1ELb1ELb1ELb0ELb0EEENS1_21CollectiveEpilogueFwdINS6_IJSA_SA_SB_EEES9_SE_SG_Li256ELb1ELb1ELb0ELb0EEENS1_36VarlenDynamicPersistentTileSchedulerILi128ELi96ELi256ELi128ELb0ELb1ELb1ELb1ELb0ELb1EEEEEEEEEvNT_6ParamsE)
        /*131c*/ 	.short	0x0210
        /*131e*/ 	.short	0x0af0


	//----- nvinfo : EIATTR_SW_WAR
	.align		4
.L_246:
        /*1320*/ 	.byte	0x04, 0x36
        /*1322*/ 	.short	(.L_248 - .L_247)
.L_247:
        /*1324*/ 	.word	0x00000008
.L_248:


//--------------------- .nv.info._ZN7cutlass13device_kernelIN5flash11enable_sm90INS1_16FlashAttnFwdSm90INS1_25CollectiveMainloopFwdSm90ILi2EN4cute5tupleIJNS5_1CILi1EEES8_S8_EEENS6_IJNS7_ILi128EEENS7_ILi96EEENS7_ILi192EEEEEELi128ENS_10bfloat16_tEfNS_4arch4Sm90ELb1ELb0ELb1ELb0ELb1ELb0ELb0ELb1ELb1ELb1ELb0ELb0EEENS1_21CollectiveEpilogueFwdINS6_IJSA_SA_SB_EEES9_SE_SG_Li256ELb0ELb1ELb0ELb0EEENS1_30DynamicPersistentTileSchedulerILi256ELi128ELb0ELb1ELb1EEEEEEEEEvNT_6ParamsE --------------------------
	.section	.nv.info._ZN7cutlass13device_kernelIN5flash11enable_sm90INS1_16FlashAttnFwdSm90INS1_25CollectiveMainloopFwdSm90ILi2EN4cute5tupleIJNS5_1CILi1EEES8_S8_EEENS6_IJNS7_ILi128EEENS7_ILi96EEENS7_ILi192EEEEEELi128ENS_10bfloat16_tEfNS_4arch4Sm90ELb1ELb0ELb1ELb0ELb1ELb0ELb0ELb1ELb1ELb1ELb0ELb0EEENS1_21CollectiveEpilogueFwdINS6_IJSA_SA_SB_EEES9_SE_SG_Li256ELb0ELb1ELb0ELb0EEENS1_30DynamicPersistentTileSchedulerILi256ELi128ELb0ELb1ELb1EEEEEEEEEvNT_6ParamsE,"",@"SHT_CUDA_INFO"
	.sectionflags	@""
	.align	4


	//----- nvinfo : EIATTR_CUDA_API_VERSION
	.align		4
        /*0000*/ 	.byte	0x04, 0x37
        /*0002*/ 	.short	(.L_250 - .L_249)
.L_249:
        /*0004*/ 	.word	0x00000082


	//----- nvinfo : EIATTR_KPARAM_INFO
	.align		4
.L_250:
        /*0008*/ 	.byte	0x04, 0x17
        /*000a*/ 	.short	(.L_252 - .L_251)
.L_251:
        /*000c*/ 	.word	0x00000000
        /*0010*/ 	.short	0x0000
        /*0012*/ 	.short	0x0070
        /*0014*/ 	.byte	0x00, 0xf0, 0x01, 0x2a


	//----- nvinfo : EIATTR_SPARSE_MMA_MASK
	.align		4
.L_252:
        /*0018*/ 	.byte	0x03, 0x50
        /*001a*/ 	.short	0x0000


	//----- nvinfo : EIATTR_MAXREG_COUNT
	.align		4
        /*001c*/ 	.byte	0x03, 0x1b
        /*001e*/ 	.short	0x00a8


	//----- nvinfo : EIATTR_NUM_BARRIERS
	.align		4
        /*0020*/ 	.byte	0x02, 0x4c
        /*0022*/ 	.byte	0x09
	.zero		1


	//----- nvinfo : EIATTR_EXTERNS
	.align		4
        /*0024*/ 	.byte	0x04, 0x0f
        /*0026*/ 	.short	(.L_254 - .L_253)


	//   ....[0]....
	.align		4
.L_253:
        /*0028*/ 	.word	index@(__assertfail)


	//----- nvinfo : EIATTR_ANNOTATIONS
	.align		4
.L_254:
        /*002c*/ 	.byte	0x04, 0x55
        /*002e*/ 	.short	(.L_256 - .L_255)


	//   ....[0]....
.L_255:
        /*0030*/ 	.word	0x00000001
        /*0034*/ 	.byte	0xc0, 0xb2, 0x00, 0x00, 0x01, 0x00, 0x00, 0x00, 0xf0, 0xb3, 0x00, 0x00, 0x01, 0x00, 0x00, 0x00
        /*0044*/ 	.byte	0x20, 0xd7, 0x00, 0x00, 0x01, 0x00, 0x00, 0x00, 0x40, 0xd7, 0x00, 0x00, 0x01, 0x00, 0x00, 0x00
        /*0054*/ 	.byte	0xe0, 0xef, 0x00, 0x00


	//----- nvinfo : EIATTR_MERCURY_ISA_VERSION
	.align		4
.L_256:
        /*0058*/ 	.byte	0x03, 0x5f
        /*005a*/ 	.short	0x0101


	//----- nvinfo : EIATTR_INT_WARP_WIDE_INSTR_OFFSETS
	.align		4
        /*005c*/ 	.byte	0x04, 0x31
        /*005e*/ 	.short	(.L_258 - .L_257)


	//   ....[0]....
.L_257:
        /*0060*/ 	.word	0x000000c0


	//   ....[1]....
        /*0064*/ 	.word	0x000000d0


	//   ....[2]....
        /*0068*/ 	.word	0x00000170


	//   ....[3]....
        /*006c*/ 	.word	0x0000bc10


	//   ....[4]....
        /*0070*/ 	.word	0x0000bca0


	//   ....[5]....
        /*0074*/ 	.word	0x0000e7e0


	//   ....[6]....
        /*0078*/ 	.word	0x0000e870


	//----- nvinfo : EIATTR_COOP_GROUP_MASK_REGIDS
	.align		4
.L_258:
        /*007c*/ 	.byte	0x04, 0x29
        /*007e*/ 	.short	(.L_260 - .L_259)


	//   ....[0]....
.L_259:
        /*0080*/ 	.word	0xffffffff


	//   ....[1]....
        /*0084*/ 	.word	0xffffffff


	//   ....[2]....
        /*0088*/ 	.word	0xffffffff


	//   ....[3]....
        /*008c*/ 	.word	0xffffffff


	//   ....[4]....
        /*0090*/ 	.word	0xffffffff


	//   ....[5]....
        /*0094*/ 	.word	0xffffffff


	//   ....[6]....
        /*0098*/ 	.word	0xffffffff


	//   ....[7]....
        /*009c*/ 	.word	0xffffffff


	//   ....[8]....
        /*00a0*/ 	.word	0xffffffff


	//   ....[9]....
        /*00a4*/ 	.word	0xffffffff


	//   ....[10]....
        /*00a8*/ 	.word	0xffffffff


	//   ....[11]....
        /*00ac*/ 	.word	0xffffffff


	//   ....[12]....
        /*00b0*/ 	.word	0xffffffff


	//   ....[13]....
        /*00b4*/ 	.word	0xffffffff


	//   ....[14]....
        /*00b8*/ 	.word	0xffffffff


	//   ....[15]....
        /*00bc*/ 	.word	0xffffffff


	//   ....[16]....
        /*00c0*/ 	.word	0xffffffff


	//   ....[17]....
        /*00c4*/ 	.word	0xffffffff


	//   ....[18]....
        /*00c8*/ 	.word	0xffffffff


	//   ....[19]....
        /*00cc*/ 	.word	0xffffffff


	//   ....[20]....
        /*00d0*/ 	.word	0xffffffff


	//   ....[21]....
        /*00d4*/ 	.word	0xffffffff


	//   ....[22]....
        /*00d8*/ 	.word	0xffffffff


	//   ....[23]....
        /*00dc*/ 	.word	0xffffffff


	//   ....[24]....
        /*00e0*/ 	.word	0xffffffff


	//   ....[25]....
        /*00e4*/ 	.word	0xffffffff


	//   ....[26]....
        /*00e8*/ 	.word	0xffffffff


	//   ....[27]....
        /*00ec*/ 	.word	0xffffffff


	//   ....[28]....
        /*00f0*/ 	.word	0xffffffff


	//   ....[29]....
        /*00f4*/ 	.word	0xffffffff


	//   ....[30]....
        /*00f8*/ 	.word	0xffffffff


	//   ....[31]....
        /*00fc*/ 	.word	0xffffffff


	//   ....[32]....
        /*0100*/ 	.word	0xffffffff


	//   ....[33]....
        /*0104*/ 	.word	0xffffffff


	//   ....[34]....
        /*0108*/ 	.word	0xffffffff


	//   ....[35]....
        /*010c*/ 	.word	0xffffffff


	//   ....[36]....
        /*0110*/ 	.word	0xffffffff


	//   ....[37]....
        /*0114*/ 	.word	0xffffffff


	//   ....[38]....
        /*0118*/ 	.word	0xffffffff


	//   ....[39]....
        /*011c*/ 	.word	0xffffffff


	//   ....[40]....
        /*0120*/ 	.word	0xffffffff


	//   ....[41]....
        /*0124*/ 	.word	0xffffffff


	//   ....[42]....
        /*0128*/ 	.word	0xffffffff


	//   ....[43]....
        /*012c*/ 	.word	0xffffffff


	//   ....[44]....
        /*0130*/ 	.word	0xffffffff


	//   ....[45]....
        /*0134*/ 	.word	0xffffffff


	//   ....[46]....
        /*0138*/ 	.word	0xffffffff


	//   ....[47]....
        /*013c*/ 	.word	0xffffffff


	//   ....[48]....
        /*0140*/ 	.word	0xffffffff


	//   ....[49]....
        /*0144*/ 	.word	0xffffffff


	//   ....[50]....
        /*0148*/ 	.word	0xffffffff


	//   ....[51]....
        /*014c*/ 	.word	0xffffffff


	//   ....[52]....
        /*0150*/ 	.word	0xffffffff


	//   ....[53]....
        /*0154*/ 	.word	0xffffffff


	//   ....[54]....
        /*0158*/ 	.word	0xffffffff


	//   ....[55]....
        /*015c*/ 	.word	0xffffffff


	//   ....[56]....
        /*0160*/ 	.word	0xffffffff


	//   ....[57]....
        /*0164*/ 	.word	0xffffffff


	//   ....[58]....
        /*0168*/ 	.word	0xffffffff


	//   ....[59]....
        /*016c*/ 	.word	0xffffffff


	//   ....[60]....
        /*0170*/ 	.word	0xffffffff


	//   ....[61]....
        /*0174*/ 	.word	0xffffffff


	//   ....[62]....
        /*0178*/ 	.word	0xffffffff


	//   ....[63]....
        /*017c*/ 	.word	0xffffffff


	//   ....[64]....
        /*0180*/ 	.word	0xffffffff


	//   ....[65]....
        /*0184*/ 	.word	0xffffffff


	//   ....[66]....
        /*0188*/ 	.word	0xffffffff


	//   ....[67]....
        /*018c*/ 	.word	0xffffffff


	//   ....[68]....
        /*0190*/ 	.word	0xffffffff


	//   ....[69]....
        /*0194*/ 	.word	0xffffffff


	//   ....[70]....
        /*0198*/ 	.word	0xffffffff


	//   ....[71]....
        /*019c*/ 	.word	0xffffffff


	//   ....[72]....
        /*01a0*/ 	.word	0xffffffff


	//   ....[73]....
        /*01a4*/ 	.word	0xffffffff


	//   ....[74]....
        /*01a8*/ 	.word	0xffffffff


	//   ....[75]....
        /*01ac*/ 	.word	0xffffffff


	//   ....[76]....
        /*01b0*/ 	.word	0xffffffff


	//   ....[77]....
        /*01b4*/ 	.word	0xffffffff


	//   ....[78]....
        /*01b8*/ 	.word	0xffffffff


	//   ....[79]....
        /*01bc*/ 	.word	0xffffffff


	//   ....[80]....
        /*01c0*/ 	.word	0xffffffff


	//   ....[81]....
        /*01c4*/ 	.word	0xffffffff


	//   ....[82]....
        /*01c8*/ 	.word	0xffffffff


	//   ....[83]....
        /*01cc*/ 	.word	0xffffffff


	//   ....[84]....
        /*01d0*/ 	.word	0xffffffff


	//   ....[85]....
        /*01d4*/ 	.word	0xffffffff


	//   ....[86]....
        /*01d8*/ 	.word	0xffffffff


	//   ....[87]....
        /*01dc*/ 	.word	0xffffffff


	//   ....[88]....
        /*01e0*/ 	.word	0xffffffff


	//   ....[89]....
        /*01e4*/ 	.word	0xffffffff


	//   ....[90]....
        /*01e8*/ 	.word	0xffffffff


	//   ....[91]....
        /*01ec*/ 	.word	0xffffffff


	//   ....[92]....
        /*01f0*/ 	.word	0xffffffff


	//   ....[93]....
        /*01f4*/ 	.word	0xffffffff


	//   ....[94]....
        /*01f8*/ 	.word	0xffffffff


	//   ....[95]....
        /*01fc*/ 	.word	0xffffffff


	//   ....[96]....
        /*0200*/ 	.word	0xffffffff


	//   ....[97]....
        /*0204*/ 	.word	0xffffffff


	//   ....[98]....
        /*0208*/ 	.word	0xffffffff


	//   ....[99]....
        /*020c*/ 	.word	0xffffffff


	//   ....[100]....
        /*0210*/ 	.word	0xffffffff


	//   ....[101]....
        /*0214*/ 	.word	0xffffffff


	//   ....[102]....
        /*0218*/ 	.word	0xffffffff


	//   ....[103]....
        /*021c*/ 	.word	0xffffffff


	//   ....[104]....
        /*0220*/ 	.word	0xffffffff


	//   ....[105]....
        /*0224*/ 	.word	0xffffffff


	//   ....[106]....
        /*0228*/ 	.word	0xffffffff


	//   ....[107]....
        /*022c*/ 	.word	0xffffffff


	//   ....[108]....
        /*0230*/ 	.word	0xffffffff


	//   ....[109]....
        /*0234*/ 	.word	0xffffffff


	//   ....[110]....
        /*0238*/ 	.word	0xffffffff


	//   ....[111]....
        /*023c*/ 	.word	0xffffffff


	//   ....[112]....
        /*0240*/ 	.word	0xffffffff


	//   ....[113]....
        /*0244*/ 	.word	0xffffffff


	//   ....[114]....
        /*0248*/ 	.word	0x0500000f


	//   ....[115]....
        /*024c*/ 	.word	0x0500000f


	//   ....[116]....
        /*0250*/ 	.word	0x0500000f


	//   ....[117]....
        /*0254*/ 	.word	0x0500000f


	//   ....[118]....
        /*0258*/ 	.word	0x0500000f


	//   ....[119]....
        /*025c*/ 	.word	0x0500000f


	//   ....[120]....
        /*0260*/ 	.word	0x0500000f


	//   ....[121]....
        /*0264*/ 	.word	0x0500000f


	//   ....[122]....
        /*0268*/ 	.word	0x0500000f


	//   ....[123]....
        /*026c*/ 	.word	0x0500000f


	//   ....[124]....
        /*0270*/ 	.word	0x0500000f


	//   ....[125]....
        /*0274*/ 	.word	0x0500000f


	//   ....[126]....
        /*0278*/ 	.word	0x0500000f


	//   ....[127]....
        /*027c*/ 	.word	0x0500000f


	//   ....[128]....
        /*0280*/ 	.word	0x0500000f


	//   ....[129]....
        /*0284*/ 	.word	0x0500000f


	//   ....[130]....
        /*0288*/ 	.word	0x0500000f


	//   ....[131]....
        /*028c*/ 	.word	0x0500000f


	//   ....[132]....
        /*0290*/ 	.word	0x0500000f


	//   ....[133]....
        /*0294*/ 	.word	0x0500000f


	//   ....[134]....
        /*0298*/ 	.word	0x0500000f


	//   ....[135]....
        /*029c*/ 	.word	0x0500000f


	//   ....[136]....
        /*02a0*/ 	.word	0x0500000f


	//   ....[137]....
        /*02a4*/ 	.word	0x0500000f


	//   ....[138]....
        /*02a8*/ 	.word	0x0500000f


	//   ....[139]....
        /*02ac*/ 	.word	0x0500000f


	//   ....[140]....
        /*02b0*/ 	.word	0x0500000f


	//   ....[141]....
        /*02b4*/ 	.word	0x0500000f


	//   ....[142]....
        /*02b8*/ 	.word	0x0500000f


	//   ....[143]....
        /*02bc*/ 	.word	0x0500000f


	//   ....[144]....
        /*02c0*/ 	.word	0x0500000f


	//   ....[145]....
        /*02c4*/ 	.word	0x0500000f


	//   ....[146]....
        /*02c8*/ 	.word	0x0500000f


	//   ....[147]....
        /*02cc*/ 	.word	0x0500000f


	//   ....[148]....
        /*02d0*/ 	.word	0x0500000f


	//   ....[149]....
        /*02d4*/ 	.word	0x0500000f


	//   ....[150]....
        /*02d8*/ 	.word	0x0500000f


	//   ....[151]....
        /*02dc*/ 	.word	0x0500000f


	//   ....[152]....
        /*02e0*/ 	.word	0x0500000f


	//   ....[153]....
        /*02e4*/ 	.word	0x0500000f


	//   ....[154]....
        /*02e8*/ 	.word	0x0500000f


	//   ....[155]....
        /*02ec*/ 	.word	0x0500000f


	//   ....[156]....
        /*02f0*/ 	.word	0x0500000f


	//   ....[157]....
        /*02f4*/ 	.word	0x0500000f


	//   ....[158]....
        /*02f8*/ 	.word	0x0500000f


	//   ....[159]....
        /*02fc*/ 	.word	0x0500000f


	//   ....[160]....
        /*0300*/ 	.word	0x0500000f


	//   ....[161]....
        /*0304*/ 	.word	0x0500000f


	//   ....[162]....
        /*0308*/ 	.word	0x0500000f


	//   ....[163]....
        /*030c*/ 	.word	0x0500000f


	//   ....[164]....
        /*0310*/ 	.word	0x0500000f


	//   ....[165]....
        /*0314*/ 	.word	0x0500000f


	//   ....[166]....
        /*0318*/ 	.word	0x0500000f


	//   ....[167]....
        /*031c*/ 	.word	0x0500000f


	//   ....[168]....
        /*0320*/ 	.word	0x0500000f


	//   ....[169]....
        /*0324*/ 	.word	0x0500000f


	//   ....[170]....
        /*0328*/ 	.word	0x0500000f


	//   ....[171]....
        /*032c*/ 	.word	0x0500000f


	//   ....[172]....
        /*0330*/ 	.word	0x0500000f


	//   ....[173]....
        /*0334*/ 	.word	0x0500000f


	//   ....[174]....
        /*0338*/ 	.word	0x0500000f


	//   ....[175]....
        /*033c*/ 	.word	0x0500000f


	//   ....[176]....
        /*0340*/ 	.word	0x0500000f


	//   ....[177]....
        /*0344*/ 	.word	0x0500000f


	//   ....[178]....
        /*0348*/ 	.word	0x0500000f


	//   ....[179]....
        /*034c*/ 	.word	0x0500000f


	//   ....[180]....
        /*0350*/ 	.word	0x0500000f


	//----- nvinfo : EIATTR_COOP_GROUP_INSTR_OFFSETS
	.align		4
.L_260:
        /*0354*/ 	.byte	0x04, 0x28
        /*0356*/ 	.short	(.L_262 - .L_261)


	//   ....[0]....
.L_261:
        /*0358*/ 	.word	0x00000070


	//   ....[1]....
        /*035c*/ 	.word	0x000000b0


	//   ....[2]....
        /*0360*/ 	.word	0x000002d0


	//   ....[3]....
        /*0364*/ 	.word	0x00000430


	//   ....[4]....
        /*0368*/ 	.word	0x00000550


	//   ....[5]....
        /*036c*/ 	.word	0x000006b0


	//   ....[6]....
        /*0370*/ 	.word	0x00001390


	//   ....[7]....
        /*0374*/ 	.word	0x00002000


	//   ....[8]....
        /*0378*/ 	.word	0x00002040


	//   ....[9]....
        /*037c*/ 	.word	0x00002790


	//   ....[10]....
        /*0380*/ 	.word	0x00002800


	//   ....[11]....
        /*0384*/ 	.word	0x00002ff0


	//   ....[12]....
        /*0388*/ 	.word	0x00003070


	//   ....[13]....
        /*038c*/ 	.word	0x00004c70


	//   ....[14]....
        /*0390*/ 	.word	0x00004cb0


	//   ....[15]....
        /*0394*/ 	.word	0x000053c0


	//   ....[16]....
        /*0398*/ 	.word	0x000054b0


	//   ....[17]....
        /*039c*/ 	.word	0x00005b80


	//   ....[18]....
        /*03a0*/ 	.word	0x00005bf0


	//   ....[19]....
        /*03a4*/ 	.word	0x00007c90


	//   ....[20]....
        /*03a8*/ 	.word	0x00007cc0


	//   ....[21]....
        /*03ac*/ 	.word	0x00007cf0


	//   ....[22]....
        /*03b0*/ 	.word	0x00007d10


	//   ....[23]....
        /*03b4*/ 	.word	0x00008df0


	//   ....[24]....
        /*03b8*/ 	.word	0x00008e30


	//   ....[25]....
        /*03bc*/ 	.word	0x00008ef0


	//   ....[26]....
        /*03c0*/ 	.word	0x00008f00


	//   ....[27]....
        /*03c4*/ 	.word	0x0000a070


	//   ....[28]....
        /*03c8*/ 	.word	0x0000a0d0


	//   ....[29]....
        /*03cc*/ 	.word	0x0000a140


	//   ....[30]....
        /*03d0*/ 	.word	0x0000a1c0


	//   ....[31]....
        /*03d4*/ 	.word	0x0000a560


	//   ....[32]....
        /*03d8*/ 	.word	0x0000a5a0


	//   ....[33]....
        /*03dc*/ 	.word	0x0000a660


	//   ....[34]....
        /*03e0*/ 	.word	0x0000a680


	//   ....[35]....
        /*03e4*/ 	.word	0x0000a740


	//   ....[36]....
        /*03e8*/ 	.word	0x0000a760


	//   ....[37]....
        /*03ec*/ 	.word	0x0000a830


	//   ....[38]....
        /*03f0*/ 	.word	0x0000a850


	//   ....[39]....
        /*03f4*/ 	.word	0x0000aeb0


	//   ....[40]....
        /*03f8*/ 	.word	0x0000aec0


	//   ....[41]....
        /*03fc*/ 	.word	0x0000af80


	//   ....[42]....
        /*0400*/ 	.word	0x0000afa0


	//   ....[43]....
        /*0404*/ 	.word	0x0000b060


	//   ....[44]....
        /*0408*/ 	.word	0x0000b080


	//   ....[45]....
        /*040c*/ 	.word	0x0000b150


	//   ....[46]....
        /*0410*/ 	.word	0x0000b170


	//   ....[47]....
        /*0414*/ 	.word	0x0000b2f0


	//   ....[48]....
        /*0418*/ 	.word	0x0000c780


	//   ....[49]....
        /*041c*/ 	.word	0x0000c7a0


	//   ....[50]....
        /*0420*/ 	.word	0x0000c7b0


	//   ....[51]....
        /*0424*/ 	.word	0x0000c7f0


	//   ....[52]....
        /*0428*/ 	.word	0x0000c880


	//   ....[53]....
        /*042c*/ 	.word	0x0000c8a0


	//   ....[54]....
        /*0430*/ 	.word	0x0000c930


	//   ....[55]....
        /*0434*/ 	.word	0x0000c950


	//   ....[56]....
        /*0438*/ 	.word	0x0000c9e0


	//   ....[57]....
        /*043c*/ 	.word	0x0000ca00


	//   ....[58]....
        /*0440*/ 	.word	0x0000ca90


	//   ....[59]....
        /*0444*/ 	.word	0x0000cab0


	//   ....[60]....
        /*0448*/ 	.word	0x0000d110


	//   ....[61]....
        /*044c*/ 	.word	0x0000d130


	//   ....[62]....
        /*0450*/ 	.word	0x0000d150


	//   ....[63]....
        /*0454*/ 	.word	0x0000d1b0


	//   ....[64]....
        /*0458*/ 	.word	0x0000d230


	//   ....[65]....
        /*045c*/ 	.word	0x0000d260


	//   ....[66]....
        /*0460*/ 	.word	0x0000d2e0


	//   ....[67]....
        /*0464*/ 	.word	0x0000d310


	//   ....[68]....
        /*0468*/ 	.word	0x0000d390


	//   ....[69]....
        /*046c*/ 	.word	0x0000d3c0


	//   ....[70]....
        /*0470*/ 	.word	0x0000d440


	//   ....[71]....
        /*0474*/ 	.word	0x0000d470


	//   ....[72]....
        /*0478*/ 	.word	0x0000d4f0


	//   ....[73]....
        /*047c*/ 	.word	0x0000d520


	//   ....[74]....
        /*0480*/ 	.word	0x0000d5a0


	//   ....[75]....
        /*0484*/ 	.word	0x0000d5c0


	//   ....[76]....
        /*0488*/ 	.word	0x0000dcf0


	//   ....[77]....
        /*048c*/ 	.word	0x0000dd20


	//   ....[78]....
        /*0490*/ 	.word	0x0000dd30


	//   ....[79]....
        /*0494*/ 	.word	0x0000dd50


	//   ....[80]....
        /*0498*/ 	.word	0x0000dda0


	//   ....[81]....
        /*049c*/ 	.word	0x0000ddc0


	//   ....[82]....
        /*04a0*/ 	.word	0x0000de20


	//   ....[83]....
        /*04a4*/ 	.word	0x0000de40


	//   ....[84]....
        /*04a8*/ 	.word	0x0000de90


	//   ....[85]....
        /*04ac*/ 	.word	0x0000deb0


	//   ....[86]....
        /*04b0*/ 	.word	0x0000df00


	//   ....[87]....
        /*04b4*/ 	.word	0x0000df20


	//   ....[88]....
        /*04b8*/ 	.word	0x0000e1c0


	//   ....[89]....
        /*04bc*/ 	.word	0x0000e1e0


	//   ....[90]....
        /*04c0*/ 	.word	0x0000e200


	//   ....[91]....
        /*04c4*/ 	.word	0x0000e260


	//   ....[92]....
        /*04c8*/ 	.word	0x0000e280


	//   ....[93]....
        /*04cc*/ 	.word	0x0000e2e0


	//   ....[94]....
        /*04d0*/ 	.word	0x0000e300


	//   ....[95]....
        /*04d4*/ 	.word	0x0000e360


	//   ....[96]....
        /*04d8*/ 	.word	0x0000e380


	//   ....[97]....
        /*04dc*/ 	.word	0x0000e3e0


	//   ....[98]....
        /*04e0*/ 	.word	0x0000e400


	//   ....[99]....
        /*04e4*/ 	.word	0x0000e410


	//   ....[100]....
        /*04e8*/ 	.word	0x0000e9c0


	//   ....[101]....
        /*04ec*/ 	.word	0x0000e9e0


	//   ....[102]....
        /*04f0*/ 	.word	0x0000e9f0


	//   ....[103]....
        /*04f4*/ 	.word	0x0000ea10


	//   ....[104]....
        /*04f8*/ 	.word	0x0000ea90


	//   ....[105]....
        /*04fc*/ 	.word	0x0000eac0


	//   ....[106]....
        /*0500*/ 	.word	0x0000eb10


	//   ....[107]....
        /*0504*/ 	.word	0x0000eb40


	//   ....[108]....
        /*0508*/ 	.word	0x0000eb90


	//   ....[109]....
        /*050c*/ 	.word	0x0000ebc0


	//   ....[110]....
        /*0510*/ 	.word	0x0000ec10


	//   ....[111]....
        /*0514*/ 	.word	0x0000ec40


	//   ....[112]....
        /*0518*/ 	.word	0x0000ef20


	//   ....[113]....
        /*051c*/ 	.word	0x0000f100


	//   ....[114]....
        /*0520*/ 	.word	0x0000f690


	//   ....[115]....
        /*0524*/ 	.word	0x0000f770


	//   ....[116]....
        /*0528*/ 	.word	0x0000f810


	//   ....[117]....
        /*052c*/ 	.word	0x0000f890


	//   ....[118]....
        /*0530*/ 	.word	0x0000f950


	//   ....[119]....
        /*0534*/ 	.word	0x0000f9d0


	//   ....[120]....
        /*0538*/ 	.word	0x0000fab0


	//   ....[121]....
        /*053c*/ 	.word	0x0000fb40


	//   ....[122]....
        /*0540*/ 	.word	0x0000fc10


	//   ....[123]....
        /*0544*/ 	.word	0x0000fca0


	//   ....[124]....
        /*0548*/ 	.word	0x0000fd70


	//   ....[125]....
        /*054c*/ 	.word	0x0000fdf0


	//   ....[126]....
        /*0550*/ 	.word	0x0000fec0


	//   ....[127]....
        /*0554*/ 	.word	0x0000ff50


	//   ....[128]....
        /*0558*/ 	.word	0x0000ffd0


	//   ....[129]....
        /*055c*/ 	.word	0x00010050


	//   ....[130]....
        /*0560*/ 	.word	0x00010110


	//   ....[131]....
        /*0564*/ 	.word	0x00010180


	//   ....[132]....
        /*0568*/ 	.word	0x00010270


	//   ....[133]....
        /*056c*/ 	.word	0x00010300


	//   ....[134]....
        /*0570*/ 	.word	0x000103d0


	//   ....[135]....
        /*0574*/ 	.word	0x00010450


	//   ....[136]....
        /*0578*/ 	.word	0x00010530


	//   ....[137]....
        /*057c*/ 	.word	0x000105a0


	//   ....[138]....
        /*0580*/ 	.word	0x00010690


	//   ....[139]....
        /*0584*/ 	.word	0x00010720


	//   ....[140]....
        /*0588*/ 	.word	0x000107f0


	//   ....[141]....
        /*058c*/ 	.word	0x00010870


	//   ....[142]....
        /*0590*/ 	.word	0x00010930


	//   ....[143]....
        /*0594*/ 	.word	0x00010a60


	//   ....[144]....
        /*0598*/ 	.word	0x00010b10


	//   ....[145]....
        /*059c*/ 	.word	0x00010b70


	//   ....[146]....
        /*05a0*/ 	.word	0x00010c30


	//   ....[147]....
        /*05a4*/ 	.word	0x00010c90


	//   ....[148]....
        /*05a8*/ 	.word	0x00010d50


	//   ....[149]....
        /*05ac*/ 	.word	0x00010db0


	//   ....[150]....
        /*05b0*/ 	.word	0x00010e70


	//   ....[151]....
        /*05b4*/ 	.word	0x00010ed0


	//   ....[152]....
        /*05b8*/ 	.word	0x00010f90


	//   ....[153]....
        /*05bc*/ 	.word	0x00010ff0


	//   ....[154]....
        /*05c0*/ 	.word	0x000110b0


	//   ....[155]....
        /*05c4*/ 	.word	0x00011190


	//   ....[156]....
        /*05c8*/ 	.word	0x00011230


	//   ....[157]....
        /*05cc*/ 	.word	0x00011290


	//   ....[158]....
        /*05d0*/ 	.word	0x00011360


	//   ....[159]....
        /*05d4*/ 	.word	0x000113c0


	//   ....[160]....
        /*05d8*/ 	.word	0x00011490


	//   ....[161]....
        /*05dc*/ 	.word	0x000114f0


	//   ....[162]....
        /*05e0*/ 	.word	0x000115c0


	//   ....[163]....
        /*05e4*/ 	.word	0x00011620


	//   ....[164]....
        /*05e8*/ 	.word	0x000116f0


	//   ....[165]....
        /*05ec*/ 	.word	0x00011750


	//   ....[166]....
        /*05f0*/ 	.word	0x00011810


	//   ....[167]....
        /*05f4*/ 	.word	0x00011930


	//   ....[168]....
        /*05f8*/ 	.word	0x000119d0


	//   ....[169]....
        /*05fc*/ 	.word	0x00011a30


	//   ....[170]....
        /*0600*/ 	.word	0x00011b00


	//   ....[171]....
        /*0604*/ 	.word	0x00011ba0


	//   ....[172]....
        /*0608*/ 	.word	0x00011c60


	//   ....[173]....
        /*060c*/ 	.word	0x00011d00


	//   ....[174]....
        /*0610*/ 	.word	0x00011dc0


	//   ....[175]....
        /*0614*/ 	.word	0x00011e60


	//   ....[176]....
        /*0618*/ 	.word	0x00011f20


	//   ....[177]....
        /*061c*/ 	.word	0x00011fc0


	//   ....[178]....
        /*0620*/ 	.word	0x00012080


	//   ....[179]....
        /*0624*/ 	.word	0x00012150


	//   ....[180]....
        /*0628*/ 	.word	0x00012270


	//----- nvinfo : EIATTR_REG_RECONFIG
	.align		4
.L_262:
        /*062c*/ 	.byte	0x01, 0x54
	.zero		2


	//----- nvinfo : EIATTR_SYSCALL_OFFSETS
	.align		4
        /*0630*/ 	.byte	0x04, 0x46
        /*0632*/ 	.short	(.L_264 - .L_263)


	//   ....[0]....
.L_263:
        /*0634*/ 	.word	0x00001570


	//   ....[1]....
        /*0638*/ 	.word	0x0000be00


	//   ....[2]....
        /*063c*/ 	.word	0x0000bf50


	//   ....[3]....
        /*0640*/ 	.word	0x0000c040


	//   ....[4]....
        /*0644*/ 	.word	0x0000cdc0


	//----- nvinfo : EIATTR_MBARRIER_INSTR_OFFSETS
	.align		4
.L_264:
        /*0648*/ 	.byte	0x04, 0x39
        /*064a*/ 	.short	(.L_266 - .L_265)


	//   ....[0]....
.L_265:
        /*064c*/ 	.word	0x00000180
        /*0650*/ 	.word	0x000000ff
        /*0654*/ 	.word	0x0002a800
        /*0658*/ 	.short	0x0100
        /*065a*/ 	.byte	0x08
	.zero		1


	//   ....[1]....
        /*065c*/ 	.word	0x00000190
        /*0660*/ 	.word	0x000000ff
        /*0664*/ 	.word	0x0002a820
        /*0668*/ 	.short	0x0100
        /*066a*/ 	.byte	0x08
	.zero		1


	//   ....[2]....
        /*066c*/ 	.word	0x00000280
        /*0670*/ 	.word	0x000000ff
        /*0674*/ 	.word	0x0002a830
        /*0678*/ 	.short	0x0100
        /*067a*/ 	.byte	0x08
	.zero		1


	//   ....[3]....
        /*067c*/ 	.word	0x00000290
        /*0680*/ 	.word	0x000000ff
        /*0684*/ 	.word	0x0002a840
        /*0688*/ 	.short	0x0100
        /*068a*/ 	.byte	0x08
	.zero		1


	//   ....[4]....
        /*068c*/ 	.word	0x000002a0
        /*0690*/ 	.word	0x000000ff
        /*0694*/ 	.word	0x0002a838
        /*0698*/ 	.short	0x0100
        /*069a*/ 	.byte	0x08
	.zero		1


	//   ....[5]....
        /*069c*/ 	.word	0x000002b0
        /*06a0*/ 	.word	0x000000ff
        /*06a4*/ 	.word	0x0002a848
        /*06a8*/ 	.short	0x0100
        /*06aa*/ 	.byte	0x08
	.zero		1


	//   ....[6]....
        /*06ac*/ 	.word	0x000003e0
        /*06b0*/ 	.word	0x000000ff
        /*06b4*/ 	.word	0x0002a850
        /*06b8*/ 	.short	0x0100
        /*06ba*/ 	.byte	0x08
	.zero		1


	//   ....[7]....
        /*06bc*/ 	.word	0x000003f0
        /*06c0*/ 	.word	0x000000ff
        /*06c4*/ 	.word	0x0002a860
        /*06c8*/ 	.short	0x0100
        /*06ca*/ 	.byte	0x08
	.zero		1


	//   ....[8]....
        /*06cc*/ 	.word	0x00000400
        /*06d0*/ 	.word	0x000000ff
        /*06d4*/ 	.word	0x0002a858
        /*06d8*/ 	.short	0x0100
        /*06da*/ 	.byte	0x08
	.zero		1


	//   ....[9]....
        /*06dc*/ 	.word	0x00000410
        /*06e0*/ 	.word	0x000000ff
        /*06e4*/ 	.word	0x0002a868
        /*06e8*/ 	.short	0x0100
        /*06ea*/ 	.byte	0x08
	.zero		1


	//   ....[10]....
        /*06ec*/ 	.word	0x00000500
        /*06f0*/ 	.word	0x000000ff
        /*06f4*/ 	.word	0x0002a870
        /*06f8*/ 	.short	0x0100
        /*06fa*/ 	.byte	0x06
	.zero		1


	//   ....[11]....
        /*06fc*/ 	.word	0x00000510
        /*0700*/ 	.word	0x000000ff
        /*0704*/ 	.word	0x0002a880
        /*0708*/ 	.short	0x0100
        /*070a*/ 	.byte	0x06
	.zero		1


	//   ....[12]....
        /*070c*/ 	.word	0x00000520
        /*0710*/ 	.word	0x000000ff
        /*0714*/ 	.word	0x0002a878
        /*0718*/ 	.short	0x0100
        /*071a*/ 	.byte	0x06
	.zero		1


	//   ....[13]....
        /*071c*/ 	.word	0x00000530
        /*0720*/ 	.word	0x000000ff
        /*0724*/ 	.word	0x0002a888
        /*0728*/ 	.short	0x0100
        /*072a*/ 	.byte	0x06
	.zero		1


	//   ....[14]....
        /*072c*/ 	.word	0x00000660
        /*0730*/ 	.word	0x000000ff
        /*0734*/ 	.word	0x0002a890
        /*0738*/ 	.short	0x0100
        /*073a*/ 	.byte	0x08
	.zero		1


	//   ....[15]....
        /*073c*/ 	.word	0x00000670
        /*0740*/ 	.word	0x000000ff
        /*0744*/ 	.word	0x0002a8a0
        /*0748*/ 	.short	0x0100
        /*074a*/ 	.byte	0x08
	.zero		1


	//   ....[16]....
        /*074c*/ 	.word	0x00000680
        /*0750*/ 	.word	0x000000ff
        /*0754*/ 	.word	0x0002a898
        /*0758*/ 	.short	0x0100
        /*075a*/ 	.byte	0x08
	.zero		1


	//   ....[17]....
        /*075c*/ 	.word	0x00000690
        /*0760*/ 	.word	0x000000ff
        /*0764*/ 	.word	0x0002a8a8
        /*0768*/ 	.short	0x0100
        /*076a*/ 	.byte	0x08
	.zero		1


	//   ....[18]....
        /*076c*/ 	.word	0x000007d0
        /*0770*/ 	.word	0x000000ff
        /*0774*/ 	.word	0x0002a8b0
        /*0778*/ 	.short	0x0100
        /*077a*/ 	.byte	0x08
	.zero		1


	//   ....[19]....
        /*077c*/ 	.word	0x000007e0
        /*0780*/ 	.word	0x000000ff
        /*0784*/ 	.word	0x0002a8c0
        /*0788*/ 	.short	0x0100
        /*078a*/ 	.byte	0x08
	.zero		1


	//   ....[20]....
        /*078c*/ 	.word	0x000007f0
        /*0790*/ 	.word	0x000000ff
        /*0794*/ 	.word	0x0002a8b8
        /*0798*/ 	.short	0x0100
        /*079a*/ 	.byte	0x08
	.zero		1


	//   ....[21]....
        /*079c*/ 	.word	0x00000800
        /*07a0*/ 	.word	0x000000ff
        /*07a4*/ 	.word	0x0002a8c8
        /*07a8*/ 	.short	0x0100
        /*07aa*/ 	.byte	0x08
	.zero		1


	//   ....[22]....
        /*07ac*/ 	.word	0x000015e0
        /*07b0*/ 	.word	0x000000ff
        /*07b4*/ 	.word	0x0002a800
        /*07b8*/ 	.short	0x010a
        /*07ba*/ 	.byte	0x28
	.zero		1


	//   ....[23]....
        /*07bc*/ 	.word	0x00001660
        /*07c0*/ 	.word	0x00000000
        /*07c4*/ 	.word	0x0002a830
        /*07c8*/ 	.short	0x010a
        /*07ca*/ 	.byte	0x3f
	.zero		1


	//   ....[24]....
        /*07cc*/ 	.word	0x000016a0
        /*07d0*/ 	.word	0x00000000
        /*07d4*/ 	.word	0x0002a830
        /*07d8*/ 	.short	0x010a
        /*07da*/ 	.byte	0x3f
	.zero		1


	//   ....[25]....
        /*07dc*/ 	.word	0x00002f80
        /*07e0*/ 	.word	0x000000ff
        /*07e4*/ 	.word	0x00000000
        /*07e8*/ 	.short	0x0101
        /*07ea*/ 	.byte	0x04
	.zero		1


	//   ....[26]....
        /*07ec*/ 	.word	0x00003d00
        /*07f0*/ 	.word	0x000000ff
        /*07f4*/ 	.word	0x0002a830
        /*07f8*/ 	.short	0x010a
        /*07fa*/ 	.byte	0x07
	.zero		1


	//   ....[27]....
        /*07fc*/ 	.word	0x00003d40
        /*0800*/ 	.word	0x000000ff
        /*0804*/ 	.word	0x0002a830
        /*0808*/ 	.short	0x010a
        /*080a*/ 	.byte	0x07
	.zero		1


	//   ....[28]....
        /*080c*/ 	.word	0x00004680
        /*0810*/ 	.word	0x000000ff
        /*0814*/ 	.word	0x0002a850
        /*0818*/ 	.short	0x010a
        /*081a*/ 	.byte	0x0a
	.zero		1


	//   ....[29]....
        /*081c*/ 	.word	0x000046c0
        /*0820*/ 	.word	0x000000ff
        /*0824*/ 	.word	0x0002a850
        /*0828*/ 	.short	0x010a
        /*082a*/ 	.byte	0x0a
	.zero		1


	//   ....[30]....
        /*082c*/ 	.word	0x00004e00
        /*0830*/ 	.word	0x000000ff
        /*0834*/ 	.word	0x00000000
        /*0838*/ 	.short	0x0101
        /*083a*/ 	.byte	0x07
	.zero		1


	//   ....[31]....
        /*083c*/ 	.word	0x000064a0
        /*0840*/ 	.word	0x000000ff
        /*0844*/ 	.word	0x00000000
        /*0848*/ 	.short	0x0101
        /*084a*/ 	.byte	0x0a
	.zero		1


	//   ....[32]....
        /*084c*/ 	.word	0x00006730
        /*0850*/ 	.word	0x000000ff
        /*0854*/ 	.word	0x0002a830
        /*0858*/ 	.short	0x010a
        /*085a*/ 	.byte	0x07
	.zero		1


	//   ....[33]....
        /*085c*/ 	.word	0x00006770
        /*0860*/ 	.word	0x000000ff
        /*0864*/ 	.word	0x0002a830
        /*0868*/ 	.short	0x010a
        /*086a*/ 	.byte	0x07
	.zero		1


	//   ....[34]....
        /*086c*/ 	.word	0x000070b0
        /*0870*/ 	.word	0x000000ff
        /*0874*/ 	.word	0x0002a850
        /*0878*/ 	.short	0x010a
        /*087a*/ 	.byte	0x07
	.zero		1


	//   ....[35]....
        /*087c*/ 	.word	0x000070f0
        /*0880*/ 	.word	0x000000ff
        /*0884*/ 	.word	0x0002a850
        /*0888*/ 	.short	0x010a
        /*088a*/ 	.byte	0x07
	.zero		1


	//   ....[36]....
        /*088c*/ 	.word	0x000077a0
        /*0890*/ 	.word	0x000000ff
        /*0894*/ 	.word	0x00000000
        /*0898*/ 	.short	0x0101
        /*089a*/ 	.byte	0x04
	.zero		1


	//   ....[37]....
        /*089c*/ 	.word	0x00008790
        /*08a0*/ 	.word	0x000000ff
        /*08a4*/ 	.word	0x00000000
        /*08a8*/ 	.short	0x0101
        /*08aa*/ 	.byte	0x07
	.zero		1


	//   ....[38]....
        /*08ac*/ 	.word	0x00008d60
        /*08b0*/ 	.word	0x000000ff
        /*08b4*/ 	.word	0x0002a850
        /*08b8*/ 	.short	0x010a
        /*08ba*/ 	.byte	0x05
	.zero		1


	//   ....[39]....
        /*08bc*/ 	.word	0x00008da0
        /*08c0*/ 	.word	0x000000ff
        /*08c4*/ 	.word	0x0002a850
        /*08c8*/ 	.short	0x010a
        /*08ca*/ 	.byte	0x05
	.zero		1


	//   ....[40]....
        /*08cc*/ 	.word	0x00009270
        /*08d0*/ 	.word	0x000000ff
        /*08d4*/ 	.word	0x00000000
        /*08d8*/ 	.short	0x0101
        /*08da*/ 	.byte	0x04
	.zero		1


	//   ....[41]....
        /*08dc*/ 	.word	0x0000a590
        /*08e0*/ 	.word	0x00000028
        /*08e4*/ 	.word	0x00000000
        /*08e8*/ 	.short	0x0101
        /*08ea*/ 	.byte	0x3f
	.zero		1


	//   ....[42]....
        /*08ec*/ 	.word	0x0000c590
        /*08f0*/ 	.word	0x00000000
        /*08f4*/ 	.word	0x0002a840
        /*08f8*/ 	.short	0x010a
        /*08fa*/ 	.byte	0x3f
	.zero		1


	//   ....[43]....
        /*08fc*/ 	.word	0x0000cba0
        /*0900*/ 	.word	0x00000000
        /*0904*/ 	.word	0x0002a830
        /*0908*/ 	.short	0x0107
        /*090a*/ 	.byte	0x3f
	.zero		1


	//   ....[44]....
        /*090c*/ 	.word	0x0000cc60
        /*0910*/ 	.word	0x00000000
        /*0914*/ 	.word	0x0002a830
        /*0918*/ 	.short	0x0101
        /*091a*/ 	.byte	0x3f
	.zero		1


	//   ....[45]....
        /*091c*/ 	.word	0x0000d6b0
        /*0920*/ 	.word	0x00000011
        /*0924*/ 	.word	0x0002a800
        /*0928*/ 	.short	0x0107
        /*092a*/ 	.byte	0x3f
	.zero		1


	//   ....[46]....
        /*092c*/ 	.word	0x0000d7a0
        /*0930*/ 	.word	0x00000011
        /*0934*/ 	.word	0x0002a800
        /*0938*/ 	.short	0x0101
        /*093a*/ 	.byte	0x3f
	.zero		1


	//   ....[47]....
        /*093c*/ 	.word	0x0000d7c0
        /*0940*/ 	.word	0x00000011
        /*0944*/ 	.word	0x0002a820
        /*0948*/ 	.short	0x010a
        /*094a*/ 	.byte	0x3f
	.zero		1


	//   ....[48]....
        /*094c*/ 	.word	0x0000db20
        /*0950*/ 	.word	0x00000006
        /*0954*/ 	.word	0x0002a840
        /*0958*/ 	.short	0x010a
        /*095a*/ 	.byte	0x3f
	.zero		1


	//   ....[49]....
        /*095c*/ 	.word	0x0000dff0
        /*0960*/ 	.word	0x00000006
        /*0964*/ 	.word	0x0002a830
        /*0968*/ 	.short	0x0107
        /*096a*/ 	.byte	0x3f
	.zero		1


	//   ....[50]....
        /*096c*/ 	.word	0x0000e0b0
        /*0970*/ 	.word	0x00000006
        /*0974*/ 	.word	0x0002a830
        /*0978*/ 	.short	0x0101
        /*097a*/ 	.byte	0x3f
	.zero		1


	//   ....[51]....
        /*097c*/ 	.word	0x0000e110
        /*0980*/ 	.word	0x00000006
        /*0984*/ 	.word	0x0002a860
        /*0988*/ 	.short	0x010a
        /*098a*/ 	.byte	0x3f
	.zero		1


	//   ....[52]....
        /*098c*/ 	.word	0x0000e540
        /*0990*/ 	.word	0x00000006
        /*0994*/ 	.word	0x0002a850
        /*0998*/ 	.short	0x0107
        /*099a*/ 	.byte	0x3f
	.zero		1


	//   ....[53]....
        /*099c*/ 	.word	0x0000e690
        /*09a0*/ 	.word	0x00000006
        /*09a4*/ 	.word	0x0002a850
        /*09a8*/ 	.short	0x0101
        /*09aa*/ 	.byte	0x3f
	.zero		1


	//   ....[54]....
        /*09ac*/ 	.word	0x0000e920
        /*09b0*/ 	.word	0x00000004
        /*09b4*/ 	.word	0x0002a860
        /*09b8*/ 	.short	0x010a
        /*09ba*/ 	.byte	0x3f
	.zero		1


	//   ....[55]....
        /*09bc*/ 	.word	0x0000ed20
        /*09c0*/ 	.word	0x00000004
        /*09c4*/ 	.word	0x0002a850
        /*09c8*/ 	.short	0x0107
        /*09ca*/ 	.byte	0x3f
	.zero		1


	//   ....[56]....
        /*09cc*/ 	.word	0x0000ede0
        /*09d0*/ 	.word	0x00000004
        /*09d4*/ 	.word	0x0002a850
        /*09d8*/ 	.short	0x0101
        /*09da*/ 	.byte	0x3f
	.zero		1


	//   ....[57]....
        /*09dc*/ 	.word	0x0000f080
        /*09e0*/ 	.word	0x00000004
        /*09e4*/ 	.word	0x0002a820
        /*09e8*/ 	.short	0x010a
        /*09ea*/ 	.byte	0x3f
	.zero		1


	//   ....[58]....
        /*09ec*/ 	.word	0x0000f200
        /*09f0*/ 	.word	0x00000005
        /*09f4*/ 	.word	0x0002a840
        /*09f8*/ 	.short	0x010a
        /*09fa*/ 	.byte	0x3f
	.zero		1


	//   ....[59]....
        /*09fc*/ 	.word	0x0000f2a0
        /*0a00*/ 	.word	0x00000017
        /*0a04*/ 	.word	0x0002a840
        /*0a08*/ 	.short	0x010a
        /*0a0a*/ 	.byte	0x3f
	.zero		1


	//   ....[60]....
        /*0a0c*/ 	.word	0x0000f2e0
        /*0a10*/ 	.word	0x00000005
        /*0a14*/ 	.word	0x0002a860
        /*0a18*/ 	.short	0x010a
        /*0a1a*/ 	.byte	0x3f
	.zero		1


	//   ....[61]....
        /*0a1c*/ 	.word	0x0000f320
        /*0a20*/ 	.word	0x00000017
        /*0a24*/ 	.word	0x0002a860
        /*0a28*/ 	.short	0x010a
        /*0a2a*/ 	.byte	0x3f
	.zero		1


	//   ....[62]....
        /*0a2c*/ 	.word	0x0000f390
        /*0a30*/ 	.word	0x00000003
        /*0a34*/ 	.word	0x0002a800
        /*0a38*/ 	.short	0x010a
        /*0a3a*/ 	.byte	0x3f
	.zero		1


	//   ....[63]....
        /*0a3c*/ 	.word	0x0000f3e0
        /*0a40*/ 	.word	0x00000000
        /*0a44*/ 	.word	0x0002a830
        /*0a48*/ 	.short	0x010a
        /*0a4a*/ 	.byte	0x3f
	.zero		1


	//   ....[64]....
        /*0a4c*/ 	.word	0x0000f440
        /*0a50*/ 	.word	0x0000000a
        /*0a54*/ 	.word	0x0002a830
        /*0a58*/ 	.short	0x010a
        /*0a5a*/ 	.byte	0x3f
	.zero		1


	//   ....[65]....
        /*0a5c*/ 	.word	0x0000f4a0
        /*0a60*/ 	.word	0x00000009
        /*0a64*/ 	.word	0x0002a850
        /*0a68*/ 	.short	0x010a
        /*0a6a*/ 	.byte	0x3f
	.zero		1


	//   ....[66]....
        /*0a6c*/ 	.word	0x0000f500
        /*0a70*/ 	.word	0x0000000a
        /*0a74*/ 	.word	0x0002a830
        /*0a78*/ 	.short	0x010a
        /*0a7a*/ 	.byte	0x3f
	.zero		1


	//   ....[67]....
        /*0a7c*/ 	.word	0x0000f560
        /*0a80*/ 	.word	0x00000009
        /*0a84*/ 	.word	0x0002a850
        /*0a88*/ 	.short	0x010a
        /*0a8a*/ 	.byte	0x3f
	.zero		1


	//   ....[68]....
        /*0a8c*/ 	.word	0x0000f5c0
        /*0a90*/ 	.word	0x00000003
        /*0a94*/ 	.word	0x0002a850
        /*0a98*/ 	.short	0x010a
        /*0a9a*/ 	.byte	0x3f
	.zero		1


	//   ....[69]....
        /*0a9c*/ 	.word	0x0000f6c0
        /*0aa0*/ 	.word	0x00000000
        /*0aa4*/ 	.word	0x0002a840
        /*0aa8*/ 	.short	0x010a
        /*0aaa*/ 	.byte	0x3f
	.zero		1


	//   ....[70]....
        /*0aac*/ 	.word	0x00010960
        /*0ab0*/ 	.word	0x00000011
        /*0ab4*/ 	.word	0x0002a820
        /*0ab8*/ 	.short	0x010a
        /*0aba*/ 	.byte	0x3f
	.zero		1


	//   ....[71]....
        /*0abc*/ 	.word	0x000109b0
        /*0ac0*/ 	.word	0x00000006
        /*0ac4*/ 	.word	0x0002a840
        /*0ac8*/ 	.short	0x010a
        /*0aca*/ 	.byte	0x3f
	.zero		1


	//   ....[72]....
        /*0acc*/ 	.word	0x000110e0
        /*0ad0*/ 	.word	0x00000006
        /*0ad4*/ 	.word	0x0002a860
        /*0ad8*/ 	.short	0x010a
        /*0ada*/ 	.byte	0x3f
	.zero		1


	//   ....[73]....
        /*0adc*/ 	.word	0x00011880
        /*0ae0*/ 	.word	0x00000004
        /*0ae4*/ 	.word	0x0002a860
        /*0ae8*/ 	.short	0x010a
        /*0aea*/ 	.byte	0x3f
	.zero		1


	//   ....[74]....
        /*0aec*/ 	.word	0x00012190
        /*0af0*/ 	.word	0x00000004
        /*0af4*/ 	.word	0x0002a820
        /*0af8*/ 	.short	0x010a
        /*0afa*/ 	.byte	0x3f
	.zero		1


	//   ....[75]....
        /*0afc*/ 	.word	0x00012330
        /*0b00*/ 	.word	0x00000005
        /*0b04*/ 	.word	0x0002a840
        /*0b08*/ 	.short	0x010a
        /*0b0a*/ 	.byte	0x3f
	.zero		1


	//   ....[76]....
        /*0b0c*/ 	.word	0x00012380
        /*0b10*/ 	.word	0x00000017
        /*0b14*/ 	.word	0x0002a840
        /*0b18*/ 	.short	0x010a
        /*0b1a*/ 	.byte	0x3f
	.zero		1


	//   ....[77]....
        /*0b1c*/ 	.word	0x000123d0
        /*0b20*/ 	.word	0x00000005
        /*0b24*/ 	.word	0x0002a860
        /*0b28*/ 	.short	0x010a
        /*0b2a*/ 	.byte	0x3f
	.zero		1


	//----- nvinfo : EIATTR_NUM_MBARRIERS
	.align		4
.L_266:
        /*0b2c*/ 	.byte	0x03, 0x38
        /*0b2e*/ 	.short	0x0016


	//----- nvinfo : EIATTR_EXIT_INSTR_OFFSETS
	.align		4
        /*0b30*/ 	.byte	0x04, 0x1c
        /*0b32*/ 	.short	(.L_268 - .L_267)


	//   ....[0]....
.L_267:
        /*0b34*/ 	.word	0x00000930


	//   ....[1]....
        /*0b38*/ 	.word	0x0000b260


	//   ....[2]....
        /*0b3c*/ 	.word	0x0000f370


	//----- nvinfo : EIATTR_MAX_THREADS
	.align		4
.L_268:
        /*0b40*/ 	.byte	0x04, 0x05
        /*0b42*/ 	.short	(.L_270 - .L_269)
.L_269:
        /*0b44*/ 	.word	0x00000180
        /*0b48*/ 	.word	0x00000001
        /*0b4c*/ 	.word	0x00000001


	//----- nvinfo : EIATTR_CRS_STACK_SIZE
	.align		4
.L_270:
        /*0b50*/ 	.byte	0x04, 0x1e
        /*0b52*/ 	.short	(.L_272 - .L_271)
.L_271:
        /*0b54*/ 	.word	0x00000000


	//----- nvinfo : EIATTR_CBANK_PARAM_SIZE
	.align		4
.L_272:
        /*0b58*/ 	.byte	0x03, 0x19
        /*0b5a*/ 	.short	0x0af0


	//----- nvinfo : EIATTR_PARAM_CBANK
	.align		4
        /*0b5c*/ 	.byte	0x04, 0x0a
        /*0b5e*/ 	.short	(.L_274 - .L_273)
	.align		4
.L_273:
        /*0b60*/ 	.word	index@(.nv.constant0._ZN7cutlass13device_kernelIN5flash11enable_sm90INS1_16FlashAttnFwdSm90INS1_25CollectiveMainloopFwdSm90ILi2EN4cute5tupleIJNS5_1CILi1EEES8_S8_EEENS6_IJNS7_ILi128EEENS7_ILi96EEENS7_ILi192EEEEEELi128ENS_10bfloat16_tEfNS_4arch4Sm90ELb1ELb0ELb1ELb0ELb1ELb0ELb0ELb1ELb1ELb1ELb0ELb0EEENS1_21CollectiveEpilogueFwdINS6_IJSA_SA_SB_EEES9_SE_SG_Li256ELb0ELb1ELb0ELb0EEENS1_30DynamicPersistentTileSchedulerILi256ELi128ELb0ELb1ELb1EEEEEEEEEvNT_6ParamsE)
        /*0b64*/ 	.short	0x0210
        /*0b66*/ 	.short	0x0af0


	//----- nvinfo : EIATTR_SW_WAR
	.align		4
.L_274:
        /*0b68*/ 	.byte	0x04, 0x36
        /*0b6a*/ 	.short	(.L_276 - .L_275)
.L_275:
        /*0b6c*/ 	.word	0x00000008
.L_276:


//--------------------- .nv.info._ZN7cutlass13device_kernelIN5flash11enable_sm90INS1_16FlashAttnFwdSm90INS1_25CollectiveMainloopFwdSm90ILi2EN4cute5tupleIJNS5_1CILi1EEES8_S8_EEENS6_IJNS7_ILi128EEENS7_ILi96EEENS7_ILi192EEEEEELi128ENS_10bfloat16_tEfNS_4arch4Sm90ELb1ELb0ELb1ELb1ELb1ELb0ELb0ELb1ELb1ELb1ELb0ELb0EEENS1_21CollectiveEpilogueFwdINS6_IJSA_SA_SB_EEES9_SE_SG_Li256ELb1ELb1ELb0ELb0EEENS1_36VarlenDynamicPersistentTileSchedulerILi128ELi96ELi256ELi128ELb0ELb1ELb1ELb1ELb1ELb1EEEEEEEEEvNT_6ParamsE --------------------------
	.section	.nv.info._ZN7cutlass13device_kernelIN5flash11enable_sm90INS1_16FlashAttnFwdSm90INS1_25CollectiveMainloopFwdSm90ILi2EN4cute5tupleIJNS5_1CILi1EEES8_S8_EEENS6_IJNS7_ILi128EEENS7_ILi96EEENS7_ILi192EEEEEELi128ENS_10bfloat16_tEfNS_4arch4Sm90ELb1ELb0ELb1ELb1ELb1ELb0ELb0ELb1ELb1ELb1ELb0ELb0EEENS1_21CollectiveEpilogueFwdINS6_IJSA_SA_SB_EEES9_SE_SG_Li256ELb1ELb1ELb0ELb0EEENS1_36VarlenDynamicPersistentTileSchedulerILi128ELi96ELi256ELi128ELb0ELb1ELb1ELb1ELb1ELb1EEEEEEEEEvNT_6ParamsE,"",@"SHT_CUDA_INFO"
	.sectionflags	@""
	.align	4


	//----- nvinfo : EIATTR_CUDA_API_VERSION
	.align		4
        /*0000*/ 	.byte	0x04, 0x37
        /*0002*/ 	.short	(.L_278 - .L_277)
.L_277:
        /*0004*/ 	.word	0x00000082


	//----- nvinfo : EIATTR_KPARAM_INFO
	.align		4
.L_278:
        /*0008*/ 	.byte	0x04, 0x17
        /*000a*/ 	.short	(.L_280 - .L_279)
.L_279:
        /*000c*/ 	.word	0x00000000
        /*0010*/ 	.short	0x0000
        /*0012*/ 	.short	0x0070
        /*0014*/ 	.byte	0x00, 0xf0, 0x01, 0x2a


	//----- nvinfo : EIATTR_SPARSE_MMA_MASK
	.align		4
.L_280:
        /*0018*/ 	.byte	0x03, 0x50
        /*001a*/ 	.short	0x0000


	//----- nvinfo : EIATTR_MAXREG_COUNT
	.align		4
        /*001c*/ 	.byte	0x03, 0x1b
        /*001e*/ 	.short	0x00a8


	//----- nvinfo : EIATTR_NUM_BARRIERS
	.align		4
        /*0020*/ 	.byte	0x02, 0x4c
        /*0022*/ 	.byte	0x09
	.zero		1


	//----- nvinfo : EIATTR_EXTERNS
	.align		4
        /*0024*/ 	.byte	0x04, 0x0f
        /*0026*/ 	.short	(.L_282 - .L_281)


	//   ....[0]....
	.align		4
.L_281:
        /*0028*/ 	.word	index@(__assertfail)


	//----- nvinfo : EIATTR_ANNOTATIONS
	.align		4
.L_282:
        /*002c*/ 	.byte	0x04, 0x55
        /*002e*/ 	.short	(.L_284 - .L_283)


	//   ....[0]....
.L_283:
        /* <DEDUP_REMOVED lines=11> */


	//----- nvinfo : EIATTR_MERCURY_ISA_VERSION
	.align		4
.L_284:
        /*00d0*/ 	.byte	0x03, 0x5f
        /*00d2*/ 	.short	0x0101


	//----- nvinfo : EIATTR_UNUSED_LOAD_BYTE_OFFSET
	.align		4
        /*00d4*/ 	.byte	0x04, 0x44
        /*00d6*/ 	.short	(.L_286 - .L_285)


	//   ....[0]....
.L_285:
        /*00d8*/ 	.word	0x00000930
        /*00dc*/ 	.word	0x0000fff0


	//   ....[1]....
        /*00e0*/ 	.word	0x00009670
        /*00e4*/ 	.word	0x0000fff0


	//----- nvinfo : EIATTR_INT_WARP_WIDE_INSTR_OFFSETS
	.align		4
.L_286:
        /*00e8*/ 	.byte	0x04, 0x31
        /*00ea*/ 	.short	(.L_288 - .L_287)


	//   ....[0]....
.L_287:
        /*00ec*/ 	.word	0x000000c0


	//   ....[1]....
        /*00f0*/ 	.word	0x000000d0


	//   ....[2]....
        /*00f4*/ 	.word	0x00000170


	//   ....[3]....
        /*00f8*/ 	.word	0x0000c8c0


	//   ....[4]....
        /*00fc*/ 	.word	0x0000c950


	//   ....[5]....
        /*0100*/ 	.word	0x0000f870


	//   ....[6]....
        /*0104*/ 	.word	0x0000f900


	//----- nvinfo : EIATTR_COOP_GROUP_MASK_REGIDS
	.align		4
.L_288:
        /*0108*/ 	.byte	0x04, 0x29
        /*010a*/ 	.short	(.L_290 - .L_289)


	//   ....[0]....
.L_289:
        /*010c*/ 	.word	0xffffffff


	//   ....[1]....
        /*0110*/ 	.word	0xffffffff


	//   ....[2]....
        /*0114*/ 	.word	0xffffffff


	//   ....[3]....
        /*0118*/ 	.word	0xffffffff


	//   ....[4]....
        /*011c*/ 	.word	0xffffffff


	//   ....[5]....
        /*0120*/ 	.word	0xffffffff


	//   ....[6]....
        /*0124*/ 	.word	0xffffffff


	//   ....[7]....
        /*0128*/ 	.word	0xffffffff


	//   ....[8]....
        /*012c*/ 	.word	0xffffffff


	//   ....[9]....
        /*0130*/ 	.word	0xffffffff


	//   ....[10]....
        /*0134*/ 	.word	0xffffffff


	//   ....[11]....
        /*0138*/ 	.word	0xffffffff


	//   ....[12]....
        /*013c*/ 	.word	0xffffffff


	//   ....[13]....
        /*0140*/ 	.word	0xffffffff


	//   ....[14]....
        /*0144*/ 	.word	0xffffffff


	//   ....[15]....
        /*0148*/ 	.word	0xffffffff


	//   ....[16]....
        /*014c*/ 	.word	0xffffffff


	//   ....[17]....
        /*0150*/ 	.word	0xffffffff


	//   ....[18]....
        /*0154*/ 	.word	0xffffffff


	//   ....[19]....
        /*0158*/ 	.word	0xffffffff


	//   ....[20]....
        /*015c*/ 	.word	0xffffffff


	//   ....[21]....
        /*0160*/ 	.word	0xffffffff


	//   ....[22]....
        /*0164*/ 	.word	0xffffffff


	//   ....[23]....
        /*0168*/ 	.word	0xffffffff


	//   ....[24]....
        /*016c*/ 	.word	0xffffffff


	//   ....[25]....
        /*0170*/ 	.word	0xffffffff


	//   ....[26]....
        /*0174*/ 	.word	0xffffffff


	//   ....[27]....
        /*0178*/ 	.word	0xffffffff


	//   ....[28]....
        /*017c*/ 	.word	0xffffffff


	//   ....[29]....
        /*0180*/ 	.word	0xffffffff


	//   ....[30]....
        /*0184*/ 	.word	0xffffffff


	//   ....[31]....
        /*0188*/ 	.word	0xffffffff


	//   ....[32]....
        /*018c*/ 	.word	0xffffffff


	//   ....[33]....
        /*0190*/ 	.word	0xffffffff


	//   ....[34]....
        /*0194*/ 	.word	0xffffffff


	//   ....[35]....
        /*0198*/ 	.word	0xffffffff


	//   ....[36]....
        /*019c*/ 	.word	0xffffffff


	//   ....[37]....
        /*01a0*/ 	.word	0xffffffff


	//   ....[38]....
        /*01a4*/ 	.word	0xffffffff


	//   ....[39]....
        /*01a8*/ 	.word	0xffffffff


	//   ....[40]....
        /*01ac*/ 	.word	0xffffffff


	//   ....[41]....
        /*01b0*/ 	.word	0xffffffff


	//   ....[42]....
        /*01b4*/ 	.word	0xffffffff


	//   ....[43]....
        /*01b8*/ 	.word	0xffffffff


	//   ....[44]....
        /*01bc*/ 	.word	0xffffffff


	//   ....[45]....
        /*01c0*/ 	.word	0xffffffff


	//   ....[46]....
        /*01c4*/ 	.word	0xffffffff


	//   ....[47]....
        /*01c8*/ 	.word	0xffffffff


	//   ....[48]....
        /*01cc*/ 	.word	0xffffffff


	//   ....[49]....
        /*01d0*/ 	.word	0xffffffff


	//   ....[50]....
        /*01d4*/ 	.word	0xffffffff


	//   ....[51]....
        /*01d8*/ 	.word	0xffffffff


	//   ....[52]....
        /*01dc*/ 	.word	0xffffffff


	//   ....[53]....
        /*01e0*/ 	.word	0xffffffff


	//   ....[54]....
        /*01e4*/ 	.word	0xffffffff


	//   ....[55]....
        /*01e8*/ 	.word	0xffffffff


	//   ....[56]....
        /*01ec*/ 	.word	0xffffffff


	//   ....[57]....
        /*01f0*/ 	.word	0xffffffff


	//   ....[58]....
        /*01f4*/ 	.word	0xffffffff


	//   ....[59]....
        /*01f8*/ 	.word	0xffffffff


	//   ....[60]....
        /*01fc*/ 	.word	0xffffffff


	//   ....[61]....
        /*0200*/ 	.word	0xffffffff


	//   ....[62]....
        /*0204*/ 	.word	0xffffffff


	//   ....[63]....
        /*0208*/ 	.word	0xffffffff


	//   ....[64]....
        /*020c*/ 	.word	0xffffffff


	//   ....[65]....
        /*0210*/ 	.word	0xffffffff


	//   ....[66]....
        /*0214*/ 	.word	0xffffffff


	//   ....[67]....
        /*0218*/ 	.word	0xffffffff


	//   ....[68]....
        /*021c*/ 	.word	0xffffffff


	//   ....[69]....
        /*0220*/ 	.word	0xffffffff


	//   ....[70]....
        /*0224*/ 	.word	0xffffffff


	//   ....[71]....
        /*0228*/ 	.word	0xffffffff


	//   ....[72]....
        /*022c*/ 	.word	0xffffffff


	//   ....[73]....
        /*0230*/ 	.word	0xffffffff


	//   ....[74]....
        /*0234*/ 	.word	0xffffffff


	//   ....[75]....
        /*0238*/ 	.word	0xffffffff


	//   ....[76]....
        /*023c*/ 	.word	0xffffffff


	//   ....[77]....
        /*0240*/ 	.word	0xffffffff


	//   ....[78]....
        /*0244*/ 	.word	0xffffffff


	//   ....[79]....
        /*0248*/ 	.word	0xffffffff


	//   ....[80]....
        /*024c*/ 	.word	0xffffffff


	//   ....[81]....
        /*0250*/ 	.word	0xffffffff


	//   ....[82]....
        /*0254*/ 	.word	0xffffffff


	//   ....[83]....
        /*0258*/ 	.word	0xffffffff


	//   ....[84]....
        /*025c*/ 	.word	0xffffffff


	//   ....[85]....
        /*0260*/ 	.word	0xffffffff


	//   ....[86]....
        /*0264*/ 	.word	0xffffffff


	//   ....[87]....
        /*0268*/ 	.word	0xffffffff


	//   ....[88]....
        /*026c*/ 	.word	0xffffffff


	//   ....[89]....
        /*0270*/ 	.word	0xffffffff


	//   ....[90]....
        /*0274*/ 	.word	0xffffffff


	//   ....[91]....
        /*0278*/ 	.word	0xffffffff


	//   ....[92]....
        /*027c*/ 	.word	0xffffffff


	//   ....[93]....
        /*0280*/ 	.word	0xffffffff


	//   ....[94]....
        /*0284*/ 	.word	0xffffffff


	//   ....[95]....
        /*0288*/ 	.word	0xffffffff


	//   ....[96]....
        /*028c*/ 	.word	0xffffffff


	//   ....[97]....
        /*0290*/ 	.word	0xffffffff


	//   ....[98]....
        /*0294*/ 	.word	0xffffffff


	//   ....[99]....
        /*0298*/ 	.word	0xffffffff


	//   ....[100]....
        /*029c*/ 	.word	0xffffffff


	//   ....[101]....
        /*02a0*/ 	.word	0xffffffff


	//   ....[102]....
        /*02a4*/ 	.word	0xffffffff


	//   ....[103]....
        /*02a8*/ 	.word	0xffffffff


	//   ....[104]....
        /*02ac*/ 	.word	0xffffffff


	//   ....[105]....
        /*02b0*/ 	.word	0xffffffff


	//   ....[106]....
        /*02b4*/ 	.word	0xffffffff


	//   ....[107]....
        /*02b8*/ 	.word	0xffffffff


	//   ....[108]....
        /*02bc*/ 	.word	0xffffffff


	//   ....[109]....
        /*02c0*/ 	.word	0xffffffff


	//   ....[110]....
        /*02c4*/ 	.word	0xffffffff


	//   ....[111]....
        /*02c8*/ 	.word	0xffffffff


	//   ....[112]....
        /*02cc*/ 	.word	0xffffffff


	//   ....[113]....
        /*02d0*/ 	.word	0xffffffff


	//   ....[114]....
        /*02d4*/ 	.word	0xffffffff


	//   ....[115]....
        /*02d8*/ 	.word	0xffffffff


	//   ....[116]....
        /*02dc*/ 	.word	0xffffffff


	//   ....[117]....
        /*02e0*/ 	.word	0xffffffff


	//   ....[118]....
        /*02e4*/ 	.word	0xffffffff


	//   ....[119]....
        /*02e8*/ 	.word	0xffffffff


	//   ....[120]....
        /*02ec*/ 	.word	0xffffffff


	//   ....[121]....
        /*02f0*/ 	.word	0xffffffff


	//   ....[122]....
        /*02f4*/ 	.word	0xffffffff


	//   ....[123]....
        /*02f8*/ 	.word	0xffffffff


	//   ....[124]....
        /*02fc*/ 	.word	0xffffffff


	//   ....[125]....
        /*0300*/ 	.word	0xffffffff


	//   ....[126]....
        /*0304*/ 	.word	0xffffffff


	//   ....[127]....
        /*0308*/ 	.word	0xffffffff


	//   ....[128]....
        /*030c*/ 	.word	0xffffffff


	//   ....[129]....
        /*0310*/ 	.word	0xffffffff


	//   ....[130]....
        /*0314*/ 	.word	0xffffffff


	//   ....[131]....
        /*0318*/ 	.word	0xffffffff


	//   ....[132]....
        /*031c*/ 	.word	0xffffffff


	//   ....[133]....
        /*0320*/ 	.word	0xffffffff


	//   ....[134]....
        /*0324*/ 	.word	0xffffffff


	//   ....[135]....
        /*0328*/ 	.word	0xffffffff


	//   ....[136]....
        /*032c*/ 	.word	0xffffffff


	//   ....[137]....
        /*0330*/ 	.word	0xffffffff


	//   ....[138]....
        /*0334*/ 	.word	0xffffffff


	//   ....[139]....
        /*0338*/ 	.word	0xffffffff


	//   ....[140]....
        /*033c*/ 	.word	0xffffffff


	//   ....[141]....
        /*0340*/ 	.word	0xffffffff


	//   ....[142]....
        /*0344*/ 	.word	0xffffffff


	//   ....[143]....
        /*0348*/ 	.word	0xffffffff


	//   ....[144]....
        /*034c*/ 	.word	0xffffffff


	//   ....[145]....
        /*0350*/ 	.word	0x0500000f


	//   ....[146]....
        /*0354*/ 	.word	0x0500000f


	//   ....[147]....
        /*0358*/ 	.word	0x0500000f


	//   ....[148]....
        /*035c*/ 	.word	0x0500000f


	//   ....[149]....
        /*0360*/ 	.word	0x0500000f


	//   ....[150]....
        /*0364*/ 	.word	0x0500000f


	//   ....[151]....
        /*0368*/ 	.word	0x0500000f


	//   ....[152]....
        /*036c*/ 	.word	0x0500000f


	//   ....[153]....
        /*0370*/ 	.word	0x0500000f


	//   ....[154]....
        /*0374*/ 	.word	0x0500000f


	//   ....[155]....
        /*0378*/ 	.word	0x0500000f


	//   ....[156]....
        /*037c*/ 	.word	0x0500000f


	//   ....[157]....
        /*0380*/ 	.word	0x0500000f


	//   ....[158]....
        /*0384*/ 	.word	0x0500000f


	//   ....[159]....
        /*0388*/ 	.word	0x0500000f


	//   ....[160]....
        /*038c*/ 	.word	0x0500000f


	//   ....[161]....
        /*0390*/ 	.word	0x0500000f


	//   ....[162]....
        /*0394*/ 	.word	0x0500000f


	//   ....[163]....
        /*0398*/ 	.word	0x0500000f


	//   ....[164]....
        /*039c*/ 	.word	0x0500000f


	//   ....[165]....
        /*03a0*/ 	.word	0x0500000f


	//   ....[166]....
        /*03a4*/ 	.word	0x0500000f


	//   ....[167]....
        /*03a8*/ 	.word	0x0500000f


	//   ....[168]....
        /*03ac*/ 	.word	0x0500000f


	//   ....[169]....
        /*03b0*/ 	.word	0x0500000f


	//   ....[170]....
        /*03b4*/ 	.word	0x0500000f


	//   ....[171]....
        /*03b8*/ 	.word	0x0500000f


	//   ....[172]....
        /*03bc*/ 	.word	0x0500000f


	//   ....[173]....
        /*03c0*/ 	.word	0x0500000f


	//   ....[174]....
        /*03c4*/ 	.word	0x0500000f


	//   ....[175]....
        /*03c8*/ 	.word	0x0500000f


	//   ....[176]....
        /*03cc*/ 	.word	0x0500000f


	//   ....[177]....
        /*03d0*/ 	.word	0x0500000f


	//   ....[178]....
        /*03d4*/ 	.word	0x0500000f


	//   ....[179]....
        /*03d8*/ 	.word	0x0500000f


	//   ....[180]....
        /*03dc*/ 	.word	0x0500000f


	//   ....[181]....
        /*03e0*/ 	.word	0x0500000f


	//   ....[182]....
        /*03e4*/ 	.word	0x0500000f


	//   ....[183]....
        /*03e8*/ 	.word	0x0500000f


	//   ....[184]....
        /*03ec*/ 	.word	0x0500000f


	//   ....[185]....
        /*03f0*/ 	.word	0x0500000f


	//   ....[186]....
        /*03f4*/ 	.word	0x0500000f


	//   ....[187]....
        /*03f8*/ 	.word	0x0500000f


	//   ....[188]....
        /*03fc*/ 	.word	0x0500000f


	//   ....[189]....
        /*0400*/ 	.word	0x0500000f


	//   ....[190]....
        /*0404*/ 	.word	0x0500000f


	//   ....[191]....
        /*0408*/ 	.word	0x0500000f


	//   ....[192]....
        /*040c*/ 	.word	0x0500000f


	//   ....[193]....
        /*0410*/ 	.word	0x0500000f


	//   ....[194]....
        /*0414*/ 	.word	0x0500000f


	//   ....[195]....
        /*0418*/ 	.word	0x0500000f


	//   ....[196]....
        /*041c*/ 	.word	0x0500000f


	//   ....[197]....
        /*0420*/ 	.word	0x0500000f


	//   ....[198]....
        /*0424*/ 	.word	0x0500000f


	//   ....[199]....
        /*0428*/ 	.word	0x0500000f


	//   ....[200]....
        /*042c*/ 	.word	0x0500000f


	//   ....[201]....
        /*0430*/ 	.word	0x0500000f


	//   ....[202]....
        /*0434*/ 	.word	0x0500000f


	//   ....[203]....
        /*0438*/ 	.word	0x0500000f


	//   ....[204]....
        /*043c*/ 	.word	0x0500000f


	//   ....[205]....
        /*0440*/ 	.word	0x0500000f


	//   ....[206]....
        /*0444*/ 	.word	0x0500000f


	//   ....[207]....
        /*0448*/ 	.word	0x0500000f


	//   ....[208]....
        /*044c*/ 	.word	0x0500000f


	//   ....[209]....
        /*0450*/ 	.word	0x0500000f


	//   ....[210]....
        /*0454*/ 	.word	0x0500000f


	//   ....[211]....
        /*0458*/ 	.word	0x0500000f


	//   ....[212]....
        /*045c*/ 	.word	0x0500000f


	//   ....[213]....
        /*0460*/ 	.word	0x0500000f


	//   ....[214]....
        /*0464*/ 	.word	0x0500000f


	//   ....[215]....
        /*0468*/ 	.word	0x0500000f


	//   ....[216]....
        /*046c*/ 	.word	0x0500000f


	//   ....[217]....
        /*0470*/ 	.word	0x0500000f


	//   ....[218]....
        /*0474*/ 	.word	0x0500000f


	//   ....[219]....
        /*0478*/ 	.word	0x0500000f


	//   ....[220]....
        /*047c*/ 	.word	0x0500000f


	//   ....[221]....
        /*0480*/ 	.word	0x0500000f


	//   ....[222]....
        /*0484*/ 	.word	0x0500000f


	//   ....[223]....
        /*0488*/ 	.word	0x0500000f


	//   ....[224]....
        /*048c*/ 	.word	0x0500000f


	//   ....[225]....
        /*0490*/ 	.word	0x0500000f


	//   ....[226]....
        /*0494*/ 	.word	0x0500000f


	//   ....[227]....
        /*0498*/ 	.word	0x0500000f


	//----- nvinfo : EIATTR_COOP_GROUP_INSTR_OFFSETS
	.align		4
.L_290:
        /*049c*/ 	.byte	0x04, 0x28
        /*049e*/ 	.short	(.L_292 - .L_291)


	//   ....[0]....
.L_291:
        /*04a0*/ 	.word	0x00000070


	//   ....[1]....
        /*04a4*/ 	.word	0x000000b0


	//   ....[2]....
        /*04a8*/ 	.word	0x000002d0


	//   ....[3]....
        /*04ac*/ 	.word	0x00000430


	//   ....[4]....
        /*04b0*/ 	.word	0x00000550


	//   ....[5]....
        /*04b4*/ 	.word	0x000006b0


	//   ....[6]....
        /*04b8*/ 	.word	0x000013e0


	//   ....[7]....
        /*04bc*/ 	.word	0x00002050


	//   ....[8]....
        /*04c0*/ 	.word	0x00002090


	//   ....[9]....
        /*04c4*/ 	.word	0x00002840


	//   ....[10]....
        /*04c8*/ 	.word	0x00002900


	//   ....[11]....
        /*04cc*/ 	.word	0x00002ff0


	//   ....[12]....
        /*04d0*/ 	.word	0x00003080


	//   ....[13]....
        /*04d4*/ 	.word	0x00004c50


	//   ....[14]....
        /*04d8*/ 	.word	0x00004c90


	//   ....[15]....
        /*04dc*/ 	.word	0x000053b0


	//   ....[16]....
        /*04e0*/ 	.word	0x00005480


	//   ....[17]....
        /*04e4*/ 	.word	0x00005b70


	//   ....[18]....
        /*04e8*/ 	.word	0x00005bf0


	//   ....[19]....
        /*04ec*/ 	.word	0x00007c70


	//   ....[20]....
        /*04f0*/ 	.word	0x00007ca0


	//   ....[21]....
        /*04f4*/ 	.word	0x00007cd0


	//   ....[22]....
        /*04f8*/ 	.word	0x00007cf0


	//   ....[23]....
        /*04fc*/ 	.word	0x00008dd0


	//   ....[24]....
        /*0500*/ 	.word	0x00008e00


	//   ....[25]....
        /*0504*/ 	.word	0x00008ea0


	//   ....[26]....
        /*0508*/ 	.word	0x00008eb0


	//   ....[27]....
        /*050c*/ 	.word	0x0000a0c0


	//   ....[28]....
        /*0510*/ 	.word	0x0000a100


	//   ....[29]....
        /*0514*/ 	.word	0x0000a140


	//   ....[30]....
        /*0518*/ 	.word	0x0000a170


	//   ....[31]....
        /*051c*/ 	.word	0x0000a6f0


	//   ....[32]....
        /*0520*/ 	.word	0x0000a730


	//   ....[33]....
        /*0524*/ 	.word	0x0000a7f0


	//   ....[34]....
        /*0528*/ 	.word	0x0000a810


	//   ....[35]....
        /*052c*/ 	.word	0x0000a8d0


	//   ....[36]....
        /*0530*/ 	.word	0x0000a8f0


	//   ....[37]....
        /*0534*/ 	.word	0x0000a9c0


	//   ....[38]....
        /*0538*/ 	.word	0x0000a9e0


	//   ....[39]....
        /*053c*/ 	.word	0x0000b1e0


	//   ....[40]....
        /*0540*/ 	.word	0x0000b200


	//   ....[41]....
        /*0544*/ 	.word	0x0000b2c0


	//   ....[42]....
        /*0548*/ 	.word	0x0000b2e0


	//   ....[43]....
        /*054c*/ 	.word	0x0000b3a0


	//   ....[44]....
        /*0550*/ 	.word	0x0000b3c0


	//   ....[45]....
        /*0554*/ 	.word	0x0000b490


	//   ....[46]....
        /*0558*/ 	.word	0x0000b4b0


	//   ....[47]....
        /*055c*/ 	.word	0x0000b5f0


	//   ....[48]....
        /*0560*/ 	.word	0x0000b7c0


	//   ....[49]....
        /*0564*/ 	.word	0x0000b7f0


	//   ....[50]....
        /*0568*/ 	.word	0x0000b820


	//   ....[51]....
        /*056c*/ 	.word	0x0000b850


	//   ....[52]....
        /*0570*/ 	.word	0x0000b880


	//   ....[53]....
        /*0574*/ 	.word	0x0000b8b0


	//   ....[54]....
        /*0578*/ 	.word	0x0000ba00


	//   ....[55]....
        /*057c*/ 	.word	0x0000ba30


	//   ....[56]....
        /*0580*/ 	.word	0x0000ba60


	//   ....[57]....
        /*0584*/ 	.word	0x0000ba90


	//   ....[58]....
        /*0588*/ 	.word	0x0000bac0


	//   ....[59]....
        /*058c*/ 	.word	0x0000baf0


	//   ....[60]....
        /*0590*/ 	.word	0x0000bb80


	//   ....[61]....
        /*0594*/ 	.word	0x0000bbe0


	//   ....[62]....
        /*0598*/ 	.word	0x0000bc70


	//   ....[63]....
        /*059c*/ 	.word	0x0000d570


	//   ....[64]....
        /*05a0*/ 	.word	0x0000d590


	//   ....[65]....
        /*05a4*/ 	.word	0x0000d640


	//   ....[66]....
        /*05a8*/ 	.word	0x0000d660


	//   ....[67]....
        /*05ac*/ 	.word	0x0000d700


	//   ....[68]....
        /*05b0*/ 	.word	0x0000d720


	//   ....[69]....
        /*05b4*/ 	.word	0x0000d7c0


	//   ....[70]....
        /*05b8*/ 	.word	0x0000d7e0


	//   ....[71]....
        /*05bc*/ 	.word	0x0000d880


	//   ....[72]....
        /*05c0*/ 	.word	0x0000d8a0


	//   ....[73]....
        /*05c4*/ 	.word	0x0000d8b0


	//   ....[74]....
        /*05c8*/ 	.word	0x0000d940


	//   ....[75]....
        /*05cc*/ 	.word	0x0000e0f0


	//   ....[76]....
        /*05d0*/ 	.word	0x0000e120


	//   ....[77]....
        /*05d4*/ 	.word	0x0000e180


	//   ....[78]....
        /*05d8*/ 	.word	0x0000e1e0


	//   ....[79]....
        /*05dc*/ 	.word	0x0000e220


	//   ....[80]....
        /*05e0*/ 	.word	0x0000e290


	//   ....[81]....
        /*05e4*/ 	.word	0x0000e2d0


	//   ....[82]....
        /*05e8*/ 	.word	0x0000e340


	//   ....[83]....
        /*05ec*/ 	.word	0x0000e380


	//   ....[84]....
        /*05f0*/ 	.word	0x0000e3f0


	//   ....[85]....
        /*05f4*/ 	.word	0x0000e440


	//   ....[86]....
        /*05f8*/ 	.word	0x0000e4a0


	//   ....[87]....
        /*05fc*/ 	.word	0x0000e4f0


	//   ....[88]....
        /*0600*/ 	.word	0x0000e540


	//   ....[89]....
        /*0604*/ 	.word	0x0000e560


	//   ....[90]....
        /*0608*/ 	.word	0x0000e590


	//   ....[91]....
        /*060c*/ 	.word	0x0000ed50


	//   ....[92]....
        /*0610*/ 	.word	0x0000ed60


	//   ....[93]....
        /*0614*/ 	.word	0x0000ed80


	//   ....[94]....
        /*0618*/ 	.word	0x0000ee00


	//   ....[95]....
        /*061c*/ 	.word	0x0000ee10


	//   ....[96]....
        /*0620*/ 	.word	0x0000ee70


	//   ....[97]....
        /*0624*/ 	.word	0x0000eea0


	//   ....[98]....
        /*0628*/ 	.word	0x0000eee0


	//   ....[99]....
        /*062c*/ 	.word	0x0000ef10


	//   ....[100]....
        /*0630*/ 	.word	0x0000ef50


	//   ....[101]....
        /*0634*/ 	.word	0x0000ef80


	//   ....[102]....
        /*0638*/ 	.word	0x0000efc0


	//   ....[103]....
        /*063c*/ 	.word	0x0000f240


	//   ....[104]....
        /*0640*/ 	.word	0x0000f260


	//   ....[105]....
        /*0644*/ 	.word	0x0000f270


	//   ....[106]....
        /*0648*/ 	.word	0x0000f2f0


	//   ....[107]....
        /*064c*/ 	.word	0x0000f300


	//   ....[108]....
        /*0650*/ 	.word	0x0000f370


	//   ....[109]....
        /*0654*/ 	.word	0x0000f380


	//   ....[110]....
        /*0658*/ 	.word	0x0000f3f0


	//   ....[111]....
        /*065c*/ 	.word	0x0000f400


	//   ....[112]....
        /*0660*/ 	.word	0x0000f470


	//   ....[113]....
        /*0664*/ 	.word	0x0000f480


	//   ....[114]....
        /*0668*/ 	.word	0x0000f490


	//   ....[115]....
        /*066c*/ 	.word	0x0000fa80


	//   ....[116]....
        /*0670*/ 	.word	0x0000faa0


	//   ....[117]....
        /*0674*/ 	.word	0x0000fab0


	//   ....[118]....
        /*0678*/ 	.word	0x0000fac0


	//   ....[119]....
        /*067c*/ 	.word	0x0000fb30


	//   ....[120]....
        /*0680*/ 	.word	0x0000fb50


	//   ....[121]....
        /*0684*/ 	.word	0x0000fbc0


	//   ....[122]....
        /*0688*/ 	.word	0x0000fbe0


	//   ....[123]....
        /*068c*/ 	.word	0x0000fc40


	//   ....[124]....
        /*0690*/ 	.word	0x0000fc60


	//   ....[125]....
        /*0694*/ 	.word	0x0000fcb0


	//   ....[126]....
        /*0698*/ 	.word	0x0000fcd0


	//   ....[127]....
        /*069c*/ 	.word	0x000100d0


	//   ....[128]....
        /*06a0*/ 	.word	0x00010120


	//   ....[129]....
        /*06a4*/ 	.word	0x00010150


	//   ....[130]....
        /*06a8*/ 	.word	0x00010160


	//   ....[131]....
        /*06ac*/ 	.word	0x00010190


	//   ....[132]....
        /*06b0*/ 	.word	0x000101c0


	//   ....[133]....
        /*06b4*/ 	.word	0x000101f0


	//   ....[134]....
        /*06b8*/ 	.word	0x00010220


	//   ....[135]....
        /*06bc*/ 	.word	0x000103a0


	//   ....[136]....
        /*06c0*/ 	.word	0x000103d0


	//   ....[137]....
        /*06c4*/ 	.word	0x00010400


	//   ....[138]....
        /*06c8*/ 	.word	0x00010430


	//   ....[139]....
        /*06cc*/ 	.word	0x00010460


	//   ....[140]....
        /*06d0*/ 	.word	0x00010490


	//   ....[141]....
        /*06d4*/ 	.word	0x00010550


	//   ....[142]....
        /*06d8*/ 	.word	0x00010570


	//   ....[143]....
        /*06dc*/ 	.word	0x000105e0


	//   ....[144]....
        /*06e0*/ 	.word	0x00010c80


	//   ....[145]....
        /*06e4*/ 	.word	0x00011210


	//   ....[146]....
        /*06e8*/ 	.word	0x00011300


	//   ....[147]....
        /*06ec*/ 	.word	0x000113a0


	//   ....[148]....
        /*06f0*/ 	.word	0x00011400


	//   ....[149]....
        /*06f4*/ 	.word	0x00011510


	//   ....[150]....
        /*06f8*/ 	.word	0x00011580


	//   ....[151]....
        /*06fc*/ 	.word	0x00011690


	//   ....[152]....
        /*0700*/ 	.word	0x00011700


	//   ....[153]....
        /*0704*/ 	.word	0x00011810


	//   ....[154]....
        /*0708*/ 	.word	0x00011880


	//   ....[155]....
        /*070c*/ 	.word	0x00011990


	//   ....[156]....
        /*0710*/ 	.word	0x00011a00


	//   ....[157]....
        /*0714*/ 	.word	0x00011aa0


	//   ....[158]....
        /*0718*/ 	.word	0x00011bb0


	//   ....[159]....
        /*071c*/ 	.word	0x00011c20


	//   ....[160]....
        /*0720*/ 	.word	0x00011ca0


	//   ....[161]....
        /*0724*/ 	.word	0x00011d70


	//   ....[162]....
        /*0728*/ 	.word	0x00011df0


	//   ....[163]....
        /*072c*/ 	.word	0x00011ed0


	//   ....[164]....
        /*0730*/ 	.word	0x00011f50


	//   ....[165]....
        /*0734*/ 	.word	0x00012030


	//   ....[166]....
        /*0738*/ 	.word	0x000120b0


	//   ....[167]....
        /*073c*/ 	.word	0x00012190


	//   ....[168]....
        /*0740*/ 	.word	0x00012210


	//   ....[169]....
        /*0744*/ 	.word	0x000122f0


	//   ....[170]....
        /*0748*/ 	.word	0x00012370


	//   ....[171]....
        /*074c*/ 	.word	0x00012440


	//   ....[172]....
        /*0750*/ 	.word	0x000124c0


	//   ....[173]....
        /*0754*/ 	.word	0x00012580


	//   ....[174]....
        /*0758*/ 	.word	0x000126b0


	//   ....[175]....
        /*075c*/ 	.word	0x00012760


	//   ....[176]....
        /*0760*/ 	.word	0x000127d0


	//   ....[177]....
        /*0764*/ 	.word	0x000128c0


	//   ....[178]....
        /*0768*/ 	.word	0x00012920


	//   ....[179]....
        /*076c*/ 	.word	0x000129f0


	//   ....[180]....
        /*0770*/ 	.word	0x00012a50


	//   ....[181]....
        /*0774*/ 	.word	0x00012b20


	//   ....[182]....
        /*0778*/ 	.word	0x00012b80


	//   ....[183]....
        /*077c*/ 	.word	0x00012c50


	//   ....[184]....
        /*0780*/ 	.word	0x00012cb0


	//   ....[185]....
        /*0784*/ 	.word	0x00012d80


	//   ....[186]....
        /*0788*/ 	.word	0x00012e70


	//   ....[187]....
        /*078c*/ 	.word	0x00012f10


	//   ....[188]....
        /*0790*/ 	.word	0x00012f70


	//   ....[189]....
        /*0794*/ 	.word	0x00013060


	//   ....[190]....
        /*0798*/ 	.word	0x000130c0


	//   ....[191]....
        /*079c*/ 	.word	0x000131a0


	//   ....[192]....
        /*07a0*/ 	.word	0x00013200


	//   ....[193]....
        /*07a4*/ 	.word	0x000132e0


	//   ....[194]....
        /*07a8*/ 	.word	0x00013340


	//   ....[195]....
        /*07ac*/ 	.word	0x00013420


	//   ....[196]....
        /*07b0*/ 	.word	0x00013480


	//   ....[197]....
        /*07b4*/ 	.word	0x00013550


	//   ....[198]....
        /*07b8*/ 	.word	0x00013670


	//   ....[199]....
        /*07bc*/ 	.word	0x00013740


	//   ....[200]....
        /*07c0*/ 	.word	0x00013800


	//   ....[201]....
        /*07c4*/ 	.word	0x000138d0


	//   ....[202]....
        /*07c8*/ 	.word	0x00013930


	//   ....[203]....
        /*07cc*/ 	.word	0x00013a00


	//   ....[204]....
        /*07d0*/ 	.word	0x00013a60


	//   ....[205]....
        /*07d4*/ 	.word	0x00013b40


	//   ....[206]....
        /*07d8*/ 	.word	0x00013ba0


	//   ....[207]....
        /*07dc*/ 	.word	0x00013c70


	//   ....[208]....
        /*07e0*/ 	.word	0x00013cd0


	//   ....[209]....
        /*07e4*/ 	.word	0x00013d90


	//   ....[210]....
        /*07e8*/ 	.word	0x00013e20


	//   ....[211]....
        /*07ec*/ 	.word	0x00013ec0


	//   ....[212]....
        /*07f0*/ 	.word	0x00013fe0


	//   ....[213]....
        /*07f4*/ 	.word	0x00014050


	//   ....[214]....
        /*07f8*/ 	.word	0x000140c0


	//   ....[215]....
        /*07fc*/ 	.word	0x00014130


	//   ....[216]....
        /*0800*/ 	.word	0x000141a0


	//   ....[217]....
        /*0804*/ 	.word	0x00014220


	//   ....[218]....
        /*0808*/ 	.word	0x000142b0


	//   ....[219]....
        /*080c*/ 	.word	0x00014340


	//   ....[220]....
        /*0810*/ 	.word	0x000143b0


	//   ....[221]....
        /*0814*/ 	.word	0x00014420


	//   ....[222]....
        /*0818*/ 	.word	0x00014490


	//   ....[223]....
        /*081c*/ 	.word	0x00014510


	//   ....[224]....
        /*0820*/ 	.word	0x00014580


	//   ....[225]....
        /*0824*/ 	.word	0x00014620


	//   ....[226]....
        /*0828*/ 	.word	0x000146b0


	//   ....[227]....
        /*082c*/ 	.word	0x000147d0


	//----- nvinfo : EIATTR_REG_RECONFIG
	.align		4
.L_292:
        /*0830*/ 	.byte	0x01, 0x54
	.zero		2


	//----- nvinfo : EIATTR_SYSCALL_OFFSETS
	.align		4
        /*0834*/ 	.byte	0x04, 0x46
        /*0836*/ 	.short	(.L_294 - .L_293)


	//   ....[0]....
.L_293:
        /*0838*/ 	.word	0x000015c0


	//   ....[1]....
        /*083c*/ 	.word	0x0000cab0


	//   ....[2]....
        /*0840*/ 	.word	0x0000cc00


	//   ....[3]....
        /*0844*/ 	.word	0x0000ccf0


	//   ....[4]....
        /*0848*/ 	.word	0x0000dce0


	//----- nvinfo : EIATTR_MBARRIER_INSTR_OFFSETS
	.align		4
.L_294:
        /*084c*/ 	.byte	0x04, 0x39
        /*084e*/ 	.short	(.L_296 - .L_295)


	//   ....[0]....
.L_295:
        /*0850*/ 	.word	0x00000180
        /*0854*/ 	.word	0x000000ff
        /*0858*/ 	.word	0x0002a800
        /*085c*/ 	.short	0x0100
        /*085e*/ 	.byte	0x08
	.zero		1


	//   ....[1]....
        /*0860*/ 	.word	0x00000190
        /*0864*/ 	.word	0x000000ff
        /*0868*/ 	.word	0x0002a820
        /*086c*/ 	.short	0x0100
        /*086e*/ 	.byte	0x08
	.zero		1


	//   ....[2]....
        /*0870*/ 	.word	0x00000280
        /*0874*/ 	.word	0x000000ff
        /*0878*/ 	.word	0x0002a830
        /*087c*/ 	.short	0x0100
        /*087e*/ 	.byte	0x08
	.zero		1


	//   ....[3]....
        /*0880*/ 	.word	0x00000290
        /*0884*/ 	.word	0x000000ff
        /*0888*/ 	.word	0x0002a840
        /*088c*/ 	.short	0x0100
        /*088e*/ 	.byte	0x08
	.zero		1


	//   ....[4]....
        /*0890*/ 	.word	0x000002a0
        /*0894*/ 	.word	0x000000ff
        /*0898*/ 	.word	0x0002a838
        /*089c*/ 	.short	0x0100
        /*089e*/ 	.byte	0x08
	.zero		1


	//   ....[5]....
        /*08a0*/ 	.word	0x000002b0
        /*08a4*/ 	.word	0x000000ff
        /*08a8*/ 	.word	0x0002a848
        /*08ac*/ 	.short	0x0100
        /*08ae*/ 	.byte	0x08
	.zero		1


	//   ....[6]....
        /*08b0*/ 	.word	0x000003e0
        /*08b4*/ 	.word	0x000000ff
        /*08b8*/ 	.word	0x0002a850
        /*08bc*/ 	.short	0x0100
        /*08be*/ 	.byte	0x08
	.zero		1


	//   ....[7]....
        /*08c0*/ 	.word	0x000003f0
        /*08c4*/ 	.word	0x000000ff
        /*08c8*/ 	.word	0x0002a860
        /*08cc*/ 	.short	0x0100
        /*08ce*/ 	.byte	0x08
	.zero		1


	//   ....[8]....
        /*08d0*/ 	.word	0x00000400
        /*08d4*/ 	.word	0x000000ff
        /*08d8*/ 	.word	0x0002a858
        /*08dc*/ 	.short	0x0100
        /*08de*/ 	.byte	0x08
	.zero		1


	//   ....[9]....
        /*08e0*/ 	.word	0x00000410
        /*08e4*/ 	.word	0x000000ff
        /*08e8*/ 	.word	0x0002a868
        /*08ec*/ 	.short	0x0100
        /*08ee*/ 	.byte	0x08
	.zero		1


	//   ....[10]....
        /*08f0*/ 	.word	0x00000500
        /*08f4*/ 	.word	0x000000ff
        /*08f8*/ 	.word	0x0002a870
        /*08fc*/ 	.short	0x0100
        /*08fe*/ 	.byte	0x06
	.zero		1


	//   ....[11]....
        /*0900*/ 	.word	0x00000510
        /*0904*/ 	.word	0x000000ff
        /*0908*/ 	.word	0x0002a880
        /*090c*/ 	.short	0x0100
        /*090e*/ 	.byte	0x06
	.zero		1


	//   ....[12]....
        /*0910*/ 	.word	0x00000520
        /*0914*/ 	.word	0x000000ff
        /*0918*/ 	.word	0x0002a878
        /*091c*/ 	.short	0x0100
        /*091e*/ 	.byte	0x06
	.zero		1


	//   ....[13]....
        /*0920*/ 	.word	0x00000530
        /*0924*/ 	.word	0x000000ff
        /*0928*/ 	.word	0x0002a888
        /*092c*/ 	.short	0x0100
        /*092e*/ 	.byte	0x06
	.zero		1


	//   ....[14]....
        /*0930*/ 	.word	0x00000660
        /*0934*/ 	.word	0x000000ff
        /*0938*/ 	.word	0x0002a890
        /*093c*/ 	.short	0x0100
        /*093e*/ 	.byte	0x08
	.zero		1


	//   ....[15]....
        /*0940*/ 	.word	0x00000670
        /*0944*/ 	.word	0x000000ff
        /*0948*/ 	.word	0x0002a8a0
        /*094c*/ 	.short	0x0100
        /*094e*/ 	.byte	0x08
	.zero		1


	//   ....[16]....
        /*0950*/ 	.word	0x00000680
        /*0954*/ 	.word	0x000000ff
        /*0958*/ 	.word	0x0002a898
        /*095c*/ 	.short	0x0100
        /*095e*/ 	.byte	0x08
	.zero		1


	//   ....[17]....
        /*0960*/ 	.word	0x00000690
        /*0964*/ 	.word	0x000000ff
        /*0968*/ 	.word	0x0002a8a8
        /*096c*/ 	.short	0x0100
        /*096e*/ 	.byte	0x08
	.zero		1


	//   ....[18]....
        /*0970*/ 	.word	0x000007d0
        /*0974*/ 	.word	0x000000ff
        /*0978*/ 	.word	0x0002a8b0
        /*097c*/ 	.short	0x0100
        /*097e*/ 	.byte	0x08
	.zero		1


	//   ....[19]....
        /*0980*/ 	.word	0x000007e0
        /*0984*/ 	.word	0x000000ff
        /*0988*/ 	.word	0x0002a8c0
        /*098c*/ 	.short	0x0100
        /*098e*/ 	.byte	0x08
	.zero		1


	//   ....[20]....
        /*0990*/ 	.word	0x000007f0
        /*0994*/ 	.word	0x000000ff
        /*0998*/ 	.word	0x0002a8b8
        /*099c*/ 	.short	0x0100
        /*099e*/ 	.byte	0x08
	.zero		1


	//   ....[21]....
        /*09a0*/ 	.word	0x00000800
        /*09a4*/ 	.word	0x000000ff
        /*09a8*/ 	.word	0x0002a8c8
        /*09ac*/ 	.short	0x0100
        /*09ae*/ 	.byte	0x08
	.zero		1


	//   ....[22]....
        /*09b0*/ 	.word	0x00001630
        /*09b4*/ 	.word	0x000000ff
        /*09b8*/ 	.word	0x0002a800
        /*09bc*/ 	.short	0x010a
        /*09be*/ 	.byte	0x28
	.zero		1


	//   ....[23]....
        /*09c0*/ 	.word	0x000016b0
        /*09c4*/ 	.word	0x00000000
        /*09c8*/ 	.word	0x0002a830
        /*09cc*/ 	.short	0x010a
        /*09ce*/ 	.byte	0x3f
	.zero		1


	//   ....[24]....
        /*09d0*/ 	.word	0x000016f0
        /*09d4*/ 	.word	0x00000000
        /*09d8*/ 	.word	0x0002a830
        /*09dc*/ 	.short	0x010a
        /*09de*/ 	.byte	0x3f
	.zero		1


	//   ....[25]....
        /*09e0*/ 	.word	0x00002440
        /*09e4*/ 	.word	0x000000ff
        /*09e8*/ 	.word	0x00000000
        /*09ec*/ 	.short	0x0101
        /*09ee*/ 	.byte	0x04
	.zero		1


	//   ....[26]....
        /*09f0*/ 	.word	0x00003cf0
        /*09f4*/ 	.word	0x000000ff
        /*09f8*/ 	.word	0x0002a830
        /*09fc*/ 	.short	0x010a
        /*09fe*/ 	.byte	0x07
	.zero		1


	//   ....[27]....
        /*0a00*/ 	.word	0x00003d30
        /*0a04*/ 	.word	0x000000ff
        /*0a08*/ 	.word	0x0002a830
        /*0a0c*/ 	.short	0x010a
        /*0a0e*/ 	.byte	0x07
	.zero		1


	//   ....[28]....
        /*0a10*/ 	.word	0x00004670
        /*0a14*/ 	.word	0x000000ff
        /*0a18*/ 	.word	0x0002a850
        /*0a1c*/ 	.short	0x010a
        /*0a1e*/ 	.byte	0x0a
	.zero		1


	//   ....[29]....
        /*0a20*/ 	.word	0x000046b0
        /*0a24*/ 	.word	0x000000ff
        /*0a28*/ 	.word	0x0002a850
        /*0a2c*/ 	.short	0x010a
        /*0a2e*/ 	.byte	0x0a
	.zero		1


	//   ....[30]....
        /*0a30*/ 	.word	0x00004d90
        /*0a34*/ 	.word	0x000000ff
        /*0a38*/ 	.word	0x00000000
        /*0a3c*/ 	.short	0x0101
        /*0a3e*/ 	.byte	0x07
	.zero		1


	//   ....[31]....
        /*0a40*/ 	.word	0x00006490
        /*0a44*/ 	.word	0x000000ff
        /*0a48*/ 	.word	0x00000000
        /*0a4c*/ 	.short	0x0101
        /*0a4e*/ 	.byte	0x0a
	.zero		1


	//   ....[32]....
        /*0a50*/ 	.word	0x00006710
        /*0a54*/ 	.word	0x000000ff
        /*0a58*/ 	.word	0x0002a830
        /*0a5c*/ 	.short	0x010a
        /*0a5e*/ 	.byte	0x07
	.zero		1


	//   ....[33]....
        /*0a60*/ 	.word	0x00006750
        /*0a64*/ 	.word	0x000000ff
        /*0a68*/ 	.word	0x0002a830
        /*0a6c*/ 	.short	0x010a
        /*0a6e*/ 	.byte	0x07
	.zero		1


	//   ....[34]....
        /*0a70*/ 	.word	0x00007090
        /*0a74*/ 	.word	0x000000ff
        /*0a78*/ 	.word	0x0002a850
        /*0a7c*/ 	.short	0x010a
        /*0a7e*/ 	.byte	0x07
	.zero		1


	//   ....[35]....
        /*0a80*/ 	.word	0x000070d0
        /*0a84*/ 	.word	0x000000ff
        /*0a88*/ 	.word	0x0002a850
        /*0a8c*/ 	.short	0x010a
        /*0a8e*/ 	.byte	0x07
	.zero		1


	//   ....[36]....
        /*0a90*/ 	.word	0x00007780
        /*0a94*/ 	.word	0x000000ff
        /*0a98*/ 	.word	0x00000000
        /*0a9c*/ 	.short	0x0101
        /*0a9e*/ 	.byte	0x04
	.zero		1


	//   ....[37]....
        /*0aa0*/ 	.word	0x00008770
        /*0aa4*/ 	.word	0x000000ff
        /*0aa8*/ 	.word	0x00000000
        /*0aac*/ 	.short	0x0101
        /*0aae*/ 	.byte	0x07
	.zero		1


	//   ....[38]....
        /*0ab0*/ 	.word	0x00008d40
        /*0ab4*/ 	.word	0x000000ff
        /*0ab8*/ 	.word	0x0002a850
        /*0abc*/ 	.short	0x010a
        /*0abe*/ 	.byte	0x05
	.zero		1


	//   ....[39]....
        /*0ac0*/ 	.word	0x00008d80
        /*0ac4*/ 	.word	0x000000ff
        /*0ac8*/ 	.word	0x0002a850
        /*0acc*/ 	.short	0x010a
        /*0ace*/ 	.byte	0x05
	.zero		1


	//   ....[40]....
        /*0ad0*/ 	.word	0x00009250
        /*0ad4*/ 	.word	0x000000ff
        /*0ad8*/ 	.word	0x00000000
        /*0adc*/ 	.short	0x0101
        /*0ade*/ 	.byte	0x04
	.zero		1


	//   ....[41]....
        /*0ae0*/ 	.word	0x0000a720
        /*0ae4*/ 	.word	0x00000003
        /*0ae8*/ 	.word	0x00000000
        /*0aec*/ 	.short	0x0101
        /*0aee*/ 	.byte	0x3f
	.zero		1


	//   ....[42]....
        /*0af0*/ 	.word	0x0000d330
        /*0af4*/ 	.word	0x00000007
        /*0af8*/ 	.word	0x0002a840
        /*0afc*/ 	.short	0x010a
        /*0afe*/ 	.byte	0x3f
	.zero		1


	//   ....[43]....
        /*0b00*/ 	.word	0x0000da00
        /*0b04*/ 	.word	0x00000007
        /*0b08*/ 	.word	0x0002a830
        /*0b0c*/ 	.short	0x0107
        /*0b0e*/ 	.byte	0x3f
	.zero		1


	//   ....[44]....
        /*0b10*/ 	.word	0x0000dae0
        /*0b14*/ 	.word	0x00000007
        /*0b18*/ 	.word	0x0002a830
        /*0b1c*/ 	.short	0x0101
        /*0b1e*/ 	.byte	0x3f
	.zero		1


	//   ....[45]....
        /*0b20*/ 	.word	0x0000e6b0
        /*0b24*/ 	.word	0x00000016
        /*0b28*/ 	.word	0x0002a800
        /*0b2c*/ 	.short	0x0107
        /*0b2e*/ 	.byte	0x3f
	.zero		1


	//   ....[46]....
        /*0b30*/ 	.word	0x0000e7b0
        /*0b34*/ 	.word	0x00000016
        /*0b38*/ 	.word	0x0002a800
        /*0b3c*/ 	.short	0x0101
        /*0b3e*/ 	.byte	0x3f
	.zero		1


	//   ....[47]....
        /*0b40*/ 	.word	0x0000e7d0
        /*0b44*/ 	.word	0x00000016
        /*0b48*/ 	.word	0x0002a820
        /*0b4c*/ 	.short	0x010a
        /*0b4e*/ 	.byte	0x3f
	.zero		1


	//   ....[48]....
        /*0b50*/ 	.word	0x0000eb60
        /*0b54*/ 	.word	0x00000006
        /*0b58*/ 	.word	0x0002a840
        /*0b5c*/ 	.short	0x010a
        /*0b5e*/ 	.byte	0x3f
	.zero		1


	//   ....[49]....
        /*0b60*/ 	.word	0x0000f060
        /*0b64*/ 	.word	0x00000006
        /*0b68*/ 	.word	0x0002a830
        /*0b6c*/ 	.short	0x0107
        /*0b6e*/ 	.byte	0x3f
	.zero		1


	//   ....[50]....
        /*0b70*/ 	.word	0x0000f120
        /*0b74*/ 	.word	0x00000006
        /*0b78*/ 	.word	0x0002a830
        /*0b7c*/ 	.short	0x0101
        /*0b7e*/ 	.byte	0x3f
	.zero		1


	//   ....[51]....
        /*0b80*/ 	.word	0x0000f180
        /*0b84*/ 	.word	0x00000004
        /*0b88*/ 	.word	0x0002a860
        /*0b8c*/ 	.short	0x010a
        /*0b8e*/ 	.byte	0x3f
	.zero		1


	//   ....[52]....
        /*0b90*/ 	.word	0x0000f5d0
        /*0b94*/ 	.word	0x00000004
        /*0b98*/ 	.word	0x0002a850
        /*0b9c*/ 	.short	0x0107
        /*0b9e*/ 	.byte	0x3f
	.zero		1


	//   ....[53]....
        /*0ba0*/ 	.word	0x0000f720
        /*0ba4*/ 	.word	0x00000004
        /*0ba8*/ 	.word	0x0002a850
        /*0bac*/ 	.short	0x0101
        /*0bae*/ 	.byte	0x3f
	.zero		1


	//   ....[54]....
        /*0bb0*/ 	.word	0x0000f9b0
        /*0bb4*/ 	.word	0x00000000
        /*0bb8*/ 	.word	0x0002a860
        /*0bbc*/ 	.short	0x010a
        /*0bbe*/ 	.byte	0x3f
	.zero		1


	//   ....[55]....
        /*0bc0*/ 	.word	0x0000fe10
        /*0bc4*/ 	.word	0x00000000
        /*0bc8*/ 	.word	0x0002a850
        /*0bcc*/ 	.short	0x0107
        /*0bce*/ 	.byte	0x3f
	.zero		1


	//   ....[56]....
        /*0bd0*/ 	.word	0x0000fed0
        /*0bd4*/ 	.word	0x00000000
        /*0bd8*/ 	.word	0x0002a850
        /*0bdc*/ 	.short	0x0101
        /*0bde*/ 	.byte	0x3f
	.zero		1


	//   ....[57]....
        /*0be0*/ 	.word	0x00010c00
        /*0be4*/ 	.word	0x00000004
        /*0be8*/ 	.word	0x0002a820
        /*0bec*/ 	.short	0x010a
        /*0bee*/ 	.byte	0x3f
	.zero		1


	//   ....[58]....
        /*0bf0*/ 	.word	0x00010d80
        /*0bf4*/ 	.word	0x00000005
        /*0bf8*/ 	.word	0x0002a840
        /*0bfc*/ 	.short	0x010a
        /*0bfe*/ 	.byte	0x3f
	.zero		1


	//   ....[59]....
        /*0c00*/ 	.word	0x00010e20
        /*0c04*/ 	.word	0x0000001b
        /*0c08*/ 	.word	0x0002a840
        /*0c0c*/ 	.short	0x010a
        /*0c0e*/ 	.byte	0x3f
	.zero		1


	//   ....[60]....
        /*0c10*/ 	.word	0x00010e60
        /*0c14*/ 	.word	0x00000005
        /*0c18*/ 	.word	0x0002a860
        /*0c1c*/ 	.short	0x010a
        /*0c1e*/ 	.byte	0x3f
	.zero		1


	//   ....[61]....
        /*0c20*/ 	.word	0x00010ea0
        /*0c24*/ 	.word	0x0000001b
        /*0c28*/ 	.word	0x0002a860
        /*0c2c*/ 	.short	0x010a
        /*0c2e*/ 	.byte	0x3f
	.zero		1


	//   ....[62]....
        /*0c30*/ 	.word	0x00010f10
        /*0c34*/ 	.word	0x00000003
        /*0c38*/ 	.word	0x0002a800
        /*0c3c*/ 	.short	0x010a
        /*0c3e*/ 	.byte	0x3f
	.zero		1


	//   ....[63]....
        /*0c40*/ 	.word	0x00010f60
        /*0c44*/ 	.word	0x00000000
        /*0c48*/ 	.word	0x0002a830
        /*0c4c*/ 	.short	0x010a
        /*0c4e*/ 	.byte	0x3f
	.zero		1


	//   ....[64]....
        /*0c50*/ 	.word	0x00010fc0
        /*0c54*/ 	.word	0x0000000a
        /*0c58*/ 	.word	0x0002a830
        /*0c5c*/ 	.short	0x010a
        /*0c5e*/ 	.byte	0x3f
	.zero		1


	//   ....[65]....
        /*0c60*/ 	.word	0x00011020
        /*0c64*/ 	.word	0x00000009
        /*0c68*/ 	.word	0x0002a850
        /*0c6c*/ 	.short	0x010a
        /*0c6e*/ 	.byte	0x3f
	.zero		1


	//   ....[66]....
        /*0c70*/ 	.word	0x00011080
        /*0c74*/ 	.word	0x0000000a
        /*0c78*/ 	.word	0x0002a830
        /*0c7c*/ 	.short	0x010a
        /*0c7e*/ 	.byte	0x3f
	.zero		1


	//   ....[67]....
        /*0c80*/ 	.word	0x000110e0
        /*0c84*/ 	.word	0x00000009
        /*0c88*/ 	.word	0x0002a850
        /*0c8c*/ 	.short	0x010a
        /*0c8e*/ 	.byte	0x3f
	.zero		1


	//   ....[68]....
        /*0c90*/ 	.word	0x00011140
        /*0c94*/ 	.word	0x00000003
        /*0c98*/ 	.word	0x0002a850
        /*0c9c*/ 	.short	0x010a
        /*0c9e*/ 	.byte	0x3f
	.zero		1


	//   ....[69]....
        /*0ca0*/ 	.word	0x00011250
        /*0ca4*/ 	.word	0x00000007
        /*0ca8*/ 	.word	0x0002a840
        /*0cac*/ 	.short	0x010a
        /*0cae*/ 	.byte	0x3f
	.zero		1


	//   ....[70]....
        /*0cb0*/ 	.word	0x000125b0
        /*0cb4*/ 	.word	0x00000016
        /*0cb8*/ 	.word	0x0002a820
        /*0cbc*/ 	.short	0x010a
        /*0cbe*/ 	.byte	0x3f
	.zero		1


	//   ....[71]....
        /*0cc0*/ 	.word	0x00012600
        /*0cc4*/ 	.word	0x00000006
        /*0cc8*/ 	.word	0x0002a840
        /*0ccc*/ 	.short	0x010a
        /*0cce*/ 	.byte	0x3f
	.zero		1


	//   ....[72]....
        /*0cd0*/ 	.word	0x00012dc0
        /*0cd4*/ 	.word	0x00000004
        /*0cd8*/ 	.word	0x0002a860
        /*0cdc*/ 	.short	0x010a
        /*0cde*/ 	.byte	0x3f
	.zero		1


	//   ....[73]....
        /*0ce0*/ 	.word	0x000135c0
        /*0ce4*/ 	.word	0x00000000
        /*0ce8*/ 	.word	0x0002a860
        /*0cec*/ 	.short	0x010a
        /*0cee*/ 	.byte	0x3f
	.zero		1


	//   ....[74]....
        /*0cf0*/ 	.word	0x000146f0
        /*0cf4*/ 	.word	0x00000004
        /*0cf8*/ 	.word	0x0002a820
        /*0cfc*/ 	.short	0x010a
        /*0cfe*/ 	.byte	0x3f
	.zero		1


	//   ....[75]....
        /*0d00*/ 	.word	0x00014890
        /*0d04*/ 	.word	0x00000005
        /*0d08*/ 	.word	0x0002a840
        /*0d0c*/ 	.short	0x010a
        /*0d0e*/ 	.byte	0x3f
	.zero		1


	//   ....[76]....
        /*0d10*/ 	.word	0x000148e0
        /*0d14*/ 	.word	0x0000001b
        /*0d18*/ 	.word	0x0002a840
        /*0d1c*/ 	.short	0x010a
        /*0d1e*/ 	.byte	0x3f
	.zero		1


	//   ....[77]....
        /*0d20*/ 	.word	0x00014930
        /*0d24*/ 	.word	0x00000005
        /*0d28*/ 	.word	0x0002a860
        /*0d2c*/ 	.short	0x010a
        /*0d2e*/ 	.byte	0x3f
	.zero		1


	//----- nvinfo : EIATTR_NUM_MBARRIERS
	.align		4
.L_296:
        /*0d30*/ 	.byte	0x03, 0x38
        /*0d32*/ 	.short	0x0016


	//----- nvinfo : EIATTR_EXIT_INSTR_OFFSETS
	.align		4
        /*0d34*/ 	.byte	0x04, 0x1c
        /*0d36*/ 	.short	(.L_298 - .L_297)


	//   ....[0]....
.L_297:
        /*0d38*/ 	.word	0x00000970


	//   ....[1]....
        /*0d3c*/ 	.word	0x0000b5a0


	//   ....[2]....
        /*0d40*/ 	.word	0x00010ef0


	//----- nvinfo : EIATTR_MAX_THREADS
	.align		4
.L_298:
        /*0d44*/ 	.byte	0x04, 0x05
        /*0d46*/ 	.short	(.L_300 - .L_299)
.L_299:
        /*0d48*/ 	.word	0x00000180
        /*0d4c*/ 	.word	0x00000001
        /*0d50*/ 	.word	0x00000001


	//----- nvinfo : EIATTR_CRS_STACK_SIZE
	.align		4
.L_300:
        /*0d54*/ 	.byte	0x04, 0x1e
        /*0d56*/ 	.short	(.L_302 - .L_301)
.L_301:
        /*0d58*/ 	.word	0x00000000


	//----- nvinfo : EIATTR_CBANK_PARAM_SIZE
	.align		4
.L_302:
        /*0d5c*/ 	.byte	0x03, 0x19
        /*0d5e*/ 	.short	0x0af0


	//----- nvinfo : EIATTR_PARAM_CBANK
	.align		4
        /*0d60*/ 	.byte	0x04, 0x0a
        /*0d62*/ 	.short	(.L_304 - .L_303)
	.align		4
.L_303:
        /*0d64*/ 	.word	index@(.nv.constant0._ZN7cutlass13device_kernelIN5flash11enable_sm90INS1_16FlashAttnFwdSm90INS1_25CollectiveMainloopFwdSm90ILi2EN4cute5tupleIJNS5_1CILi1EEES8_S8_EEENS6_IJNS7_ILi128EEENS7_ILi96EEENS7_ILi192EEEEEELi128ENS_10bfloat16_tEfNS_4arch4Sm90ELb1ELb0ELb1ELb1ELb1ELb0ELb0ELb1ELb1ELb1ELb0ELb0EEENS1_21CollectiveEpilogueFwdINS6_IJSA_SA_SB_EEES9_SE_SG_Li256ELb1ELb1ELb0ELb0EEENS1_36VarlenDynamicPersistentTileSchedulerILi128ELi96ELi256ELi128ELb0ELb1ELb1ELb1ELb1ELb1EEEEEEEEEvNT_6ParamsE)
        /*0d68*/ 	.short	0x0210
        /*0d6a*/ 	.short	0x0af0


	//----- nvinfo : EIATTR_SW_WAR
	.align		4
.L_304:
        /*0d6c*/ 	.byte	0x04, 0x36
        /*0d6e*/ 	.short	(.L_306 - .L_305)
.L_305:
        /*0d70*/ 	.word	0x00000008
.L_306:


//--------------------- .nv.info._ZN7cutlass13device_kernelIN5flash11enable_sm90INS1_16FlashAttnFwdSm90INS1_25CollectiveMainloopFwdSm90ILi2EN4cute5tupleIJNS5_1CILi1EEES8_S8_EEENS6_IJNS7_ILi128EEENS7_ILi96EEENS7_ILi192EEEEEELi128ENS_10bfloat16_tEfNS_4arch4Sm90ELb1ELb0ELb1ELb1ELb1ELb1ELb0ELb1ELb1ELb1ELb0ELb0EEENS1_21CollectiveEpilogueFwdINS6_IJSA_SA_SB_EEES9_SE_SG_Li256ELb1ELb1ELb0ELb0EEENS1_36VarlenDynamicPersistentTileSchedulerILi128ELi96ELi256ELi128ELb0ELb1ELb1ELb1ELb1ELb1EEEEEEEEEvNT_6ParamsE --------------------------
	.section	.nv.info._ZN7cutlass13device_kernelIN5flash11enable_sm90INS1_16FlashAttnFwdSm90INS1_25CollectiveMainloopFwdSm90ILi2EN4cute5tupleIJNS5_1CILi1EEES8_S8_EEENS6_IJNS7_ILi128EEENS7_ILi96EEENS7_ILi192EEEEEELi128ENS_10bfloat16_tEfNS_4arch4Sm90ELb1ELb0ELb1ELb1ELb1ELb1ELb0ELb1ELb1ELb1ELb0ELb0EEENS1_21CollectiveEpilogueFwdINS6_IJSA_SA_SB_EEES9_SE_SG_Li256ELb1ELb1ELb0ELb0EEENS1_36VarlenDynamicPersistentTileSchedulerILi128ELi96ELi256ELi128ELb0ELb1ELb1ELb1ELb1ELb1EEEEEEEEEvNT_6ParamsE,"",@"SHT_CUDA_INFO"
	.sectionflags	@""
	.align	4


	//----- nvinfo : EIATTR_CUDA_API_VERSION
	.align		4
        /*0000*/ 	.byte	0x04, 0x37
        /*0002*/ 	.short	(.L_308 - .L_307)
.L_307:
        /*0004*/ 	.word	0x00000082


	//----- nvinfo : EIATTR_KPARAM_INFO
	.align		4
.L_308:
        /*0008*/ 	.byte	0x04, 0x17
        /*000a*/ 	.short	(.L_310 - .L_309)
.L_309:
        /*000c*/ 	.word	0x00000000
        /*0010*/ 	.short	0x0000
        /*0012*/ 	.short	0x0070
        /*0014*/ 	.byte	0x00, 0xf0, 0x01, 0x2a


	//----- nvinfo : EIATTR_SPARSE_MMA_MASK
	.align		4
.L_310:
        /*0018*/ 	.byte	0x03, 0x50
        /*001a*/ 	.short	0x0000


	//----- nvinfo : EIATTR_MAXREG_COUNT
	.align		4
        /*001c*/ 	.byte	0x03, 0x1b
        /*001e*/ 	.short	0x00a8


	//----- nvinfo : EIATTR_NUM_BARRIERS
	.align		4
        /*0020*/ 	.byte	0x02, 0x4c
        /*0022*/ 	.byte	0x10
	.zero		1


	//----- nvinfo : EIATTR_EXTERNS
	.align		4
        /*0024*/ 	.byte	0x04, 0x0f
        /*0026*/ 	.short	(.L_312 - .L_311)


	//   ....[0]....
	.align		4
.L_311:
        /*0028*/ 	.word	index@(__assertfail)


	//----- nvinfo : EIATTR_ANNOTATIONS
	.align		4
.L_312:
        /*002c*/ 	.byte	0x04, 0x55
        /*002e*/ 	.short	(.L_314 - .L_313)


	//   ....[0]....
.L_313:
        /* <DEDUP_REMOVED lines=32> */


	//----- nvinfo : EIATTR_MERCURY_ISA_VERSION
	.align		4
.L_314:
        /*0218*/ 	.byte	0x03, 0x5f
        /*021a*/ 	.short	0x0101


	//----- nvinfo : EIATTR_UNUSED_LOAD_BYTE_OFFSET
	.align		4
        /*021c*/ 	.byte	0x04, 0x44
        /*021e*/ 	.short	(.L_316 - .L_315)


	//   ....[0]....
.L_315:
        /*0220*/ 	.word	0x00000a50
        /*0224*/ 	.word	0x0000fff0


	//   ....[1]....
        /*0228*/ 	.word	0x0001b310
        /*022c*/ 	.word	0x0000fff0


	//----- nvinfo : EIATTR_INT_WARP_WIDE_INSTR_OFFSETS
	.align		4
.L_316:
        /*0230*/ 	.byte	0x04, 0x31
        /*0232*/ 	.short	(.L_318 - .L_317)


	//   ....[0]....
.L_317:
        /*0234*/ 	.word	0x00000130


	//   ....[1]....
        /*0238*/ 	.word	0x00000170


	//   ....[2]....
        /*023c*/ 	.word	0x000001e0


	//   ....[3]....
        /*0240*/ 	.word	0x0001fa40


	//   ....[4]....
        /*0244*/ 	.word	0x0001fad0


	//   ....[5]....
        /*0248*/ 	.word	0x000229e0


	//   ....[6]....
        /*024c*/ 	.word	0x00022a70


	//----- nvinfo : EIATTR_COOP_GROUP_MASK_REGIDS
	.align		4
.L_318:
        /*0250*/ 	.byte	0x04, 0x29
        /*0252*/ 	.short	(.L_320 - .L_319)


	//   ....[0]....
.L_319:
        /*0254*/ 	.word	0xffffffff


	//   ....[1]....
        /*0258*/ 	.word	0xffffffff


	//   ....[2]....
        /*025c*/ 	.word	0xffffffff


	//   ....[3]....
        /*0260*/ 	.word	0xffffffff


	//   ....[4]....
        /*0264*/ 	.word	0xffffffff


	//   ....[5]....
        /*0268*/ 	.word	0xffffffff


	//   ....[6]....
        /*026c*/ 	.word	0xffffffff


	//   ....[7]....
        /*0270*/ 	.word	0xffffffff


	//   ....[8]....
        /*0274*/ 	.word	0xffffffff


	//   ....[9]....
        /*0278*/ 	.word	0xffffffff


	//   ....[10]....
        /*027c*/ 	.word	0xffffffff


	//   ....[11]....
        /*0280*/ 	.word	0xffffffff


	//   ....[12]....
        /*0284*/ 	.word	0xffffffff


	//   ....[13]....
        /*0288*/ 	.word	0xffffffff


	//   ....[14]....
        /*028c*/ 	.word	0xffffffff


	//   ....[15]....
        /*0290*/ 	.word	0xffffffff


	//   ....[16]....
        /*0294*/ 	.word	0xffffffff


	//   ....[17]....
        /*0298*/ 	.word	0xffffffff


	//   ....[18]....
        /*029c*/ 	.word	0xffffffff


	//   ....[19]....
        /*02a0*/ 	.word	0xffffffff


	//   ....[20]....
        /*02a4*/ 	.word	0xffffffff


	//   ....[21]....
        /*02a8*/ 	.word	0xffffffff


	//   ....[22]....
        /*02ac*/ 	.word	0xffffffff


	//   ....[23]....
        /*02b0*/ 	.word	0xffffffff


	//   ....[24]....
        /*02b4*/ 	.word	0xffffffff


	//   ....[25]....
        /*02b8*/ 	.word	0xffffffff


	//   ....[26]....
        /*02bc*/ 	.word	0xffffffff


	//   ....[27]....
        /*02c0*/ 	.word	0xffffffff


	//   ....[28]....
        /*02c4*/ 	.word	0xffffffff


	//   ....[29]....
        /*02c8*/ 	.word	0xffffffff


	//   ....[30]....
        /*02cc*/ 	.word	0xffffffff


	//   ....[31]....
        /*02d0*/ 	.word	0xffffffff


	//   ....[32]....
        /*02d4*/ 	.word	0xffffffff


	//   ....[33]....
        /*02d8*/ 	.word	0xffffffff


	//   ....[34]....
        /*02dc*/ 	.word	0xffffffff


	//   ....[35]....
        /*02e0*/ 	.word	0xffffffff


	//   ....[36]....
        /*02e4*/ 	.word	0xffffffff


	//   ....[37]....
        /*02e8*/ 	.word	0xffffffff


	//   ....[38]....
        /*02ec*/ 	.word	0xffffffff


	//   ....[39]....
        /*02f0*/ 	.word	0xffffffff


	//   ....[40]....
        /*02f4*/ 	.word	0xffffffff


	//   ....[41]....
        /*02f8*/ 	.word	0xffffffff


	//   ....[42]....
        /*02fc*/ 	.word	0xffffffff


	//   ....[43]....
        /*0300*/ 	.word	0xffffffff


	//   ....[44]....
        /*0304*/ 	.word	0xffffffff


	//   ....[45]....
        /*0308*/ 	.word	0xffffffff


	//   ....[46]....
        /*030c*/ 	.word	0xffffffff


	//   ....[47]....
        /*0310*/ 	.word	0xffffffff


	//   ....[48]....
        /*0314*/ 	.word	0xffffffff


	//   ....[49]....
        /*0318*/ 	.word	0xffffffff


	//   ....[50]....
        /*031c*/ 	.word	0xffffffff


	//   ....[51]....
        /*0320*/ 	.word	0xffffffff


	//   ....[52]....
        /*0324*/ 	.word	0xffffffff


	//   ....[53]....
        /*0328*/ 	.word	0xffffffff


	//   ....[54]....
        /*032c*/ 	.word	0xffffffff


	//   ....[55]....
        /*0330*/ 	.word	0xffffffff


	//   ....[56]....
        /*0334*/ 	.word	0xffffffff


	//   ....[57]....
        /*0338*/ 	.word	0xffffffff


	//   ....[58]....
        /*033c*/ 	.word	0xffffffff


	//   ....[59]....
        /*0340*/ 	.word	0xffffffff


	//   ....[60]....
        /*0344*/ 	.word	0xffffffff


	//   ....[61]....
        /*0348*/ 	.word	0xffffffff


	//   ....[62]....
        /*034c*/ 	.word	0xffffffff


	//   ....[63]....
        /*0350*/ 	.word	0xffffffff


	//   ....[64]....
        /*0354*/ 	.word	0xffffffff


	//   ....[65]....
        /*0358*/ 	.word	0xffffffff


	//   ....[66]....
        /*035c*/ 	.word	0xffffffff


	//   ....[67]....
        /*0360*/ 	.word	0xffffffff


	//   ....[68]....
        /*0364*/ 	.word	0xffffffff


	//   ....[69]....
        /*0368*/ 	.word	0xffffffff


	//   ....[70]....
        /*036c*/ 	.word	0xffffffff


	//   ....[71]....
        /*0370*/ 	.word	0xffffffff


	//   ....[72]....
        /*0374*/ 	.word	0xffffffff


	//   ....[73]....
        /*0378*/ 	.word	0xffffffff


	//   ....[74]....
        /*037c*/ 	.word	0xffffffff


	//   ....[75]....
        /*0380*/ 	.word	0xffffffff


	//   ....[76]....
        /*0384*/ 	.word	0xffffffff


	//   ....[77]....
        /*0388*/ 	.word	0xffffffff


	//   ....[78]....
        /*038c*/ 	.word	0xffffffff


	//   ....[79]....
        /*0390*/ 	.word	0xffffffff


	//   ....[80]....
        /*0394*/ 	.word	0xffffffff


	//   ....[81]....
        /*0398*/ 	.word	0xffffffff


	//   ....[82]....
        /*039c*/ 	.word	0xffffffff


	//   ....[83]....
        /*03a0*/ 	.word	0xffffffff


	//   ....[84]....
        /*03a4*/ 	.word	0xffffffff


	//   ....[85]....
        /*03a8*/ 	.word	0xffffffff


	//   ....[86]....
        /*03ac*/ 	.word	0xffffffff


	//   ....[87]....
        /*03b0*/ 	.word	0xffffffff


	//   ....[88]....
        /*03b4*/ 	.word	0xffffffff


	//   ....[89]....
        /*03b8*/ 	.word	0xffffffff


	//   ....[90]....
        /*03bc*/ 	.word	0xffffffff


	//   ....[91]....
        /*03c0*/ 	.word	0xffffffff


	//   ....[92]....
        /*03c4*/ 	.word	0xffffffff


	//   ....[93]....
        /*03c8*/ 	.word	0xffffffff


	//   ....[94]....
        /*03cc*/ 	.word	0xffffffff


	//   ....[95]....
        /*03d0*/ 	.word	0xffffffff


	//   ....[96]....
        /*03d4*/ 	.word	0xffffffff


	//   ....[97]....
        /*03d8*/ 	.word	0xffffffff


	//   ....[98]....
        /*03dc*/ 	.word	0xffffffff


	//   ....[99]....
        /*03e0*/ 	.word	0xffffffff


	//   ....[100]....
        /*03e4*/ 	.word	0xffffffff


	//   ....[101]....
        /*03e8*/ 	.word	0xffffffff


	//   ....[102]....
        /*03ec*/ 	.word	0xffffffff


	//   ....[103]....
        /*03f0*/ 	.word	0xffffffff


	//   ....[104]....
        /*03f4*/ 	.word	0xffffffff


	//   ....[105]....
        /*03f8*/ 	.word	0xffffffff


	//   ....[106]....
        /*03fc*/ 	.word	0xffffffff


	//   ....[107]....
        /*0400*/ 	.word	0xffffffff


	//   ....[108]....
        /*0404*/ 	.word	0xffffffff


	//   ....[109]....
        /*0408*/ 	.word	0xffffffff


	//   ....[110]....
        /*040c*/ 	.word	0xffffffff


	//   ....[111]....
        /*0410*/ 	.word	0xffffffff


	//   ....[112]....
        /*0414*/ 	.word	0xffffffff


	//   ....[113]....
        /*0418*/ 	.word	0xffffffff


	//   ....[114]....
        /*041c*/ 	.word	0xffffffff


	//   ....[115]....
        /*0420*/ 	.word	0xffffffff


	//   ....[116]....
        /*0424*/ 	.word	0xffffffff


	//   ....[117]....
        /*0428*/ 	.word	0xffffffff


	//   ....[118]....
        /*042c*/ 	.word	0xffffffff


	//   ....[119]....
        /*0430*/ 	.word	0xffffffff


	//   ....[120]....
        /*0434*/ 	.word	0xffffffff


	//   ....[121]....
        /*0438*/ 	.word	0xffffffff


	//   ....[122]....
        /*043c*/ 	.word	0xffffffff


	//   ....[123]....
        /*0440*/ 	.word	0xffffffff


	//   ....[124]....
        /*0444*/ 	.word	0xffffffff


	//   ....[125]....
        /*0448*/ 	.word	0xffffffff


	//   ....[126]....
        /*044c*/ 	.word	0xffffffff


	//   ....[127]....
        /*0450*/ 	.word	0xffffffff


	//   ....[128]....
        /*0454*/ 	.word	0xffffffff


	//   ....[129]....
        /*0458*/ 	.word	0xffffffff


	//   ....[130]....
        /*045c*/ 	.word	0xffffffff


	//   ....[131]....
        /*0460*/ 	.word	0xffffffff


	//   ....[132]....
        /*0464*/ 	.word	0xffffffff


	//   ....[133]....
        /*0468*/ 	.word	0xffffffff


	//   ....[134]....
        /*046c*/ 	.word	0xffffffff


	//   ....[135]....
        /*0470*/ 	.word	0xffffffff


	//   ....[136]....
        /*0474*/ 	.word	0xffffffff


	//   ....[137]....
        /*0478*/ 	.word	0xffffffff


	//   ....[138]....
        /*047c*/ 	.word	0xffffffff


	//   ....[139]....
        /*0480*/ 	.word	0xffffffff


	//   ....[140]....
        /*0484*/ 	.word	0xffffffff


	//   ....[141]....
        /*0488*/ 	.word	0xffffffff


	//   ....[142]....
        /*048c*/ 	.word	0xffffffff


	//   ....[143]....
        /*0490*/ 	.word	0xffffffff


	//   ....[144]....
        /*0494*/ 	.word	0xffffffff


	//   ....[145]....
        /*0498*/ 	.word	0xffffffff


	//   ....[146]....
        /*049c*/ 	.word	0xffffffff


	//   ....[147]....
        /*04a0*/ 	.word	0xffffffff


	//   ....[148]....
        /*04a4*/ 	.word	0xffffffff


	//   ....[149]....
        /*04a8*/ 	.word	0xffffffff


	//   ....[150]....
        /*04ac*/ 	.word	0xffffffff


	//   ....[151]....
        /*04b0*/ 	.word	0xffffffff


	//   ....[152]....
        /*04b4*/ 	.word	0xffffffff


	//   ....[153]....
        /*04b8*/ 	.word	0xffffffff


	//   ....[154]....
        /*04bc*/ 	.word	0xffffffff


	//   ....[155]....
        /*04c0*/ 	.word	0xffffffff


	//   ....[156]....
        /*04c4*/ 	.word	0xffffffff


	//   ....[157]....
        /*04c8*/ 	.word	0xffffffff


	//   ....[158]....
        /*04cc*/ 	.word	0xffffffff


	//   ....[159]....
        /*04d0*/ 	.word	0xffffffff


	//   ....[160]....
        /*04d4*/ 	.word	0xffffffff


	//   ....[161]....
        /*04d8*/ 	.word	0xffffffff


	//   ....[162]....
        /*04dc*/ 	.word	0xffffffff


	//   ....[163]....
        /*04e0*/ 	.word	0xffffffff


	//   ....[164]....
        /*04e4*/ 	.word	0xffffffff


	//   ....[165]....
        /*04e8*/ 	.word	0xffffffff


	//   ....[166]....
        /*04ec*/ 	.word	0xffffffff


	//   ....[167]....
        /*04f0*/ 	.word	0xffffffff


	//   ....[168]....
        /*04f4*/ 	.word	0xffffffff


	//   ....[169]....
        /*04f8*/ 	.word	0xffffffff


	//   ....[170]....
        /*04fc*/ 	.word	0xffffffff


	//   ....[171]....
        /*0500*/ 	.word	0xffffffff


	//   ....[172]....
        /*0504*/ 	.word	0xffffffff


	//   ....[173]....
        /*0508*/ 	.word	0xffffffff


	//   ....[174]....
        /*050c*/ 	.word	0xffffffff


	//   ....[175]....
        /*0510*/ 	.word	0xffffffff


	//   ....[176]....
        /*0514*/ 	.word	0xffffffff


	//   ....[177]....
        /*0518*/ 	.word	0xffffffff


	//   ....[178]....
        /*051c*/ 	.word	0xffffffff


	//   ....[179]....
        /*0520*/ 	.word	0x0500000f


	//   ....[180]....
        /*0524*/ 	.word	0x0500000f


	//   ....[181]....
        /*0528*/ 	.word	0x0500000f


	//   ....[182]....
        /*052c*/ 	.word	0x0500000f


	//   ....[183]....
        /*0530*/ 	.word	0x0500000f


	//   ....[184]....
        /*0534*/ 	.word	0x0500000f


	//   ....[185]....
        /*0538*/ 	.word	0x0500000f


	//   ....[186]....
        /*053c*/ 	.word	0x0500000f


	//   ....[187]....
        /*0540*/ 	.word	0x0500000f


	//   ....[188]....
        /*0544*/ 	.word	0x0500000f


	//   ....[189]....
        /*0548*/ 	.word	0x0500000f


	//   ....[190]....
        /*054c*/ 	.word	0x0500000f


	//   ....[191]....
        /*0550*/ 	.word	0x0500000f


	//   ....[192]....
        /*0554*/ 	.word	0x0500000f


	//   ....[193]....
        /*0558*/ 	.word	0x0500000f


	//   ....[194]....
        /*055c*/ 	.word	0x0500000f


	//   ....[195]....
        /*0560*/ 	.word	0x0500000f


	//   ....[196]....
        /*0564*/ 	.word	0x0500000f


	//   ....[197]....
        /*0568*/ 	.word	0x0500000f


	//   ....[198]....
        /*056c*/ 	.word	0x0500000f


	//   ....[199]....
        /*0570*/ 	.word	0x0500000f


	//   ....[200]....
        /*0574*/ 	.word	0x0500000f


	//   ....[201]....
        /*0578*/ 	.word	0x0500000f


	//   ....[202]....
        /*057c*/ 	.word	0x0500000f


	//   ....[203]....
        /*0580*/ 	.word	0x0500000f


	//   ....[204]....
        /*0584*/ 	.word	0x0500000f


	//   ....[205]....
        /*0588*/ 	.word	0x0500000f


	//   ....[206]....
        /*058c*/ 	.word	0x0500000f


	//   ....[207]....
        /*0590*/ 	.word	0x0500000f


	//   ....[208]....
        /*0594*/ 	.word	0x0500000f


	//   ....[209]....
        /*0598*/ 	.word	0x0500000f


	//   ....[210]....
        /*059c*/ 	.word	0x0500000f


	//   ....[211]....
        /*05a0*/ 	.word	0x0500000f


	//   ....[212]....
        /*05a4*/ 	.word	0x0500000f


	//   ....[213]....
        /*05a8*/ 	.word	0x0500000f


	//   ....[214]....
        /*05ac*/ 	.word	0x0500000f


	//   ....[215]....
        /*05b0*/ 	.word	0x0500000f


	//   ....[216]....
        /*05b4*/ 	.word	0x0500000f


	//   ....[217]....
        /*05b8*/ 	.word	0x0500000f


	//   ....[218]....
        /*05bc*/ 	.word	0x0500000f


	//   ....[219]....
        /*05c0*/ 	.word	0x0500000f


	//   ....[220]....
        /*05c4*/ 	.word	0x0500000f


	//   ....[221]....
        /*05c8*/ 	.word	0x0500000f


	//   ....[222]....
        /*05cc*/ 	.word	0x0500000f


	//   ....[223]....
        /*05d0*/ 	.word	0x0500000f


	//   ....[224]....
        /*05d4*/ 	.word	0x0500000f


	//   ....[225]....
        /*05d8*/ 	.word	0x0500000f


	//   ....[226]....
        /*05dc*/ 	.word	0x0500000f


	//   ....[227]....
        /*05e0*/ 	.word	0x0500000f


	//   ....[228]....
        /*05e4*/ 	.word	0x0500000f


	//   ....[229]....
        /*05e8*/ 	.word	0x0500000f


	//   ....[230]....
        /*05ec*/ 	.word	0x0500000f


	//   ....[231]....
        /*05f0*/ 	.word	0x0500000f


	//   ....[232]....
        /*05f4*/ 	.word	0x0500000f


	//   ....[233]....
        /*05f8*/ 	.word	0x0500000f


	//   ....[234]....
        /*05fc*/ 	.word	0x0500000f


	//   ....[235]....
        /*0600*/ 	.word	0x0500000f


	//   ....[236]....
        /*0604*/ 	.word	0x0500000f


	//   ....[237]....
        /*0608*/ 	.word	0x0500000f


	//   ....[238]....
        /*060c*/ 	.word	0x0500000f


	//   ....[239]....
        /*0610*/ 	.word	0x0500000f


	//   ....[240]....
        /*0614*/ 	.word	0x0500000f


	//   ....[241]....
        /*0618*/ 	.word	0x0500000f


	//   ....[242]....
        /*061c*/ 	.word	0x0500000f


	//   ....[243]....
        /*0620*/ 	.word	0x0500000f


	//   ....[244]....
        /*0624*/ 	.word	0x0500000f


	//   ....[245]....
        /*0628*/ 	.word	0x0500000f


	//   ....[246]....
        /*062c*/ 	.word	0x0500000f


	//   ....[247]....
        /*0630*/ 	.word	0x0500000f


	//   ....[248]....
        /*0634*/ 	.word	0x0500000f


	//   ....[249]....
        /*0638*/ 	.word	0x0500000f


	//   ....[250]....
        /*063c*/ 	.word	0x0500000f


	//   ....[251]....
        /*0640*/ 	.word	0x0500000f


	//   ....[252]....
        /*0644*/ 	.word	0x0500000f


	//   ....[253]....
        /*0648*/ 	.word	0x0500000f


	//   ....[254]....
        /*064c*/ 	.word	0x0500000f


	//   ....[255]....
        /*0650*/ 	.word	0x0500000f


	//   ....[0]....
        /*0654*/ 	.word	0x0500000f


	//   ....[1]....
        /*0658*/ 	.word	0x0500000f


	//   ....[2]....
        /*065c*/ 	.word	0x0500000f


	//   ....[3]....
        /*0660*/ 	.word	0x0500000f


	//   ....[4]....
        /*0664*/ 	.word	0x0500000f


	//   ....[5]....
        /*0668*/ 	.word	0x0500000f


	//   ....[6]....
        /*066c*/ 	.word	0x0500000f


	//   ....[7]....
        /*0670*/ 	.word	0x0500000f


	//   ....[8]....
        /*0674*/ 	.word	0x0500000f


	//   ....[9]....
        /*0678*/ 	.word	0x0500000f


	//   ....[10]....
        /*067c*/ 	.word	0x0500000f


	//   ....[11]....
        /*0680*/ 	.word	0x0500000f


	//   ....[12]....
        /*0684*/ 	.word	0x0500000f


	//   ....[13]....
        /*0688*/ 	.word	0x0500000f


	//   ....[14]....
        /*068c*/ 	.word	0x0500000f


	//   ....[15]....
        /*0690*/ 	.word	0x0500000f


	//   ....[16]....
        /*0694*/ 	.word	0x0500000f


	//   ....[17]....
        /*0698*/ 	.word	0x0500000f


	//   ....[18]....
        /*069c*/ 	.word	0x0500000f


	//   ....[19]....
        /*06a0*/ 	.word	0x0500000f


	//   ....[20]....
        /*06a4*/ 	.word	0x0500000f


	//   ....[21]....
        /*06a8*/ 	.word	0x0500000f


	//   ....[22]....
        /*06ac*/ 	.word	0x0500000f


	//   ....[23]....
        /*06b0*/ 	.word	0x0500000f


	//   ....[24]....
        /*06b4*/ 	.word	0x0500000f


	//   ....[25]....
        /*06b8*/ 	.word	0x0500000f


	//   ....[26]....
        /*06bc*/ 	.word	0x0500000f


	//   ....[27]....
        /*06c0*/ 	.word	0x0500000f


	//   ....[28]....
        /*06c4*/ 	.word	0x0500000f


	//   ....[29]....
        /*06c8*/ 	.word	0x0500000f


	//   ....[30]....
        /*06cc*/ 	.word	0x0500000f


	//   ....[31]....
        /*06d0*/ 	.word	0x0500000f


	//   ....[32]....
        /*06d4*/ 	.word	0x0500000f


	//   ....[33]....
        /*06d8*/ 	.word	0x0500000f


	//   ....[34]....
        /*06dc*/ 	.word	0x0500000f


	//----- nvinfo : EIATTR_COOP_GROUP_INSTR_OFFSETS
	.align		4
.L_320:
        /*06e0*/ 	.byte	0x04, 0x28
        /*06e2*/ 	.short	(.L_322 - .L_321)


	//   ....[0]....
.L_321:
        /*06e4*/ 	.word	0x00000060


	//   ....[1]....
        /*06e8*/ 	.word	0x00000140


	//   ....[2]....
        /*06ec*/ 	.word	0x00000190


	//   ....[3]....
        /*06f0*/ 	.word	0x000003c0


	//   ....[4]....
        /*06f4*/ 	.word	0x00000520


	//   ....[5]....
        /*06f8*/ 	.word	0x00000640


	//   ....[6]....
        /*06fc*/ 	.word	0x000007a0


	//   ....[7]....
        /*0700*/ 	.word	0x00003760


	//   ....[8]....
        /*0704*/ 	.word	0x00003770


	//   ....[9]....
        /*0708*/ 	.word	0x00004e10


	//   ....[10]....
        /*070c*/ 	.word	0x00004e20


	//   ....[11]....
        /*0710*/ 	.word	0x00006fa0


	//   ....[12]....
        /*0714*/ 	.word	0x00006fb0


	//   ....[13]....
        /*0718*/ 	.word	0x000087b0


	//   ....[14]....
        /*071c*/ 	.word	0x000087c0


	//   ....[15]....
        /*0720*/ 	.word	0x0000a170


	//   ....[16]....
        /*0724*/ 	.word	0x0000a180


	//   ....[17]....
        /*0728*/ 	.word	0x0000a410


	//   ....[18]....
        /*072c*/ 	.word	0x0000a420


	//   ....[19]....
        /*0730*/ 	.word	0x0000a960


	//   ....[20]....
        /*0734*/ 	.word	0x0000a990


	//   ....[21]....
        /*0738*/ 	.word	0x0000ab10


	//   ....[22]....
        /*073c*/ 	.word	0x0000ab30


	//   ....[23]....
        /*0740*/ 	.word	0x0000b170


	//   ....[24]....
        /*0744*/ 	.word	0x0000b870


	//   ....[25]....
        /*0748*/ 	.word	0x0000b880


	//   ....[26]....
        /*074c*/ 	.word	0x0000b890


	//   ....[27]....
        /*0750*/ 	.word	0x0000b8a0


	//   ....[28]....
        /*0754*/ 	.word	0x0000c110


	//   ....[29]....
        /*0758*/ 	.word	0x0000c120


	//   ....[30]....
        /*075c*/ 	.word	0x0000c130


	//   ....[31]....
        /*0760*/ 	.word	0x0000c140


	//   ....[32]....
        /*0764*/ 	.word	0x0000f220


	//   ....[33]....
        /*0768*/ 	.word	0x0000f230


	//   ....[34]....
        /*076c*/ 	.word	0x0000f240


	//   ....[35]....
        /*0770*/ 	.word	0x0000f250


	//   ....[36]....
        /*0774*/ 	.word	0x0000f900


	//   ....[37]....
        /*0778*/ 	.word	0x0000f910


	//   ....[38]....
        /*077c*/ 	.word	0x0000f920


	//   ....[39]....
        /*0780*/ 	.word	0x0000f930


	//   ....[40]....
        /*0784*/ 	.word	0x00013700


	//   ....[41]....
        /*0788*/ 	.word	0x00013740


	//   ....[42]....
        /*078c*/ 	.word	0x00013d90


	//   ....[43]....
        /*0790*/ 	.word	0x00013ed0


	//   ....[44]....
        /*0794*/ 	.word	0x00014630


	//   ....[45]....
        /*0798*/ 	.word	0x000146d0


	//   ....[46]....
        /*079c*/ 	.word	0x00016410


	//   ....[47]....
        /*07a0*/ 	.word	0x000164a0


	//   ....[48]....
        /*07a4*/ 	.word	0x00016c10


	//   ....[49]....
        /*07a8*/ 	.word	0x00016ce0


	//   ....[50]....
        /*07ac*/ 	.word	0x000173c0


	//   ....[51]....
        /*07b0*/ 	.word	0x00017410


	//   ....[52]....
        /*07b4*/ 	.word	0x00019800


	//   ....[53]....
        /*07b8*/ 	.word	0x00019820


	//   ....[54]....
        /*07bc*/ 	.word	0x00019860


	//   ....[55]....
        /*07c0*/ 	.word	0x00019870


	//   ....[56]....
        /*07c4*/ 	.word	0x0001abe0


	//   ....[57]....
        /*07c8*/ 	.word	0x0001ac50


	//   ....[58]....
        /*07cc*/ 	.word	0x0001ac80


	//   ....[59]....
        /*07d0*/ 	.word	0x0001ac90


	//   ....[60]....
        /*07d4*/ 	.word	0x0001bd60


	//   ....[61]....
        /*07d8*/ 	.word	0x0001bda0


	//   ....[62]....
        /*07dc*/ 	.word	0x0001bde0


	//   ....[63]....
        /*07e0*/ 	.word	0x0001be10


	//   ....[64]....
        /*07e4*/ 	.word	0x0001c380


	//   ....[65]....
        /*07e8*/ 	.word	0x0001c3b0


	//   ....[66]....
        /*07ec*/ 	.word	0x0001c470


	//   ....[67]....
        /*07f0*/ 	.word	0x0001c490


	//   ....[68]....
        /*07f4*/ 	.word	0x0001c550


	//   ....[69]....
        /*07f8*/ 	.word	0x0001c570


	//   ....[70]....
        /*07fc*/ 	.word	0x0001c640


	//   ....[71]....
        /*0800*/ 	.word	0x0001c660


	//   ....[72]....
        /*0804*/ 	.word	0x0001ce70


	//   ....[73]....
        /*0808*/ 	.word	0x0001ce90


	//   ....[74]....
        /*080c*/ 	.word	0x0001cf50


	//   ....[75]....
        /*0810*/ 	.word	0x0001cf70


	//   ....[76]....
        /*0814*/ 	.word	0x0001d030


	//   ....[77]....
        /*0818*/ 	.word	0x0001d050


	//   ....[78]....
        /*081c*/ 	.word	0x0001d120


	//   ....[79]....
        /*0820*/ 	.word	0x0001d140


	//   ....[80]....
        /*0824*/ 	.word	0x0001d290


	//   ....[81]....
        /*0828*/ 	.word	0x0001d440


	//   ....[82]....
        /*082c*/ 	.word	0x0001d470


	//   ....[83]....
        /*0830*/ 	.word	0x0001d4a0


	//   ....[84]....
        /*0834*/ 	.word	0x0001d4d0


	//   ....[85]....
        /*0838*/ 	.word	0x0001d500


	//   ....[86]....
        /*083c*/ 	.word	0x0001d530


	//   ....[87]....
        /*0840*/ 	.word	0x0001d6a0


	//   ....[88]....
        /*0844*/ 	.word	0x0001d6d0


	//   ....[89]....
        /*0848*/ 	.word	0x0001d700


	//   ....[90]....
        /*084c*/ 	.word	0x0001d730


	//   ....[91]....
        /*0850*/ 	.word	0x0001d760


	//   ....[92]....
        /*0854*/ 	.word	0x0001d790


	//   ....[93]....
        /*0858*/ 	.word	0x0001d820


	//   ....[94]....
        /*085c*/ 	.word	0x0001d880


	//   ....[95]....
        /*0860*/ 	.word	0x0001d910


	//   ....[96]....
        /*0864*/ 	.word	0x0001e700


	//   ....[97]....
        /*0868*/ 	.word	0x00020700


	//   ....[98]....
        /*086c*/ 	.word	0x00020720


	//   ....[99]....
        /*0870*/ 	.word	0x000207d0


	//   ....[100]....
        /*0874*/ 	.word	0x000207f0


	//   ....[101]....
        /*0878*/ 	.word	0x00020890


	//   ....[102]....
        /*087c*/ 	.word	0x000208b0


	//   ....[103]....
        /*0880*/ 	.word	0x00020950


	//   ....[104]....
        /*0884*/ 	.word	0x00020970


	//   ....[105]....
        /*0888*/ 	.word	0x00020a10


	//   ....[106]....
        /*088c*/ 	.word	0x00020a30


	//   ....[107]....
        /*0890*/ 	.word	0x00020a40


	//   ....[108]....
        /*0894*/ 	.word	0x00020ad0


	//   ....[109]....
        /*0898*/ 	.word	0x00021280


	//   ....[110]....
        /*089c*/ 	.word	0x000212b0


	//   ....[111]....
        /*08a0*/ 	.word	0x000212d0


	//   ....[112]....
        /*08a4*/ 	.word	0x00021360


	//   ....[113]....
        /*08a8*/ 	.word	0x00021370


	//   ....[114]....
        /*08ac*/ 	.word	0x00021410


	//   ....[115]....
        /*08b0*/ 	.word	0x00021420


	//   ....[116]....
        /*08b4*/ 	.word	0x000214c0


	//   ....[117]....
        /*08b8*/ 	.word	0x000214d0


	//   ....[118]....
        /*08bc*/ 	.word	0x00021570


	//   ....[119]....
        /*08c0*/ 	.word	0x00021580


	//   ....[120]....
        /*08c4*/ 	.word	0x00021620


	//   ....[121]....
        /*08c8*/ 	.word	0x00021630


	//   ....[122]....
        /*08cc*/ 	.word	0x000216d0


	//   ....[123]....
        /*08d0*/ 	.word	0x000216e0


	//   ....[124]....
        /*08d4*/ 	.word	0x000216f0


	//   ....[125]....
        /*08d8*/ 	.word	0x00021ec0


	//   ....[126]....
        /*08dc*/ 	.word	0x00021ed0


	//   ....[127]....
        /*08e0*/ 	.word	0x00021ee0


	//   ....[128]....
        /*08e4*/ 	.word	0x00021f70


	//   ....[129]....
        /*08e8*/ 	.word	0x00021f80


	//   ....[130]....
        /*08ec*/ 	.word	0x00021fe0


	//   ....[131]....
        /*08f0*/ 	.word	0x00022010


	//   ....[132]....
        /*08f4*/ 	.word	0x00022050


	//   ....[133]....
        /*08f8*/ 	.word	0x00022080


	//   ....[134]....
        /*08fc*/ 	.word	0x000220c0


	//   ....[135]....
        /*0900*/ 	.word	0x000220f0


	//   ....[136]....
        /*0904*/ 	.word	0x00022130


	//   ....[137]....
        /*0908*/ 	.word	0x000223b0


	//   ....[138]....
        /*090c*/ 	.word	0x000223d0


	//   ....[139]....
        /*0910*/ 	.word	0x00022460


	//   ....[140]....
        /*0914*/ 	.word	0x00022470


	//   ....[141]....
        /*0918*/ 	.word	0x000224e0


	//   ....[142]....
        /*091c*/ 	.word	0x000224f0


	//   ....[143]....
        /*0920*/ 	.word	0x00022560


	//   ....[144]....
        /*0924*/ 	.word	0x00022570


	//   ....[145]....
        /*0928*/ 	.word	0x000225e0


	//   ....[146]....
        /*092c*/ 	.word	0x000225f0


	//   ....[147]....
        /*0930*/ 	.word	0x00022600


	//   ....[148]....
        /*0934*/ 	.word	0x00022670


	//   ....[149]....
        /*0938*/ 	.word	0x00022c00


	//   ....[150]....
        /*093c*/ 	.word	0x00022c30


	//   ....[151]....
        /*0940*/ 	.word	0x00022c50


	//   ....[152]....
        /*0944*/ 	.word	0x00022c60


	//   ....[153]....
        /*0948*/ 	.word	0x00022ca0


	//   ....[154]....
        /*094c*/ 	.word	0x00022cc0


	//   ....[155]....
        /*0950*/ 	.word	0x00022d30


	//   ....[156]....
        /*0954*/ 	.word	0x00022d50


	//   ....[157]....
        /*0958*/ 	.word	0x00022db0


	//   ....[158]....
        /*095c*/ 	.word	0x00022dd0


	//   ....[159]....
        /*0960*/ 	.word	0x00022e20


	//   ....[160]....
        /*0964*/ 	.word	0x00022e40


	//   ....[161]....
        /*0968*/ 	.word	0x00023230


	//   ....[162]....
        /*096c*/ 	.word	0x00023260


	//   ....[163]....
        /*0970*/ 	.word	0x00023290


	//   ....[164]....
        /*0974*/ 	.word	0x000232c0


	//   ....[165]....
        /*0978*/ 	.word	0x000232f0


	//   ....[166]....
        /*097c*/ 	.word	0x00023320


	//   ....[167]....
        /*0980*/ 	.word	0x00023350


	//   ....[168]....
        /*0984*/ 	.word	0x00023380


	//   ....[169]....
        /*0988*/ 	.word	0x00023500


	//   ....[170]....
        /*098c*/ 	.word	0x00023530


	//   ....[171]....
        /*0990*/ 	.word	0x00023560


	//   ....[172]....
        /*0994*/ 	.word	0x00023590


	//   ....[173]....
        /*0998*/ 	.word	0x000235c0


	//   ....[174]....
        /*099c*/ 	.word	0x000235f0


	//   ....[175]....
        /*09a0*/ 	.word	0x000236b0


	//   ....[176]....
        /*09a4*/ 	.word	0x000236d0


	//   ....[177]....
        /*09a8*/ 	.word	0x00023740


	//   ....[178]....
        /*09ac*/ 	.word	0x00023de0


	//   ....[179]....
        /*09b0*/ 	.word	0x00024120


	//   ....[180]....
        /*09b4*/ 	.word	0x000241b0


	//   ....[181]....
        /*09b8*/ 	.word	0x00024250


	//   ....[182]....
        /*09bc*/ 	.word	0x000242e0


	//   ....[183]....
        /*09c0*/ 	.word	0x000243d0


	//   ....[184]....
        /*09c4*/ 	.word	0x00024460


	//   ....[185]....
        /*09c8*/ 	.word	0x00024500


	//   ....[186]....
        /*09cc*/ 	.word	0x00024590


	//   ....[187]....
        /*09d0*/ 	.word	0x00024680


	//   ....[188]....
        /*09d4*/ 	.word	0x00024710


	//   ....[189]....
        /*09d8*/ 	.word	0x000247b0


	//   ....[190]....
        /*09dc*/ 	.word	0x00024840


	//   ....[191]....
        /*09e0*/ 	.word	0x00024930


	//   ....[192]....
        /*09e4*/ 	.word	0x000249c0


	//   ....[193]....
        /*09e8*/ 	.word	0x00024a10


	//   ....[194]....
        /*09ec*/ 	.word	0x00024a60


	//   ....[195]....
        /*09f0*/ 	.word	0x00024af0


	//   ....[196]....
        /*09f4*/ 	.word	0x00024b80


	//   ....[197]....
        /*09f8*/ 	.word	0x00024bd0


	//   ....[198]....
        /*09fc*/ 	.word	0x00024c20


	//   ....[199]....
        /*0a00*/ 	.word	0x00024d10


	//   ....[200]....
        /*0a04*/ 	.word	0x00024da0


	//   ....[201]....
        /*0a08*/ 	.word	0x00024df0


	//   ....[202]....
        /*0a0c*/ 	.word	0x00024e40


	//   ....[203]....
        /*0a10*/ 	.word	0x00024ed0


	//   ....[204]....
        /*0a14*/ 	.word	0x00024f60


	//   ....[205]....
        /*0a18*/ 	.word	0x00024fb0


	//   ....[206]....
        /*0a1c*/ 	.word	0x00025000


	//   ....[207]....
        /*0a20*/ 	.word	0x00025300


	//   ....[208]....
        /*0a24*/ 	.word	0x000255e0


	//   ....[209]....
        /*0a28*/ 	.word	0x000256d0


	//   ....[210]....
        /*0a2c*/ 	.word	0x00025770


	//   ....[211]....
        /*0a30*/ 	.word	0x000257d0


	//   ....[212]....
        /*0a34*/ 	.word	0x000258e0


	//   ....[213]....
        /*0a38*/ 	.word	0x00025950


	//   ....[214]....
        /*0a3c*/ 	.word	0x00025a60


	//   ....[215]....
        /*0a40*/ 	.word	0x00025ad0


	//   ....[216]....
        /*0a44*/ 	.word	0x00025be0


	//   ....[217]....
        /*0a48*/ 	.word	0x00025c50


	//   ....[218]....
        /*0a4c*/ 	.word	0x00025d60


	//   ....[219]....
        /*0a50*/ 	.word	0x00025dd0


	//   ....[220]....
        /*0a54*/ 	.word	0x00025e70


	//   ....[221]....
        /*0a58*/ 	.word	0x00025f80


	//   ....[222]....
        /*0a5c*/ 	.word	0x00025fe0


	//   ....[223]....
        /*0a60*/ 	.word	0x00026040


	//   ....[224]....
        /*0a64*/ 	.word	0x00026140


	//   ....[225]....
        /*0a68*/ 	.word	0x000261a0


	//   ....[226]....
        /*0a6c*/ 	.word	0x000262b0


	//   ....[227]....
        /*0a70*/ 	.word	0x00026310


	//   ....[228]....
        /*0a74*/ 	.word	0x00026420


	//   ....[229]....
        /*0a78*/ 	.word	0x00026480


	//   ....[230]....
        /*0a7c*/ 	.word	0x00026590


	//   ....[231]....
        /*0a80*/ 	.word	0x000265f0


	//   ....[232]....
        /*0a84*/ 	.word	0x00026700


	//   ....[233]....
        /*0a88*/ 	.word	0x00026760


	//   ....[234]....
        /*0a8c*/ 	.word	0x00026870


	//   ....[235]....
        /*0a90*/ 	.word	0x000268d0


	//   ....[236]....
        /*0a94*/ 	.word	0x000269c0


	//   ....[237]....
        /*0a98*/ 	.word	0x00026af0


	//   ....[238]....
        /*0a9c*/ 	.word	0x00026ba0


	//   ....[239]....
        /*0aa0*/ 	.word	0x00026c20


	//   ....[240]....
        /*0aa4*/ 	.word	0x00026d00


	//   ....[241]....
        /*0aa8*/ 	.word	0x00026d60


	//   ....[242]....
        /*0aac*/ 	.word	0x00026e30


	//   ....[243]....
        /*0ab0*/ 	.word	0x00026e90


	//   ....[244]....
        /*0ab4*/ 	.word	0x00026f60


	//   ....[245]....
        /*0ab8*/ 	.word	0x00026fc0


	//   ....[246]....
        /*0abc*/ 	.word	0x00027090


	//   ....[247]....
        /*0ac0*/ 	.word	0x000270f0


	//   ....[248]....
        /*0ac4*/ 	.word	0x000271c0


	//   ....[249]....
        /*0ac8*/ 	.word	0x000272b0


	//   ....[250]....
        /*0acc*/ 	.word	0x00027350


	//   ....[251]....
        /*0ad0*/ 	.word	0x000273b0


	//   ....[252]....
        /*0ad4*/ 	.word	0x000274a0


	//   ....[253]....
        /*0ad8*/ 	.word	0x00027500


	//   ....[254]....
        /*0adc*/ 	.word	0x000275e0


	//   ....[255]....
        /*0ae0*/ 	.word	0x00027640


	//   ....[0]....
        /*0ae4*/ 	.word	0x00027720


	//   ....[1]....
        /*0ae8*/ 	.word	0x00027780


	//   ....[2]....
        /*0aec*/ 	.word	0x00027860


	//   ....[3]....
        /*0af0*/ 	.word	0x000278c0


	//   ....[4]....
        /*0af4*/ 	.word	0x00027990


	//   ....[5]....
        /*0af8*/ 	.word	0x00027ac0


	//   ....[6]....
        /*0afc*/ 	.word	0x00027bc0


	//   ....[7]....
        /*0b00*/ 	.word	0x00027c50


	//   ....[8]....
        /*0b04*/ 	.word	0x00027d20


	//   ....[9]....
        /*0b08*/ 	.word	0x00027d80


	//   ....[10]....
        /*0b0c*/ 	.word	0x00027e50


	//   ....[11]....
        /*0b10*/ 	.word	0x00027eb0


	//   ....[12]....
        /*0b14*/ 	.word	0x00027f90


	//   ....[13]....
        /*0b18*/ 	.word	0x00027ff0


	//   ....[14]....
        /*0b1c*/ 	.word	0x000280c0


	//   ....[15]....
        /*0b20*/ 	.word	0x00028120


	//   ....[16]....
        /*0b24*/ 	.word	0x000281e0


	//   ....[17]....
        /*0b28*/ 	.word	0x00028270


	//   ....[18]....
        /*0b2c*/ 	.word	0x00028310


	//   ....[19]....
        /*0b30*/ 	.word	0x00028430


	//   ....[20]....
        /*0b34*/ 	.word	0x000284a0


	//   ....[21]....
        /*0b38*/ 	.word	0x00028510


	//   ....[22]....
        /*0b3c*/ 	.word	0x00028580


	//   ....[23]....
        /*0b40*/ 	.word	0x000285f0


	//   ....[24]....
        /*0b44*/ 	.word	0x00028670


	//   ....[25]....
        /*0b48*/ 	.word	0x00028700


	//   ....[26]....
        /*0b4c*/ 	.word	0x00028790


	//   ....[27]....
        /*0b50*/ 	.word	0x00028800


	//   ....[28]....
        /*0b54*/ 	.word	0x00028870


	//   ....[29]....
        /*0b58*/ 	.word	0x000288e0


	//   ....[30]....
        /*0b5c*/ 	.word	0x00028960


	//   ....[31]....
        /*0b60*/ 	.word	0x000289d0


	//   ....[32]....
        /*0b64*/ 	.word	0x00028a70


	//   ....[33]....
        /*0b68*/ 	.word	0x00028b00


	//   ....[34]....
        /*0b6c*/ 	.word	0x00028c20


	//----- nvinfo : EIATTR_REG_RECONFIG
	.align		4
.L_322:
        /*0b70*/ 	.byte	0x01, 0x54
	.zero		2


	//----- nvinfo : EIATTR_SYSCALL_OFFSETS
	.align		4
        /*0b74*/ 	.byte	0x04, 0x46
        /*0b76*/ 	.short	(.L_324 - .L_323)


	//   ....[0]....
.L_323:
        /*0b78*/ 	.word	0x00001b00


	//   ....[1]....
        /*0b7c*/ 	.word	0x00001c50


	//   ....[2]....
        /*0b80*/ 	.word	0x0000b310


	//   ....[3]....
        /*0b84*/ 	.word	0x0000b630


	//   ....[4]....
        /*0b88*/ 	.word	0x0001fc30


	//   ....[5]....
        /*0b8c*/ 	.word	0x0001fd80


	//   ....[6]....
        /*0b90*/ 	.word	0x0001fe70


	//   ....[7]....
        /*0b94*/ 	.word	0x00020e80


	//----- nvinfo : EIATTR_MBARRIER_INSTR_OFFSETS
	.align		4
.L_324:
        /*0b98*/ 	.byte	0x04, 0x39
        /*0b9a*/ 	.short	(.L_326 - .L_325)


	//   ....[0]....
.L_325:
        /*0b9c*/ 	.word	0x00000270
        /*0ba0*/ 	.word	0x000000ff
        /*0ba4*/ 	.word	0x0002a800
        /*0ba8*/ 	.short	0x0100
        /*0baa*/ 	.byte	0x08
	.zero		1


	//   ....[1]....
        /*0bac*/ 	.word	0x00000280
        /*0bb0*/ 	.word	0x000000ff
        /*0bb4*/ 	.word	0x0002a820
        /*0bb8*/ 	.short	0x0100
        /*0bba*/ 	.byte	0x08
	.zero		1


	//   ....[2]....
        /*0bbc*/ 	.word	0x00000370
        /*0bc0*/ 	.word	0x000000ff
        /*0bc4*/ 	.word	0x0002a830
        /*0bc8*/ 	.short	0x0100
        /*0bca*/ 	.byte	0x08
	.zero		1


	//   ....[3]....
        /*0bcc*/ 	.word	0x00000380
        /*0bd0*/ 	.word	0x000000ff
        /*0bd4*/ 	.word	0x0002a840
        /*0bd8*/ 	.short	0x0100
        /*0bda*/ 	.byte	0x08
	.zero		1


	//   ....[4]....
        /*0bdc*/ 	.word	0x00000390
        /*0be0*/ 	.word	0x000000ff
        /*0be4*/ 	.word	0x0002a838
        /*0be8*/ 	.short	0x0100
        /*0bea*/ 	.byte	0x08
	.zero		1


	//   ....[5]....
        /*0bec*/ 	.word	0x000003a0
        /*0bf0*/ 	.word	0x000000ff
        /*0bf4*/ 	.word	0x0002a848
        /*0bf8*/ 	.short	0x0100
        /*0bfa*/ 	.byte	0x08
	.zero		1


	//   ....[6]....
        /*0bfc*/ 	.word	0x000004d0
        /*0c00*/ 	.word	0x000000ff
        /*0c04*/ 	.word	0x0002a850
        /*0c08*/ 	.short	0x0100
        /*0c0a*/ 	.byte	0x08
	.zero		1


	//   ....[7]....
        /*0c0c*/ 	.word	0x000004e0
        /*0c10*/ 	.word	0x000000ff
        /*0c14*/ 	.word	0x0002a860
        /*0c18*/ 	.short	0x0100
        /*0c1a*/ 	.byte	0x08
	.zero		1


	//   ....[8]....
        /*0c1c*/ 	.word	0x000004f0
        /*0c20*/ 	.word	0x000000ff
        /*0c24*/ 	.word	0x0002a858
        /*0c28*/ 	.short	0x0100
        /*0c2a*/ 	.byte	0x08
	.zero		1


	//   ....[9]....
        /*0c2c*/ 	.word	0x00000500
        /*0c30*/ 	.word	0x000000ff
        /*0c34*/ 	.word	0x0002a868
        /*0c38*/ 	.short	0x0100
        /*0c3a*/ 	.byte	0x08
	.zero		1


	//   ....[10]....
        /*0c3c*/ 	.word	0x000005f0
        /*0c40*/ 	.word	0x000000ff
        /*0c44*/ 	.word	0x0002a870
        /*0c48*/ 	.short	0x0100
        /*0c4a*/ 	.byte	0x06
	.zero		1


	//   ....[11]....
        /*0c4c*/ 	.word	0x00000600
        /*0c50*/ 	.word	0x000000ff
        /*0c54*/ 	.word	0x0002a880
        /*0c58*/ 	.short	0x0100
        /*0c5a*/ 	.byte	0x06
	.zero		1


	//   ....[12]....
        /*0c5c*/ 	.word	0x00000610
        /*0c60*/ 	.word	0x000000ff
        /*0c64*/ 	.word	0x0002a878
        /*0c68*/ 	.short	0x0100
        /*0c6a*/ 	.byte	0x06
	.zero		1


	//   ....[13]....
        /*0c6c*/ 	.word	0x00000620
        /*0c70*/ 	.word	0x000000ff
        /*0c74*/ 	.word	0x0002a888
        /*0c78*/ 	.short	0x0100
        /*0c7a*/ 	.byte	0x06
	.zero		1


	//   ....[14]....
        /*0c7c*/ 	.word	0x00000750
        /*0c80*/ 	.word	0x000000ff
        /*0c84*/ 	.word	0x0002a890
        /*0c88*/ 	.short	0x0100
        /*0c8a*/ 	.byte	0x08
	.zero		1


	//   ....[15]....
        /*0c8c*/ 	.word	0x00000760
        /*0c90*/ 	.word	0x000000ff
        /*0c94*/ 	.word	0x0002a8a0
        /*0c98*/ 	.short	0x0100
        /*0c9a*/ 	.byte	0x08
	.zero		1


	//   ....[16]....
        /*0c9c*/ 	.word	0x00000770
        /*0ca0*/ 	.word	0x000000ff
        /*0ca4*/ 	.word	0x0002a898
        /*0ca8*/ 	.short	0x0100
        /*0caa*/ 	.byte	0x08
	.zero		1


	//   ....[17]....
        /*0cac*/ 	.word	0x00000780
        /*0cb0*/ 	.word	0x000000ff
        /*0cb4*/ 	.word	0x0002a8a8
        /*0cb8*/ 	.short	0x0100
        /*0cba*/ 	.byte	0x08
	.zero		1


	//   ....[18]....
        /*0cbc*/ 	.word	0x000008b0
        /*0cc0*/ 	.word	0x000000ff
        /*0cc4*/ 	.word	0x0002a8b0
        /*0cc8*/ 	.short	0x0100
        /*0cca*/ 	.byte	0x08
	.zero		1


	//   ....[19]....
        /*0ccc*/ 	.word	0x000008c0
        /*0cd0*/ 	.word	0x000000ff
        /*0cd4*/ 	.word	0x0002a8c0
        /*0cd8*/ 	.short	0x0100
        /*0cda*/ 	.byte	0x08
	.zero		1


	//   ....[20]....
        /*0cdc*/ 	.word	0x000008d0
        /*0ce0*/ 	.word	0x000000ff
        /*0ce4*/ 	.word	0x0002a8b8
        /*0ce8*/ 	.short	0x0100
        /*0cea*/ 	.byte	0x08
	.zero		1


	//   ....[21]....
        /*0cec*/ 	.word	0x000008e0
        /*0cf0*/ 	.word	0x000000ff
        /*0cf4*/ 	.word	0x0002a8c8
        /*0cf8*/ 	.short	0x0100
        /*0cfa*/ 	.byte	0x08
	.zero		1


	//   ....[22]....
        /*0cfc*/ 	.word	0x00003710
        /*0d00*/ 	.word	0x00000056
        /*0d04*/ 	.word	0x0002a890
        /*0d08*/ 	.short	0x010a
        /*0d0a*/ 	.byte	0x3f
	.zero		1


	//   ....[23]....
        /*0d0c*/ 	.word	0x00006f40
        /*0d10*/ 	.word	0x00000056
        /*0d14*/ 	.word	0x0002a890
        /*0d18*/ 	.short	0x010a
        /*0d1a*/ 	.byte	0x3f
	.zero		1


	//   ....[24]....
        /*0d1c*/ 	.word	0x00009fb0
        /*0d20*/ 	.word	0x00000056
        /*0d24*/ 	.word	0x0002a890
        /*0d28*/ 	.short	0x010a
        /*0d2a*/ 	.byte	0x3f
	.zero		1


	//   ....[25]....
        /*0d2c*/ 	.word	0x0000a770
        /*0d30*/ 	.word	0x0000000b
        /*0d34*/ 	.word	0x00000000
        /*0d38*/ 	.short	0x0101
        /*0d3a*/ 	.byte	0x3f
	.zero		1


	//   ....[26]....
        /*0d3c*/ 	.word	0x0000a7b0
        /*0d40*/ 	.word	0x00000056
        /*0d44*/ 	.word	0x0002a8b0
        /*0d48*/ 	.short	0x010a
        /*0d4a*/ 	.byte	0x3f
	.zero		1


	//   ....[27]....
        /*0d4c*/ 	.word	0x0000ad60
        /*0d50*/ 	.word	0x00000056
        /*0d54*/ 	.word	0x00000000
        /*0d58*/ 	.short	0x0101
        /*0d5a*/ 	.byte	0x3f
	.zero		1


	//   ....[28]....
        /*0d5c*/ 	.word	0x0000b390
        /*0d60*/ 	.word	0x00000002
        /*0d64*/ 	.word	0x0002a800
        /*0d68*/ 	.short	0x010a
        /*0d6a*/ 	.byte	0x3f
	.zero		1


	//   ....[29]....
        /*0d6c*/ 	.word	0x0000b3e0
        /*0d70*/ 	.word	0x00000002
        /*0d74*/ 	.word	0x0002a800
        /*0d78*/ 	.short	0x010a
        /*0d7a*/ 	.byte	0x3f
	.zero		1


	//   ....[30]....
        /*0d7c*/ 	.word	0x0000c7c0
        /*0d80*/ 	.word	0x00000002
        /*0d84*/ 	.word	0x0002a800
        /*0d88*/ 	.short	0x010a
        /*0d8a*/ 	.byte	0x3f
	.zero		1


	//   ....[31]....
        /*0d8c*/ 	.word	0x0000fdd0
        /*0d90*/ 	.word	0x00000002
        /*0d94*/ 	.word	0x0002a800
        /*0d98*/ 	.short	0x010a
        /*0d9a*/ 	.byte	0x3f
	.zero		1


	//   ....[32]....
        /*0d9c*/ 	.word	0x00012940
        /*0da0*/ 	.word	0x00000000
        /*0da4*/ 	.word	0x0002a830
        /*0da8*/ 	.short	0x010a
        /*0daa*/ 	.byte	0x3f
	.zero		1


	//   ....[33]....
        /*0dac*/ 	.word	0x00012980
        /*0db0*/ 	.word	0x00000000
        /*0db4*/ 	.word	0x0002a830
        /*0db8*/ 	.short	0x010a
        /*0dba*/ 	.byte	0x3f
	.zero		1


	//   ....[34]....
        /*0dbc*/ 	.word	0x000136d0
        /*0dc0*/ 	.word	0x00000000
        /*0dc4*/ 	.word	0x00000000
        /*0dc8*/ 	.short	0x0101
        /*0dca*/ 	.byte	0x3f
	.zero		1


	//   ....[35]....
        /*0dcc*/ 	.word	0x00015250
        /*0dd0*/ 	.word	0x0000000f
        /*0dd4*/ 	.word	0x0002a830
        /*0dd8*/ 	.short	0x010a
        /*0dda*/ 	.byte	0x3f
	.zero		1


	//   ....[36]....
        /*0ddc*/ 	.word	0x000152c0
        /*0de0*/ 	.word	0x0000000f
        /*0de4*/ 	.word	0x0002a830
        /*0de8*/ 	.short	0x010a
        /*0dea*/ 	.byte	0x3f
	.zero		1


	//   ....[37]....
        /*0dec*/ 	.word	0x00015e30
        /*0df0*/ 	.word	0x0000000b
        /*0df4*/ 	.word	0x0002a850
        /*0df8*/ 	.short	0x010a
        /*0dfa*/ 	.byte	0x3f
	.zero		1


	//   ....[38]....
        /*0dfc*/ 	.word	0x00015ed0
        /*0e00*/ 	.word	0x0000000b
        /*0e04*/ 	.word	0x0002a850
        /*0e08*/ 	.short	0x010a
        /*0e0a*/ 	.byte	0x3f
	.zero		1


	//   ....[39]....
        /*0e0c*/ 	.word	0x00017aa0
        /*0e10*/ 	.word	0x00000004
        /*0e14*/ 	.word	0x00000000
        /*0e18*/ 	.short	0x0101
        /*0e1a*/ 	.byte	0x3f
	.zero		1


	//   ....[40]....
        /*0e1c*/ 	.word	0x00017cf0
        /*0e20*/ 	.word	0x00000066
        /*0e24*/ 	.word	0x00000000
        /*0e28*/ 	.short	0x0101
        /*0e2a*/ 	.byte	0x3f
	.zero		1


	//   ....[41]....
        /*0e2c*/ 	.word	0x00017fa0
        /*0e30*/ 	.word	0x0000000a
        /*0e34*/ 	.word	0x0002a830
        /*0e38*/ 	.short	0x010a
        /*0e3a*/ 	.byte	0x3f
	.zero		1


	//   ....[42]....
        /*0e3c*/ 	.word	0x00018010
        /*0e40*/ 	.word	0x0000000a
        /*0e44*/ 	.word	0x0002a830
        /*0e48*/ 	.short	0x010a
        /*0e4a*/ 	.byte	0x3f
	.zero		1


	//   ....[43]....
        /*0e4c*/ 	.word	0x00018b80
        /*0e50*/ 	.word	0x0000000b
        /*0e54*/ 	.word	0x0002a850
        /*0e58*/ 	.short	0x010a
        /*0e5a*/ 	.byte	0x3f
	.zero		1


	//   ....[44]....
        /*0e5c*/ 	.word	0x00018c20
        /*0e60*/ 	.word	0x0000000b
        /*0e64*/ 	.word	0x0002a850
        /*0e68*/ 	.short	0x010a
        /*0e6a*/ 	.byte	0x3f
	.zero		1


	//   ....[45]....
        /*0e6c*/ 	.word	0x0001a040
        /*0e70*/ 	.word	0x00000004
        /*0e74*/ 	.word	0x00000000
        /*0e78*/ 	.short	0x0101
        /*0e7a*/ 	.byte	0x3f
	.zero		1


	//   ....[46]....
        /*0e7c*/ 	.word	0x0001a320
        /*0e80*/ 	.word	0x00000078
        /*0e84*/ 	.word	0x00000000
        /*0e88*/ 	.short	0x0101
        /*0e8a*/ 	.byte	0x3f
	.zero		1


	//   ....[47]....
        /*0e8c*/ 	.word	0x0001a900
        /*0e90*/ 	.word	0x0000000c
        /*0e94*/ 	.word	0x0002a850
        /*0e98*/ 	.short	0x010a
        /*0e9a*/ 	.byte	0x3f
	.zero		1


	//   ....[48]....
        /*0e9c*/ 	.word	0x0001a9a0
        /*0ea0*/ 	.word	0x0000000c
        /*0ea4*/ 	.word	0x0002a850
        /*0ea8*/ 	.short	0x010a
        /*0eaa*/ 	.byte	0x3f
	.zero		1


	//   ....[49]....
        /*0eac*/ 	.word	0x0001aea0
        /*0eb0*/ 	.word	0x00000002
        /*0eb4*/ 	.word	0x00000000
        /*0eb8*/ 	.short	0x0101
        /*0eba*/ 	.byte	0x3f
	.zero		1


	//   ....[50]....
        /*0ebc*/ 	.word	0x0001c390
        /*0ec0*/ 	.word	0x00000000
        /*0ec4*/ 	.word	0x00000000
        /*0ec8*/ 	.short	0x0101
        /*0eca*/ 	.byte	0x3f
	.zero		1


	//   ....[51]....
        /*0ecc*/ 	.word	0x0001e7e0
        /*0ed0*/ 	.word	0x00000016
        /*0ed4*/ 	.word	0x0002a820
        /*0ed8*/ 	.short	0x010a
        /*0eda*/ 	.byte	0x3f
	.zero		1


	//   ....[52]....
        /*0edc*/ 	.word	0x0001e870
        /*0ee0*/ 	.word	0x0000000b
        /*0ee4*/ 	.word	0x0002a8a0
        /*0ee8*/ 	.short	0x010a
        /*0eea*/ 	.byte	0x3f
	.zero		1


	//   ....[53]....
        /*0eec*/ 	.word	0x0001ecb0
        /*0ef0*/ 	.word	0x0000000b
        /*0ef4*/ 	.word	0x0002a8c0
        /*0ef8*/ 	.short	0x010a
        /*0efa*/ 	.byte	0x3f
	.zero		1


	//   ....[54]....
        /*0efc*/ 	.word	0x0001f0e0
        /*0f00*/ 	.word	0x0000000a
        /*0f04*/ 	.word	0x0002a8a0
        /*0f08*/ 	.short	0x010a
        /*0f0a*/ 	.byte	0x3f
	.zero		1


	//   ....[55]....
        /*0f0c*/ 	.word	0x0001f510
        /*0f10*/ 	.word	0x0000000a
        /*0f14*/ 	.word	0x0002a8c0
        /*0f18*/ 	.short	0x010a
        /*0f1a*/ 	.byte	0x3f
	.zero		1


	//   ....[56]....
        /*0f1c*/ 	.word	0x000204b0
        /*0f20*/ 	.word	0x00000007
        /*0f24*/ 	.word	0x0002a840
        /*0f28*/ 	.short	0x010a
        /*0f2a*/ 	.byte	0x3f
	.zero		1


	//   ....[57]....
        /*0f2c*/ 	.word	0x00020b90
        /*0f30*/ 	.word	0x00000007
        /*0f34*/ 	.word	0x0002a830
        /*0f38*/ 	.short	0x0107
        /*0f3a*/ 	.byte	0x3f
	.zero		1


	//   ....[58]....
        /*0f3c*/ 	.word	0x00020c50
        /*0f40*/ 	.word	0x00000007
        /*0f44*/ 	.word	0x0002a830
        /*0f48*/ 	.short	0x0101
        /*0f4a*/ 	.byte	0x3f
	.zero		1


	//   ....[59]....
        /*0f4c*/ 	.word	0x00021840
        /*0f50*/ 	.word	0x00000016
        /*0f54*/ 	.word	0x0002a800
        /*0f58*/ 	.short	0x0107
        /*0f5a*/ 	.byte	0x3f
	.zero		1


	//   ....[60]....
        /*0f5c*/ 	.word	0x00021940
        /*0f60*/ 	.word	0x00000016
        /*0f64*/ 	.word	0x0002a800
        /*0f68*/ 	.short	0x0101
        /*0f6a*/ 	.byte	0x3f
	.zero		1


	//   ....[61]....
        /*0f6c*/ 	.word	0x00021960
        /*0f70*/ 	.word	0x00000016
        /*0f74*/ 	.word	0x0002a820
        /*0f78*/ 	.short	0x010a
        /*0f7a*/ 	.byte	0x3f
	.zero		1


	//   ....[62]....
        /*0f7c*/ 	.word	0x00021cd0
        /*0f80*/ 	.word	0x00000005
        /*0f84*/ 	.word	0x0002a840
        /*0f88*/ 	.short	0x010a
        /*0f8a*/ 	.byte	0x3f
	.zero		1


	//   ....[63]....
        /*0f8c*/ 	.word	0x000221d0
        /*0f90*/ 	.word	0x00000005
        /*0f94*/ 	.word	0x0002a830
        /*0f98*/ 	.short	0x0107
        /*0f9a*/ 	.byte	0x3f
	.zero		1


	//   ....[64]....
        /*0f9c*/ 	.word	0x00022280
        /*0fa0*/ 	.word	0x00000005
        /*0fa4*/ 	.word	0x0002a830
        /*0fa8*/ 	.short	0x0101
        /*0faa*/ 	.byte	0x3f
	.zero		1


	//   ....[65]....
        /*0fac*/ 	.word	0x000222e0
        /*0fb0*/ 	.word	0x00000005
        /*0fb4*/ 	.word	0x0002a860
        /*0fb8*/ 	.short	0x010a
        /*0fba*/ 	.byte	0x3f
	.zero		1


	//   ....[66]....
        /*0fbc*/ 	.word	0x00022750
        /*0fc0*/ 	.word	0x00000005
        /*0fc4*/ 	.word	0x0002a850
        /*0fc8*/ 	.short	0x0107
        /*0fca*/ 	.byte	0x3f
	.zero		1


	//   ....[67]....
        /*0fcc*/ 	.word	0x00022880
        /*0fd0*/ 	.word	0x00000005
        /*0fd4*/ 	.word	0x0002a850
        /*0fd8*/ 	.short	0x0101
        /*0fda*/ 	.byte	0x3f
	.zero		1


	//   ....[68]....
        /*0fdc*/ 	.word	0x00022b10
        /*0fe0*/ 	.word	0x00000000
        /*0fe4*/ 	.word	0x0002a860
        /*0fe8*/ 	.short	0x010a
        /*0fea*/ 	.byte	0x3f
	.zero		1


	//   ....[69]....
        /*0fec*/ 	.word	0x00022f80
        /*0ff0*/ 	.word	0x00000000
        /*0ff4*/ 	.word	0x0002a850
        /*0ff8*/ 	.short	0x0107
        /*0ffa*/ 	.byte	0x3f
	.zero		1


	//   ....[70]....
        /*0ffc*/ 	.word	0x00023040
        /*1000*/ 	.word	0x00000000
        /*1004*/ 	.word	0x0002a850
        /*1008*/ 	.short	0x0101
        /*100a*/ 	.byte	0x3f
	.zero		1


	//   ....[71]....
        /*100c*/ 	.word	0x00023d60
        /*1010*/ 	.word	0x00000005
        /*1014*/ 	.word	0x0002a820
        /*1018*/ 	.short	0x010a
        /*101a*/ 	.byte	0x3f
	.zero		1


	//   ....[72]....
        /*101c*/ 	.word	0x00023ef0
        /*1020*/ 	.word	0x00000003
        /*1024*/ 	.word	0x0002a840
        /*1028*/ 	.short	0x010a
        /*102a*/ 	.byte	0x3f
	.zero		1


	//   ....[73]....
        /*102c*/ 	.word	0x00023f90
        /*1030*/ 	.word	0x00000005
        /*1034*/ 	.word	0x0002a840
        /*1038*/ 	.short	0x010a
        /*103a*/ 	.byte	0x3f
	.zero		1


	//   ....[74]....
        /*103c*/ 	.word	0x00023fd0
        /*1040*/ 	.word	0x00000003
        /*1044*/ 	.word	0x0002a860
        /*1048*/ 	.short	0x010a
        /*104a*/ 	.byte	0x3f
	.zero		1


	//   ....[75]....
        /*104c*/ 	.word	0x00024010
        /*1050*/ 	.word	0x00000005
        /*1054*/ 	.word	0x0002a860
        /*1058*/ 	.short	0x010a
        /*105a*/ 	.byte	0x3f
	.zero		1


	//   ....[76]....
        /*105c*/ 	.word	0x00024070
        /*1060*/ 	.word	0x00000056
        /*1064*/ 	.word	0x0002a890
        /*1068*/ 	.short	0x010a
        /*106a*/ 	.byte	0x3f
	.zero		1


	//   ....[77]....
        /*106c*/ 	.word	0x00024320
        /*1070*/ 	.word	0x00000056
        /*1074*/ 	.word	0x0002a890
        /*1078*/ 	.short	0x010a
        /*107a*/ 	.byte	0x3f
	.zero		1


	//   ....[78]....
        /*107c*/ 	.word	0x000245d0
        /*1080*/ 	.word	0x00000056
        /*1084*/ 	.word	0x0002a890
        /*1088*/ 	.short	0x010a
        /*108a*/ 	.byte	0x3f
	.zero		1


	//   ....[79]....
        /*108c*/ 	.word	0x00024880
        /*1090*/ 	.word	0x00000056
        /*1094*/ 	.word	0x0002a8b0
        /*1098*/ 	.short	0x010a
        /*109a*/ 	.byte	0x3f
	.zero		1


	//   ....[80]....
        /*109c*/ 	.word	0x00024c60
        /*10a0*/ 	.word	0x00000002
        /*10a4*/ 	.word	0x0002a800
        /*10a8*/ 	.short	0x010a
        /*10aa*/ 	.byte	0x3f
	.zero		1


	//   ....[81]....
        /*10ac*/ 	.word	0x00025040
        /*10b0*/ 	.word	0x00000002
        /*10b4*/ 	.word	0x0002a800
        /*10b8*/ 	.short	0x010a
        /*10ba*/ 	.byte	0x3f
	.zero		1


	//   ....[82]....
        /*10bc*/ 	.word	0x00025090
        /*10c0*/ 	.word	0x00000000
        /*10c4*/ 	.word	0x0002a830
        /*10c8*/ 	.short	0x010a
        /*10ca*/ 	.byte	0x3f
	.zero		1


	//   ....[83]....
        /*10cc*/ 	.word	0x000250e0
        /*10d0*/ 	.word	0x0000000f
        /*10d4*/ 	.word	0x0002a830
        /*10d8*/ 	.short	0x010a
        /*10da*/ 	.byte	0x3f
	.zero		1


	//   ....[84]....
        /*10dc*/ 	.word	0x00025130
        /*10e0*/ 	.word	0x0000000b
        /*10e4*/ 	.word	0x0002a850
        /*10e8*/ 	.short	0x010a
        /*10ea*/ 	.byte	0x3f
	.zero		1


	//   ....[85]....
        /*10ec*/ 	.word	0x00025180
        /*10f0*/ 	.word	0x0000000a
        /*10f4*/ 	.word	0x0002a830
        /*10f8*/ 	.short	0x010a
        /*10fa*/ 	.byte	0x3f
	.zero		1


	//   ....[86]....
        /*10fc*/ 	.word	0x000251d0
        /*1100*/ 	.word	0x0000000b
        /*1104*/ 	.word	0x0002a850
        /*1108*/ 	.short	0x010a
        /*110a*/ 	.byte	0x3f
	.zero		1


	//   ....[87]....
        /*110c*/ 	.word	0x00025220
        /*1110*/ 	.word	0x0000000c
        /*1114*/ 	.word	0x0002a850
        /*1118*/ 	.short	0x010a
        /*111a*/ 	.byte	0x3f
	.zero		1


	//   ....[88]....
        /*111c*/ 	.word	0x000253c0
        /*1120*/ 	.word	0x00000016
        /*1124*/ 	.word	0x0002a820
        /*1128*/ 	.short	0x010a
        /*112a*/ 	.byte	0x3f
	.zero		1


	//   ....[89]....
        /*112c*/ 	.word	0x00025410
        /*1130*/ 	.word	0x0000000b
        /*1134*/ 	.word	0x0002a8a0
        /*1138*/ 	.short	0x010a
        /*113a*/ 	.byte	0x3f
	.zero		1


	//   ....[90]....
        /*113c*/ 	.word	0x00025460
        /*1140*/ 	.word	0x0000000b
        /*1144*/ 	.word	0x0002a8c0
        /*1148*/ 	.short	0x010a
        /*114a*/ 	.byte	0x3f
	.zero		1


	//   ....[91]....
        /*114c*/ 	.word	0x000254b0
        /*1150*/ 	.word	0x0000000a
        /*1154*/ 	.word	0x0002a8a0
        /*1158*/ 	.short	0x010a
        /*115a*/ 	.byte	0x3f
	.zero		1


	//   ....[92]....
        /*115c*/ 	.word	0x00025500
        /*1160*/ 	.word	0x0000000a
        /*1164*/ 	.word	0x0002a8c0
        /*1168*/ 	.short	0x010a
        /*116a*/ 	.byte	0x3f
	.zero		1


	//   ....[93]....
        /*116c*/ 	.word	0x00025620
        /*1170*/ 	.word	0x00000007
        /*1174*/ 	.word	0x0002a840
        /*1178*/ 	.short	0x010a
        /*117a*/ 	.byte	0x3f
	.zero		1


	//   ....[94]....
        /*117c*/ 	.word	0x000269f0
        /*1180*/ 	.word	0x00000016
        /*1184*/ 	.word	0x0002a820
        /*1188*/ 	.short	0x010a
        /*118a*/ 	.byte	0x3f
	.zero		1


	//   ....[95]....
        /*118c*/ 	.word	0x00026a40
        /*1190*/ 	.word	0x00000005
        /*1194*/ 	.word	0x0002a840
        /*1198*/ 	.short	0x010a
        /*119a*/ 	.byte	0x3f
	.zero		1


	//   ....[96]....
        /*119c*/ 	.word	0x00027200
        /*11a0*/ 	.word	0x00000005
        /*11a4*/ 	.word	0x0002a860
        /*11a8*/ 	.short	0x010a
        /*11aa*/ 	.byte	0x3f
	.zero		1


	//   ....[97]....
        /*11ac*/ 	.word	0x00027a10
        /*11b0*/ 	.word	0x00000000
        /*11b4*/ 	.word	0x0002a860
        /*11b8*/ 	.short	0x010a
        /*11ba*/ 	.byte	0x3f
	.zero		1


	//   ....[98]....
        /*11bc*/ 	.word	0x00028b40
        /*11c0*/ 	.word	0x00000005
        /*11c4*/ 	.word	0x0002a820
        /*11c8*/ 	.short	0x010a
        /*11ca*/ 	.byte	0x3f
	.zero		1


	//   ....[99]....
        /*11cc*/ 	.word	0x00028ce0
        /*11d0*/ 	.word	0x00000003
        /*11d4*/ 	.word	0x0002a840
        /*11d8*/ 	.short	0x010a
        /*11da*/ 	.byte	0x3f
	.zero		1


	//   ....[100]....
        /*11dc*/ 	.word	0x00028d30
        /*11e0*/ 	.word	0x00000005
        /*11e4*/ 	.word	0x0002a840
        /*11e8*/ 	.short	0x010a
        /*11ea*/ 	.byte	0x3f
	.zero		1


	//   ....[101]....
        /*11ec*/ 	.word	0x00028d80
        /*11f0*/ 	.word	0x00000003
        /*11f4*/ 	.word	0x0002a860
        /*11f8*/ 	.short	0x010a
        /*11fa*/ 	.byte	0x3f
	.zero		1


	//----- nvinfo : EIATTR_NUM_MBARRIERS
	.align		4
.L_326:
        /*11fc*/ 	.byte	0x03, 0x38
        /*11fe*/ 	.short	0x0016


	//----- nvinfo : EIATTR_EXIT_INSTR_OFFSETS
	.align		4
        /*1200*/ 	.byte	0x04, 0x1c
        /*1202*/ 	.short	(.L_328 - .L_327)


	//   ....[0]....
.L_327:
        /*1204*/ 	.word	0x00024060


	//----- nvinfo : EIATTR_MAX_THREADS
	.align		4
.L_328:
        /*1208*/ 	.byte	0x04, 0x05
        /*120a*/ 	.short	(.L_330 - .L_329)
.L_329:
        /*120c*/ 	.word	0x00000180
        /*1210*/ 	.word	0x00000001
        /*1214*/ 	.word	0x00000001


	//----- nvinfo : EIATTR_CRS_STACK_SIZE
	.align		4
.L_330:
        /*1218*/ 	.byte	0x04, 0x1e
        /*121a*/ 	.short	(.L_332 - .L_331)
.L_331:
        /*121c*/ 	.word	0x00000000


	//----- nvinfo : EIATTR_CBANK_PARAM_SIZE
	.align		4
.L_332:
        /*1220*/ 	.byte	0x03, 0x19
        /*1222*/ 	.short	0x0af0


	//----- nvinfo : EIATTR_PARAM_CBANK
	.align		4
        /*1224*/ 	.byte	0x04, 0x0a
        /*1226*/ 	.short	(.L_334 - .L_333)
	.align		4
.L_333:
        /*1228*/ 	.word	index@(.nv.constant0._ZN7cutlass13device_kernelIN5flash11enable_sm90INS1_16FlashAttnFwdSm90INS1_25CollectiveMainloopFwdSm90ILi2EN4cute5tupleIJNS5_1CILi1EEES8_S8_EEENS6_IJNS7_ILi128EEENS7_ILi96EEENS7_ILi192EEEEEELi128ENS_10bfloat16_tEfNS_4arch4Sm90ELb1ELb0ELb1ELb1ELb1ELb1ELb0ELb1ELb1ELb1ELb0ELb0EEENS1_21CollectiveEpilogueFwdINS6_IJSA_SA_SB_EEES9_SE_SG_Li256ELb1ELb1ELb0ELb0EEENS1_36VarlenDynamicPersistentTileSchedulerILi128ELi96ELi256ELi128ELb0ELb1ELb1ELb1ELb1ELb1EEEEEEEEEvNT_6ParamsE)
        /*122c*/ 	.short	0x0210
        /*122e*/ 	.short	0x0af0


	//----- nvinfo : EIATTR_SW_WAR
	.align		4
.L_334:
        /*1230*/ 	.byte	0x04, 0x36
        /*1232*/ 	.short	(.L_336 - .L_335)
.L_335:
        /*1234*/ 	.word	0x00000008
.L_336:


//--------------------- .nv.callgraph             --------------------------
	.section	.nv.callgraph,"",@"SHT_CUDA_CALLGRAPH"
	.align	4
	.sectionentsize	8
	.align		4
        /*0000*/ 	.word	0x00000000
	.align		4
        /*0004*/ 	.word	0xffffffff
	.align		4
        /*0008*/ 	.word	index@(_ZN7cutlass13device_kernelIN5flash11enable_sm90INS1_16FlashAttnFwdSm90INS1_25CollectiveMainloopFwdSm90ILi2EN4cute5tupleIJNS5_1CILi1EEES8_S8_EEENS6_IJNS7_ILi128EEENS7_ILi96EEENS7_ILi192EEEEEELi128ENS_10bfloat16_tEfNS_4arch4Sm90ELb0ELb0ELb1ELb0ELb1ELb0ELb0ELb1ELb1ELb1ELb0ELb0EEENS1_21CollectiveEpilogueFwdINS6_IJSA_SA_SB_EEES9_SE_SG_Li256ELb0ELb1ELb0ELb0EEENS1_29StaticPersistentTileSchedulerILb0EEEEEEEEEvNT_6ParamsE)
	.align		4
        /*000c*/ 	.word	index@(__assertfail)
	.align		4
        /*0010*/ 	.word	index@(_ZN7cutlass13device_kernelIN5flash11enable_sm90INS1_16FlashAttnFwdSm90INS1_25CollectiveMainloopFwdSm90ILi2EN4cute5tupleIJNS5_1CILi1EEES8_S8_EEENS6_IJNS7_ILi128EEENS7_ILi96EEENS7_ILi192EEEEEELi128ENS_10bfloat16_tEfNS_4arch4Sm90ELb0ELb0ELb1ELb1ELb1ELb0ELb0ELb1ELb1ELb1ELb0ELb0EEENS1_21CollectiveEpilogueFwdINS6_IJSA_SA_SB_EEES9_SE_SG_Li256ELb1ELb1ELb0ELb0EEENS1_36VarlenDynamicPersistentTileSchedulerILi128ELi96ELi256ELi128ELb0ELb1ELb1ELb0ELb1ELb1EEEEEEEEEvNT_6ParamsE)
	.align		4
        /*0014*/ 	.word	index@(__assertfail)
	.align		4
        /*0018*/ 	.word	index@(_ZN7cutlass13device_kernelIN5flash11enable_sm90INS1_16FlashAttnFwdSm90INS1_25CollectiveMainloopFwdSm90ILi2EN4cute5tupleIJNS5_1CILi1EEES8_S8_EEENS6_IJNS7_ILi128EEENS7_ILi96EEENS7_ILi192EEEEEELi128ENS_10bfloat16_tEfNS_4arch4Sm90ELb0ELb0ELb1ELb1ELb1ELb1ELb0ELb1ELb1ELb1ELb0ELb0EEENS1_21CollectiveEpilogueFwdINS6_IJSA_SA_SB_EEES9_SE_SG_Li256ELb1ELb1ELb0ELb0EEENS1_36VarlenDynamicPersistentTileSchedulerILi128ELi96ELi256ELi128ELb0ELb1ELb1ELb0ELb1ELb1EEEEEEEEEvNT_6ParamsE)
	.align		4
        /*001c*/ 	.word	index@(__assertfail)
	.align		4
        /*0020*/ 	.word	index@(_ZN7cutlass13device_kernelIN5flash11enable_sm90INS1_16FlashAttnFwdSm90INS1_25CollectiveMainloopFwdSm90ILi2EN4cute5tupleIJNS5_1CILi1EEES8_S8_EEENS6_IJNS7_ILi128EEENS7_ILi96EEENS7_ILi192EEEEEELi128ENS_10bfloat16_tEfNS_4arch4Sm90ELb0ELb1ELb1ELb0ELb1ELb0ELb0ELb1ELb1ELb1ELb0ELb0EEENS1_21CollectiveEpilogueFwdINS6_IJSA_SA_SB_EEES9_SE_SG_Li256ELb0ELb1ELb0ELb0EEENS1_30DynamicPersistentTileSchedulerILi256ELi128ELb0ELb1ELb1EEEEEEEEEvNT_6ParamsE)
	.align		4
        /*0024*/ 	.word	index@(__assertfail)
	.align		4
        /*0028*/ 	.word	index@(_ZN7cutlass13device_kernelIN5flash11enable_sm90INS1_16FlashAttnFwdSm90INS1_25CollectiveMainloopFwdSm90ILi2EN4cute5tupleIJNS5_1CILi1EEES8_S8_EEENS6_IJNS7_ILi128EEENS7_ILi96EEENS7_ILi192EEEEEELi128ENS_10bfloat16_tEfNS_4arch4Sm90ELb0ELb1ELb1ELb1ELb1ELb0ELb0ELb1ELb1ELb1ELb0ELb0EEENS1_21CollectiveEpilogueFwdINS6_IJSA_SA_SB_EEES9_SE_SG_Li256ELb1ELb1ELb0ELb0EEENS1_36VarlenDynamicPersistentTileSchedulerILi128ELi96ELi256ELi128ELb0ELb1ELb1ELb1ELb0ELb1EEEEEEEEEvNT_6ParamsE)
	.align		4
        /*002c*/ 	.word	index@(__assertfail)
	.align		4
        /*0030*/ 	.word	index@(_ZN7cutlass13device_kernelIN5flash11enable_sm90INS1_16FlashAttnFwdSm90INS1_25CollectiveMainloopFwdSm90ILi2EN4cute5tupleIJNS5_1CILi1EEES8_S8_EEENS6_IJNS7_ILi128EEENS7_ILi96EEENS7_ILi192EEEEEELi128ENS_10bfloat16_tEfNS_4arch4Sm90ELb0ELb1ELb1ELb1ELb1ELb1ELb0ELb1ELb1ELb1ELb0ELb0EEENS1_21CollectiveEpilogueFwdINS6_IJSA_SA_SB_EEES9_SE_SG_Li256ELb1ELb1ELb0ELb0EEENS1_36VarlenDynamicPersistentTileSchedulerILi128ELi96ELi256ELi128ELb0ELb1ELb1ELb1ELb0ELb1EEEEEEEEEvNT_6ParamsE)
	.align		4
        /*0034*/ 	.word	index@(__assertfail)
	.align		4
        /*0038*/ 	.word	index@(_ZN7cutlass13device_kernelIN5flash11enable_sm90INS1_16FlashAttnFwdSm90INS1_25CollectiveMainloopFwdSm90ILi2EN4cute5tupleIJNS5_1CILi1EEES8_S8_EEENS6_IJNS7_ILi128EEENS7_ILi96EEENS7_ILi192EEEEEELi128ENS_10bfloat16_tEfNS_4arch4Sm90ELb1ELb0ELb1ELb0ELb1ELb0ELb0ELb1ELb1ELb1ELb0ELb0EEENS1_21CollectiveEpilogueFwdINS6_IJSA_SA_SB_EEES9_SE_SG_Li256ELb0ELb1ELb0ELb0EEENS1_30DynamicPersistentTileSchedulerILi256ELi128ELb0ELb1ELb1EEEEEEEEEvNT_6ParamsE)
	.align		4
        /*003c*/ 	.word	index@(__assertfail)
	.align		4
        /*0040*/ 	.word	index@(_ZN7cutlass13device_kernelIN5flash11enable_sm90INS1_16FlashAttnFwdSm90INS1_25CollectiveMainloopFwdSm90ILi2EN4cute5tupleIJNS5_1CILi1EEES8_S8_EEENS6_IJNS7_ILi128EEENS7_ILi96EEENS7_ILi192EEEEEELi128ENS_10bfloat16_tEfNS_4arch4Sm90ELb1ELb0ELb1ELb1ELb1ELb0ELb0ELb1ELb1ELb1ELb0ELb0EEENS1_21CollectiveEpilogueFwdINS6_IJSA_SA_SB_EEES9_SE_SG_Li256ELb1ELb1ELb0ELb0EEENS1_36VarlenDynamicPersistentTileSchedulerILi128ELi96ELi256ELi128ELb0ELb1ELb1ELb1ELb1ELb1EEEEEEEEEvNT_6ParamsE)
	.align		4
        /*0044*/ 	.word	index@(__assertfail)
	.align		4
        /*0048*/ 	.word	index@(_ZN7cutlass13device_kernelIN5flash11enable_sm90INS1_16FlashAttnFwdSm90INS1_25CollectiveMainloopFwdSm90ILi2EN4cute5tupleIJNS5_1CILi1EEES8_S8_EEENS6_IJNS7_ILi128EEENS7_ILi96EEENS7_ILi192EEEEEELi128ENS_10bfloat16_tEfNS_4arch4Sm90ELb1ELb0ELb1ELb1ELb1ELb1ELb0ELb1ELb1ELb1ELb0ELb0EEENS1_21CollectiveEpilogueFwdINS6_IJSA_SA_SB_EEES9_SE_SG_Li256ELb1ELb1ELb0ELb0EEENS1_36VarlenDynamicPersistentTileSchedulerILi128ELi96ELi256ELi128ELb0ELb1ELb1ELb1ELb1ELb1EEEEEEEEEvNT_6ParamsE)
	.align		4
        /*004c*/ 	.word	index@(__assertfail)
	.align		4
        /*0050*/ 	.word	0x00000000
	.align		4
        /*0054*/ 	.word	0xfffffffe
	.align		4
        /*0058*/ 	.word	0x00000000
	.align		4
        /*005c*/ 	.word	0xfffffffd
	.align		4
        /*0060*/ 	.word	0x00000000
	.align		4
        /*0064*/ 	.word	0xfffffffc


//--------------------- .nv.constant4             --------------------------
	.section	.nv.constant4,"a",@progbits
	.align	8
	.align		8
.nv.constant4:
        /*0000*/ 	.dword	__assertfail
	.align		8
        /*0008*/ 	.dword	__unnamed_1
	.align		8
        /*0010*/ 	.dword	__unnamed_2
	.align		8
        /*0018*/ 	.dword	__unnamed_3
	.align		8
        /*0020*/ 	.dword	__unnamed_4
	.align		8
        /*0028*/ 	.dword	__unnamed_5
	.align		8
        /*0030*/ 	.dword	__unnamed_6
	.align		8
        /*0038*/ 	.dword	_ZN84_INTERNAL_3aed1491_48_flash_fwd_hdim192_128_bf16_paged_softcap_sm90_cu_cb12e5b6_32094cuda3std3__45__cpo5beginE
	.align		8
        /*0040*/ 	.dword	_ZN84_INTERNAL_3aed1491_48_flash_fwd_hdim192_128_bf16_paged_softcap_sm90_cu_cb12e5b6_32094cuda3std3__45__cpo3endE
	.align		8
        /*0048*/ 	.dword	_ZN84_INTERNAL_3aed1491_48_flash_fwd_hdim192_128_bf16_paged_softcap_sm90_cu_cb12e5b6_32094cuda3std3__45__cpo6cbeginE
	.align		8
        /*0050*/ 	.dword	_ZN84_INTERNAL_3aed1491_48_flash_fwd_hdim192_128_bf16_paged_softcap_sm90_cu_cb12e5b6_32094cuda3std3__45__cpo4cendE
	.align		8
        /*0058*/ 	.dword	_ZN84_INTERNAL_3aed1491_48_flash_fwd_hdim192_128_bf16_paged_softcap_sm90_cu_cb12e5b6_32094cuda3std3__486_GLOBAL__N__3aed1491_48_flash_fwd_hdim192_128_bf16_paged_softcap_sm90_cu_cb12e5b6_32096ignoreE
	.align		8
        /*0060*/ 	.dword	_ZN84_INTERNAL_3aed1491_48_flash_fwd_hdim192_128_bf16_paged_softcap_sm90_cu_cb12e5b6_32094cuda3std3__419piecewise_constructE
	.align		8
        /*0068*/ 	.dword	_ZN84_INTERNAL_3aed1491_48_flash_fwd_hdim192_128_bf16_paged_softcap_sm90_cu_cb12e5b6_32094cuda3std3__48in_placeE
	.align		8
        /*0070*/ 	.dword	_ZN84_INTERNAL_3aed1491_48_flash_fwd_hdim192_128_bf16_paged_softcap_sm90_cu_cb12e5b6_32094cuda3std6ranges3__45__cpo4swapE
	.align		8
        /*0078*/ 	.dword	_ZN84_INTERNAL_3aed1491_48_flash_fwd_hdim192_128_bf16_paged_softcap_sm90_cu_cb12e5b6_32094cuda3std6ranges3__45__cpo9iter_moveE
	.align		8
        /*0080*/ 	.dword	_ZN84_INTERNAL_3aed1491_48_flash_fwd_hdim192_128_bf16_paged_softcap_sm90_cu_cb12e5b6_32094cute7productE
	.align		8
        /*0088*/ 	.dword	_ZN84_INTERNAL_3aed1491_48_flash_fwd_hdim192_128_bf16_paged_softcap_sm90_cu_cb12e5b6_32094cute1_E
	.align		8
        /*0090*/ 	.dword	$str$23
	.align		8
        /*0098*/ 	.dword	$str$24


//--------------------- .text._ZN7cutlass13device_kernelIN5flash11enable_sm90INS1_16FlashAttnFwdSm90INS1_25CollectiveMainloopFwdSm90ILi2EN4cute5tupleIJNS5_1CILi1EEES8_S8_EEENS6_IJNS7_ILi128EEENS7_ILi96EEENS7_ILi192EEEEEELi128ENS_10bfloat16_tEfNS_4arch4Sm90ELb0ELb0ELb1ELb0ELb1ELb0ELb0ELb1ELb1ELb1ELb0ELb0EEENS1_21CollectiveEpilogueFwdINS6_IJSA_SA_SB_EEES9_SE_SG_Li256ELb0ELb1ELb0ELb0EEENS1_29StaticPersistentTileSchedulerILb0EEEEEEEEEvNT_6ParamsE --------------------------
	.section	.text._ZN7cutlass13device_kernelIN5flash11enable_sm90INS1_16FlashAttnFwdSm90INS1_25CollectiveMainloopFwdSm90ILi2EN4cute5tupleIJNS5_1CILi1EEES8_S8_EEENS6_IJNS7_ILi128EEENS7_ILi96EEENS7_ILi192EEEEEELi128ENS_10bfloat16_tEfNS_4arch4Sm90ELb0ELb0ELb1ELb0ELb1ELb0ELb0ELb1ELb1ELb1ELb0ELb0EEENS1_21CollectiveEpilogueFwdINS6_IJSA_SA_SB_EEES9_SE_SG_Li256ELb0ELb1ELb0ELb0EEENS1_29StaticPersistentTileSchedulerILb0EEEEEEEEEvNT_6ParamsE,"ax",@progbits
	.align	128
.text._ZN7cutlass13device_kernelIN5flash11enable_sm90INS1_16FlashAttnFwdSm90INS1_25CollectiveMainloopFwdSm90ILi2EN4cute5tupleIJNS5_1CILi1EEES8_S8_EEENS6_IJNS7_ILi128EEENS7_ILi96EEENS7_ILi192EEEEEELi128ENS_10bfloat16_tEfNS_4arch4Sm90ELb0ELb0ELb1ELb0ELb1ELb0ELb0ELb1ELb1ELb1ELb0ELb0EEENS1_21CollectiveEpilogueFwdINS6_IJSA_SA_SB_EEES9_SE_SG_Li256ELb0ELb1ELb0ELb0EEENS1_29StaticPersistentTileSchedulerILb0EEEEEEEEEvNT_6ParamsE:
        .type           _ZN7cutlass13device_kernelIN5flash11enable_sm90INS1_16FlashAttnFwdSm90INS1_25CollectiveMainloopFwdSm90ILi2EN4cute5tupleIJNS5_1CILi1EEES8_S8_EEENS6_IJNS7_ILi128EEENS7_ILi96EEENS7_ILi192EEEEEELi128ENS_10bfloat16_tEfNS_4arch4Sm90ELb0ELb0ELb1ELb0ELb1ELb0ELb0ELb1ELb1ELb1ELb0ELb0EEENS1_21CollectiveEpilogueFwdINS6_IJSA_SA_SB_EEES9_SE_SG_Li256ELb0ELb1ELb0ELb0EEENS1_29StaticPersistentTileSchedulerILb0EEEEEEEEEvNT_6ParamsE,@function
        .size           _ZN7cutlass13device_kernelIN5flash11enable_sm90INS1_16FlashAttnFwdSm90INS1_25CollectiveMainloopFwdSm90ILi2EN4cute5tupleIJNS5_1CILi1EEES8_S8_EEENS6_IJNS7_ILi128EEENS7_ILi96EEENS7_ILi192EEEEEELi128ENS_10bfloat16_tEfNS_4arch4Sm90ELb0ELb0ELb1ELb0ELb1ELb0ELb0ELb1ELb1ELb1ELb0ELb0EEENS1_21CollectiveEpilogueFwdINS6_IJSA_SA_SB_EEES9_SE_SG_Li256ELb0ELb1ELb0ELb0EEENS1_29StaticPersistentTileSchedulerILb0EEEEEEEEEvNT_6ParamsE,(.L_x_3226 - _ZN7cutlass13device_kernelIN5flash11enable_sm90INS1_16FlashAttnFwdSm90INS1_25CollectiveMainloopFwdSm90ILi2EN4cute5tupleIJNS5_1CILi1EEES8_S8_EEENS6_IJNS7_ILi128EEENS7_ILi96EEENS7_ILi192EEEEEELi128ENS_10bfloat16_tEfNS_4arch4Sm90ELb0ELb0ELb1ELb0ELb1ELb0ELb0ELb1ELb1ELb1ELb0ELb0EEENS1_21CollectiveEpilogueFwdINS6_IJSA_SA_SB_EEES9_SE_SG_Li256ELb0ELb1ELb0ELb0EEENS1_29StaticPersistentTileSchedulerILb0EEEEEEEEEvNT_6ParamsE)
        .other          _ZN7cutlass13device_kernelIN5flash11enable_sm90INS1_16FlashAttnFwdSm90INS1_25CollectiveMainloopFwdSm90ILi2EN4cute5tupleIJNS5_1CILi1EEES8_S8_EEENS6_IJNS7_ILi128EEENS7_ILi96EEENS7_ILi192EEEEEELi128ENS_10bfloat16_tEfNS_4arch4Sm90ELb0ELb0ELb1ELb0ELb1ELb0ELb0ELb1ELb1ELb1ELb0ELb0EEENS1_21CollectiveEpilogueFwdINS6_IJSA_SA_SB_EEES9_SE_SG_Li256ELb0ELb1ELb0ELb0EEENS1_29StaticPersistentTileSchedulerILb0EEEEEEEEEvNT_6ParamsE,@"STO_CUDA_ENTRY STV_DEFAULT"
_ZN7cutlass13device_kernelIN5flash11enable_sm90INS1_16FlashAttnFwdSm90INS1_25CollectiveMainloopFwdSm90ILi2EN4cute5tupleIJNS5_1CILi1EEES8_S8_EEENS6_IJNS7_ILi128EEENS7_ILi96EEENS7_ILi192EEEEEELi128ENS_10bfloat16_tEfNS_4arch4Sm90ELb0ELb0ELb1ELb0ELb1ELb0ELb0ELb1ELb1ELb1ELb0ELb0EEENS1_21CollectiveEpilogueFwdINS6_IJSA_SA_SB_EEES9_SE_SG_Li256ELb0ELb1ELb0ELb0EEENS1_29StaticPersistentTileSchedulerILb0EEEEEEEEEvNT_6ParamsE:
[----:B------:R-:W0:Y:S02]  /*0000*/  LDC R1, c[0x0][0x28] ;  /* 0x00000a00ff017b82 */ /* 0x000e240000000800 */
[----:B0-----:R-:W-:Y:S01]  /*0010*/  VIADD R1, R1, 0xfffffff8 ;  /* 0xfffffff801017836 */ /* 0x001fe20000000000 */
[----:B------:R-:W0:Y:S01]  /*0020*/  S2R R3, SR_TID.X ;  /* 0x0000000000037919 */ /* 0x000e220000002100 */
[----:B------:R-:W-:Y:S01]  /*0030*/  ELECT P0, URZ, PT ;  /* 0x00000000003f782f */ /* 0x000fe20003800000 */
[----:B------:R-:W-:Y:S01]  /*0040*/  UMOV UR4, 0x80 ;  /* 0x0000008000047882 */ /* 0x000fe20000000000 */
[----:B------:R-:W-:Y:S01]  /*0050*/  UMOV UR7, 0x100 ;  /* 0x0000010000077882 */ /* 0x000fe20000000000 */
[----:B0-----:R-:W-:-:S05]  /*0060*/  SHF.R.U32.HI R0, RZ, 0x5, R3 ;  /* 0x00000005ff007819 */ /* 0x001fca0000011603 */
[----:B------:R-:W0:Y:S02]  /*0070*/  SHFL.IDX PT, R2, R0, RZ, 0x1f ;  /* 0x00001fff00027589 */ /* 0x000e2400000e0000 */
[C---:B0-----:R-:W-:Y:S02]  /*0080*/  ISETP.NE.OR P0, PT, R2.reuse, RZ, !P0 ;  /* 0x000000ff0200720c */ /* 0x041fe40004705670 */
[----:B------:R-:W-:Y:S02]  /*0090*/  ISETP.NE.AND P1, PT, R2, RZ, PT ;  /* 0x000000ff0200720c */ /* 0x000fe40003f25270 */
[----:B------:R-:W-:-:S06]  /*00a0*/  SHF.R.U32.HI R2, RZ, 0x7, R3 ;  /* 0x00000007ff027819 */ /* 0x000fcc0000011603 */
[----:B------:R-:W0:Y:S03]  /*00b0*/  SHFL.IDX PT, R2, R2, RZ, 0x1f ;  /* 0x00001fff02027589 */ /* 0x000e2600000e0000 */
[----:B------:R-:W-:Y:S01]  /*00c0*/  VOTEU.ALL UP0, P0 ;  /* 0x00000000003f7886 */ /* 0x000fe20000000000 */
[----:B------:R-:W-:-:S04]  /*00d0*/  VOTEU.ALL UP1, P0 ;  /* 0x00000000003f7886 */ /* 0x000fc80000020000 */
[----:B------:R-:W1:Y:S01]  /*00e0*/  @!UP0 S2UR UR8, SR_CgaCtaId ;  /* 0x00000000000889c3 */ /* 0x000e620000008800 */
[----:B------:R-:W-:Y:S01]  /*00f0*/  @!UP0 UMOV UR6, 0x400 ;  /* 0x0000040000068882 */ /* 0x000fe20000000000 */
[----:B------:R-:W-:-:S04]  /*0100*/  @!UP0 UIADD3 UR4, -UR4, 0x100000, URZ ;  /* 0x0010000004048890 */ /* 0x000fc8000fffe13f */
[----:B------:R-:W-:Y:S02]  /*0110*/  @!UP0 USHF.L.U32 UR5, UR4, 0xb, URZ ;  /* 0x0000000b04058899 */ /* 0x000fe4000800063f */
[----:B------:R-:W-:Y:S02]  /*0120*/  @!UP0 USHF.L.U32 UR4, UR4, 0x1, URZ ;  /* 0x0000000104048899 */ /* 0x000fe4000800063f */
[----:B-1----:R-:W-:Y:S02]  /*0130*/  @!UP0 ULEA UR8, UR8, UR6, 0x18 ;  /* 0x0000000608088291 */ /* 0x002fe4000f8ec03f */
[----:B------:R-:W-:-:S04]  /*0140*/  @!UP0 UIADD3 UR6, -UR7, 0x100000, URZ ;  /* 0x0010000007068890 */ /* 0x000fc8000fffe13f */
[----:B------:R-:W-:Y:S02]  /*0150*/  @!UP0 USHF.L.U32 UR7, UR6, 0xb, URZ ;  /* 0x0000000b06078899 */ /* 0x000fe4000800063f */
[----:B------:R-:W-:Y:S01]  /*0160*/  @!UP0 USHF.L.U32 UR6, UR6, 0x1, URZ ;  /* 0x0000000106068899 */ /* 0x000fe2000800063f */
[----:B------:R-:W-:-:S05]  /*0170*/  VOTEU.ALL UP0, P0 ;  /* 0x00000000003f7886 */ /* 0x000fca0000000000 */
[----:B------:R1:W2:Y:S06]  /*0180*/  @!UP0 SYNCS.EXCH.64 URZ, [UR8+0x2a800], UR4 ;  /* 0x02a80004083f85b2 */ /* 0x0002ac0008000100 */
[----:B------:R1:W3:Y:S02]  /*0190*/  @!UP1 SYNCS.EXCH.64 URZ, [UR8+0x2a820], UR6 ;  /* 0x02a82006083f95b2 */ /* 0x0002e40008000100 */
[----:B01----:R-:W-:Y:S05]  /*01a0*/  @P1 BRA `(.L_x_0) ;  /* 0x0000000000481947 */ /* 0x003fea0003800000 */
[----:B------:R-:W0:Y:S01]  /*01b0*/  S2UR UR5, SR_CgaCtaId ;  /* 0x00000000000579c3 */ /* 0x000e220000008800 */
[----:B------:R-:W-:Y:S01]  /*01c0*/  UMOV UR4, 0x400 ;  /* 0x0000040000047882 */ /* 0x000fe20000000000 */
[----:B------:R-:W-:Y:S01]  /*01d0*/  UMOV UR6, 0x80 ;  /* 0x0000008000067882 */ /* 0x000fe20000000000 */
[----:B------:R-:W-:Y:S01]  /*01e0*/  UMOV UR7, 0x100 ;  /* 0x0000010000077882 */ /* 0x000fe20000000000 */
[----:B------:R-:W-:Y:S01]  /*01f0*/  ELECT P0, URZ, PT ;  /* 0x00000000003f782f */ /* 0x000fe20003800000 */
[----:B0-----:R-:W-:Y:S02]  /*0200*/  ULEA UR8, UR5, UR4, 0x18 ;  /* 0x0000000405087291 */ /* 0x001fe4000f8ec03f */
[----:B------:R-:W-:-:S04]  /*0210*/  UIADD3 UR4, -UR6, 0x100000, URZ ;  /* 0x0010000006047890 */ /* 0x000fc8000fffe13f */
[----:B------:R-:W-:Y:S02]  /*0220*/  USHF.L.U32 UR5, UR4, 0xb, URZ ;  /* 0x0000000b04057899 */ /* 0x000fe4000800063f */
[----:B------:R-:W-:Y:S02]  /*0230*/  USHF.L.U32 UR4, UR4, 0x1, URZ ;  /* 0x0000000104047899 */ /* 0x000fe4000800063f */
[----:B------:R-:W-:-:S04]  /*0240*/  UIADD3 UR6, -UR7, 0x100000, URZ ;  /* 0x0010000007067890 */ /* 0x000fc8000fffe13f */
[----:B------:R-:W-:Y:S02]  /*0250*/  USHF.L.U32 UR7, UR6, 0xb, URZ ;  /* 0x0000000b06077899 */ /* 0x000fe4000800063f */
[----:B------:R-:W-:Y:S01]  /*0260*/  USHF.L.U32 UR6, UR6, 0x1, URZ ;  /* 0x0000000106067899 */ /* 0x000fe2000800063f */
[----:B------:R-:W0:Y:S03]  /*0270*/  FENCE.VIEW.ASYNC.S ;  /* 0x00000000000073c6 */ /* 0x000e260000000000 */
[----:B0-----:R0:W1:Y:S08]  /*0280*/  SYNCS.EXCH.64 URZ, [UR8+0x2a830], UR4 ;  /* 0x02a83004083f75b2 */ /* 0x0010700008000100 */
[----:B------:R0:W4:Y:S01]  /*0290*/  SYNCS.EXCH.64 URZ, [UR8+0x2a840], UR6 ;  /* 0x02a84006083f75b2 */ /* 0x0001220008000100 */
[----:B------:R0:W0:Y:S01]  /*02a0*/  SYNCS.EXCH.64 URZ, [UR8+0x2a838], UR4 ;  /* 0x02a83804083f75b2 */ /* 0x0000220008000100 */
[----:B------:R0:W0:Y:S01]  /*02b0*/  SYNCS.EXCH.64 URZ, [UR8+0x2a848], UR6 ;  /* 0x02a84806083f75b2 */ /* 0x0000220008000100 */
[----:B------:R-:W-:Y:S01]  /*02c0*/  NOP ;  /* 0x0000000000007918 */ /* 0x000fe20000000000 */
.L_x_0:
[----:B------:R-:W5:Y:S01]  /*02d0*/  SHFL.IDX PT, R4, R0, RZ, 0x1f ;  /* 0x00001fff00047589 */ /* 0x000f6200000e0000 */
[----:B------:R-:W-:Y:S01]  /*02e0*/  NOP ;  /* 0x0000000000007918 */ /* 0x000fe20000000000 */
[----:B-----5:R-:W-:-:S13]  /*02f0*/  ISETP.NE.AND P0, PT, R4, RZ, PT ;  /* 0x000000ff0400720c */ /* 0x020fda0003f05270 */
[----:B------:R-:W-:Y:S05]  /*0300*/  @P0 BRA `(.L_x_1) ;  /* 0x0000000000480947 */ /* 0x000fea0003800000 */
[----:B0-----:R-:W0:Y:S01]  /*0310*/  S2UR UR5, SR_CgaCtaId ;  /* 0x00000000000579c3 */ /* 0x001e220000008800 */
        /* <DEDUP_REMOVED lines=12> */
[----:B0-----:R0:W0:Y:S08]  /*03e0*/  SYNCS.EXCH.64 URZ, [UR8+0x2a850], UR4 ;  /* 0x02a85004083f75b2 */ /* 0x0010300008000100 */
[----:B------:R0:W0:Y:S01]  /*03f0*/  SYNCS.EXCH.64 URZ, [UR8+0x2a860], UR6 ;  /* 0x02a86006083f75b2 */ /* 0x0000220008000100 */
[----:B------:R0:W0:Y:S01]  /*0400*/  SYNCS.EXCH.64 URZ, [UR8+0x2a858], UR4 ;  /* 0x02a85804083f75b2 */ /* 0x0000220008000100 */
[----:B------:R0:W0:Y:S01]  /*0410*/  SYNCS.EXCH.64 URZ, [UR8+0x2a868], UR6 ;  /* 0x02a86806083f75b2 */ /* 0x0000220008000100 */
[----:B------:R-:W-:Y:S01]  /*0420*/  NOP ;  /* 0x0000000000007918 */ /* 0x000fe20000000000 */
.L_x_1:
[----:B------:R-:W5:Y:S01]  /*0430*/  SHFL.IDX PT, R4, R0, RZ, 0x1f ;  /* 0x00001fff00047589 */ /* 0x000f6200000e0000 */
[----:B------:R-:W-:Y:S01]  /*0440*/  NOP ;  /* 0x0000000000007918 */ /* 0x000fe20000000000 */
[----:B-----5:R-:W-:-:S13]  /*0450*/  ISETP.NE.AND P0, PT, R4, RZ, PT ;  /* 0x000000ff0400720c */ /* 0x020fda0003f05270 */
[----:B------:R-:W-:Y:S05]  /*0460*/  @P0 BRA `(.L_x_2) ;  /* 0x0000000000380947 */ /* 0x000fea0003800000 */
[----:B0-----:R-:W0:Y:S01]  /*0470*/  S2UR UR5, SR_CgaCtaId ;  /* 0x00000000000579c3 */ /* 0x001e220000008800 */
[----:B------:R-:W-:Y:S01]  /*0480*/  UMOV UR4, 0x400 ;  /* 0x0000040000047882 */ /* 0x000fe20000000000 */
[----:B------:R-:W-:Y:S01]  /*0490*/  UMOV UR7, 0x80 ;  /* 0x0000008000077882 */ /* 0x000fe20000000000 */
[----:B------:R-:W-:Y:S01]  /*04a0*/  ELECT P0, URZ, PT ;  /* 0x00000000003f782f */ /* 0x000fe20003800000 */
[----:B0-----:R-:W-:Y:S02]  /*04b0*/  ULEA UR6, UR5, UR4, 0x18 ;  /* 0x0000000405067291 */ /* 0x001fe4000f8ec03f */
[----:B------:R-:W-:-:S04]  /*04c0*/  UIADD3 UR4, -UR7, 0x100000, URZ ;  /* 0x0010000007047890 */ /* 0x000fc8000fffe13f */
[----:B------:R-:W-:Y:S02]  /*04d0*/  USHF.L.U32 UR5, UR4, 0xb, URZ ;  /* 0x0000000b04057899 */ /* 0x000fe4000800063f */
[----:B------:R-:W-:Y:S01]  /*04e0*/  USHF.L.U32 UR4, UR4, 0x1, URZ ;  /* 0x0000000104047899 */ /* 0x000fe2000800063f */
[----:B------:R-:W0:Y:S11]  /*04f0*/  FENCE.VIEW.ASYNC.S ;  /* 0x00000000000073c6 */ /* 0x000e360000000000 */
[----:B0-----:R0:W0:Y:S01]  /*0500*/  SYNCS.EXCH.64 URZ, [UR6+0x2a870], UR4 ;  /* 0x02a87004063f75b2 */ /* 0x0010220008000100 */
[----:B------:R0:W0:Y:S01]  /*0510*/  SYNCS.EXCH.64 URZ, [UR6+0x2a880], UR4 ;  /* 0x02a88004063f75b2 */ /* 0x0000220008000100 */
[----:B------:R0:W0:Y:S01]  /*0520*/  SYNCS.EXCH.64 URZ, [UR6+0x2a878], UR4 ;  /* 0x02a87804063f75b2 */ /* 0x0000220008000100 */
[----:B------:R0:W0:Y:S01]  /*0530*/  SYNCS.EXCH.64 URZ, [UR6+0x2a888], UR4 ;  /* 0x02a88804063f75b2 */ /* 0x0000220008000100 */
[----:B------:R-:W-:Y:S01]  /*0540*/  NOP ;  /* 0x0000000000007918 */ /* 0x000fe20000000000 */
.L_x_2:
        /* <DEDUP_REMOVED lines=22> */
.L_x_3:
[----:B------:R-:W5:Y:S01]  /*06b0*/  SHFL.IDX PT, R4, R0, RZ, 0x1f ;  /* 0x00001fff00047589 */ /* 0x000f6200000e0000 */
[----:B------:R-:W-:Y:S01]  /*06c0*/  R2UR UR9, R2 ;  /* 0x00000000020972ca */ /* 0x000fe200000e0000 */
        /* <DEDUP_REMOVED lines=21> */
.L_x_4:
[----:B------:R-:W-:Y:S01]  /*0820*/  UISETP.NE.AND UP0, UPT, UR9, URZ, UPT ;  /* 0x0000003f0900728c */ /* 0x000fe2000bf05270 */
[----:B------:R-:W-:Y:S01]  /*0830*/  NOP ;  /* 0x0000000000007918 */ /* 0x000fe20000000000 */
[----:B0-----:R-:W-:Y:S01]  /*0840*/  UMOV UR4, 0x1 ;  /* 0x0000000100047882 */ /* 0x001fe20000000000 */
[----:B------:R-:W-:Y:S01]  /*0850*/  ULDC.64 UR36, c[0x0][0x208] ;  /* 0x0000820000247ab9 */ /* 0x000fe20000000a00 */
[----:B------:R-:W-:Y:S01]  /*0860*/  USEL UR4, UR4, 0x2, !UP0 ;  /* 0x0000000204047887 */ /* 0x000fe2000c000000 */
[----:B-1234-:R-:W-:Y:S01]  /*0870*/  BAR.SYNC.DEFER_BLOCKING 0x0 ;  /* 0x0000000000007b1d */ /* 0x01efe20000010000 */
[----:B------:R-:W-:-:S04]  /*0880*/  PLOP3.LUT P0, PT, PT, PT, UP0, 0x80, 0x0 ;  /* 0x000000000000781c */ /* 0x000fc80003f0f008 */
[----:B------:R-:W-:-:S05]  /*0890*/  IMAD.U32 R2, RZ, RZ, UR4 ;  /* 0x00000004ff027e24 */ /* 0x000fca000f8e00ff */
[----:B------:R0:W-:Y:S04]  /*08a0*/  STL [R1+0x4], R2 ;  /* 0x0000040201007387 */ /* 0x0001e80000100800 */
[----:B------:R-:W-:Y:S05]  /*08b0*/  @!P0 BRA `(.L_x_5) ;  /* 0x0000007000808947 */ /* 0x000fea0003800000 */
.L_x_6:
[----:B------:R-:W-:-:S08]  /*08c0*/  NOP ;  /* 0x0000000000007918 */ /* 0x000fd00000000000 */
[----:B------:R-:W1:Y:S02]  /*08d0*/  USETMAXREG.TRY_ALLOC.CTAPOOL UP0, 0xe8 ;  /* 0x000000e8000079c8 */ /* 0x000e640008000600 */
[----:B-1----:R-:W-:-:S13]  /*08e0*/  PLOP3.LUT P0, PT, PT, PT, UP0, 0x80, 0x0 ;  /* 0x000000000000781c */ /* 0x002fda0003f0f008 */
[----:B------:R-:W-:Y:S05]  /*08f0*/  @!P0 BRA `(.L_x_6) ;  /* 0xfffffffc00f08947 */ /* 0x000fea000383ffff */
[----:B------:R-:W1:Y:S08]  /*0900*/  S2UR UR61, SR_CTAID.X ;  /* 0x00000000003d79c3 */ /* 0x000e700000002500 */
[----:B------:R-:W-:Y:S08]  /*0910*/  BAR.ARV 0x8, 0x180 ;  /* 0x0206000000007b1d */ /* 0x000ff00000002000 */
[----:B------:R-:W1:Y:S02]  /*0920*/  LDC R0, c[0x0][0xc34] ;  /* 0x00030d00ff007b82 */ /* 0x000e640000000800 */
[----:B-1----:R-:W-:-:S13]  /*0930*/  ISETP.LE.AND P0, PT, R0, UR61, PT ;  /* 0x0000003d00007c0c */ /* 0x002fda000bf03270 */
[----:B------:R-:W-:Y:S05]  /*0940*/  @P0 EXIT ;  /* 0x000000000000094d */ /* 0x000fea0003800000 */
[----:B0-----:R-:W2:Y:S01]  /*0950*/  LDL R2, [R1+0x4] ;  /* 0x0000040001027983 */ /* 0x001ea20000100800 */
[----:B------:R-:W-:Y:S01]  /*0960*/  VIADD R17, R3, 0xffffff80 ;  /* 0xffffff8003117836 */ /* 0x000fe20000000000 */
[----:B------:R-:W-:Y:S01]  /*0970*/  UMOV UR39, URZ ;  /* 0x0000003f00277c82 */ /* 0x000fe20008000000 */
[----:B------:R-:W-:Y:S01]  /*0980*/  IMAD.MOV.U32 R164, RZ, RZ, -0x2 ;  /* 0xfffffffeffa47424 */ /* 0x000fe200078e00ff */
[----:B------:R-:W-:Y:S01]  /*0990*/  UMOV UR38, URZ ;  /* 0x0000003f00267c82 */ /* 0x000fe20008000000 */
[----:B------:R-:W-:Y:S01]  /*09a0*/  IMAD.MOV.U32 R18, RZ, RZ, RZ ;  /* 0x000000ffff127224 */ /* 0x000fe200078e00ff */
[----:B------:R-:W-:-:S04]  /*09b0*/  SHF.R.S32.HI R0, RZ, 0x1f, R17 ;  /* 0x0000001fff007819 */ /* 0x000fc80000011411 */
[CC--:B------:R-:W-:Y:S02]  /*09c0*/  LEA.HI R3, R0.reuse, R17.reuse, RZ, 0x7 ;  /* 0x0000001100037211 */ /* 0x0c0fe400078f38ff */
[CC--:B------:R-:W-:Y:S02]  /*09d0*/  LEA.HI R4, R0.reuse, R17.reuse, RZ, 0x4 ;  /* 0x0000001100047211 */ /* 0x0c0fe400078f20ff */
[----:B------:R-:W-:Y:S02]  /*09e0*/  LOP3.LUT R22, R3, 0xffffff80, RZ, 0xc0, !PT ;  /* 0xffffff8003167812 */ /* 0x000fe400078ec0ff */
[----:B------:R-:W-:Y:S02]  /*09f0*/  SHF.R.S32.HI R7, RZ, 0x4, R4 ;  /* 0x00000004ff077819 */ /* 0x000fe40000011404 */
[CC--:B------:R-:W-:Y:S01]  /*0a00*/  LEA.HI R8, R0.reuse, R17.reuse, RZ, 0x2 ;  /* 0x0000001100087211 */ /* 0x0c0fe200078f10ff */
[----:B------:R-:W-:Y:S01]  /*0a10*/  IMAD.IADD R22, R17, 0x1, -R22 ;  /* 0x0000000111167824 */ /* 0x000fe200078e0a16 */
[----:B------:R-:W-:-:S02]  /*0a20*/  LEA.HI R19, R0, R17, RZ, 0x3 ;  /* 0x0000001100137211 */ /* 0x000fc400078f18ff */
[----:B------:R-:W-:Y:S02]  /*0a30*/  LOP3.LUT R8, R8, 0xfffffffc, RZ, 0xc0, !PT ;  /* 0xfffffffc08087812 */ /* 0x000fe400078ec0ff */
[----:B------:R-:W-:-:S03]  /*0a40*/  SHF.R.S32.HI R160, RZ, 0x7, R3 ;  /* 0x00000007ffa07819 */ /* 0x000fc60000011403 */
[----:B------:R-:W-:Y:S01]  /*0a50*/  IMAD.IADD R8, R17, 0x1, -R8 ;  /* 0x0000000111087824 */ /* 0x000fe200078e0a08 */
[----:B------:R-:W-:-:S04]  /*0a60*/  LEA.HI R3, R3, R160, RZ, 0x1 ;  /* 0x000000a003037211 */ /* 0x000fc800078f08ff */
[----:B------:R-:W-:-:S04]  /*0a70*/  LOP3.LUT R3, R3, 0x3fffffe, RZ, 0xc0, !PT ;  /* 0x03fffffe03037812 */ /* 0x000fc800078ec0ff */
[----:B------:R-:W-:Y:S02]  /*0a80*/  IADD3 R3, R160, -R3, RZ ;  /* 0x80000003a0037210 */ /* 0x000fe40007ffe0ff */
[----:B--2---:R-:W-:Y:S02]  /*0a90*/  R2UR UR4, R2 ;  /* 0x00000000020472ca */ /* 0x004fe400000e0000 */
[----:B------:R-:W-:Y:S02]  /*0aa0*/  LEA.HI R2, R0, R17, RZ, 0x5 ;  /* 0x0000001100027211 */ /* 0x000fe400078f28ff */
[----:B------:R-:W-:Y:S02]  /*0ab0*/  LOP3.LUT R0, R19, 0xfffffff8, RZ, 0xc0, !PT ;  /* 0xfffffff813007812 */ /* 0x000fe400078ec0ff */
[----:B------:R-:W-:Y:S02]  /*0ac0*/  SHF.L.U32 R5, R2, 0x5, RZ ;  /* 0x0000000502057819 */ /* 0x000fe400000006ff */
[----:B------:R-:W-:-:S02]  /*0ad0*/  LOP3.LUT R2, R4, 0x3fffff0, RZ, 0xc0, !PT ;  /* 0x03fffff004027812 */ /* 0x000fc400078ec0ff */
[----:B------:R-:W-:Y:S02]  /*0ae0*/  LOP3.LUT R9, R5, 0xfffffc00, RZ, 0xc0, !PT ;  /* 0xfffffc0005097812 */ /* 0x000fe400078ec0ff */
[----:B------:R-:W-:Y:S01]  /*0af0*/  SHF.R.S32.HI R5, RZ, 0x1f, R22 ;  /* 0x0000001fff057819 */ /* 0x000fe20000011416 */
[C---:B------:R-:W-:Y:S01]  /*0b00*/  IMAD.IADD R6, R17.reuse, 0x1, -R2 ;  /* 0x0000000111067824 */ /* 0x040fe200078e0a02 */
[----:B------:R-:W-:Y:S01]  /*0b10*/  LEA.HI R4, R4, R7, RZ, 0x1 ;  /* 0x0000000704047211 */ /* 0x000fe200078f08ff */
[----:B------:R-:W-:Y:S01]  /*0b20*/  IMAD.IADD R17, R17, 0x1, -R0 ;  /* 0x0000000111117824 */ /* 0x000fe200078e0a00 */
[----:B------:R-:W-:Y:S01]  /*0b30*/  LEA.HI R2, R5, R22, RZ, 0x2 ;  /* 0x0000001605027211 */ /* 0x000fe200078f10ff */
[----:B------:R-:W-:Y:S01]  /*0b40*/  IMAD R9, R6, 0x40, R9 ;  /* 0x0000004006097824 */ /* 0x000fe200078e0209 */
[----:B------:R-:W-:Y:S01]  /*0b50*/  LOP3.LUT R4, R4, 0x1ffffffe, RZ, 0xc0, !PT ;  /* 0x1ffffffe04047812 */ /* 0x000fe200078ec0ff */
[----:B------:R-:W-:Y:S01]  /*0b60*/  ULOP3.LUT UR4, UR4, 0x1, URZ, 0xfc, !UPT ;  /* 0x0000000104047892 */ /* 0x000fe2000f8efc3f */
[----:B------:R-:W-:-:S02]  /*0b70*/  SHF.R.S32.HI R6, RZ, 0x2, R2 ;  /* 0x00000002ff067819 */ /* 0x000fc40000011402 */
[----:B------:R-:W-:Y:S02]  /*0b80*/  SHF.R.S32.HI R11, RZ, 0x1f, R2 ;  /* 0x0000001fff0b7819 */ /* 0x000fe40000011402 */
[----:B------:R-:W-:Y:S01]  /*0b90*/  IADD3 R4, R7, -R4, RZ ;  /* 0x8000000407047210 */ /* 0x000fe20007ffe0ff */
[----:B------:R-:W-:Y:S01]  /*0ba0*/  IMAD.U32 R165, RZ, RZ, UR4 ;  /* 0x00000004ffa57e24 */ /* 0x000fe2000f8e00ff */
[----:B------:R-:W-:Y:S02]  /*0bb0*/  LEA.HI R11, R11, R6, RZ, 0x3 ;  /* 0x000000060b0b7211 */ /* 0x000fe400078f18ff */
[----:B------:R-:W-:Y:S01]  /*0bc0*/  LEA.HI R0, R5, R22, RZ, 0x5 ;  /* 0x0000001605007211 */ /* 0x000fe200078f28ff */
[----:B------:R-:W-:Y:S01]  /*0bd0*/  IMAD R163, R4, 0x8, R9 ;  /* 0x0000000804a37824 */ /* 0x000fe200078e0209 */
[----:B------:R-:W-:Y:S02]  /*0be0*/  LOP3.LUT R11, R11, 0xfffffff8, RZ, 0xc0, !PT ;  /* 0xfffffff80b0b7812 */ /* 0x000fe400078ec0ff */
[----:B------:R-:W-:-:S02]  /*0bf0*/  LEA.HI R4, R8, R8, RZ, 0x1 ;  /* 0x0000000808047211 */ /* 0x000fc400078f08ff */
[----:B------:R-:W-:Y:S02]  /*0c00*/  IADD3 R11, R6, -R11, RZ ;  /* 0x8000000b060b7210 */ /* 0x000fe40007ffe0ff */
[----:B------:R-:W-:Y:S02]  /*0c10*/  SHF.R.S32.HI R0, RZ, 0x5, R0 ;  /* 0x00000005ff007819 */ /* 0x000fe40000011400 */
[----:B------:R-:W-:Y:S01]  /*0c20*/  LOP3.LUT R5, R2, 0x7ffffffc, RZ, 0xc0, !PT ;  /* 0x7ffffffc02057812 */ /* 0x000fe200078ec0ff */
[----:B------:R-:W-:Y:S01]  /*0c30*/  IMAD.SHL.U32 R2, R17, 0x8, RZ ;  /* 0x0000000811027824 */ /* 0x000fe200078e00ff */
[----:B------:R-:W-:Y:S01]  /*0c40*/  LOP3.LUT R7, R4, 0x1ffffffe, RZ, 0xc0, !PT ;  /* 0x1ffffffe04077812 */ /* 0x000fe200078ec0ff */
[----:B------:R-:W-:Y:S01]  /*0c50*/  IMAD R0, R0, 0x10, R11 ;  /* 0x0000001000007824 */ /* 0x000fe200078e020b */
[----:B------:R-:W-:Y:S01]  /*0c60*/  SHF.R.S32.HI R19, RZ, 0x3, R19 ;  /* 0x00000003ff137819 */ /* 0x000fe20000011413 */
[----:B------:R-:W-:Y:S01]  /*0c70*/  IMAD.IADD R5, R22, 0x1, -R5 ;  /* 0x0000000116057824 */ /* 0x000fe200078e0a05 */
[----:B------:R-:W-:Y:S01]  /*0c80*/  IADD3 R16, R2, 0x40, RZ ;  /* 0x0000004002107810 */ /* 0x000fe20007ffe0ff */
[----:B------:R-:W-:-:S02]  /*0c90*/  IMAD.IADD R162, R8, 0x1, -R7 ;  /* 0x0000000108a27824 */ /* 0x000fc400078e0a07 */
[----:B------:R-:W-:Y:S01]  /*0ca0*/  IMAD R161, R3, 0x40, R0 ;  /* 0x0000004003a17824 */ /* 0x000fe200078e0200 */
[----:B------:R-:W-:Y:S01]  /*0cb0*/  SHF.R.S32.HI R166, RZ, 0x1f, R16 ;  /* 0x0000001fffa67819 */ /* 0x000fe20000011410 */
[----:B------:R-:W-:Y:S02]  /*0cc0*/  IMAD R164, R5, R164, 0x60 ;  /* 0x0000006005a47424 */ /* 0x000fe400078e02a4 */
[----:B------:R-:W-:-:S07]  /*0cd0*/  IMAD R162, R162, 0x8, R161 ;  /* 0x00000008a2a27824 */ /* 0x000fce00078e02a1 */
.L_x_39:
[----:B------:R-:W0:Y:S01]  /*0ce0*/  SHFL.IDX PT, R0, R160, RZ, 0x1f ;  /* 0x00001fffa0007589 */ /* 0x000e2200000e0000 */
[----:B-1----:R-:W1:Y:S01]  /*0cf0*/  S2UR UR40, SR_CgaCtaId ;  /* 0x00000000002879c3 */ /* 0x002e620000008800 */
[----:B------:R-:W-:Y:S01]  /*0d00*/  ULDC.64 UR8, c[0x0][0x418] ;  /* 0x0001060000087ab9 */ /* 0x000fe20000000a00 */
[----:B------:R-:W-:Y:S01]  /*0d10*/  UMOV UR41, 0x400 ;  /* 0x0000040000297882 */ /* 0x000fe20000000000 */
[----:B------:R-:W-:Y:S01]  /*0d20*/  UISETP.NE.U32.AND UP0, UPT, UR8, URZ, UPT ;  /* 0x0000003f0800728c */ /* 0x000fe2000bf05070 */
[----:B------:R-:W-:Y:S01]  /*0d30*/  ULDC UR4, c[0x0][0xc38] ;  /* 0x00030e0000047ab9 */ /* 0x000fe20000000800 */
[----:B------:R-:W-:Y:S02]  /*0d40*/  ULDC UR6, c[0x0][0x424] ;  /* 0x0001090000067ab9 */ /* 0x000fe40000000800 */
[----:B------:R-:W-:Y:S01]  /*0d50*/  UISETP.NE.AND.EX UP0, UPT, UR9, URZ, UPT, UP0 ;  /* 0x0000003f0900728c */ /* 0x000fe2000bf05300 */
[----:B------:R-:W2:Y:S01]  /*0d60*/  LDC R73, c[0x0][0x2f0] ;  /* 0x0000bc00ff497b82 */ /* 0x000ea20000000800 */
[----:B------:R-:W-:-:S02]  /*0d70*/  UISETP.NE.AND UP1, UPT, UR4, 0x1, UPT ;  /* 0x000000010400788c */ /* 0x000fc4000bf25270 */
[----:B------:R-:W-:Y:S01]  /*0d80*/  USEL UR6, UR6, 0x1, UP0 ;  /* 0x0000000106067887 */ /* 0x000fe20008000000 */
[----:B------:R-:W-:Y:S01]  /*0d90*/  ULDC UR4, c[0x0][0xc44] ;  /* 0x0003110000047ab9 */ /* 0x000fe20000000800 */
[----:B------:R-:W-:Y:S01]  /*0da0*/  UMOV UR13, UR61 ;  /* 0x0000003d000d7c82 */ /* 0x000fe20008000000 */
[----:B------:R-:W-:-:S06]  /*0db0*/  UISETP.NE.AND UP2, UPT, UR4, 0x1, UPT ;  /* 0x000000010400788c */ /* 0x000fcc000bf45270 */
[----:B------:R-:W-:Y:S01]  /*0dc0*/  @UP1 ULDC UR4, c[0x0][0xc3c] ;  /* 0x00030f0000041ab9 */ /* 0x000fe20000000800 */
[----:B------:R-:W-:Y:S01]  /*0dd0*/  @UP1 ULDC UR12, c[0x0][0xc40] ;  /* 0x00031000000c1ab9 */ /* 0x000fe20000000800 */
[----:B------:R-:W-:Y:S01]  /*0de0*/  UIMAD.WIDE.U32 UR4, UR61, UR4, URZ ;  /* 0x000000043d0472a5 */ /* 0x000fe2000f8e003f */
[----:B0-----:R-:W-:Y:S01]  /*0df0*/  R2UR UR7, R0 ;  /* 0x00000000000772ca */ /* 0x001fe200000e0000 */
[----:B-1----:R-:W-:Y:S02]  /*0e00*/  ULEA UR41, UR40, UR41, 0x18 ;  /* 0x0000002928297291 */ /* 0x002fe4000f8ec03f */
[----:B------:R-:W-:Y:S02]  /*0e10*/  @UP1 USHF.R.U32.HI UR13, URZ, UR12, UR5 ;  /* 0x0000000c3f0d1299 */ /* 0x000fe40008011605 */
[----:B------:R-:W-:Y:S01]  /*0e20*/  UIADD3 UR9, UR41, 0xc400, URZ ;  /* 0x0000c40029097890 */ /* 0x000fe2000fffe03f */
[----:B------:R-:W-:-:S03]  /*0e30*/  @UP2 ULDC.64 UR10, c[0x0][0xc48] ;  /* 0x00031200000a2ab9 */ /* 0x000fc60000000a00 */
[----:B------:R-:W-:Y:S01]  /*0e40*/  ULOP3.LUT UP0, URZ, UR9, 0x1bf, URZ, 0xc0, !UPT ;  /* 0x000001bf093f7892 */ /* 0x000fe2000f80c03f */
[----:B--2---:R-:W-:Y:S01]  /*0e50*/  IMAD R73, R73, UR6, RZ ;  /* 0x0000000649497c24 */ /* 0x004fe2000f8e02ff */
[----:B------:R-:W-:Y:S02]  /*0e60*/  UIMAD.WIDE.U32 UR4, UR13, UR10, URZ ;  /* 0x0000000a0d0472a5 */ /* 0x000fe4000f8e003f */
[----:B------:R-:W-:Y:S01]  /*0e70*/  IMAD.U32 R23, RZ, RZ, UR13 ;  /* 0x0000000dff177e24 */ /* 0x000fe2000f8e00ff */
[----:B------:R-:W-:Y:S01]  /*0e80*/  ULEA.HI UR8, UR7, UR7, URZ, 0x1 ;  /* 0x0000000707087291 */ /* 0x000fe2000f8f083f */
[----:B------:R-:W-:Y:S01]  /*0e90*/  PLOP3.LUT P0, PT, PT, PT, UP0, 0x80, 0x0 ;  /* 0x000000000000781c */ /* 0x000fe20003f0f008 */
[----:B------:R-:W-:Y:S02]  /*0ea0*/  UMOV UR60, UR13 ;  /* 0x0000000d003c7c82 */ /* 0x000fe40008000000 */
[----:B------:R-:W-:Y:S01]  /*0eb0*/  ULOP3.LUT UR8, UR8, 0x1e, URZ, 0xc0, !UPT ;  /* 0x0000001e08087892 */ /* 0x000fe2000f8ec03f */
[----:B------:R-:W-:Y:S01]  /*0ec0*/  IADD3 R0, R73, 0x5f, RZ ;  /* 0x0000005f49007810 */ /* 0x000fe20007ffe0ff */
[----:B------:R-:W-:-:S02]  /*0ed0*/  @UP2 USHF.R.U32.HI UR60, URZ, UR11, UR5 ;  /* 0x0000000b3f3c2299 */ /* 0x000fc40008011605 */
[----:B------:R-:W-:Y:S02]  /*0ee0*/  UIADD3 UR8, UR7, -UR8, URZ ;  /* 0x8000000807087290 */ /* 0x000fe4000fffe03f */
[----:B------:R-:W-:Y:S02]  /*0ef0*/  IMAD.HI R0, R0, 0x2aaaaaab, RZ ;  /* 0x2aaaaaab00007827 */ /* 0x000fe400078e02ff */
[----:B------:R-:W-:-:S03]  /*0f00*/  ULEA UR8, UR8, UR9, 0xd ;  /* 0x0000000908087291 */ /* 0x000fc6000f8e683f */
[----:B------:R-:W-:Y:S01]  /*0f10*/  SHF.R.U32.HI R3, RZ, 0x1f, R0 ;  /* 0x0000001fff037819 */ /* 0x000fe20000011600 */
[----:B------:R-:W-:-:S03]  /*0f20*/  USHF.R.U32.HI UR8, URZ, 0x4, UR8 ;  /* 0x000000043f087899 */ /* 0x000fc60008011608 */
[----:B------:R-:W-:Y:S01]  /*0f30*/  LEA.HI.SX32 R88, R0, R3, 0x1c ;  /* 0x0000000300587211 */ /* 0x000fe200078fe2ff */
[----:B------:R-:W-:Y:S01]  /*0f40*/  ULOP3.LUT UR42, UR8, 0x3fff, URZ, 0xc0, !UPT ;  /* 0x00003fff082a7892 */ /* 0x000fe2000f8ec03f */
[----:B---3-5:R-:W-:Y:S11]  /*0f50*/  @!P0 BRA `(.L_x_7) ;  /* 0x0000000000408947 */ /* 0x028ff60003800000 */
[----:B------:R-:W-:Y:S01]  /*0f60*/  MOV R0, 0x0 ;  /* 0x0000000000007802 */ /* 0x000fe20000000f00 */
[----:B------:R-:W-:Y:S01]  /*0f70*/  ULDC.64 UR4, c[0x4][0x90] ;  /* 0x0100240000047ab9 */ /* 0x000fe20000000a00 */
[----:B------:R-:W-:Y:S01]  /*0f80*/  ULDC.64 UR6, c[0x4][0x30] ;  /* 0x01000c0000067ab9 */ /* 0x000fe20000000a00 */
[----:B------:R-:W-:Y:S01]  /*0f90*/  IMAD.U32 R4, RZ, RZ, UR4 ;  /* 0x00000004ff047e24 */ /* 0x000fe2000f8e00ff */
[----:B------:R0:W1:Y:S01]  /*0fa0*/  LDC.64 R14, c[0x4][R0] ;  /* 0x01000000000e7b82 */ /* 0x0000620000000a00 */
[----:B------:R-:W-:Y:S01]  /*0fb0*/  IMAD.U32 R5, RZ, RZ, UR5 ;  /* 0x00000005ff057e24 */ /* 0x000fe2000f8e00ff */
[----:B------:R-:W-:Y:S01]  /*0fc0*/  ULDC.64 UR4, c[0x4][0x98] ;  /* 0x0100260000047ab9 */ /* 0x000fe20000000a00 */
[----:B------:R-:W-:Y:S01]  /*0fd0*/  IMAD.U32 R10, RZ, RZ, UR6 ;  /* 0x00000006ff0a7e24 */ /* 0x000fe2000f8e00ff */
[----:B------:R-:W-:Y:S01]  /*0fe0*/  MOV R6, UR4 ;  /* 0x0000000400067c02 */ /* 0x000fe20008000f00 */
[----:B------:R-:W-:Y:S01]  /*0ff0*/  IMAD.U32 R7, RZ, RZ, UR5 ;  /* 0x00000005ff077e24 */ /* 0x000fe2000f8e00ff */
[----:B------:R-:W-:Y:S01]  /*1000*/  MOV R11, UR7 ;  /* 0x00000007000b7c02 */ /* 0x000fe20008000f00 */
[----:B------:R-:W-:Y:S01]  /*1010*/  IMAD.MOV.U32 R8, RZ, RZ, 0x70 ;  /* 0x00000070ff087424 */ /* 0x000fe200078e00ff */
[----:B------:R-:W-:Y:S01]  /*1020*/  MOV R13, RZ ;  /* 0x000000ff000d7202 */ /* 0x000fe20000000f00 */
[----:B0-----:R-:W-:-:S07]  /*1030*/  IMAD.MOV.U32 R12, RZ, RZ, 0x1 ;  /* 0x00000001ff0c7424 */ /* 0x001fce00078e00ff */
[----:B------:R-:W-:-:S07]  /*1040*/  LEPC R20, `(.L_x_7) ;  /* 0x000000001014794e */ /* 0x000fce0000000000 */
[----:B-1----:R-:W-:Y:S05]  /*1050*/  CALL.ABS.NOINC R14 ;  /* 0x000000000e007343 */ /* 0x002fea0003c00000 */
.L_x_7:
[----:B------:R-:W-:Y:S02]  /*1060*/  LOP3.LUT R0, R18, 0x1, RZ, 0xc0, !PT ;  /* 0x0000000112007812 */ /* 0x000fe400078ec0ff */
[----:B------:R-:W-:Y:S02]  /*1070*/  R2UR UR4, R165 ;  /* 0x00000000a50472ca */ /* 0x000fe400000e0000 */
[----:B------:R-:W-:-:S04]  /*1080*/  SHF.L.U32 R0, R0, 0x1f, RZ ;  /* 0x0000001f00007819 */ /* 0x000fc800000006ff */
[----:B------:R-:W0:Y:S07]  /*1090*/  SYNCS.PHASECHK.TRANS64.TRYWAIT P1, [UR41+0x2a800], R0 ;  /* 0x02a80000ff0075a7 */ /* 0x000e2e0008020169 */
[----:B------:R-:W-:-:S05]  /*10a0*/  IMAD.U32 R3, RZ, RZ, UR4 ;  /* 0x00000004ff037e24 */ /* 0x000fca000f8e00ff */
[----:B------:R-:W-:Y:S01]  /*10b0*/  ISETP.NE.AND P0, PT, R3, 0x3, PT ;  /* 0x000000030300780c */ /* 0x000fe20003f05270 */
[----:B0-----:R-:W-:-:S12]  /*10c0*/  @!P1 BRA `(.L_x_8) ;  /* 0x000000a000789947 */ /* 0x001fd80003800000 */
.L_x_89:
[----:B------:R-:W-:Y:S05]  /*10d0*/  @!P0 BRA `(.L_x_9) ;  /* 0x0000000000048947 */ /* 0x000fea0003800000 */
[----:B------:R-:W-:Y:S01]  /*10e0*/  BPT.TRAP 0x1 ;  /* 0x000000040000795c */ /* 0x000fe20000300000 */
.L_x_9:
[----:B0-----:R-:W-:Y:S01]  /*10f0*/  IMAD.U32 R0, RZ, RZ, UR38 ;  /* 0x00000026ff007e24 */ /* 0x001fe2000f8e00ff */
[----:B------:R-:W-:-:S04]  /*1100*/  MOV R3, UR39 ;  /* 0x0000002700037c02 */ /* 0x000fc80008000f00 */
[----:B------:R-:W-:Y:S02]  /*1110*/  LEA R0, R0, UR41, 0x3 ;  /* 0x0000002900007c11 */ /* 0x000fe4000f8e18ff */
[----:B------:R-:W-:-:S04]  /*1120*/  SHF.L.U32 R3, R3, 0x1f, RZ ;  /* 0x0000001f03037819 */ /* 0x000fc800000006ff */
[----:B------:R0:W1:Y:S01]  /*1130*/  SYNCS.PHASECHK.TRANS64.TRYWAIT P1, [R0+URZ+0x2a830], R3 ;  /* 0x02a83003000075a7 */ /* 0x000062000802017f */
[----:B------:R-:W-:Y:S05]  /*1140*/  @!P0 BRA `(.L_x_10) ;  /* 0x0000000000048947 */ /* 0x000fea0003800000 */
[----:B------:R-:W-:Y:S01]  /*1150*/  BPT.TRAP 0x1 ;  /* 0x000000040000795c */ /* 0x000fe20000300000 */
.L_x_10:
[----:B------:R-:W-:Y:S01]  /*1160*/  IMAD.MOV.U32 R87, RZ, RZ, RZ ;  /* 0x000000ffff577224 */ /* 0x000fe200078e00ff */
[----:B-1----:R-:W-:Y:S06]  /*1170*/  @P1 BRA `(.L_x_11) ;  /* 0x0000000000081947 */ /* 0x002fec0003800000 */
[----:B------:R-:W1:Y:S02]  /*1180*/  SYNCS.PHASECHK.TRANS64.TRYWAIT P1, [R0+URZ+0x2a830], R3 ;  /* 0x02a83003000075a7 */ /* 0x000e64000802017f */
[----:B-1----:R-:W-:Y:S05]  /*1190*/  @!P1 BRA `(.L_x_12) ;  /* 0x000000a0005c9947 */ /* 0x002fea0003800000 */
.L_x_11:
[----:B------:R-:W-:Y:S05]  /*11a0*/  WARPSYNC.ALL ;  /* 0x0000000000007948 */ /* 0x000fea0003800000 */
[----:B------:R-:W-:Y:S01]  /*11b0*/  UIADD3 UR41, UR41, 0x18400, URZ ;  /* 0x0001840029297890 */ /* 0x000fe2000fffe03f */
[----:B------:R-:W-:Y:S01]  /*11c0*/  WARPGROUP.ARRIVE ;  /* 0x00000000000079c5 */ /* 0x000fe20000000000 */
[----:B------:R-:W-:Y:S02]  /*11d0*/  ULOP3.LUT UR4, UR42, 0x10000, URZ, 0xfc, !UPT ;  /* 0x000100002a047892 */ /* 0x000fe4000f8efc3f */
[----:B------:R-:W-:Y:S01]  /*11e0*/  USHF.R.U32.HI UR41, URZ, 0x4, UR41 ;  /* 0x000000043f297899 */ /* 0x000fe20008011629 */
[----:B------:R-:W-:Y:S01]  /*11f0*/  UMOV UR13, 0x40000040 ;  /* 0x40000040000d7882 */ /* 0x000fe20000000000 */
[----:B------:R-:W-:-:S02]  /*1200*/  UMOV UR15, 0x40000040 ;  /* 0x40000040000f7882 */ /* 0x000fc40000000000 */
[----:B------:R-:W-:Y:S01]  /*1210*/  ULOP3.LUT UR10, UR41, 0x3fff, URZ, 0xc0, !UPT ;  /* 0x00003fff290a7892 */ /* 0x000fe2000f8ec03f */
[----:B------:R-:W-:Y:S01]  /*1220*/  MOV R11, UR13 ;  /* 0x0000000d000b7c02 */ /* 0x000fe20008000f00 */
[----:B------:R-:W-:Y:S01]  /*1230*/  UMOV UR12, UR4 ;  /* 0x00000004000c7c82 */ /* 0x000fe20008000000 */
[----:B------:R-:W-:Y:S01]  /*1240*/  UIADD3 UR6, UR4, 0x2, URZ ;  /* 0x0000000204067890 */ /* 0x000fe2000fffe03f */
[----:B------:R-:W-:Y:S01]  /*1250*/  IMAD.U32 R10, RZ, RZ, UR12 ;  /* 0x0000000cff0a7e24 */ /* 0x000fe2000f8e00ff */
[----:B------:R-:W-:Y:S02]  /*1260*/  ULOP3.LUT UR10, UR10, 0x10000, URZ, 0xfc, !UPT ;  /* 0x000100000a0a7892 */ /* 0x000fe4000f8efc3f */
[----:B------:R-:W-:Y:S02]  /*1270*/  UIADD3 UR56, UR4, 0x4, URZ ;  /* 0x0000000404387890 */ /* 0x000fe4000fffe03f */
[----:B------:R-:W-:Y:S01]  /*1280*/  UIMAD UR5, UR38, 0x900, UR10 ;  /* 0x00000900260578a4 */ /* 0x000fe2000f8e020a */
[----:B------:R-:W-:Y:S01]  /*1290*/  UMOV UR57, 0x40000040 ;  /* 0x4000004000397882 */ /* 0x000fe20000000000 */
[----:B------:R-:W-:-:S02]  /*12a0*/  UMOV UR59, 0x40000040 ;  /* 0x40000040003b7882 */ /* 0x000fc40000000000 */
[----:B------:R-:W-:Y:S02]  /*12b0*/  UIADD3 UR7, UR5, 0x2, URZ ;  /* 0x0000000205077890 */ /* 0x000fe4000fffe03f */
[----:B------:R-:W-:Y:S02]  /*12c0*/  UIADD3 UR58, UR5, 0x4, URZ ;  /* 0x00000004053a7890 */ /* 0x000fe4000fffe03f */
[----:B------:R-:W-:Y:S01]  /*12d0*/  UMOV UR14, UR5 ;  /* 0x00000005000e7c82 */ /* 0x000fe20008000000 */
[----:B------:R-:W-:Y:S01]  /*12e0*/  UIADD3 UR52, UR4, 0x6, URZ ;  /* 0x0000000604347890 */ /* 0x000fe2000fffe03f */
[----:B------:R-:W-:Y:S01]  /*12f0*/  HGMMA.64x96x16.F32.BF16 R24, gdesc[UR12], RZ, !UPT, gsb0 ;  /* 0x016000000c1879f0 */ /* 0x000fe2000c0018ff */
[----:B------:R-:W-:Y:S01]  /*1300*/  UMOV UR12, UR6 ;  /* 0x00000006000c7c82 */ /* 0x000fe20008000000 */
[----:B------:R-:W-:Y:S01]  /*1310*/  UMOV UR13, 0x40000040 ;  /* 0x40000040000d7882 */ /* 0x000fe20000000000 */
[----:B------:R-:W-:Y:S01]  /*1320*/  UMOV UR14, UR7 ;  /* 0x00000007000e7c82 */ /* 0x000fe20008000000 */
[----:B------:R-:W-:Y:S01]  /*1330*/  UMOV UR15, 0x40000040 ;  /* 0x40000040000f7882 */ /* 0x000fe20000000000 */
[----:B------:R-:W-:Y:S01]  /*1340*/  UIADD3 UR54, UR5, 0x6, URZ ;  /* 0x0000000605367890 */ /* 0x000fe2000fffe03f */
[----:B------:R-:W-:Y:S01]  /*1350*/  IMAD.U32 R8, RZ, RZ, UR12 ;  /* 0x0000000cff087e24 */ /* 0x000fe2000f8e00ff */
[----:B------:R-:W-:Y:S01]  /*1360*/  UMOV UR53, 0x40000040 ;  /* 0x4000004000357882 */ /* 0x000fe20000000000 */
[----:B------:R-:W-:Y:S01]  /*1370*/  UMOV UR55, 0x40000040 ;  /* 0x4000004000377882 */ /* 0x000fe20000000000 */
[----:B------:R-:W-:Y:S01]  /*1380*/  UIADD3 UR48, UR4, 0x400, URZ ;  /* 0x0000040004307890 */ /* 0x000fe2000fffe03f */
[----:B------:R-:W-:Y:S01]  /*1390*/  IMAD.U32 R9, RZ, RZ, UR13 ;  /* 0x0000000dff097e24 */ /* 0x000fe2000f8e00ff */
[----:B------:R-:W-:Y:S01]  /*13a0*/  UIADD3 UR50, UR5, 0x300, URZ ;  /* 0x0000030005327890 */ /* 0x000fe2000fffe03f */
[----:B------:R-:W-:Y:S01]  /*13b0*/  UMOV UR49, 0x40000040 ;  /* 0x4000004000317882 */ /* 0x000fe20000000000 */
[----:B------:R-:W-:Y:S01]  /*13c0*/  UMOV UR51, 0x40000040 ;  /* 0x4000004000337882 */ /* 0x000fe20000000000 */
[----:B------:R-:W-:-:S02]  /*13d0*/  UIADD3 UR16, UR4, 0x404, URZ ;  /* 0x0000040404107890 */ /* 0x000fc4000fffe03f */
[----:B------:R-:W-:Y:S01]  /*13e0*/  UIADD3 UR18, UR5, 0x304, URZ ;  /* 0x0000030405127890 */ /* 0x000fe2000fffe03f */
[----:B------:R-:W-:Y:S01]  /*13f0*/  UMOV UR17, 0x40000040 ;  /* 0x4000004000117882 */ /* 0x000fe20000000000 */
[----:B------:R-:W-:Y:S01]  /*1400*/  UMOV UR19, 0x40000040 ;  /* 0x4000004000137882 */ /* 0x000fe20000000000 */
[----:B------:R-:W-:Y:S02]  /*1410*/  UIADD3 UR20, UR4, 0x406, URZ ;  /* 0x0000040604147890 */ /* 0x000fe4000fffe03f */
[----:B------:R-:W-:Y:S01]  /*1420*/  UIADD3 UR22, UR5, 0x306, URZ ;  /* 0x0000030605167890 */ /* 0x000fe2000fffe03f */
[----:B------:R-:W-:Y:S01]  /*1430*/  UMOV UR21, 0x40000040 ;  /* 0x4000004000157882 */ /* 0x000fe20000000000 */
[----:B------:R-:W-:Y:S01]  /*1440*/  UMOV UR23, 0x40000040 ;  /* 0x4000004000177882 */ /* 0x000fe20000000000 */
[----:B------:R-:W-:Y:S02]  /*1450*/  UIADD3 UR24, UR4, 0x800, URZ ;  /* 0x0000080004187890 */ /* 0x000fe4000fffe03f */
        /* <DEDUP_REMOVED lines=15> */
[----:B------:R-:W-:-:S02]  /*1550*/  WARPGROUP.DEPBAR.LE gsb0, 0x0 ;  /* 0x00008000000079c5 */ /* 0x000fc40000010000 */
[----:B------:R-:W-:-:S06]  /*1560*/  WARPGROUP.ARRIVE ;  /* 0x00000000000079c5 */ /* 0x000fcc0000000000 */
[----:B------:R-:W-:Y:S01]  /*1570*/  HGMMA.64x96x16.F32.BF16 R24, gdesc[UR12], R24, gsb0 ;  /* 0x016000000c1879f0 */ /* 0x000fe20008001818 */
[----:B------:R-:W-:Y:S02]  /*1580*/  UIADD3 UR12, UR4, 0x402, URZ ;  /* 0x00000402040c7890 */ /* 0x000fe4000fffe03f */
[----:B------:R-:W-:Y:S01]  /*1590*/  UIADD3 UR14, UR5, 0x302, URZ ;  /* 0x00000302050e7890 */ /* 0x000fe2000fffe03f */
[----:B------:R-:W-:Y:S01]  /*15a0*/  UMOV UR13, 0x40000040 ;  /* 0x40000040000d7882 */ /* 0x000fe20000000000 */
[----:B------:R-:W-:Y:S01]  /*15b0*/  UMOV UR15, 0x40000040 ;  /* 0x40000040000f7882 */ /* 0x000fe20000000000 */
[----:B------:R-:W-:Y:S02]  /*15c0*/  WARPGROUP.DEPBAR.LE gsb0, 0x0 ;  /* 0x00008000000079c5 */ /* 0x000fe40000010000 */
[----:B------:R-:W-:-:S06]  /*15d0*/  WARPGROUP.ARRIVE ;  /* 0x00000000000079c5 */ /* 0x000fcc0000000000 */
[----:B------:R-:W-:Y:S03]  /*15e0*/  HGMMA.64x96x16.F32.BF16 R24, gdesc[UR56], R24, gsb0 ;  /* 0x01600000381879f0 */ /* 0x000fe60008001818 */
        /* <DEDUP_REMOVED lines=28> */
[----:B------:R-:W-:Y:S05]  /*17b0*/  @!P0 BRA `(.L_x_13) ;  /* 0x0000000000048947 */ /* 0x000fea0003800000 */
[----:B------:R-:W-:Y:S01]  /*17c0*/  BPT.TRAP 0x1 ;  /* 0x000000040000795c */ /* 0x000fe20000300000 */
.L_x_13:
[----:B------:R-:W-:Y:S01]  /*17d0*/  ULDC UR4, c[0x0][0x9d8] ;  /* 0x0002760000047ab9 */ /* 0x000fe20000000800 */
[----:B------:R-:W-:Y:S01]  /*17e0*/  IADD3 R5, R164, R73, RZ ;  /* 0x00000049a4057210 */ /* 0x000fe20007ffe0ff */
[----:B------:R-:W-:Y:S01]  /*17f0*/  FMUL.FTZ R24, R24, UR4 ;  /* 0x0000000418187c20 */ /* 0x000fe20008410000 */
[----:B------:R-:W-:Y:S01]  /*1800*/  FMUL.FTZ R25, R25, UR4 ;  /* 0x0000000419197c20 */ /* 0x000fe20008410000 */
[----:B------:R-:W-:Y:S01]  /*1810*/  FMUL.FTZ R28, R28, UR4 ;  /* 0x000000041c1c7c20 */ /* 0x000fe20008410000 */
[----:B------:R-:W-:Y:S01]  /*1820*/  FMUL.FTZ R29, R29, UR4 ;  /* 0x000000041d1d7c20 */ /* 0x000fe20008410000 */
[----:B------:R-:W-:Y:S01]  /*1830*/  FMUL.FTZ R32, R32, UR4 ;  /* 0x0000000420207c20 */ /* 0x000fe20008410000 */
[----:B------:R-:W-:Y:S01]  /*1840*/  IMAD R5, R88, -0x60, R5 ;  /* 0xffffffa058057824 */ /* 0x000fe200078e0205 */
[----:B------:R-:W2:Y:S01]  /*1850*/  MUFU.TANH R24, R24 ;  /* 0x0000001800187308 */ /* 0x000ea20000002400 */
[----:B------:R-:W-:Y:S01]  /*1860*/  FMUL.FTZ R33, R33, UR4 ;  /* 0x0000000421217c20 */ /* 0x000fe20008410000 */
[----:B------:R-:W-:Y:S01]  /*1870*/  FMUL.FTZ R26, R26, UR4 ;  /* 0x000000041a1a7c20 */ /* 0x000fe20008410000 */
[----:B------:R-:W-:Y:S01]  /*1880*/  FMUL.FTZ R36, R36, UR4 ;  /* 0x0000000424247c20 */ /* 0x000fe20008410000 */
[----:B------:R-:W-:Y:S01]  /*1890*/  ISETP.GT.AND P6, PT, R5, RZ, PT ;  /* 0x000000ff0500720c */ /* 0x000fe20003fc4270 */
[----:B------:R-:W-:Y:S01]  /*18a0*/  FMUL.FTZ R27, R27, UR4 ;  /* 0x000000041b1b7c20 */ /* 0x000fe20008410000 */
[----:B------:R-:W-:Y:S01]  /*18b0*/  ISETP.GT.AND P5, PT, R5, 0x1, PT ;  /* 0x000000010500780c */ /* 0x000fe20003fa4270 */
[----:B------:R-:W-:Y:S01]  /*18c0*/  FMUL.FTZ R37, R37, UR4 ;  /* 0x0000000425257c20 */ /* 0x000fe20008410000 */
[----:B------:R-:W3:Y:S01]  /*18d0*/  MUFU.TANH R25, R25 ;  /* 0x0000001900197308 */ /* 0x000ee20000002400 */
[----:B------:R-:W-:Y:S01]  /*18e0*/  ISETP.GT.AND P4, PT, R5, 0x8, PT ;  /* 0x000000080500780c */ /* 0x000fe20003f84270 */
[----:B------:R-:W-:Y:S01]  /*18f0*/  FMUL.FTZ R30, R30, UR4 ;  /* 0x000000041e1e7c20 */ /* 0x000fe20008410000 */
[----:B------:R-:W-:Y:S01]  /*1900*/  FMUL.FTZ R31, R31, UR4 ;  /* 0x000000041f1f7c20 */ /* 0x000fe20008410000 */
[C---:B------:R-:W-:Y:S01]  /*1910*/  ISETP.GT.AND P3, PT, R5.reuse, 0x9, PT ;  /* 0x000000090500780c */ /* 0x040fe20003f64270 */
[----:B------:R-:W-:Y:S01]  /*1920*/  FMUL.FTZ R40, R40, UR4 ;  /* 0x0000000428287c20 */ /* 0x000fe20008410000 */
[----:B------:R-:W-:Y:S01]  /*1930*/  FMUL.FTZ R34, R34, UR4 ;  /* 0x0000000422227c20 */ /* 0x000fe20008410000 */
[----:B------:R-:W-:Y:S01]  /*1940*/  ISETP.GT.AND P2, PT, R5, 0x10, PT ;  /* 0x000000100500780c */ /* 0x000fe20003f44270 */
[----:B------:R-:W4:Y:S01]  /*1950*/  MUFU.TANH R28, R28 ;  /* 0x0000001c001c7308 */ /* 0x000f220000002400 */
[----:B--2---:R-:W-:Y:S01]  /*1960*/  FSEL R24, R24, -INF , P6 ;  /* 0xff80000018187808 */ /* 0x004fe20003000000 */
[----:B------:R-:W-:Y:S01]  /*1970*/  FMUL.FTZ R41, R41, UR4 ;  /* 0x0000000429297c20 */ /* 0x000fe20008410000 */
[----:B------:R-:W-:Y:S01]  /*1980*/  FMUL.FTZ R35, R35, UR4 ;  /* 0x0000000423237c20 */ /* 0x000fe20008410000 */
[----:B------:R-:W-:Y:S01]  /*1990*/  ISETP.GT.AND P1, PT, R5, 0x11, PT ;  /* 0x000000110500780c */ /* 0x000fe20003f24270 */
[----:B------:R-:W-:Y:S01]  /*19a0*/  FMUL.FTZ R44, R44, UR4 ;  /* 0x000000042c2c7c20 */ /* 0x000fe20008410000 */
[----:B------:R-:W-:Y:S01]  /*19b0*/  FMUL.FTZ R38, R38, UR4 ;  /* 0x0000000426267c20 */ /* 0x000fe20008410000 */
[----:B------:R-:W-:Y:S01]  /*19c0*/  FMUL.FTZ R45, R45, UR4 ;  /* 0x000000042d2d7c20 */ /* 0x000fe20008410000 */
[----:B------:R-:W2:Y:S01]  /*19d0*/  MUFU.TANH R29, R29 ;  /* 0x0000001d001d7308 */ /* 0x000ea20000002400 */
[----:B---3--:R-:W-:Y:S01]  /*19e0*/  FSEL R25, R25, -INF , P5 ;  /* 0xff80000019197808 */ /* 0x008fe20002800000 */
[----:B------:R-:W-:Y:S01]  /*19f0*/  FMUL.FTZ R39, R39, UR4 ;  /* 0x0000000427277c20 */ /* 0x000fe20008410000 */
[----:B------:R-:W-:Y:S01]  /*1a00*/  FMUL.FTZ R48, R48, UR4 ;  /* 0x0000000430307c20 */ /* 0x000fe20008410000 */
[----:B------:R-:W-:Y:S01]  /*1a10*/  FMUL.FTZ R42, R42, UR4 ;  /* 0x000000042a2a7c20 */ /* 0x000fe20008410000 */
[----:B------:R-:W-:Y:S01]  /*1a20*/  FMNMX.FTZ R7, R24, R25, !PT ;  /* 0x0000001918077209 */ /* 0x000fe20007810000 */
[----:B------:R-:W-:Y:S01]  /*1a30*/  FMUL.FTZ R49, R49, UR4 ;  /* 0x0000000431317c20 */ /* 0x000fe20008410000 */
[----:B------:R-:W-:Y:S01]  /*1a40*/  FMUL.FTZ R43, R43, UR4 ;  /* 0x000000042b2b7c20 */ /* 0x000fe20008410000 */
[----:B------:R-:W3:Y:S01]  /*1a50*/  MUFU.TANH R32, R32 ;  /* 0x0000002000207308 */ /* 0x000ee20000002400 */
[----:B----4-:R-:W-:Y:S01]  /*1a60*/  FSEL R28, R28, -INF , P4 ;  /* 0xff8000001c1c7808 */ /* 0x010fe20002000000 */
[----:B------:R-:W-:Y:S01]  /*1a70*/  FMUL.FTZ R52, R52, UR4 ;  /* 0x0000000434347c20 */ /* 0x000fe20008410000 */
[----:B------:R-:W-:Y:S01]  /*1a80*/  FMUL.FTZ R46, R46, UR4 ;  /* 0x000000042e2e7c20 */ /* 0x000fe20008410000 */
[----:B------:R-:W-:Y:S01]  /*1a90*/  FMUL.FTZ R53, R53, UR4 ;  /* 0x0000000435357c20 */ /* 0x000fe20008410000 */
[----:B------:R-:W-:Y:S01]  /*1aa0*/  FMNMX.FTZ R7, R28, R7, !PT ;  /* 0x000000071c077209 */ /* 0x000fe20007810000 */
[----:B------:R-:W-:Y:S01]  /*1ab0*/  FMUL.FTZ R47, R47, UR4 ;  /* 0x000000042f2f7c20 */ /* 0x000fe20008410000 */
[----:B------:R-:W-:Y:S01]  /*1ac0*/  FMUL.FTZ R56, R56, UR4 ;  /* 0x0000000438387c20 */ /* 0x000fe20008410000 */
[----:B------:R-:W4:Y:S01]  /*1ad0*/  MUFU.TANH R4, R26 ;  /* 0x0000001a00047308 */ /* 0x000f220000002400 */
[----:B--2---:R-:W-:Y:S01]  /*1ae0*/  FSEL R12, R29, -INF , P3 ;  /* 0xff8000001d0c7808 */ /* 0x004fe20001800000 */
[----:B------:R-:W-:Y:S01]  /*1af0*/  FMUL.FTZ R50, R50, UR4 ;  /* 0x0000000432327c20 */ /* 0x000fe20008410000 */
[----:B------:R-:W-:Y:S01]  /*1b00*/  FMUL.FTZ R57, R57, UR4 ;  /* 0x0000000439397c20 */ /* 0x000fe20008410000 */
[----:B------:R-:W-:Y:S01]  /*1b10*/  FMUL.FTZ R51, R51, UR4 ;  /* 0x0000000433337c20 */ /* 0x000fe20008410000 */
[----:B------:R-:W-:Y:S01]  /*1b20*/  FMNMX.FTZ R7, R12, R7, !PT ;  /* 0x000000070c077209 */ /* 0x000fe20007810000 */
[----:B------:R-:W-:Y:S01]  /*1b30*/  FMUL.FTZ R60, R60, UR4 ;  /* 0x000000043c3c7c20 */ /* 0x000fe20008410000 */
[----:B------:R-:W-:Y:S01]  /*1b40*/  FMUL.FTZ R54, R54, UR4 ;  /* 0x0000000436367c20 */ /* 0x000fe20008410000 */
[----:B------:R-:W-:Y:S01]  /*1b50*/  MUFU.TANH R33, R33 ;  /* 0x0000002100217308 */ /* 0x000fe20000002400 */
[----:B---3--:R-:W-:Y:S01]  /*1b60*/  FSEL R32, R32, -INF , P2 ;  /* 0xff80000020207808 */ /* 0x008fe20001000000 */
[----:B------:R-:W-:Y:S01]  /*1b70*/  FMUL.FTZ R61, R61, UR4 ;  /* 0x000000043d3d7c20 */ /* 0x000fe20008410000 */
[----:B------:R-:W-:Y:S01]  /*1b80*/  FMUL.FTZ R55, R55, UR4 ;  /* 0x0000000437377c20 */ /* 0x000fe20008410000 */
[----:B------:R-:W-:Y:S01]  /*1b90*/  FMUL.FTZ R64, R64, UR4 ;  /* 0x0000000440407c20 */ /* 0x000fe20008410000 */
[----:B------:R-:W-:Y:S01]  /*1ba0*/  FMNMX.FTZ R7, R32, R7, !PT ;  /* 0x0000000720077209 */ /* 0x000fe20007810000 */
[----:B------:R-:W-:Y:S01]  /*1bb0*/  FMUL.FTZ R58, R58, UR4 ;  /* 0x000000043a3a7c20 */ /* 0x000fe20008410000 */
[----:B------:R-:W-:Y:S01]  /*1bc0*/  FMUL.FTZ R65, R65, UR4 ;  /* 0x0000000441417c20 */ /* 0x000fe20008410000 */
[----:B01----:R-:W0:Y:S01]  /*1bd0*/  MUFU.TANH R3, R27 ;  /* 0x0000001b00037308 */ /* 0x003e220000002400 */
[----:B----4-:R-:W-:Y:S01]  /*1be0*/  FSEL R4, R4, -INF , P6 ;  /* 0xff80000004047808 */ /* 0x010fe20003000000 */
[----:B------:R-:W-:Y:S01]  /*1bf0*/  FMUL.FTZ R59, R59, UR4 ;  /* 0x000000043b3b7c20 */ /* 0x000fe20008410000 */
[----:B------:R-:W-:Y:S01]  /*1c00*/  ISETP.GT.AND P6, PT, R5, 0x18, PT ;  /* 0x000000180500780c */ /* 0x000fe20003fc4270 */
[----:B------:R-:W-:Y:S01]  /*1c10*/  FMUL.FTZ R68, R68, UR4 ;  /* 0x0000000444447c20 */ /* 0x000fe20008410000 */
[----:B------:R-:W-:Y:S01]  /*1c20*/  FMUL.FTZ R69, R69, UR4 ;  /* 0x0000000445457c20 */ /* 0x000fe20008410000 */
[----:B------:R-:W-:Y:S01]  /*1c30*/  FMUL.FTZ R62, R62, UR4 ;  /* 0x000000043e3e7c20 */ /* 0x000fe20008410000 */
[----:B------:R-:W-:Y:S01]  /*1c40*/  FMUL.FTZ R63, R63, UR4 ;  /* 0x000000043f3f7c20 */ /* 0x000fe20008410000 */
[----:B------:R-:W1:Y:S01]  /*1c50*/  MUFU.TANH R36, R36 ;  /* 0x0000002400247308 */ /* 0x000e620000002400 */
[----:B------:R-:W-:Y:S01]  /*1c60*/  ULDC UR5, c[0x0][0x988] ;  /* 0x0002620000057ab9 */ /* 0x000fe20000000800 */
[----:B------:R-:W-:Y:S01]  /*1c70*/  FMUL.FTZ R66, R66, UR4 ;  /* 0x0000000442427c20 */ /* 0x000fe20008410000 */
[----:B------:R-:W-:Y:S01]  /*1c80*/  P2R R21, PR, RZ, 0x1 ;  /* 0x00000001ff157803 */ /* 0x000fe20000000000 */
[----:B------:R-:W-:Y:S01]  /*1c90*/  FMUL.FTZ R67, R67, UR4 ;  /* 0x0000000443437c20 */ /* 0x000fe20008410000 */
[----:B------:R-:W-:Y:S01]  /*1ca0*/  FMUL.FTZ R70, R70, UR4 ;  /* 0x0000000446467c20 */ /* 0x000fe20008410000 */
[----:B------:R-:W-:Y:S01]  /*1cb0*/  FMUL.FTZ R71, R71, UR4 ;  /* 0x0000000447477c20 */ /* 0x000fe20008410000 */
[----:B------:R-:W-:Y:S01]  /*1cc0*/  R2UR UR4, R0 ;  /* 0x00000000000472ca */ /* 0x000fe200000e0000 */
[----:B------:R2:W3:Y:S01]  /*1cd0*/  MUFU.TANH R14, R30 ;  /* 0x0000001e000e7308 */ /* 0x0004e20000002400 */
[----:B0-----:R-:W-:Y:S01]  /*1ce0*/  FSEL R3, R3, -INF , P5 ;  /* 0xff80000003037808 */ /* 0x001fe20002800000 */
[--C-:B------:R-:W-:Y:S01]  /*1cf0*/  IMAD.MOV.U32 R85, RZ, RZ, R87.reuse ;  /* 0x000000ffff557224 */ /* 0x100fe200078e0057 */
[----:B------:R-:W-:Y:S01]  /*1d00*/  ISETP.GT.AND P5, PT, R5, 0x19, PT ;  /* 0x000000190500780c */ /* 0x000fe20003fa4270 */
[--C-:B------:R-:W-:Y:S01]  /*1d10*/  IMAD.MOV.U32 R83, RZ, RZ, R87.reuse ;  /* 0x000000ffff537224 */ /* 0x100fe200078e0057 */
[-C--:B------:R-:W-:Y:S01]  /*1d20*/  MOV R81, R87.reuse ;  /* 0x0000005700517202 */ /* 0x080fe20000000f00 */
[--C-:B------:R-:W-:Y:S01]  /*1d30*/  IMAD.MOV.U32 R79, RZ, RZ, R87.reuse ;  /* 0x000000ffff4f7224 */ /* 0x100fe200078e0057 */
[----:B------:R-:W-:Y:S01]  /*1d40*/  MOV R75, R87 ;  /* 0x00000057004b7202 */ /* 0x000fe20000000f00 */
[----:B------:R-:W0:Y:S01]  /*1d50*/  MUFU.TANH R37, R37 ;  /* 0x0000002500257308 */ /* 0x000e220000002400 */
[----:B--2---:R-:W-:Y:S01]  /*1d60*/  FSEL R30, R33, -INF , P1 ;  /* 0xff800000211e7808 */ /* 0x004fe20000800000 */
[----:B------:R-:W-:Y:S01]  /*1d70*/  IMAD.MOV.U32 R77, RZ, RZ, R87 ;  /* 0x000000ffff4d7224 */ /* 0x000fe200078e0057 */
[----:B-1----:R-:W-:Y:S01]  /*1d80*/  FSEL R36, R36, -INF , P6 ;  /* 0xff80000024247808 */ /* 0x002fe20003000000 */
[----:B------:R-:W-:Y:S01]  /*1d90*/  UIADD3 UR4, UR4, 0x2a840, URZ ;  /* 0x0002a84004047890 */ /* 0x000fe2000fffe03f */
[----:B------:R-:W-:-:S03]  /*1da0*/  FMNMX.FTZ R7, R30, R7, !PT ;  /* 0x000000071e077209 */ /* 0x000fc60007810000 */
[----:B------:R-:W1:Y:S01]  /*1db0*/  MUFU.TANH R31, R31 ;  /* 0x0000001f001f7308 */ /* 0x000e620000002400 */
[----:B---3--:R-:W-:Y:S01]  /*1dc0*/  FSEL R14, R14, -INF , P4 ;  /* 0xff8000000e0e7808 */ /* 0x008fe20002000000 */
[----:B------:R-:W-:Y:S01]  /*1dd0*/  UPRMT UR4, UR40, 0x654, UR4 ;  /* 0x0000065428047896 */ /* 0x000fe20008000004 */
[----:B------:R-:W-:Y:S02]  /*1de0*/  ISETP.GT.AND P4, PT, R5, 0x20, PT ;  /* 0x000000200500780c */ /* 0x000fe40003f84270 */
[----:B------:R-:W-:-:S03]  /*1df0*/  FMNMX.FTZ R7, R36, R7, !PT ;  /* 0x0000000724077209 */ /* 0x000fc60007810000 */
[----:B------:R-:W2:Y:S01]  /*1e00*/  MUFU.TANH R40, R40 ;  /* 0x0000002800287308 */ /* 0x000ea20000002400 */
[----:B0-----:R-:W-:Y:S02]  /*1e10*/  FSEL R72, R37, -INF , P5 ;  /* 0xff80000025487808 */ /* 0x001fe40002800000 */
[----:B------:R-:W-:Y:S02]  /*1e20*/  SYNCS.ARRIVE.TRANS64.RED.A1T0 RZ, [UR4], RZ ;  /* 0x000000ffffff79a7 */ /* 0x000fe40008100404 */
[----:B------:R-:W-:-:S03]  /*1e30*/  FMNMX.FTZ R7, R72, R7, !PT ;  /* 0x0000000748077209 */ /* 0x000fc60007810000 */
[----:B------:R-:W0:Y:S01]  /*1e40*/  MUFU.TANH R34, R34 ;  /* 0x0000002200227308 */ /* 0x000e220000002400 */
[----:B-1----:R-:W-:Y:S02]  /*1e50*/  FSEL R20, R31, -INF , P3 ;  /* 0xff8000001f147808 */ /* 0x002fe40001800000 */
[----:B------:R-:W-:-:S05]  /*1e60*/  ISETP.GT.AND P3, PT, R5, 0x21, PT ;  /* 0x000000210500780c */ /* 0x000fca0003f64270 */
[----:B------:R-:W1:Y:S01]  /*1e70*/  MUFU.TANH R41, R41 ;  /* 0x0000002900297308 */ /* 0x000e620000002400 */
[----:B--2---:R-:W-:-:S04]  /*1e80*/  FSEL R74, R40, -INF , P4 ;  /* 0xff800000284a7808 */ /* 0x004fc80002000000 */
[----:B------:R-:W-:-:S03]  /*1e90*/  FMNMX.FTZ R7, R74, R7, !PT ;  /* 0x000000074a077209 */ /* 0x000fc60007810000 */
[----:B------:R-:W2:Y:S01]  /*1ea0*/  MUFU.TANH R35, R35 ;  /* 0x0000002300237308 */ /* 0x000ea20000002400 */
[----:B0-----:R-:W-:Y:S02]  /*1eb0*/  FSEL R34, R34, -INF , P2 ;  /* 0xff80000022227808 */ /* 0x001fe40001000000 */
[----:B------:R-:W-:-:S05]  /*1ec0*/  ISETP.GT.AND P2, PT, R5, 0x28, PT ;  /* 0x000000280500780c */ /* 0x000fca0003f44270 */
[----:B------:R-:W0:Y:S01]  /*1ed0*/  MUFU.TANH R44, R44 ;  /* 0x0000002c002c7308 */ /* 0x000e220000002400 */
[----:B-1----:R-:W-:-:S04]  /*1ee0*/  FSEL R76, R41, -INF , P3 ;  /* 0xff800000294c7808 */ /* 0x002fc80001800000 */
[----:B------:R-:W-:-:S03]  /*1ef0*/  FMNMX.FTZ R7, R76, R7, !PT ;  /* 0x000000074c077209 */ /* 0x000fc60007810000 */
[----:B------:R-:W1:Y:S01]  /*1f00*/  MUFU.TANH R38, R38 ;  /* 0x0000002600267308 */ /* 0x000e620000002400 */
[----:B--2---:R-:W-:Y:S02]  /*1f10*/  FSEL R26, R35, -INF , P1 ;  /* 0xff800000231a7808 */ /* 0x004fe40000800000 */
[----:B------:R-:W-:-:S05]  /*1f20*/  ISETP.GT.AND P1, PT, R5, 0x29, PT ;  /* 0x000000290500780c */ /* 0x000fca0003f24270 */
[----:B------:R-:W2:Y:S01]  /*1f30*/  MUFU.TANH R45, R45 ;  /* 0x0000002d002d7308 */ /* 0x000ea20000002400 */
[----:B0-----:R-:W-:-:S04]  /*1f40*/  FSEL R78, R44, -INF , P2 ;  /* 0xff8000002c4e7808 */ /* 0x001fc80001000000 */
[----:B------:R-:W-:-:S03]  /*1f50*/  FMNMX.FTZ R7, R78, R7, !PT ;  /* 0x000000074e077209 */ /* 0x000fc60007810000 */
[----:B------:R-:W0:Y:S01]  /*1f60*/  MUFU.TANH R39, R39 ;  /* 0x0000002700277308 */ /* 0x000e220000002400 */
[----:B-1----:R-:W-:Y:S02]  /*1f70*/  FSEL R38, R38, -INF , P6 ;  /* 0xff80000026267808 */ /* 0x002fe40003000000 */
[----:B------:R-:W-:-:S05]  /*1f80*/  ISETP.GT.AND P6, PT, R5, 0x30, PT ;  /* 0x000000300500780c */ /* 0x000fca0003fc4270 */
[----:B------:R-:W1:Y:S01]  /*1f90*/  MUFU.TANH R48, R48 ;  /* 0x0000003000307308 */ /* 0x000e620000002400 */
[----:B--2---:R-:W-:Y:S02]  /*1fa0*/  FSEL R80, R45, -INF , P1 ;  /* 0xff8000002d507808 */ /* 0x004fe40000800000 */
[----:B------:R-:W-:Y:S02]  /*1fb0*/  MOV R45, R87 ;  /* 0x00000057002d7202 */ /* 0x000fe40000000f00 */
        /* <DEDUP_REMOVED lines=11> */
[----:B0-----:R-:W-:Y:S01]  /*2070*/  FSEL R84, R49, -INF , P5 ;  /* 0xff80000031547808 */ /* 0x001fe20002800000 */
[----:B------:R-:W-:-:S03]  /*2080*/  IMAD.MOV.U32 R49, RZ, RZ, R87 ;  /* 0x000000ffff317224 */ /* 0x000fc600078e0057 */
        /* <DEDUP_REMOVED lines=11> */
[----:B-1----:R-:W-:Y:S01]  /*2140*/  FSEL R90, R53, -INF , P3 ;  /* 0xff800000355a7808 */ /* 0x002fe20001800000 */
[----:B------:R-:W-:-:S03]  /*2150*/  IMAD.MOV.U32 R53, RZ, RZ, R87 ;  /* 0x000000ffff357224 */ /* 0x000fc600078e0057 */
[----:B------:R-:W-:-:S03]  /*2160*/  FMNMX.FTZ R7, R90, R7, !PT ;  /* 0x000000075a077209 */ /* 0x000fc60007810000 */
[----:B------:R-:W1:Y:S01]  /*2170*/  MUFU.TANH R50, R50 ;  /* 0x0000003200327308 */ /* 0x000e620000002400 */
[----:B--2---:R-:W-:Y:S01]  /*2180*/  FSEL R48, R47, -INF , P1 ;  /* 0xff8000002f307808 */ /* 0x004fe20000800000 */
[----:B------:R-:W-:Y:S01]  /*2190*/  IMAD.MOV.U32 R47, RZ, RZ, R87 ;  /* 0x000000ffff2f7224 */ /* 0x000fe200078e0057 */
        /* <DEDUP_REMOVED lines=13> */
[----:B------:R-:W-:Y:S02]  /*2270*/  ISETP.GT.AND P5, PT, R5, 0x49, PT ;  /* 0x000000490500780c */ /* 0x000fe40003fa4270 */
[----:B------:R-:W-:-:S03]  /*2280*/  MOV R51, R87 ;  /* 0x0000005700337202 */ /* 0x000fc60000000f00 */
        /* <DEDUP_REMOVED lines=11> */
[----:B-1----:R-:W-:Y:S01]  /*2340*/  FSEL R56, R55, -INF , P3 ;  /* 0xff80000037387808 */ /* 0x002fe20001800000 */
[----:B------:R-:W-:Y:S01]  /*2350*/  IMAD.MOV.U32 R55, RZ, RZ, R87 ;  /* 0x000000ffff377224 */ /* 0x000fe200078e0057 */
        /* <DEDUP_REMOVED lines=18> */
[----:B------:R-:W-:Y:S01]  /*2480*/  MUFU.TANH R63, R63 ;  /* 0x0000003f003f7308 */ /* 0x000fe20000002400 */
[----:B-1----:R-:W-:Y:S02]  /*2490*/  FSEL R102, R69, -INF , P1 ;  /* 0xff80000045667808 */ /* 0x002fe40000800000 */
[----:B------:R-:W-:Y:S02]  /*24a0*/  MOV R69, R87 ;  /* 0x0000005700457202 */ /* 0x000fe40000000f00 */
[----:B------:R-:W-:Y:S01]  /*24b0*/  FMNMX.FTZ R5, R102, R7, !PT ;  /* 0x0000000766057209 */ /* 0x000fe20007810000 */
[----:B------:R-:W-:Y:S02]  /*24c0*/  IMAD.U32 R7, RZ, RZ, UR5 ;  /* 0x00000005ff077e24 */ /* 0x000fe4000f8e00ff */
[----:B------:R-:W0:Y:S01]  /*24d0*/  MUFU.TANH R66, R66 ;  /* 0x0000004200427308 */ /* 0x000e220000002400 */
[----:B--2---:R-:W-:Y:S01]  /*24e0*/  FSEL R62, R62, -INF , P6 ;  /* 0xff8000003e3e7808 */ /* 0x004fe20003000000 */
[----:B------:R-:W1:Y:S06]  /*24f0*/  SHFL.BFLY PT, R6, R5, 0x2, 0x1f ;  /* 0x0c401f0005067f89 */ /* 0x000e6c00000e0000 */
[----:B------:R-:W-:Y:S08]  /*2500*/  MUFU.TANH R67, R67 ;  /* 0x0000004300437308 */ /* 0x000ff00000002400 */
[----:B------:R-:W2:Y:S01]  /*2510*/  MUFU.TANH R70, R70 ;  /* 0x0000004600467308 */ /* 0x000ea20000002400 */
[----:B0-----:R-:W-:-:S07]  /*2520*/  FSEL R66, R66, -INF , P4 ;  /* 0xff80000042427808 */ /* 0x001fce0002000000 */
[----:B------:R-:W0:Y:S01]  /*2530*/  MUFU.TANH R71, R71 ;  /* 0x0000004700477308 */ /* 0x000e220000002400 */
[----:B-1----:R-:W-:Y:S02]  /*2540*/  FMNMX.FTZ R13, R5, R6, !PT ;  /* 0x00000006050d7209 */ /* 0x002fe40007810000 */
[----:B------:R-:W-:-:S03]  /*2550*/  FMNMX.FTZ R5, R4, R3, !PT ;  /* 0x0000000304057209 */ /* 0x000fc60007810000 */
[----:B------:R-:W1:Y:S01]  /*2560*/  SHFL.BFLY PT, R6, R13, 0x1, 0x1f ;  /* 0x0c201f000d067f89 */ /* 0x000e6200000e0000 */
[----:B------:R-:W-:Y:S02]  /*2570*/  FMNMX.FTZ R5, R14, R5, !PT ;  /* 0x000000050e057209 */ /* 0x000fe40007810000 */
[----:B--2---:R-:W-:Y:S02]  /*2580*/  FSEL R70, R70, -INF , P2 ;  /* 0xff80000046467808 */ /* 0x004fe40001000000 */
[----:B------:R-:W-:-:S04]  /*2590*/  FMNMX.FTZ R5, R20, R5, !PT ;  /* 0x0000000514057209 */ /* 0x000fc80007810000 */
[----:B------:R-:W-:-:S04]  /*25a0*/  FMNMX.FTZ R5, R34, R5, !PT ;  /* 0x0000000522057209 */ /* 0x000fc80007810000 */
[----:B------:R-:W-:-:S04]  /*25b0*/  FMNMX.FTZ R5, R26, R5, !PT ;  /* 0x000000051a057209 */ /* 0x000fc80007810000 */
[----:B------:R-:W-:-:S04]  /*25c0*/  FMNMX.FTZ R5, R38, R5, !PT ;  /* 0x0000000526057209 */ /* 0x000fc80007810000 */
[----:B------:R-:W-:Y:S02]  /*25d0*/  FMNMX.FTZ R5, R40, R5, !PT ;  /* 0x0000000528057209 */ /* 0x000fe40007810000 */
[----:B-1----:R-:W-:Y:S02]  /*25e0*/  FMNMX.FTZ R6, R13, R6, !PT ;  /* 0x000000060d067209 */ /* 0x002fe40007810000 */
[----:B------:R-:W-:Y:S02]  /*25f0*/  FMNMX.FTZ R5, R42, R5, !PT ;  /* 0x000000052a057209 */ /* 0x000fe40007810000 */
[C---:B------:R-:W-:Y:S01]  /*2600*/  FSETP.NEU.FTZ.AND P0, PT, R6.reuse, -INF , PT ;  /* 0xff8000000600780b */ /* 0x040fe20003f1d000 */
[----:B------:R-:W-:Y:S01]  /*2610*/  FMUL.FTZ R15, R6, R7 ;  /* 0x00000007060f7220 */ /* 0x000fe20000410000 */
[----:B------:R-:W-:-:S04]  /*2620*/  FMNMX.FTZ R5, R44, R5, !PT ;  /* 0x000000052c057209 */ /* 0x000fc80007810000 */
[----:B------:R-:W-:Y:S02]  /*2630*/  FMNMX.FTZ R5, R46, R5, !PT ;  /* 0x000000052e057209 */ /* 0x000fe40007810000 */
[----:B------:R-:W-:Y:S02]  /*2640*/  FSEL R15, R15, RZ, P0 ;  /* 0x000000ff0f0f7208 */ /* 0x000fe40000000000 */
[----:B------:R-:W-:Y:S02]  /*2650*/  FMNMX.FTZ R5, R48, R5, !PT ;  /* 0x0000000530057209 */ /* 0x000fe40007810000 */
[----:B------:R-:W-:Y:S01]  /*2660*/  ISETP.NE.AND P0, PT, R21, RZ, PT ;  /* 0x000000ff1500720c */ /* 0x000fe20003f05270 */
[--C-:B------:R-:W-:Y:S01]  /*2670*/  FFMA.FTZ R24, R24, R7, -R15.reuse ;  /* 0x0000000718187223 */ /* 0x100fe2000001080f */
[----:B------:R-:W-:Y:S01]  /*2680*/  FMNMX.FTZ R5, R50, R5, !PT ;  /* 0x0000000532057209 */ /* 0x000fe20007810000 */
[-CC-:B------:R-:W-:Y:S01]  /*2690*/  FFMA.FTZ R28, R28, R7.reuse, -R15.reuse ;  /* 0x000000071c1c7223 */ /* 0x180fe2000001080f */
[--C-:B------:R-:W-:Y:S01]  /*26a0*/  FFMA.FTZ R30, R30, R7, -R15.reuse ;  /* 0x000000071e1e7223 */ /* 0x100fe2000001080f */
[----:B------:R1:W-:Y:S01]  /*26b0*/  MUFU.EX2 R136, R24 ;  /* 0x0000001800887308 */ /* 0x0003e20000000800 */
[----:B------:R-:W-:Y:S01]  /*26c0*/  FMNMX.FTZ R5, R52, R5, !PT ;  /* 0x0000000534057209 */ /* 0x000fe20007810000 */
[-CC-:B------:R-:W-:Y:S01]  /*26d0*/  FFMA.FTZ R12, R12, R7.reuse, -R15.reuse ;  /* 0x000000070c0c7223 */ /* 0x180fe2000001080f */
[-CC-:B------:R-:W-:Y:S01]  /*26e0*/  FFMA.FTZ R25, R25, R7.reuse, -R15.reuse ;  /* 0x0000000719197223 */ /* 0x180fe2000001080f */
[--C-:B------:R-:W-:Y:S01]  /*26f0*/  FFMA.FTZ R32, R32, R7, -R15.reuse ;  /* 0x0000000720207223 */ /* 0x100fe2000001080f */
[----:B------:R-:W-:Y:S01]  /*2700*/  FMNMX.FTZ R5, R54, R5, !PT ;  /* 0x0000000536057209 */ /* 0x000fe20007810000 */
[-CC-:B------:R-:W-:Y:S01]  /*2710*/  FFMA.FTZ R36, R36, R7.reuse, -R15.reuse ;  /* 0x0000000724247223 */ /* 0x180fe2000001080f */
[--C-:B------:R-:W-:Y:S01]  /*2720*/  FFMA.FTZ R72, R72, R7, -R15.reuse ;  /* 0x0000000748487223 */ /* 0x100fe2000001080f */
[----:B------:R2:W-:Y:S01]  /*2730*/  MUFU.EX2 R138, R28 ;  /* 0x0000001c008a7308 */ /* 0x0005e20000000800 */
[----:B------:R-:W-:Y:S01]  /*2740*/  FMNMX.FTZ R5, R56, R5, !PT ;  /* 0x0000000538057209 */ /* 0x000fe20007810000 */
[-CC-:B------:R-:W-:Y:S01]  /*2750*/  FFMA.FTZ R74, R74, R7.reuse, -R15.reuse ;  /* 0x000000074a4a7223 */ /* 0x180fe2000001080f */
[----:B-1----:R-:W-:Y:S01]  /*2760*/  FSEL R24, R63, -INF , P5 ;  /* 0xff8000003f187808 */ /* 0x002fe20002800000 */
[--C-:B------:R-:W-:Y:S01]  /*2770*/  FFMA.FTZ R76, R76, R7, -R15.reuse ;  /* 0x000000074c4c7223 */ /* 0x100fe2000001080f */
[----:B------:R-:W-:Y:S01]  /*2780*/  FMNMX.FTZ R5, R58, R5, !PT ;  /* 0x000000053a057209 */ /* 0x000fe20007810000 */
[-CC-:B------:R-:W-:Y:S01]  /*2790*/  FFMA.FTZ R78, R78, R7.reuse, -R15.reuse ;  /* 0x000000074e4e7223 */ /* 0x180fe2000001080f */
[--C-:B------:R-:W-:Y:S01]  /*27a0*/  FFMA.FTZ R80, R80, R7, -R15.reuse ;  /* 0x0000000750507223 */ /* 0x100fe2000001080f */
[----:B------:R0:W-:Y:S01]  /*27b0*/  MUFU.EX2 R27, R30 ;  /* 0x0000001e001b7308 */ /* 0x0001e20000000800 */
[----:B------:R-:W-:Y:S01]  /*27c0*/  FMNMX.FTZ R5, R60, R5, !PT ;  /* 0x000000053c057209 */ /* 0x000fe20007810000 */
[-CC-:B------:R-:W-:Y:S01]  /*27d0*/  FFMA.FTZ R82, R82, R7.reuse, -R15.reuse ;  /* 0x0000000752527223 */ /* 0x180fe2000001080f */
[----:B--2---:R-:W-:Y:S01]  /*27e0*/  FSEL R28, R67, -INF , P3 ;  /* 0xff800000431c7808 */ /* 0x004fe20001800000 */
[--C-:B------:R-:W-:Y:S01]  /*27f0*/  FFMA.FTZ R84, R84, R7, -R15.reuse ;  /* 0x0000000754547223 */ /* 0x100fe2000001080f */
[----:B------:R-:W-:Y:S01]  /*2800*/  FMNMX.FTZ R5, R62, R5, !PT ;  /* 0x000000053e057209 */ /* 0x000fe20007810000 */
[-CC-:B------:R-:W-:Y:S01]  /*2810*/  FFMA.FTZ R86, R86, R7.reuse, -R15.reuse ;  /* 0x0000000756567223 */ /* 0x180fe2000001080f */
[--C-:B------:R-:W-:Y:S01]  /*2820*/  FFMA.FTZ R90, R90, R7, -R15.reuse ;  /* 0x000000075a5a7223 */ /* 0x100fe2000001080f */
[----:B------:R1:W-:Y:S01]  /*2830*/  MUFU.EX2 R21, R12 ;  /* 0x0000000c00157308 */ /* 0x0003e20000000800 */
[----:B------:R-:W-:Y:S01]  /*2840*/  FMNMX.FTZ R5, R24, R5, !PT ;  /* 0x0000000518057209 */ /* 0x000fe20007810000 */
[-CC-:B------:R-:W-:Y:S01]  /*2850*/  FFMA.FTZ R92, R92, R7.reuse, -R15.reuse ;  /* 0x000000075c5c7223 */ /* 0x180fe2000001080f */
[----:B0-----:R-:W-:Y:S01]  /*2860*/  FSEL R30, R71, -INF , P1 ;  /* 0xff800000471e7808 */ /* 0x001fe20000800000 */
[--C-:B------:R-:W-:Y:S01]  /*2870*/  FFMA.FTZ R94, R94, R7, -R15.reuse ;  /* 0x000000075e5e7223 */ /* 0x100fe2000001080f */
[----:B------:R-:W-:Y:S01]  /*2880*/  FMNMX.FTZ R5, R66, R5, !PT ;  /* 0x0000000542057209 */ /* 0x000fe20007810000 */
[-CC-:B------:R-:W-:Y:S01]  /*2890*/  FFMA.FTZ R96, R96, R7.reuse, -R15.reuse ;  /* 0x0000000760607223 */ /* 0x180fe2000001080f */
[--C-:B------:R-:W-:Y:S01]  /*28a0*/  FFMA.FTZ R98, R98, R7, -R15.reuse ;  /* 0x0000000762627223 */ /* 0x100fe2000001080f */
[----:B------:R-:W-:Y:S01]  /*28b0*/  MUFU.EX2 R25, R25 ;  /* 0x0000001900197308 */ /* 0x000fe20000000800 */
[----:B------:R-:W-:Y:S01]  /*28c0*/  FMNMX.FTZ R5, R28, R5, !PT ;  /* 0x000000051c057209 */ /* 0x000fe20007810000 */
[-CC-:B------:R-:W-:Y:S01]  /*28d0*/  FFMA.FTZ R64, R64, R7.reuse, -R15.reuse ;  /* 0x0000000740407223 */ /* 0x180fe2000001080f */
[-CC-:B------:R-:W-:Y:S01]  /*28e0*/  FFMA.FTZ R100, R100, R7.reuse, -R15.reuse ;  /* 0x0000000764647223 */ /* 0x180fe2000001080f */
[--C-:B------:R-:W-:Y:S01]  /*28f0*/  FFMA.FTZ R68, R68, R7, -R15.reuse ;  /* 0x0000000744447223 */ /* 0x100fe2000001080f */
[----:B------:R-:W-:Y:S01]  /*2900*/  FMNMX.FTZ R5, R70, R5, !PT ;  /* 0x0000000546057209 */ /* 0x000fe20007810000 */
[----:B------:R-:W-:Y:S01]  /*2910*/  FFMA.FTZ R15, R102, R7, -R15 ;  /* 0x00000007660f7223 */ /* 0x000fe2000001080f */
[--C-:B------:R-:W-:Y:S01]  /*2920*/  IMAD.MOV.U32 R71, RZ, RZ, R87.reuse ;  /* 0x000000ffff477224 */ /* 0x100fe200078e0057 */
[----:B------:R-:W0:Y:S01]  /*2930*/  MUFU.EX2 R32, R32 ;  /* 0x0000002000207308 */ /* 0x000e220000000800 */
[----:B------:R-:W-:Y:S01]  /*2940*/  FMNMX.FTZ R5, R30, R5, !PT ;  /* 0x000000051e057209 */ /* 0x000fe20007810000 */
[----:B------:R-:W-:Y:S01]  /*2950*/  IMAD.MOV.U32 R67, RZ, RZ, R87 ;  /* 0x000000ffff437224 */ /* 0x000fe200078e0057 */
[----:B------:R-:W-:-:S03]  /*2960*/  MOV R63, R87 ;  /* 0x00000057003f7202 */ /* 0x000fc60000000f00 */
[----:B-1----:R-:W1:Y:S02]  /*2970*/  SHFL.BFLY PT, R12, R5, 0x2, 0x1f ;  /* 0x0c401f00050c7f89 */ /* 0x002e6400000e0000 */
[----:B------:R-:W-:Y:S08]  /*2980*/  MUFU.EX2 R36, R36 ;  /* 0x0000002400247308 */ /* 0x000ff00000000800 */
[----:B------:R2:W3:Y:S01]  /*2990*/  MUFU.EX2 R29, R72 ;  /* 0x00000048001d7308 */ /* 0x0004e20000000800 */
[----:B0-----:R-:W-:-:S07]  /*29a0*/  F2FP.BF16.F32.PACK_AB R140, R27, R32 ;  /* 0x000000201b8c723e */ /* 0x001fce00000010ff */
[----:B------:R-:W-:Y:S01]  /*29b0*/  MUFU.EX2 R74, R74 ;  /* 0x0000004a004a7308 */ /* 0x000fe20000000800 */
[----:B--2---:R-:W-:Y:S02]  /*29c0*/  MOV R72, R87 ;  /* 0x0000005700487202 */ /* 0x004fe40000000f00 */
[----:B-1----:R-:W-:-:S05]  /*29d0*/  FMNMX.FTZ R13, R5, R12, !PT ;  /* 0x0000000c050d7209 */ /* 0x002fca0007810000 */
[----:B------:R0:W1:Y:S01]  /*29e0*/  MUFU.EX2 R31, R76 ;  /* 0x0000004c001f7308 */ /* 0x0000620000000800 */
[----:B---3--:R-:W-:Y:S01]  /*29f0*/  F2FP.BF16.F32.PACK_AB R142, R29, R36 ;  /* 0x000000241d8e723e */ /* 0x008fe200000010ff */
[----:B------:R-:W2:Y:S06]  /*2a00*/  SHFL.BFLY PT, R12, R13, 0x1, 0x1f ;  /* 0x0c201f000d0c7f89 */ /* 0x000eac00000e0000 */
[----:B------:R-:W-:Y:S01]  /*2a10*/  MUFU.EX2 R78, R78 ;  /* 0x0000004e004e7308 */ /* 0x000fe20000000800 */
[----:B0-----:R-:W-:-:S07]  /*2a20*/  IMAD.MOV.U32 R76, RZ, RZ, R87 ;  /* 0x000000ffff4c7224 */ /* 0x001fce00078e0057 */
[----:B------:R0:W3:Y:S01]  /*2a30*/  MUFU.EX2 R33, R80 ;  /* 0x0000005000217308 */ /* 0x0000e20000000800 */
[----:B-1----:R-:W-:-:S07]  /*2a40*/  F2FP.BF16.F32.PACK_AB R144, R31, R74 ;  /* 0x0000004a1f90723e */ /* 0x002fce00000010ff */
[----:B------:R-:W-:Y:S01]  /*2a50*/  MUFU.EX2 R82, R82 ;  /* 0x0000005200527308 */ /* 0x000fe20000000800 */
[----:B0-----:R-:W-:Y:S01]  /*2a60*/  IMAD.MOV.U32 R80, RZ, RZ, R87 ;  /* 0x000000ffff507224 */ /* 0x001fe200078e0057 */
[----:B--2---:R-:W-:-:S04]  /*2a70*/  FMNMX.FTZ R12, R13, R12, !PT ;  /* 0x0000000c0d0c7209 */ /* 0x004fc80007810000 */
[C---:B------:R-:W-:Y:S01]  /*2a80*/  FSETP.NEU.FTZ.AND P1, PT, R12.reuse, -INF , PT ;  /* 0xff8000000c00780b */ /* 0x040fe20003f3d000 */
[----:B------:R-:W-:Y:S01]  /*2a90*/  FMUL.FTZ R41, R12, R7 ;  /* 0x000000070c297220 */ /* 0x000fe20000410000 */
[----:B------:R-:W0:Y:S01]  /*2aa0*/  MUFU.EX2 R35, R84 ;  /* 0x0000005400237308 */ /* 0x000e220000000800 */
[----:B---3--:R-:W-:-:S03]  /*2ab0*/  F2FP.BF16.F32.PACK_AB R146, R33, R78 ;  /* 0x0000004e2192723e */ /* 0x008fc600000010ff */
[----:B------:R-:W-:Y:S02]  /*2ac0*/  FSEL R41, R41, RZ, P1 ;  /* 0x000000ff29297208 */ /* 0x000fe40000800000 */
[----:B------:R-:W-:Y:S01]  /*2ad0*/  ISETP.GE.AND P1, PT, R73, 0x61, PT ;  /* 0x000000614900780c */ /* 0x000fe20003f26270 */
[----:B------:R-:W-:Y:S01]  /*2ae0*/  IMAD.MOV.U32 R73, RZ, RZ, R87 ;  /* 0x000000ffff497224 */ /* 0x000fe200078e0057 */
[----:B------:R-:W-:Y:S01]  /*2af0*/  MUFU.EX2 R86, R86 ;  /* 0x0000005600567308 */ /* 0x000fe20000000800 */
[-CC-:B------:R-:W-:Y:S01]  /*2b00*/  FFMA.FTZ R4, R4, R7.reuse, -R41.reuse ;  /* 0x0000000704047223 */ /* 0x180fe20000010829 */
[-CC-:B------:R-:W-:Y:S01]  /*2b10*/  FFMA.FTZ R3, R3, R7.reuse, -R41.reuse ;  /* 0x0000000703037223 */ /* 0x180fe20000010829 */
[-CC-:B------:R-:W-:Y:S01]  /*2b20*/  FFMA.FTZ R14, R14, R7.reuse, -R41.reuse ;  /* 0x000000070e0e7223 */ /* 0x180fe20000010829 */
[-CC-:B------:R-:W-:Y:S01]  /*2b30*/  FFMA.FTZ R20, R20, R7.reuse, -R41.reuse ;  /* 0x0000000714147223 */ /* 0x180fe20000010829 */
[-CC-:B------:R-:W-:Y:S01]  /*2b40*/  FFMA.FTZ R34, R34, R7.reuse, -R41.reuse ;  /* 0x0000000722227223 */ /* 0x180fe20000010829 */
[-CC-:B------:R-:W-:Y:S01]  /*2b50*/  FFMA.FTZ R26, R26, R7.reuse, -R41.reuse ;  /* 0x000000071a1a7223 */ /* 0x180fe20000010829 */
[-CC-:B------:R-:W-:Y:S01]  /*2b60*/  FFMA.FTZ R38, R38, R7.reuse, -R41.reuse ;  /* 0x0000000726267223 */ /* 0x180fe20000010829 */
        /* <DEDUP_REMOVED lines=8> */
[----:B------:R1:W2:Y:S01]  /*2bf0*/  MUFU.EX2 R137, R3 ;  /* 0x0000000300897308 */ /* 0x0002a20000000800 */
[-CC-:B------:R-:W-:Y:S01]  /*2c00*/  FFMA.FTZ R54, R54, R7.reuse, -R41.reuse ;  /* 0x0000000736367223 */ /* 0x180fe20000010829 */
[-CC-:B------:R-:W-:Y:S01]  /*2c10*/  FFMA.FTZ R56, R56, R7.reuse, -R41.reuse ;  /* 0x0000000738387223 */ /* 0x180fe20000010829 */
[-CC-:B------:R-:W-:Y:S01]  /*2c20*/  FFMA.FTZ R58, R58, R7.reuse, -R41.reuse ;  /* 0x000000073a3a7223 */ /* 0x180fe20000010829 */
[-CC-:B------:R-:W-:Y:S01]  /*2c30*/  FFMA.FTZ R60, R60, R7.reuse, -R41.reuse ;  /* 0x000000073c3c7223 */ /* 0x180fe20000010829 */
[-CC-:B------:R-:W-:Y:S01]  /*2c40*/  FFMA.FTZ R62, R62, R7.reuse, -R41.reuse ;  /* 0x000000073e3e7223 */ /* 0x180fe20000010829 */
[-CC-:B------:R-:W-:Y:S01]  /*2c50*/  FFMA.FTZ R24, R24, R7.reuse, -R41.reuse ;  /* 0x0000000718187223 */ /* 0x180fe20000010829 */
[-C--:B------:R-:W-:Y:S01]  /*2c60*/  FFMA.FTZ R66, R66, R7.reuse, -R41 ;  /* 0x0000000742427223 */ /* 0x080fe20000010829 */
[----:B------:R-:W3:Y:S01]  /*2c70*/  MUFU.EX2 R14, R14 ;  /* 0x0000000e000e7308 */ /* 0x000ee20000000800 */
[----:B-1----:R-:W-:Y:S01]  /*2c80*/  FADD.FTZ R3, R136, R25 ;  /* 0x0000001988037221 */ /* 0x002fe20000010000 */
[-CC-:B------:R-:W-:Y:S01]  /*2c90*/  FFMA.FTZ R28, R28, R7.reuse, -R41.reuse ;  /* 0x000000071c1c7223 */ /* 0x180fe20000010829 */
[-CC-:B------:R-:W-:Y:S01]  /*2ca0*/  FFMA.FTZ R70, R70, R7.reuse, -R41.reuse ;  /* 0x0000000746467223 */ /* 0x180fe20000010829 */
[----:B------:R-:W-:Y:S01]  /*2cb0*/  FFMA.FTZ R30, R30, R7, -R41 ;  /* 0x000000071e1e7223 */ /* 0x000fe20000010829 */
[----:B------:R-:W-:Y:S01]  /*2cc0*/  F2FP.BF16.F32.PACK_AB R136, R25, R136 ;  /* 0x000000881988723e */ /* 0x000fe200000010ff */
[--C-:B------:R-:W-:Y:S01]  /*2cd0*/  IMAD.MOV.U32 R41, RZ, RZ, R87.reuse ;  /* 0x000000ffff297224 */ /* 0x100fe200078e0057 */
[----:B0-----:R-:W-:Y:S01]  /*2ce0*/  F2FP.BF16.F32.PACK_AB R148, R35, R82 ;  /* 0x000000522394723e */ /* 0x001fe200000010ff */
[----:B------:R0:W1:Y:S01]  /*2cf0*/  MUFU.EX2 R139, R20 ;  /* 0x00000014008b7308 */ /* 0x0000620000000800 */
[----:B------:R-:W-:Y:S01]  /*2d00*/  MOV R84, R87 ;  /* 0x0000005700547202 */ /* 0x000fe20000000f00 */
[----:B------:R-:W-:-:S06]  /*2d10*/  IMAD.MOV.U32 R25, RZ, RZ, R87 ;  /* 0x000000ffff197224 */ /* 0x000fcc00078e0057 */
[----:B------:R-:W4:Y:S01]  /*2d20*/  MUFU.EX2 R34, R34 ;  /* 0x0000002200227308 */ /* 0x000f220000000800 */
[----:B0-----:R-:W-:Y:S01]  /*2d30*/  FADD.FTZ R20, R138, R3 ;  /* 0x000000038a147221 */ /* 0x001fe20000010000 */
[----:B------:R-:W-:-:S03]  /*2d40*/  F2FP.BF16.F32.PACK_AB R138, R21, R138 ;  /* 0x0000008a158a723e */ /* 0x000fc600000010ff */
[----:B------:R-:W-:-:S03]  /*2d50*/  FADD.FTZ R3, R21, R20 ;  /* 0x0000001415037221 */ /* 0x000fc60000010000 */
[----:B------:R0:W5:Y:S01]  /*2d60*/  MUFU.EX2 R141, R26 ;  /* 0x0000001a008d7308 */ /* 0x0001620000000800 */
[----:B------:R-:W-:Y:S01]  /*2d70*/  FADD.FTZ R20, R32, R3 ;  /* 0x0000000320147221 */ /* 0x000fe20000010000 */
[----:B--2---:R-:W-:Y:S01]  /*2d80*/  FADD.FTZ R3, R4, R137 ;  /* 0x0000008904037221 */ /* 0x004fe20000010000 */
[----:B------:R-:W-:Y:S01]  /*2d90*/  F2FP.BF16.F32.PACK_AB R137, R137, R4 ;  /* 0x000000048989723e */ /* 0x000fe200000010ff */
[----:B------:R-:W-:Y:S02]  /*2da0*/  IMAD.MOV.U32 R32, RZ, RZ, R87 ;  /* 0x000000ffff207224 */ /* 0x000fe400078e0057 */
[----:B------:R-:W-:Y:S01]  /*2db0*/  FADD.FTZ R43, R27, R20 ;  /* 0x000000141b2b7221 */ /* 0x000fe20000010000 */
[----:B---3--:R-:W-:Y:S01]  /*2dc0*/  FADD.FTZ R20, R14, R3 ;  /* 0x000000030e147221 */ /* 0x008fe20000010000 */
[----:B------:R-:W-:Y:S01]  /*2dd0*/  MOV R4, 0x3f800000 ;  /* 0x3f80000000047802 */ /* 0x000fe20000000f00 */
[----:B------:R-:W2:Y:S01]  /*2de0*/  MUFU.EX2 R38, R38 ;  /* 0x0000002600267308 */ /* 0x000ea20000000800 */
[----:B0-----:R-:W-:Y:S01]  /*2df0*/  FADD.FTZ R26, R36, R43 ;  /* 0x0000002b241a7221 */ /* 0x001fe20000010000 */
[C---:B-1----:R-:W-:Y:S01]  /*2e00*/  FADD.FTZ R3, R139.reuse, R20 ;  /* 0x000000148b037221 */ /* 0x042fe20000010000 */
[----:B------:R-:W-:-:S02]  /*2e10*/  F2FP.BF16.F32.PACK_AB R139, R139, R14 ;  /* 0x0000000e8b8b723e */ /* 0x000fc400000010ff */
[----:B------:R-:W-:Y:S01]  /*2e20*/  FADD.FTZ R43, R29, R26 ;  /* 0x0000001a1d2b7221 */ /* 0x000fe20000010000 */
[----:B----4-:R-:W-:Y:S01]  /*2e30*/  FADD.FTZ R20, R34, R3 ;  /* 0x0000000322147221 */ /* 0x010fe20000010000 */
[-C--:B------:R-:W-:Y:S01]  /*2e40*/  MOV R36, R87.reuse ;  /* 0x0000005700247202 */ /* 0x080fe20000000f00 */
[----:B------:R0:W1:Y:S01]  /*2e50*/  MUFU.EX2 R143, R40 ;  /* 0x00000028008f7308 */ /* 0x0000620000000800 */
[----:B------:R-:W-:Y:S01]  /*2e60*/  FADD.FTZ R26, R74, R43 ;  /* 0x0000002b4a1a7221 */ /* 0x000fe20000010000 */
[C---:B-----5:R-:W-:Y:S01]  /*2e70*/  FADD.FTZ R3, R141.reuse, R20 ;  /* 0x000000148d037221 */ /* 0x060fe20000010000 */
[----:B------:R-:W-:Y:S01]  /*2e80*/  F2FP.BF16.F32.PACK_AB R141, R141, R34 ;  /* 0x000000228d8d723e */ /* 0x000fe200000010ff */
[--C-:B------:R-:W-:Y:S02]  /*2e90*/  IMAD.MOV.U32 R74, RZ, RZ, R87.reuse ;  /* 0x000000ffff4a7224 */ /* 0x100fe400078e0057 */
[----:B------:R-:W-:Y:S01]  /*2ea0*/  FADD.FTZ R43, R31, R26 ;  /* 0x0000001a1f2b7221 */ /* 0x000fe20000010000 */
[----:B------:R-:W-:Y:S01]  /*2eb0*/  IMAD.MOV.U32 R34, RZ, RZ, R87 ;  /* 0x000000ffff227224 */ /* 0x000fe200078e0057 */
[-C--:B------:R-:W-:Y:S01]  /*2ec0*/  MOV R27, R87.reuse ;  /* 0x00000057001b7202 */ /* 0x080fe20000000f00 */
[----:B------:R-:W3:Y:S01]  /*2ed0*/  MUFU.EX2 R42, R42 ;  /* 0x0000002a002a7308 */ /* 0x000ee20000000800 */
[----:B--2---:R-:W-:Y:S01]  /*2ee0*/  FADD.FTZ R20, R38, R3 ;  /* 0x0000000326147221 */ /* 0x004fe20000010000 */
[----:B------:R-:W-:Y:S01]  /*2ef0*/  FADD.FTZ R26, R78, R43 ;  /* 0x0000002b4e1a7221 */ /* 0x000fe20000010000 */
[----:B------:R-:W-:Y:S01]  /*2f00*/  MOV R78, R87 ;  /* 0x00000057004e7202 */ /* 0x000fe20000000f00 */
[----:B0-----:R-:W-:-:S02]  /*2f10*/  IMAD.MOV.U32 R40, RZ, RZ, R87 ;  /* 0x000000ffff287224 */ /* 0x001fc400078e0057 */
[----:B------:R-:W-:Y:S01]  /*2f20*/  FADD.FTZ R43, R33, R26 ;  /* 0x0000001a212b7221 */ /* 0x000fe20000010000 */
[----:B------:R-:W-:Y:S01]  /*2f30*/  MOV R33, R87 ;  /* 0x0000005700217202 */ /* 0x000fe20000000f00 */
[----:B------:R0:W2:Y:S01]  /*2f40*/  MUFU.EX2 R145, R44 ;  /* 0x0000002c00917308 */ /* 0x0000a20000000800 */
[C---:B-1----:R-:W-:Y:S01]  /*2f50*/  FADD.FTZ R3, R143.reuse, R20 ;  /* 0x000000148f037221 */ /* 0x042fe20000010000 */
[----:B------:R-:W-:Y:S01]  /*2f60*/  FADD.FTZ R20, R82, R43 ;  /* 0x0000002b52147221 */ /* 0x000fe20000010000 */
[----:B------:R-:W-:Y:S01]  /*2f70*/  F2FP.BF16.F32.PACK_AB R143, R143, R38 ;  /* 0x000000268f8f723e */ /* 0x000fe200000010ff */
[--C-:B------:R-:W-:Y:S02]  /*2f80*/  IMAD.MOV.U32 R82, RZ, RZ, R87.reuse ;  /* 0x000000ffff527224 */ /* 0x100fe400078e0057 */
[----:B------:R-:W-:Y:S01]  /*2f90*/  FADD.FTZ R43, R35, R20 ;  /* 0x00000014232b7221 */ /* 0x000fe20000010000 */
[----:B------:R-:W-:Y:S01]  /*2fa0*/  IMAD.MOV.U32 R38, RZ, RZ, R87 ;  /* 0x000000ffff267224 */ /* 0x000fe200078e0057 */
[----:B------:R-:W1:Y:S01]  /*2fb0*/  MUFU.EX2 R46, R46 ;  /* 0x0000002e002e7308 */ /* 0x000e620000000800 */
[----:B---3--:R-:W-:Y:S01]  /*2fc0*/  FADD.FTZ R0, R42, R3 ;  /* 0x000000032a007221 */ /* 0x008fe20000010000 */
[----:B------:R-:W-:Y:S01]  /*2fd0*/  FADD.FTZ R20, R86, R43 ;  /* 0x0000002b56147221 */ /* 0x000fe20000010000 */
[----:B0-----:R-:W-:-:S02]  /*2fe0*/  IMAD.MOV.U32 R44, RZ, RZ, R87 ;  /* 0x000000ffff2c7224 */ /* 0x001fc400078e0057 */
[--C-:B------:R-:W-:Y:S02]  /*2ff0*/  IMAD.MOV.U32 R35, RZ, RZ, R87.reuse ;  /* 0x000000ffff237224 */ /* 0x100fe400078e0057 */
[--C-:B------:R-:W-:Y:S01]  /*3000*/  IMAD.MOV.U32 R31, RZ, RZ, R87.reuse ;  /* 0x000000ffff1f7224 */ /* 0x100fe200078e0057 */
[----:B------:R0:W3:Y:S01]  /*3010*/  MUFU.EX2 R147, R48 ;  /* 0x0000003000937308 */ /* 0x0000e20000000800 */
[C---:B--2---:R-:W-:Y:S01]  /*3020*/  FADD.FTZ R3, R145.reuse, R0 ;  /* 0x0000000091037221 */ /* 0x044fe20000010000 */
[----:B------:R-:W-:Y:S01]  /*3030*/  F2FP.BF16.F32.PACK_AB R145, R145, R42 ;  /* 0x0000002a9191723e */ /* 0x000fe200000010ff */
[--C-:B------:R-:W-:Y:S01]  /*3040*/  IMAD.MOV.U32 R29, RZ, RZ, R87.reuse ;  /* 0x000000ffff1d7224 */ /* 0x100fe200078e0057 */
[----:B------:R-:W-:Y:S01]  /*3050*/  MOV R42, R87 ;  /* 0x00000057002a7202 */ /* 0x000fe20000000f00 */
[----:B------:R-:W-:-:S03]  /*3060*/  IMAD.MOV.U32 R26, RZ, RZ, R87 ;  /* 0x000000ffff1a7224 */ /* 0x000fc600078e0057 */
[----:B------:R-:W2:Y:S01]  /*3070*/  MUFU.EX2 R50, R50 ;  /* 0x0000003200327308 */ /* 0x000ea20000000800 */
[----:B-1----:R-:W-:Y:S01]  /*3080*/  FADD.FTZ R0, R46, R3 ;  /* 0x000000032e007221 */ /* 0x002fe20000010000 */
[----:B0-----:R-:W-:-:S06]  /*3090*/  MOV R48, R87 ;  /* 0x0000005700307202 */ /* 0x001fcc0000000f00 */
[----:B------:R0:W1:Y:S01]  /*30a0*/  MUFU.EX2 R149, R52 ;  /* 0x0000003400957308 */ /* 0x0000620000000800 */
[C---:B---3--:R-:W-:Y:S01]  /*30b0*/  FADD.FTZ R3, R147.reuse, R0 ;  /* 0x0000000093037221 */ /* 0x048fe20000010000 */
[----:B------:R-:W-:Y:S01]  /*30c0*/  F2FP.BF16.F32.PACK_AB R147, R147, R46 ;  /* 0x0000002e9393723e */ /* 0x000fe200000010ff */
[----:B------:R-:W-:-:S05]  /*30d0*/  IMAD.MOV.U32 R46, RZ, RZ, R87 ;  /* 0x000000ffff2e7224 */ /* 0x000fca00078e0057 */
[----:B------:R-:W3:Y:S01]  /*30e0*/  MUFU.EX2 R54, R54 ;  /* 0x0000003600367308 */ /* 0x000ee20000000800 */
[----:B--2---:R-:W-:Y:S01]  /*30f0*/  FADD.FTZ R0, R50, R3 ;  /* 0x0000000332007221 */ /* 0x004fe20000010000 */
[----:B0-----:R-:W-:-:S06]  /*3100*/  IMAD.MOV.U32 R52, RZ, RZ, R87 ;  /* 0x000000ffff347224 */ /* 0x001fcc00078e0057 */
[----:B------:R0:W2:Y:S01]  /*3110*/  MUFU.EX2 R151, R56 ;  /* 0x0000003800977308 */ /* 0x0000a20000000800 */
[C---:B-1----:R-:W-:Y:S01]  /*3120*/  FADD.FTZ R3, R149.reuse, R0 ;  /* 0x0000000095037221 */ /* 0x042fe20000010000 */
[----:B------:R-:W-:Y:S01]  /*3130*/  F2FP.BF16.F32.PACK_AB R149, R149, R50 ;  /* 0x000000329595723e */ /* 0x000fe200000010ff */
[----:B------:R-:W-:-:S05]  /*3140*/  IMAD.MOV.U32 R50, RZ, RZ, R87 ;  /* 0x000000ffff327224 */ /* 0x000fca00078e0057 */
[----:B------:R-:W1:Y:S01]  /*3150*/  MUFU.EX2 R37, R90 ;  /* 0x0000005a00257308 */ /* 0x000e620000000800 */
[----:B---3--:R-:W-:Y:S01]  /*3160*/  FADD.FTZ R0, R54, R3 ;  /* 0x0000000336007221 */ /* 0x008fe20000010000 */
[----:B0-----:R-:W-:-:S06]  /*3170*/  IMAD.MOV.U32 R56, RZ, RZ, R87 ;  /* 0x000000ffff387224 */ /* 0x001fcc00078e0057 */
[----:B------:R-:W0:Y:S01]  /*3180*/  MUFU.EX2 R58, R58 ;  /* 0x0000003a003a7308 */ /* 0x000e220000000800 */
[C---:B--2---:R-:W-:Y:S01]  /*3190*/  FADD.FTZ R3, R151.reuse, R0 ;  /* 0x0000000097037221 */ /* 0x044fe20000010000 */
[----:B------:R-:W-:Y:S02]  /*31a0*/  F2FP.BF16.F32.PACK_AB R151, R151, R54 ;  /* 0x000000369797723e */ /* 0x000fe400000010ff */
[----:B------:R-:W-:-:S04]  /*31b0*/  MOV R54, R87 ;  /* 0x0000005700367202 */ /* 0x000fc80000000f00 */
[----:B------:R-:W2:Y:S01]  /*31c0*/  MUFU.EX2 R92, R92 ;  /* 0x0000005c005c7308 */ /* 0x000ea20000000800 */
[C---:B-1----:R-:W-:Y:S01]  /*31d0*/  FADD.FTZ R43, R37.reuse, R20 ;  /* 0x00000014252b7221 */ /* 0x042fe20000010000 */
[----:B------:R-:W-:Y:S01]  /*31e0*/  F2FP.BF16.F32.PACK_AB R150, R37, R86 ;  /* 0x000000562596723e */ /* 0x000fe200000010ff */
[--C-:B------:R-:W-:Y:S02]  /*31f0*/  IMAD.MOV.U32 R86, RZ, RZ, R87.reuse ;  /* 0x000000ffff567224 */ /* 0x100fe400078e0057 */
[----:B------:R-:W-:-:S03]  /*3200*/  IMAD.MOV.U32 R37, RZ, RZ, R87 ;  /* 0x000000ffff257224 */ /* 0x000fc600078e0057 */
[----:B------:R1:W3:Y:S01]  /*3210*/  MUFU.EX2 R153, R60 ;  /* 0x0000003c00997308 */ /* 0x0002e20000000800 */
[----:B0-----:R-:W-:-:S07]  /*3220*/  FADD.FTZ R0, R58, R3 ;  /* 0x000000033a007221 */ /* 0x001fce0000010000 */
[----:B------:R-:W0:Y:S01]  /*3230*/  MUFU.EX2 R5, R94 ;  /* 0x0000005e00057308 */ /* 0x000e220000000800 */
[----:B--2---:R-:W-:Y:S01]  /*3240*/  FADD.FTZ R20, R92, R43 ;  /* 0x0000002b5c147221 */ /* 0x004fe20000010000 */
[----:B-1----:R-:W-:Y:S01]  /*3250*/  MOV R60, R87 ;  /* 0x00000057003c7202 */ /* 0x002fe20000000f00 */
[----:B------:R-:W-:-:S05]  /*3260*/  IMAD.MOV.U32 R43, RZ, RZ, R87 ;  /* 0x000000ffff2b7224 */ /* 0x000fca00078e0057 */
[----:B------:R-:W1:Y:S01]  /*3270*/  MUFU.EX2 R62, R62 ;  /* 0x0000003e003e7308 */ /* 0x000e620000000800 */
[C---:B---3--:R-:W-:Y:S01]  /*3280*/  FADD.FTZ R3, R153.reuse, R0 ;  /* 0x0000000099037221 */ /* 0x048fe20000010000 */
[----:B------:R-:W-:Y:S01]  /*3290*/  F2FP.BF16.F32.PACK_AB R153, R153, R58 ;  /* 0x0000003a9999723e */ /* 0x000fe200000010ff */
[----:B------:R-:W-:-:S05]  /*32a0*/  IMAD.MOV.U32 R58, RZ, RZ, R87 ;  /* 0x000000ffff3a7224 */ /* 0x000fca00078e0057 */
[----:B------:R-:W2:Y:S01]  /*32b0*/  MUFU.EX2 R96, R96 ;  /* 0x0000006000607308 */ /* 0x000ea20000000800 */
[C---:B0-----:R-:W-:Y:S01]  /*32c0*/  FADD.FTZ R21, R5.reuse, R20 ;  /* 0x0000001405157221 */ /* 0x041fe20000010000 */
[----:B------:R-:W-:-:S06]  /*32d0*/  F2FP.BF16.F32.PACK_AB R152, R5, R92 ;  /* 0x0000005c0598723e */ /* 0x000fcc00000010ff */
[----:B------:R0:W3:Y:S01]  /*32e0*/  MUFU.EX2 R155, R24 ;  /* 0x00000018009b7308 */ /* 0x0000e20000000800 */
[----:B-1----:R-:W-:-:S07]  /*32f0*/  FADD.FTZ R0, R62, R3 ;  /* 0x000000033e007221 */ /* 0x002fce0000010000 */
[----:B------:R-:W1:Y:S01]  /*3300*/  MUFU.EX2 R39, R98 ;  /* 0x0000006200277308 */ /* 0x000e620000000800 */
[----:B--2---:R-:W-:Y:S01]  /*3310*/  FADD.FTZ R20, R96, R21 ;  /* 0x0000001560147221 */ /* 0x004fe20000010000 */
[----:B0-----:R-:W-:-:S06]  /*3320*/  MOV R24, R87 ;  /* 0x0000005700187202 */ /* 0x001fcc0000000f00 */
[----:B------:R-:W0:Y:S01]  /*3330*/  MUFU.EX2 R66, R66 ;  /* 0x0000004200427308 */ /* 0x000e220000000800 */
[C---:B---3--:R-:W-:Y:S01]  /*3340*/  FADD.FTZ R5, R155.reuse, R0 ;  /* 0x000000009b057221 */ /* 0x048fe20000010000 */
[----:B------:R-:W-:Y:S01]  /*3350*/  F2FP.BF16.F32.PACK_AB R155, R155, R62 ;  /* 0x0000003e9b9b723e */ /* 0x000fe200000010ff */
[----:B------:R-:W-:-:S05]  /*3360*/  IMAD.MOV.U32 R62, RZ, RZ, R87 ;  /* 0x000000ffff3e7224 */ /* 0x000fca00078e0057 */
[----:B------:R-:W2:Y:S01]  /*3370*/  MUFU.EX2 R64, R64 ;  /* 0x0000004000407308 */ /* 0x000ea20000000800 */
[C---:B-1----:R-:W-:Y:S01]  /*3380*/  FADD.FTZ R21, R39.reuse, R20 ;  /* 0x0000001427157221 */ /* 0x042fe20000010000 */
[----:B------:R-:W-:Y:S02]  /*3390*/  F2FP.BF16.F32.PACK_AB R154, R39, R96 ;  /* 0x00000060279a723e */ /* 0x000fe400000010ff */
[----:B------:R-:W-:-:S04]  /*33a0*/  MOV R39, R87 ;  /* 0x0000005700277202 */ /* 0x000fc80000000f00 */
[----:B------:R1:W3:Y:S01]  /*33b0*/  MUFU.EX2 R157, R28 ;  /* 0x0000001c009d7308 */ /* 0x0002e20000000800 */
[----:B0-----:R-:W-:-:S07]  /*33c0*/  FADD.FTZ R0, R66, R5 ;  /* 0x0000000542007221 */ /* 0x001fce0000010000 */
[----:B------:R-:W0:Y:S01]  /*33d0*/  MUFU.EX2 R13, R100 ;  /* 0x00000064000d7308 */ /* 0x000e220000000800 */
[----:B--2---:R-:W-:Y:S01]  /*33e0*/  FADD.FTZ R20, R64, R21 ;  /* 0x0000001540147221 */ /* 0x004fe20000010000 */
[----:B-1----:R-:W-:-:S06]  /*33f0*/  IMAD.MOV.U32 R28, RZ, RZ, R87 ;  /* 0x000000ffff1c7224 */ /* 0x002fcc00078e0057 */
[----:B------:R-:W1:Y:S01]  /*3400*/  MUFU.EX2 R70, R70 ;  /* 0x0000004600467308 */ /* 0x000e620000000800 */
[C---:B---3--:R-:W-:Y:S01]  /*3410*/  FADD.FTZ R5, R157.reuse, R0 ;  /* 0x000000009d057221 */ /* 0x048fe20000010000 */
[----:B------:R-:W-:Y:S02]  /*3420*/  F2FP.BF16.F32.PACK_AB R157, R157, R66 ;  /* 0x000000429d9d723e */ /* 0x000fe400000010ff */
[----:B------:R-:W-:-:S04]  /*3430*/  MOV R66, R87 ;  /* 0x0000005700427202 */ /* 0x000fc80000000f00 */
[----:B------:R-:W2:Y:S01]  /*3440*/  MUFU.EX2 R68, R68 ;  /* 0x0000004400447308 */ /* 0x000ea20000000800 */
[C---:B0-----:R-:W-:Y:S01]  /*3450*/  FADD.FTZ R21, R13.reuse, R20 ;  /* 0x000000140d157221 */ /* 0x041fe20000010000 */
[----:B------:R-:W-:Y:S01]  /*3460*/  F2FP.BF16.F32.PACK_AB R156, R13, R64 ;  /* 0x000000400d9c723e */ /* 0x000fe200000010ff */
[----:B------:R-:W-:-:S05]  /*3470*/  IMAD.MOV.U32 R64, RZ, RZ, R87 ;  /* 0x000000ffff407224 */ /* 0x000fca00078e0057 */
[----:B------:R0:W3:Y:S01]  /*3480*/  MUFU.EX2 R159, R30 ;  /* 0x0000001e009f7308 */ /* 0x0000e20000000800 */
[----:B-1----:R-:W-:Y:S01]  /*3490*/  FADD.FTZ R0, R70, R5 ;  /* 0x0000000546007221 */ /* 0x002fe20000010000 */
[----:B------:R-:W-:-:S06]  /*34a0*/  IMAD.MOV.U32 R5, RZ, RZ, 0x3f800000 ;  /* 0x3f800000ff057424 */ /* 0x000fcc00078e00ff */
[----:B------:R-:W1:Y:S01]  /*34b0*/  MUFU.EX2 R15, R15 ;  /* 0x0000000f000f7308 */ /* 0x000e620000000800 */
[----:B--2---:R-:W-:Y:S01]  /*34c0*/  FADD.FTZ R20, R68, R21 ;  /* 0x0000001544147221 */ /* 0x004fe20000010000 */
[----:B0-----:R-:W-:Y:S01]  /*34d0*/  MOV R30, R87 ;  /* 0x00000057001e7202 */ /* 0x001fe20000000f00 */
[C---:B---3--:R-:W-:Y:S01]  /*34e0*/  FADD.FTZ R0, R159.reuse, R0 ;  /* 0x000000009f007221 */ /* 0x048fe20000010000 */
[----:B------:R-:W-:Y:S01]  /*34f0*/  F2FP.BF16.F32.PACK_AB R159, R159, R70 ;  /* 0x000000469f9f723e */ /* 0x000fe200000010ff */
[--C-:B------:R-:W-:Y:S01]  /*3500*/  IMAD.MOV.U32 R70, RZ, RZ, R87.reuse ;  /* 0x000000ffff467224 */ /* 0x100fe200078e0057 */
[C---:B-1----:R-:W-:Y:S01]  /*3510*/  F2FP.BF16.F32.PACK_AB R158, R15.reuse, R68 ;  /* 0x000000440f9e723e */ /* 0x042fe200000010ff */
[----:B------:R-:W-:Y:S01]  /*3520*/  FADD.FTZ R3, R15, R20 ;  /* 0x000000140f037221 */ /* 0x000fe20000010000 */
[----:B------:R-:W-:Y:S01]  /*3530*/  IMAD.MOV.U32 R68, RZ, RZ, R87 ;  /* 0x000000ffff447224 */ /* 0x000fe200078e0057 */
[----:B------:R-:W-:Y:S06]  /*3540*/  @!P1 BRA `(.L_x_14) ;  /* 0x0000002400309947 */ /* 0x000fec0003800000 */
[----:B------:R-:W-:Y:S01]  /*3550*/  VIADD R13, R88, 0xfffffffe ;  /* 0xfffffffe580d7836 */ /* 0x000fe20000000000 */
[----:B------:R-:W-:Y:S01]  /*3560*/  MOV R15, R6 ;  /* 0x00000006000f7202 */ /* 0x000fe20000000f00 */
[----:B------:R-:W-:Y:S01]  /*3570*/  IMAD.MOV.U32 R21, RZ, RZ, R12 ;  /* 0x000000ffff157224 */ /* 0x000fe200078e000c */
[----:B------:R-:W-:Y:S01]  /*3580*/  CS2R R86, SRZ ;  /* 0x0000000000567805 */ /* 0x000fe2000001ff00 */
[----:B------:R-:W-:Y:S01]  /*3590*/  IMAD.MOV.U32 R5, RZ, RZ, 0x3f800000 ;  /* 0x3f800000ff057424 */ /* 0x000fe200078e00ff */
[----:B------:R-:W-:Y:S02]  /*35a0*/  CS2R R82, SRZ ;  /* 0x0000000000527805 */ /* 0x000fe4000001ff00 */
[----:B------:R-:W-:Y:S02]  /*35b0*/  CS2R R78, SRZ ;  /* 0x00000000004e7805 */ /* 0x000fe4000001ff00 */
[----:B------:R-:W-:Y:S02]  /*35c0*/  CS2R R74, SRZ ;  /* 0x00000000004a7805 */ /* 0x000fe4000001ff00 */
[----:B------:R-:W-:-:S02]  /*35d0*/  CS2R R70, SRZ ;  /* 0x0000000000467805 */ /* 0x000fc4000001ff00 */
[----:B------:R-:W-:Y:S02]  /*35e0*/  CS2R R66, SRZ ;  /* 0x0000000000427805 */ /* 0x000fe4000001ff00 */
[----:B------:R-:W-:Y:S02]  /*35f0*/  CS2R R62, SRZ ;  /* 0x00000000003e7805 */ /* 0x000fe4000001ff00 */
        /* <DEDUP_REMOVED lines=24> */
[----:B------:R-:W-:Y:S01]  /*3780*/  CS2R R24, SRZ ;  /* 0x0000000000187805 */ /* 0x000fe2000001ff00 */
[----:B------:R-:W-:Y:S01]  /*3790*/  UMOV UR4, UR39 ;  /* 0x0000002700047c82 */ /* 0x000fe20008000000 */
[----:B------:R-:W-:Y:S01]  /*37a0*/  UMOV UR5, UR38 ;  /* 0x0000002600057c82 */ /* 0x000fe20008000000 */
[----:B------:R-:W-:-:S05]  /*37b0*/  ULDC UR6, c[0x0][0x9d8] ;  /* 0x0002760000067ab9 */ /* 0x000fca0000000800 */
.L_x_25:
[----:B------:R-:W-:-:S04]  /*37c0*/  UISETP.NE.AND UP0, UPT, UR5, 0x1, UPT ;  /* 0x000000010500788c */ /* 0x000fc8000bf05270 */
[----:B------:R-:W-:-:S04]  /*37d0*/  USEL UR39, URZ, 0x1, UP0 ;  /* 0x000000013f277887 */ /* 0x000fc80008000000 */
[----:B------:R-:W-:Y:S01]  /*37e0*/  ULOP3.LUT UR39, UR4, UR39, URZ, 0x3c, !UPT ;  /* 0x0000002704277292 */ /* 0x000fe2000f8e3c3f */
[----:B------:R-:W-:Y:S11]  /*37f0*/  @!P0 BRA `(.L_x_15) ;  /* 0x0000000000048947 */ /* 0x000ff60003800000 */
[----:B------:R-:W-:Y:S01]  /*3800*/  BPT.TRAP 0x1 ;  /* 0x000000040000795c */ /* 0x000fe20000300000 */
.L_x_15:
[----:B------:R-:W0:Y:S01]  /*3810*/  S2UR UR11, SR_CgaCtaId ;  /* 0x00000000000b79c3 */ /* 0x000e220000008800 */
[----:B------:R-:W-:Y:S01]  /*3820*/  UIADD3 UR38, UR5, 0x1, URZ ;  /* 0x0000000105267890 */ /* 0x000fe2000fffe03f */
[----:B------:R-:W-:Y:S01]  /*3830*/  IMAD.U32 R6, RZ, RZ, UR39 ;  /* 0x00000027ff067e24 */ /* 0x000fe2000f8e00ff */
[----:B------:R-:W-:Y:S02]  /*3840*/  UMOV UR7, 0x400 ;  /* 0x0000040000077882 */ /* 0x000fe40000000000 */
[----:B------:R-:W-:Y:S02]  /*3850*/  UISETP.NE.AND UP0, UPT, UR38, 0x2, UPT ;  /* 0x000000022600788c */ /* 0x000fe4000bf05270 */
[----:B------:R-:W-:Y:S02]  /*3860*/  SHF.L.U32 R6, R6, 0x1f, RZ ;  /* 0x0000001f06067819 */ /* 0x000fe400000006ff */
[----:B------:R-:W-:Y:S02]  /*3870*/  USEL UR38, UR38, URZ, UP0 ;  /* 0x0000003f26267287 */ /* 0x000fe40008000000 */
[----:B0-----:R-:W-:-:S04]  /*3880*/  ULEA UR7, UR11, UR7, 0x18 ;  /* 0x000000070b077291 */ /* 0x001fc8000f8ec03f */
[----:B------:R-:W-:-:S09]  /*3890*/  ULEA UR8, UR38, UR7, 0x3 ;  /* 0x0000000726087291 */ /* 0x000fd2000f8e183f */
[----:B------:R0:W1:Y:S01]  /*38a0*/  SYNCS.PHASECHK.TRANS64.TRYWAIT P1, [UR8+0x2a830], R6 ;  /* 0x02a83006ff0075a7 */ /* 0x0000620008020148 */
[----:B------:R-:W-:Y:S05]  /*38b0*/  @!P0 BRA `(.L_x_16) ;  /* 0x0000000000048947 */ /* 0x000fea0003800000 */
[----:B------:R-:W-:Y:S01]  /*38c0*/  BPT.TRAP 0x1 ;  /* 0x000000040000795c */ /* 0x000fe20000300000 */
.L_x_16:
[----:B-1----:R-:W-:Y:S05]  /*38d0*/  @P1 BRA `(.L_x_17) ;  /* 0x0000000000081947 */ /* 0x002fea0003800000 */
[----:B------:R-:W1:Y:S02]  /*38e0*/  SYNCS.PHASECHK.TRANS64.TRYWAIT P1, [UR8+0x2a830], R6 ;  /* 0x02a83006ff0075a7 */ /* 0x000e640008020148 */
[----:B-1----:R-:W-:Y:S05]  /*38f0*/  @!P1 BRA `(.L_x_18) ;  /* 0x0000007800989947 */ /* 0x002fea0003800000 */
.L_x_17:
[----:B------:R-:W-:Y:S01]  /*3900*/  R2UR UR40, R10 ;  /* 0x000000000a2872ca */ /* 0x000fe200000e0000 */
[----:B------:R-:W-:Y:S01]  /*3910*/  UIMAD UR9, UR38, 0x900, UR10 ;  /* 0x00000900260978a4 */ /* 0x000fe2000f8e020a */
[----:B------:R-:W-:Y:S01]  /*3920*/  R2UR UR41, R11 ;  /* 0x000000000b2972ca */ /* 0x000fe200000e0000 */
[----:B------:R-:W-:Y:S01]  /*3930*/  WARPGROUP.ARRIVE ;  /* 0x00000000000079c5 */ /* 0x000fe20000000000 */
[----:B------:R-:W-:Y:S01]  /*3940*/  UMOV UR43, 0x40000040 ;  /* 0x40000040002b7882 */ /* 0x000fe20000000000 */
[----:B------:R-:W-:Y:S01]  /*3950*/  UIADD3 UR14, UR9, 0x302, URZ ;  /* 0x00000302090e7890 */ /* 0x000fe2000fffe03f */
[-C--:B------:R-:W-:Y:S01]  /*3960*/  FMUL.FTZ R24, R24, R4.reuse ;  /* 0x0000000418187220 */ /* 0x080fe20000410000 */
[----:B------:R-:W-:Y:S01]  /*3970*/  UMOV UR15, 0x40000040 ;  /* 0x40000040000f7882 */ /* 0x000fe20000000000 */
[----:B------:R-:W-:Y:S01]  /*3980*/  UMOV UR42, UR9 ;  /* 0x00000009002a7c82 */ /* 0x000fe20008000000 */
[----:B------:R-:W-:Y:S01]  /*3990*/  UIADD3 UR18, UR9, 0x304, URZ ;  /* 0x0000030409127890 */ /* 0x000fe2000fffe03f */
[-C--:B------:R-:W-:Y:S01]  /*39a0*/  FMUL.FTZ R25, R25, R4.reuse ;  /* 0x0000000419197220 */ /* 0x080fe20000410000 */
[----:B------:R-:W-:Y:S01]  /*39b0*/  UMOV UR19, 0x40000040 ;  /* 0x4000004000137882 */ /* 0x000fe20000000000 */
[----:B------:R-:W-:Y:S01]  /*39c0*/  UIADD3 UR22, UR9, 0x306, URZ ;  /* 0x0000030609167890 */ /* 0x000fe2000fffe03f */
[-C--:B------:R-:W-:Y:S01]  /*39d0*/  FMUL.FTZ R28, R28, R4.reuse ;  /* 0x000000041c1c7220 */ /* 0x080fe20000410000 */
[----:B------:R-:W-:Y:S01]  /*39e0*/  UMOV UR23, 0x40000040 ;  /* 0x4000004000177882 */ /* 0x000fe20000000000 */
[----:B------:R-:W-:Y:S01]  /*39f0*/  HGMMA.64x96x16.F32.BF16 R88, gdesc[UR40], RZ, !UPT, gsb0 ;  /* 0x01600000285879f0 */ /* 0x000fe2000c0018ff */
[----:B------:R-:W-:Y:S01]  /*3a00*/  R2UR UR40, R8 ;  /* 0x00000000082872ca */ /* 0x000fe200000e0000 */
[----:B------:R-:W-:Y:S01]  /*3a10*/  UIADD3 UR42, UR9, 0x2, URZ ;  /* 0x00000002092a7890 */ /* 0x000fe2000fffe03f */
[----:B------:R-:W-:Y:S01]  /*3a20*/  R2UR UR41, R9 ;  /* 0x00000000092972ca */ /* 0x000fe200000e0000 */
[----:B------:R-:W-:Y:S01]  /*3a30*/  UMOV UR43, 0x40000040 ;  /* 0x40000040002b7882 */ /* 0x000fe20000000000 */
[----:B------:R-:W-:Y:S01]  /*3a40*/  UIADD3 UR26, UR9, 0x600, URZ ;  /* 0x00000600091a7890 */ /* 0x000fe2000fffe03f */
[-C--:B------:R-:W-:Y:S01]  /*3a50*/  FMUL.FTZ R29, R29, R4.reuse ;  /* 0x000000041d1d7220 */ /* 0x080fe20000410000 */
[----:B------:R-:W-:Y:S01]  /*3a60*/  UMOV UR27, 0x40000040 ;  /* 0x40000040001b7882 */ /* 0x000fe20000000000 */
[----:B------:R-:W-:Y:S01]  /*3a70*/  UIADD3 UR30, UR9, 0x602, URZ ;  /* 0x00000602091e7890 */ /* 0x000fe2000fffe03f */
[-C--:B------:R-:W-:Y:S01]  /*3a80*/  FMUL.FTZ R32, R32, R4.reuse ;  /* 0x0000000420207220 */ /* 0x080fe20000410000 */
[----:B------:R-:W-:Y:S01]  /*3a90*/  UMOV UR31, 0x40000040 ;  /* 0x40000040001f7882 */ /* 0x000fe20000000000 */
[----:B------:R-:W-:Y:S01]  /*3aa0*/  UIADD3 UR34, UR9, 0x604, URZ ;  /* 0x0000060409227890 */ /* 0x000fe2000fffe03f */
[-C--:B------:R-:W-:Y:S01]  /*3ab0*/  FMUL.FTZ R33, R33, R4.reuse ;  /* 0x0000000421217220 */ /* 0x080fe20000410000 */
[----:B------:R-:W-:Y:S01]  /*3ac0*/  UMOV UR35, 0x40000040 ;  /* 0x4000004000237882 */ /* 0x000fe20000000000 */
[-C--:B------:R-:W-:Y:S01]  /*3ad0*/  FMUL.FTZ R36, R36, R4.reuse ;  /* 0x0000000424247220 */ /* 0x080fe20000410000 */
        /* <DEDUP_REMOVED lines=24> */
[----:B------:R-:W-:Y:S01]  /*3c60*/  FMUL.FTZ R85, R85, R4 ;  /* 0x0000000455557220 */ /* 0x000fe20000410000 */
        /* <DEDUP_REMOVED lines=32> */
[----:B------:R-:W-:-:S02]  /*3e70*/  WARPGROUP.DEPBAR.LE gsb0, 0x0 ;  /* 0x00008000000079c5 */ /* 0x000fc40000010000 */
[----:B------:R-:W-:-:S06]  /*3e80*/  WARPGROUP.ARRIVE ;  /* 0x00000000000079c5 */ /* 0x000fcc0000000000 */
[----:B------:R-:W-:Y:S01]  /*3e90*/  HGMMA.64x96x16.F32.BF16 R88, gdesc[UR40], R88, gsb0 ;  /* 0x01600000285879f0 */ /* 0x000fe20008001858 */
[----:B------:R-:W-:Y:S01]  /*3ea0*/  UIADD3 UR42, UR9, 0x4, URZ ;  /* 0x00000004092a7890 */ /* 0x000fe2000fffe03f */
[----:B------:R-:W-:Y:S01]  /*3eb0*/  UMOV UR40, UR56 ;  /* 0x0000003800287c82 */ /* 0x000fe20008000000 */
[----:B------:R-:W-:Y:S01]  /*3ec0*/  UMOV UR41, UR57 ;  /* 0x0000003900297c82 */ /* 0x000fe20008000000 */
[----:B------:R-:W-:Y:S01]  /*3ed0*/  UMOV UR43, 0x40000040 ;  /* 0x40000040002b7882 */ /* 0x000fe20000000000 */
[----:B------:R-:W-:Y:S02]  /*3ee0*/  WARPGROUP.DEPBAR.LE gsb0, 0x0 ;  /* 0x00008000000079c5 */ /* 0x000fe40000010000 */
        /* <DEDUP_REMOVED lines=44> */
.L_x_19:
[----:B------:R-:W-:Y:S01]  /*41b0*/  ULEA UR9, UR5, UR7, 0x3 ;  /* 0x0000000705097291 */ /* 0x000fe2000f8e183f */
[----:B------:R-:W-:-:S04]  /*41c0*/  MOV R4, UR4 ;  /* 0x0000000400047c02 */ /* 0x000fc80008000f00 */
[----:B------:R-:W-:-:S04]  /*41d0*/  SHF.L.U32 R4, R4, 0x1f, RZ ;  /* 0x0000001f04047819 */ /* 0x000fc800000006ff */
[----:B------:R2:W3:Y:S01]  /*41e0*/  SYNCS.PHASECHK.TRANS64.TRYWAIT P1, [UR9+0x2a850], R4 ;  /* 0x02a85004ff0075a7 */ /* 0x0004e20008020149 */
[----:B------:R-:W-:Y:S05]  /*41f0*/  @!P0 BRA `(.L_x_20) ;  /* 0x0000000000048947 */ /* 0x000fea0003800000 */
[----:B------:R-:W-:Y:S01]  /*4200*/  BPT.TRAP 0x1 ;  /* 0x000000040000795c */ /* 0x000fe20000300000 */
.L_x_20:
[----:B---3--:R-:W-:Y:S05]  /*4210*/  @P1 BRA `(.L_x_21) ;  /* 0x0000000000081947 */ /* 0x008fea0003800000 */
[----:B------:R-:W3:Y:S02]  /*4220*/  SYNCS.PHASECHK.TRANS64.TRYWAIT P1, [UR9+0x2a850], R4 ;  /* 0x02a85004ff0075a7 */ /* 0x000ee40008020149 */
[----:B---3--:R-:W-:Y:S05]  /*4230*/  @!P1 BRA `(.L_x_22) ;  /* 0x0000007000609947 */ /* 0x008fea0003800000 */
.L_x_21:
[----:B------:R-:W-:Y:S01]  /*4240*/  UIADD3 UR7, UR7, 0x400, URZ ;  /* 0x0000040007077890 */ /* 0x000fe2000fffe03f */
[----:B------:R-:W-:Y:S01]  /*4250*/  WARPGROUP.ARRIVE ;  /* 0x00000000000079c5 */ /* 0x000fe20000000000 */
[----:B------:R-:W-:Y:S02]  /*4260*/  UMOV UR15, 0x40000040 ;  /* 0x40000040000f7882 */ /* 0x000fe40000000000 */
[----:B------:R-:W-:-:S04]  /*4270*/  USHF.R.U32.HI UR7, URZ, 0x4, UR7 ;  /* 0x000000043f077899 */ /* 0x000fc80008011607 */
[----:B------:R-:W-:-:S04]  /*4280*/  ULOP3.LUT UR7, UR7, 0x3fff, URZ, 0xc0, !UPT ;  /* 0x00003fff07077892 */ /* 0x000fc8000f8ec03f */
[----:B------:R-:W-:-:S04]  /*4290*/  ULOP3.LUT UR4, UR7, 0x3000000, URZ, 0xfc, !UPT ;  /* 0x0300000007047892 */ /* 0x000fc8000f8efc3f */
[----:B------:R-:W-:-:S07]  /*42a0*/  UIMAD UR4, UR5, 0x600, UR4 ;  /* 0x00000600050478a4 */ /* 0x000fce000f8e0204 */
[----:B------:R-:W-:Y:S02]  /*42b0*/  UMOV UR14, UR4 ;  /* 0x00000004000e7c82 */ /* 0x000fe40008000000 */
[----:B------:R-:W-:Y:S01]  /*42c0*/  HGMMA.64x128x16.F32.BF16 R24, R136, gdesc[UR12].tnspB, R24, gsb0 ;  /* 0x41e0000c88187df0 */ /* 0x000fe20008001818 */
[----:B------:R-:W-:Y:S01]  /*42d0*/  UIADD3 UR14, UR4, 0x80, URZ ;  /* 0x00000080040e7890 */ /* 0x000fe2000fffe03f */
[----:B------:R-:W-:Y:S01]  /*42e0*/  UMOV UR15, 0x40000040 ;  /* 0x40000040000f7882 */ /* 0x000fe20000000000 */
[----:B------:R-:W-:Y:S02]  /*42f0*/  WARPGROUP.DEPBAR.LE gsb0, 0x0 ;  /* 0x00008000000079c5 */ /* 0x000fe40000010000 */
[----:B------:R-:W-:-:S07]  /*4300*/  WARPGROUP.ARRIVE ;  /* 0x00000000000079c5 */ /* 0x000fce0000000000 */
        /* <DEDUP_REMOVED lines=20> */
[----:B------:R-:W-:Y:S03]  /*4450*/  HGMMA.64x128x16.F32.BF16 R24, R156, gdesc[UR12].tnspB, R24, gsb0 ;  /* 0x41e0000c9c187df0 */ /* 0x000fe60008001818 */
[----:B------:R-:W-:Y:S02]  /*4460*/  WARPGROUP.DEPBAR.LE gsb0, 0x0 ;  /* 0x00008000000079c5 */ /* 0x000fe40000010000 */
[----:B------:R-:W-:Y:S05]  /*4470*/  @!P0 BRA `(.L_x_23) ;  /* 0x0000000000048947 */ /* 0x000fea0003800000 */
[----:B------:R-:W-:Y:S01]  /*4480*/  BPT.TRAP 0x1 ;  /* 0x000000040000795c */ /* 0x000fe20000300000 */
.L_x_23:
[----:B------:R-:W-:Y:S01]  /*4490*/  FMUL.FTZ R136, R88, UR6 ;  /* 0x0000000658887c20 */ /* 0x000fe20008410000 */
[----:B------:R-:W-:Y:S01]  /*44a0*/  FMUL.FTZ R14, R90, UR6 ;  /* 0x000000065a0e7c20 */ /* 0x000fe20008410000 */
[----:B------:R-:W-:Y:S01]  /*44b0*/  FMUL.FTZ R138, R89, UR6 ;  /* 0x00000006598a7c20 */ /* 0x000fe20008410000 */
[----:B------:R-:W-:Y:S01]  /*44c0*/  FMUL.FTZ R20, R91, UR6 ;  /* 0x000000065b147c20 */ /* 0x000fe20008410000 */
[----:B------:R-:W-:Y:S01]  /*44d0*/  FMUL.FTZ R140, R92, UR6 ;  /* 0x000000065c8c7c20 */ /* 0x000fe20008410000 */
[----:B------:R-:W-:Y:S01]  /*44e0*/  FMUL.FTZ R88, R94, UR6 ;  /* 0x000000065e587c20 */ /* 0x000fe20008410000 */
[----:B------:R-:W3:Y:S01]  /*44f0*/  MUFU.TANH R136, R136 ;  /* 0x0000008800887308 */ /* 0x000ee20000002400 */
[----:B------:R-:W-:Y:S01]  /*4500*/  FMUL.FTZ R142, R93, UR6 ;  /* 0x000000065d8e7c20 */ /* 0x000fe20008410000 */
[----:B------:R-:W-:Y:S01]  /*4510*/  FMUL.FTZ R90, R95, UR6 ;  /* 0x000000065f5a7c20 */ /* 0x000fe20008410000 */
[----:B------:R-:W-:Y:S01]  /*4520*/  FMUL.FTZ R144, R96, UR6 ;  /* 0x0000000660907c20 */ /* 0x000fe20008410000 */
[----:B------:R-:W-:Y:S01]  /*4530*/  FMUL.FTZ R92, R98, UR6 ;  /* 0x00000006625c7c20 */ /* 0x000fe20008410000 */
[----:B------:R-:W-:Y:S01]  /*4540*/  FMUL.FTZ R146, R97, UR6 ;  /* 0x0000000661927c20 */ /* 0x000fe20008410000 */
[----:B------:R-:W-:Y:S01]  /*4550*/  FMUL.FTZ R94, R99, UR6 ;  /* 0x00000006635e7c20 */ /* 0x000fe20008410000 */
[----:B------:R-:W-:Y:S01]  /*4560*/  FMUL.FTZ R148, R100, UR6 ;  /* 0x0000000664947c20 */ /* 0x000fe20008410000 */
[----:B------:R-:W1:Y:S01]  /*4570*/  MUFU.TANH R14, R14 ;  /* 0x0000000e000e7308 */ /* 0x000e620000002400 */
[----:B------:R-:W-:Y:S01]  /*4580*/  FMUL.FTZ R96, R102, UR6 ;  /* 0x0000000666607c20 */ /* 0x000fe20008410000 */
[----:B------:R-:W-:Y:S01]  /*4590*/  FMUL.FTZ R150, R101, UR6 ;  /* 0x0000000665967c20 */ /* 0x000fe20008410000 */
[----:B------:R-:W-:Y:S01]  /*45a0*/  FMUL.FTZ R98, R103, UR6 ;  /* 0x0000000667627c20 */ /* 0x000fe20008410000 */
[----:B------:R-:W-:Y:S01]  /*45b0*/  FMUL.FTZ R152, R104, UR6 ;  /* 0x0000000668987c20 */ /* 0x000fe20008410000 */
[----:B------:R-:W-:Y:S01]  /*45c0*/  FMUL.FTZ R100, R106, UR6 ;  /* 0x000000066a647c20 */ /* 0x000fe20008410000 */
[----:B------:R-:W-:Y:S01]  /*45d0*/  FMUL.FTZ R154, R105, UR6 ;  /* 0x00000006699a7c20 */ /* 0x000fe20008410000 */
[----:B------:R-:W-:Y:S01]  /*45e0*/  FMUL.FTZ R102, R107, UR6 ;  /* 0x000000066b667c20 */ /* 0x000fe20008410000 */
[----:B------:R-:W4:Y:S01]  /*45f0*/  MUFU.TANH R138, R138 ;  /* 0x0000008a008a7308 */ /* 0x000f220000002400 */
[----:B---3--:R-:W-:Y:S01]  /*4600*/  FMNMX.FTZ R5, R136, R15, !PT ;  /* 0x0000000f88057209 */ /* 0x008fe20007810000 */
[----:B------:R-:W-:Y:S01]  /*4610*/  FMUL.FTZ R156, R108, UR6 ;  /* 0x000000066c9c7c20 */ /* 0x000fe20008410000 */
[----:B------:R-:W-:Y:S01]  /*4620*/  FMUL.FTZ R104, R110, UR6 ;  /* 0x000000066e687c20 */ /* 0x000fe20008410000 */
[----:B------:R-:W-:Y:S01]  /*4630*/  FMUL.FTZ R158, R109, UR6 ;  /* 0x000000066d9e7c20 */ /* 0x000fe20008410000 */
[----:B------:R-:W-:Y:S01]  /*4640*/  FMUL.FTZ R106, R111, UR6 ;  /* 0x000000066f6a7c20 */ /* 0x000fe20008410000 */
[----:B------:R-:W-:Y:S01]  /*4650*/  FMUL.FTZ R168, R112, UR6 ;  /* 0x0000000670a87c20 */ /* 0x000fe20008410000 */
[----:B------:R-:W-:Y:S01]  /*4660*/  FMUL.FTZ R108, R114, UR6 ;  /* 0x00000006726c7c20 */ /* 0x000fe20008410000 */
[----:B------:R-:W3:Y:S01]  /*4670*/  MUFU.TANH R20, R20 ;  /* 0x0000001400147308 */ /* 0x000ee20000002400 */
[----:B-1----:R-:W-:Y:S01]  /*4680*/  FMNMX.FTZ R7, R14, R21, !PT ;  /* 0x000000150e077209 */ /* 0x002fe20007810000 */
[----:B------:R-:W-:Y:S01]  /*4690*/  FMUL.FTZ R170, R113, UR6 ;  /* 0x0000000671aa7c20 */ /* 0x000fe20008410000 */
[----:B------:R-:W-:Y:S01]  /*46a0*/  FMUL.FTZ R110, R115, UR6 ;  /* 0x00000006736e7c20 */ /* 0x000fe20008410000 */
[----:B------:R-:W-:Y:S01]  /*46b0*/  FMUL.FTZ R172, R116, UR6 ;  /* 0x0000000674ac7c20 */ /* 0x000fe20008410000 */
[----:B------:R-:W-:Y:S01]  /*46c0*/  FMUL.FTZ R112, R118, UR6 ;  /* 0x0000000676707c20 */ /* 0x000fe20008410000 */
[----:B------:R-:W-:Y:S01]  /*46d0*/  FMUL.FTZ R174, R117, UR6 ;  /* 0x0000000675ae7c20 */ /* 0x000fe20008410000 */
[----:B------:R-:W-:Y:S01]  /*46e0*/  FMUL.FTZ R114, R119, UR6 ;  /* 0x0000000677727c20 */ /* 0x000fe20008410000 */
[----:B------:R-:W1:Y:S01]  /*46f0*/  MUFU.TANH R140, R140 ;  /* 0x0000008c008c7308 */ /* 0x000e620000002400 */
[----:B----4-:R-:W-:Y:S01]  /*4700*/  FMNMX.FTZ R5, R138, R5, !PT ;  /* 0x000000058a057209 */ /* 0x010fe20007810000 */
        /* <DEDUP_REMOVED lines=17> */
[----:B--2---:R-:W-:Y:S01]  /*4820*/  FMUL.FTZ R4, R134, UR6 ;  /* 0x0000000686047c20 */ /* 0x004fe20008410000 */
[----:B------:R-:W-:Y:S01]  /*4830*/  FMUL.FTZ R134, R135, UR6 ;  /* 0x0000000687867c20 */ /* 0x000fe20008410000 */
[----:B------:R-:W-:Y:S01]  /*4840*/  FMUL.FTZ R133, R133, UR6 ;  /* 0x0000000685857c20 */ /* 0x000fe20008410000 */
[----:B------:R-:W-:-:S02]  /*4850*/  UIADD3 UR8, UR8, 0x2a840, URZ ;  /* 0x0002a84008087890 */ /* 0x000fc4000fffe03f */
[----:B------:R-:W1:Y:S01]  /*4860*/  MUFU.TANH R90, R90 ;  /* 0x0000005a005a7308 */ /* 0x000e620000002400 */
[----:B----4-:R-:W-:Y:S01]  /*4870*/  FMNMX.FTZ R7, R88, R7, !PT ;  /* 0x0000000758077209 */ /* 0x010fe20007810000 */
[----:B------:R-:W-:-:S06]  /*4880*/  UPRMT UR8, UR11, 0x654, UR8 ;  /* 0x000006540b087896 */ /* 0x000fcc0008000008 */
[----:B------:R-:W2:Y:S01]  /*4890*/  MUFU.TANH R144, R144 ;  /* 0x0000009000907308 */ /* 0x000ea20000002400 */
[----:B---3--:R-:W-:Y:S02]  /*48a0*/  FMNMX.FTZ R5, R142, R5, !PT ;  /* 0x000000058e057209 */ /* 0x008fe40007810000 */
[----:B------:R-:W-:Y:S05]  /*48b0*/  SYNCS.ARRIVE.TRANS64.RED.A1T0 RZ, [UR8], RZ ;  /* 0x000000ffffff79a7 */ /* 0x000fea0008100408 */
[----:B------:R-:W3:Y:S01]  /*48c0*/  MUFU.TANH R92, R92 ;  /* 0x0000005c005c7308 */ /* 0x000ee20000002400 */
[----:B-1----:R-:W-:-:S07]  /*48d0*/  FMNMX.FTZ R7, R90, R7, !PT ;  /* 0x000000075a077209 */ /* 0x002fce0007810000 */
[----:B------:R-:W1:Y:S01]  /*48e0*/  MUFU.TANH R146, R146 ;  /* 0x0000009200927308 */ /* 0x000e620000002400 */
[----:B--2---:R-:W-:-:S07]  /*48f0*/  FMNMX.FTZ R5, R144, R5, !PT ;  /* 0x0000000590057209 */ /* 0x004fce0007810000 */
[----:B------:R-:W2:Y:S01]  /*4900*/  MUFU.TANH R94, R94 ;  /* 0x0000005e005e7308 */ /* 0x000ea20000002400 */
[----:B---3--:R-:W-:-:S07]  /*4910*/  FMNMX.FTZ R7, R92, R7, !PT ;  /* 0x000000075c077209 */ /* 0x008fce0007810000 */
        /* <DEDUP_REMOVED lines=71> */
[----:B---3--:R-:W-:Y:S02]  /*4d90*/  FMNMX.FTZ R7, R132, R7, !PT ;  /* 0x0000000784077209 */ /* 0x008fe40007810000 */
[----:B-1----:R-:W-:-:S05]  /*4da0*/  FMNMX.FTZ R5, R186, R5, !PT ;  /* 0x00000005ba057209 */ /* 0x002fca0007810000 */
[----:B0-----:R-:W0:Y:S01]  /*4db0*/  SHFL.BFLY PT, R6, R5, 0x2, 0x1f ;  /* 0x0c401f0005067f89 */ /* 0x001e2200000e0000 */
[----:B--2---:R-:W-:-:S05]  /*4dc0*/  FMNMX.FTZ R4, R134, R7, !PT ;  /* 0x0000000786047209 */ /* 0x004fca0007810000 */
[----:B------:R-:W1:Y:S01]  /*4dd0*/  SHFL.BFLY PT, R7, R4, 0x2, 0x1f ;  /* 0x0c401f0004077f89 */ /* 0x000e6200000e0000 */
[----:B0-----:R-:W-:-:S05]  /*4de0*/  FMNMX.FTZ R89, R5, R6, !PT ;  /* 0x0000000605597209 */ /* 0x001fca0007810000 */
[----:B------:R-:W0:Y:S01]  /*4df0*/  SHFL.BFLY PT, R6, R89, 0x1, 0x1f ;  /* 0x0c201f0059067f89 */ /* 0x000e2200000e0000 */
[----:B-1----:R-:W-:Y:S02]  /*4e00*/  FMNMX.FTZ R91, R4, R7, !PT ;  /* 0x00000007045b7209 */ /* 0x002fe40007810000 */
[----:B------:R-:W1:Y:S03]  /*4e10*/  LDC R7, c[0x0][0x988] ;  /* 0x00026200ff077b82 */ /* 0x000e660000000800 */
[----:B------:R-:W2:Y:S01]  /*4e20*/  SHFL.BFLY PT, R12, R91, 0x1, 0x1f ;  /* 0x0c201f005b0c7f89 */ /* 0x000ea200000e0000 */
[----:B0-----:R-:W-:-:S05]  /*4e30*/  FMNMX.FTZ R6, R89, R6, !PT ;  /* 0x0000000659067209 */ /* 0x001fca0007810000 */
[CC--:B-1----:R-:W-:Y:S01]  /*4e40*/  FMUL.FTZ R107, R6.reuse, R7.reuse ;  /* 0x00000007066b7220 */ /* 0x0c2fe20000410000 */
[----:B------:R-:W-:Y:S01]  /*4e50*/  FADD.FTZ R188, -R6, R15 ;  /* 0x0000000f06bc7221 */ /* 0x000fe20000010100 */
[----:B--2---:R-:W-:Y:S02]  /*4e60*/  FMNMX.FTZ R12, R91, R12, !PT ;  /* 0x0000000c5b0c7209 */ /* 0x004fe40007810000 */
[-CC-:B------:R-:W-:Y:S01]  /*4e70*/  FFMA.FTZ R15, R136, R7.reuse, -R107.reuse ;  /* 0x00000007880f7223 */ /* 0x180fe2000001086b */
[-C--:B------:R-:W-:Y:S01]  /*4e80*/  FMUL.FTZ R188, R188, R7.reuse ;  /* 0x00000007bcbc7220 */ /* 0x080fe20000410000 */
[-CC-:B------:R-:W-:Y:S01]  /*4e90*/  FFMA.FTZ R136, R138, R7.reuse, -R107.reuse ;  /* 0x000000078a887223 */ /* 0x180fe2000001086b */
[-C--:B------:R-:W-:Y:S01]  /*4ea0*/  FFMA.FTZ R138, R140, R7.reuse, -R107 ;  /* 0x000000078c8a7223 */ /* 0x080fe2000001086b */
[CC--:B------:R-:W-:Y:S01]  /*4eb0*/  FMUL.FTZ R109, R12.reuse, R7.reuse ;  /* 0x000000070c6d7220 */ /* 0x0c0fe20000410000 */
[----:B------:R-:W-:Y:S01]  /*4ec0*/  FADD.FTZ R190, -R12, R21 ;  /* 0x000000150cbe7221 */ /* 0x000fe20000010100 */
[----:B------:R-:W-:Y:S01]  /*4ed0*/  MUFU.EX2 R4, R188 ;  /* 0x000000bc00047308 */ /* 0x000fe20000000800 */
[-C--:B------:R-:W-:Y:S01]  /*4ee0*/  FFMA.FTZ R21, R142, R7.reuse, -R107 ;  /* 0x000000078e157223 */ /* 0x080fe2000001086b */
[-CC-:B------:R-:W-:Y:S01]  /*4ef0*/  FFMA.FTZ R14, R14, R7.reuse, -R109.reuse ;  /* 0x000000070e0e7223 */ /* 0x180fe2000001086d */
[-C--:B------:R-:W-:Y:S01]  /*4f00*/  FMUL.FTZ R190, R190, R7.reuse ;  /* 0x00000007bebe7220 */ /* 0x080fe20000410000 */
[-CC-:B------:R-:W-:Y:S01]  /*4f10*/  FFMA.FTZ R137, R20, R7.reuse, -R109.reuse ;  /* 0x0000000714897223 */ /* 0x180fe2000001086d */
[-CC-:B------:R-:W-:Y:S01]  /*4f20*/  FFMA.FTZ R139, R88, R7.reuse, -R109.reuse ;  /* 0x00000007588b7223 */ /* 0x180fe2000001086d */
[-C--:B------:R-:W-:Y:S01]  /*4f30*/  FFMA.FTZ R90, R90, R7.reuse, -R109 ;  /* 0x000000075a5a7223 */ /* 0x080fe2000001086d */
[-C--:B------:R-:W-:Y:S01]  /*4f40*/  FFMA.FTZ R140, R144, R7.reuse, -R107 ;  /* 0x00000007908c7223 */ /* 0x080fe2000001086b */
[----:B------:R-:W-:Y:S01]  /*4f50*/  MUFU.EX2 R5, R190 ;  /* 0x000000be00057308 */ /* 0x000fe20000000800 */
[-C--:B------:R-:W-:Y:S01]  /*4f60*/  FFMA.FTZ R92, R92, R7.reuse, -R109 ;  /* 0x000000075c5c7223 */ /* 0x080fe2000001086d */
[-C--:B------:R-:W-:Y:S01]  /*4f70*/  FFMA.FTZ R89, R146, R7.reuse, -R107 ;  /* 0x0000000792597223 */ /* 0x080fe2000001086b */
[-C--:B------:R-:W-:Y:S01]  /*4f80*/  FFMA.FTZ R94, R94, R7.reuse, -R109 ;  /* 0x000000075e5e7223 */ /* 0x080fe2000001086d */
[-C--:B------:R-:W-:Y:S01]  /*4f90*/  FFMA.FTZ R142, R148, R7.reuse, -R107 ;  /* 0x00000007948e7223 */ /* 0x080fe2000001086b */
[-C--:B------:R-:W-:Y:S01]  /*4fa0*/  FFMA.FTZ R96, R96, R7.reuse, -R109 ;  /* 0x0000000760607223 */ /* 0x080fe2000001086d */
[-C--:B------:R-:W-:Y:S01]  /*4fb0*/  FFMA.FTZ R91, R150, R7.reuse, -R107 ;  /* 0x00000007965b7223 */ /* 0x080fe2000001086b */
[-C--:B------:R-:W-:Y:S01]  /*4fc0*/  FFMA.FTZ R98, R98, R7.reuse, -R109 ;  /* 0x0000000762627223 */ /* 0x080fe2000001086d */
[----:B------:R-:W0:Y:S01]  /*4fd0*/  MUFU.EX2 R15, R15 ;  /* 0x0000000f000f7308 */ /* 0x000e220000000800 */
[-C--:B------:R-:W-:Y:S01]  /*4fe0*/  FFMA.FTZ R144, R152, R7.reuse, -R107 ;  /* 0x0000000798907223 */ /* 0x080fe2000001086b */
[-C--:B------:R-:W-:Y:S01]  /*4ff0*/  FFMA.FTZ R100, R100, R7.reuse, -R109 ;  /* 0x0000000764647223 */ /* 0x080fe2000001086d */
[-C--:B------:R-:W-:Y:S01]  /*5000*/  FFMA.FTZ R93, R154, R7.reuse, -R107 ;  /* 0x000000079a5d7223 */ /* 0x080fe2000001086b */
[-C--:B------:R-:W-:Y:S01]  /*5010*/  FFMA.FTZ R102, R102, R7.reuse, -R109 ;  /* 0x0000000766667223 */ /* 0x080fe2000001086d */
[-C--:B------:R-:W-:Y:S01]  /*5020*/  FFMA.FTZ R146, R156, R7.reuse, -R107 ;  /* 0x000000079c927223 */ /* 0x080fe2000001086b */
[-C--:B------:R-:W-:Y:S01]  /*5030*/  FFMA.FTZ R104, R104, R7.reuse, -R109 ;  /* 0x0000000768687223 */ /* 0x080fe2000001086d */
[-C--:B------:R-:W-:Y:S01]  /*5040*/  FFMA.FTZ R95, R158, R7.reuse, -R107 ;  /* 0x000000079e5f7223 */ /* 0x080fe2000001086b */
[----:B------:R-:W1:Y:S01]  /*5050*/  MUFU.EX2 R14, R14 ;  /* 0x0000000e000e7308 */ /* 0x000e620000000800 */
[-C--:B------:R-:W-:Y:S01]  /*5060*/  FFMA.FTZ R106, R106, R7.reuse, -R109 ;  /* 0x000000076a6a7223 */ /* 0x080fe2000001086d */
[-C--:B------:R-:W-:Y:S01]  /*5070*/  FFMA.FTZ R148, R168, R7.reuse, -R107 ;  /* 0x00000007a8947223 */ /* 0x080fe2000001086b */
[-C--:B------:R-:W-:Y:S01]  /*5080*/  FFMA.FTZ R108, R108, R7.reuse, -R109 ;  /* 0x000000076c6c7223 */ /* 0x080fe2000001086d */
[-C--:B------:R-:W-:Y:S01]  /*5090*/  FFMA.FTZ R97, R170, R7.reuse, -R107 ;  /* 0x00000007aa617223 */ /* 0x080fe2000001086b */
[-C--:B------:R-:W-:Y:S01]  /*50a0*/  FFMA.FTZ R110, R110, R7.reuse, -R109 ;  /* 0x000000076e6e7223 */ /* 0x080fe2000001086d */
[-C--:B------:R-:W-:Y:S01]  /*50b0*/  FFMA.FTZ R150, R172, R7.reuse, -R107 ;  /* 0x00000007ac967223 */ /* 0x080fe2000001086b */
[----:B------:R-:W-:Y:S01]  /*50c0*/  FFMA.FTZ R112, R112, R7, -R109 ;  /* 0x0000000770707223 */ /* 0x000fe2000001086d */
[----:B------:R-:W2:Y:S01]  /*50d0*/  MUFU.EX2 R136, R136 ;  /* 0x0000008800887308 */ /* 0x000ea20000000800 */
[----:B0-----:R-:W-:Y:S01]  /*50e0*/  FFMA.FTZ R3, R4, R3, R15 ;  /* 0x0000000304037223 */ /* 0x001fe2000001000f */
[-C--:B------:R-:W-:Y:S01]  /*50f0*/  FFMA.FTZ R99, R174, R7.reuse, -R107 ;  /* 0x00000007ae637223 */ /* 0x080fe2000001086b */
[-C--:B------:R-:W-:Y:S01]  /*5100*/  FFMA.FTZ R114, R114, R7.reuse, -R109 ;  /* 0x0000000772727223 */ /* 0x080fe2000001086d */
[-C--:B------:R-:W-:Y:S01]  /*5110*/  FFMA.FTZ R152, R120, R7.reuse, -R107 ;  /* 0x0000000778987223 */ /* 0x080fe2000001086b */
[-C--:B------:R-:W-:Y:S01]  /*5120*/  FFMA.FTZ R116, R116, R7.reuse, -R109 ;  /* 0x0000000774747223 */ /* 0x080fe2000001086d */
[-C--:B------:R-:W-:Y:S01]  /*5130*/  FFMA.FTZ R101, R176, R7.reuse, -R107 ;  /* 0x00000007b0657223 */ /* 0x080fe2000001086b */
[-C--:B------:R-:W-:Y:S01]  /*5140*/  FFMA.FTZ R118, R118, R7.reuse, -R109 ;  /* 0x0000000776767223 */ /* 0x080fe2000001086d */
[----:B------:R-:W0:Y:S01]  /*5150*/  MUFU.EX2 R137, R137 ;  /* 0x0000008900897308 */ /* 0x000e220000000800 */
[----:B-1----:R-:W-:Y:S01]  /*5160*/  FFMA.FTZ R0, R5, R0, R14 ;  /* 0x0000000005007223 */ /* 0x002fe2000001000e */
[-C--:B------:R-:W-:Y:S01]  /*5170*/  FFMA.FTZ R154, R124, R7.reuse, -R107 ;  /* 0x000000077c9a7223 */ /* 0x080fe2000001086b */
[-C--:B------:R-:W-:Y:S01]  /*5180*/  FFMA.FTZ R122, R122, R7.reuse, -R109 ;  /* 0x000000077a7a7223 */ /* 0x080fe2000001086d */
[-C--:B------:R-:W-:Y:S01]  /*5190*/  FFMA.FTZ R103, R178, R7.reuse, -R107 ;  /* 0x00000007b2677223 */ /* 0x080fe2000001086b */
[-C--:B------:R-:W-:Y:S01]  /*51a0*/  FFMA.FTZ R126, R126, R7.reuse, -R109 ;  /* 0x000000077e7e7223 */ /* 0x080fe2000001086d */
[-C--:B------:R-:W-:Y:S01]  /*51b0*/  FFMA.FTZ R156, R128, R7.reuse, -R107 ;  /* 0x00000007809c7223 */ /* 0x080fe2000001086b */
[-C--:B------:R-:W-:Y:S01]  /*51c0*/  FFMA.FTZ R130, R130, R7.reuse, -R109 ;  /* 0x0000000782827223 */ /* 0x080fe2000001086d */
[----:B------:R-:W1:Y:S01]  /*51d0*/  MUFU.EX2 R138, R138 ;  /* 0x0000008a008a7308 */ /* 0x000e620000000800 */
[----:B--2---:R-:W-:Y:S01]  /*51e0*/  FADD.FTZ R3, R136, R3 ;  /* 0x0000000388037221 */ /* 0x004fe20000010000 */
[-C--:B------:R-:W-:Y:S01]  /*51f0*/  FFMA.FTZ R105, R180, R7.reuse, -R107 ;  /* 0x00000007b4697223 */ /* 0x080fe2000001086b */
[-C--:B------:R-:W-:Y:S01]  /*5200*/  FFMA.FTZ R182, R182, R7.reuse, -R109 ;  /* 0x00000007b6b67223 */ /* 0x080fe2000001086d */
[-C--:B------:R-:W-:Y:S01]  /*5210*/  FFMA.FTZ R158, R184, R7.reuse, -R107 ;  /* 0x00000007b89e7223 */ /* 0x080fe2000001086b */
[-C--:B------:R-:W-:Y:S01]  /*5220*/  FFMA.FTZ R132, R132, R7.reuse, -R109 ;  /* 0x0000000784847223 */ /* 0x080fe2000001086d */
[-C--:B------:R-:W-:Y:S01]  /*5230*/  FFMA.FTZ R107, R186, R7.reuse, -R107 ;  /* 0x00000007ba6b7223 */ /* 0x080fe2000001086b */
[----:B------:R-:W-:Y:S01]  /*5240*/  FFMA.FTZ R109, R134, R7, -R109 ;  /* 0x00000007866d7223 */ /* 0x000fe2000001086d */
[----:B------:R-:W2:Y:S01]  /*5250*/  MUFU.EX2 R139, R139 ;  /* 0x0000008b008b7308 */ /* 0x000ea20000000800 */
[----:B0-----:R-:W-:-:S07]  /*5260*/  FADD.FTZ R0, R137, R0 ;  /* 0x0000000089007221 */ /* 0x001fce0000010000 */
[----:B------:R-:W0:Y:S01]  /*5270*/  MUFU.EX2 R21, R21 ;  /* 0x0000001500157308 */ /* 0x000e220000000800 */
[----:B-1----:R-:W-:-:S07]  /*5280*/  FADD.FTZ R20, R138, R3 ;  /* 0x000000038a147221 */ /* 0x002fce0000010000 */
[----:B------:R-:W1:Y:S01]  /*5290*/  MUFU.EX2 R90, R90 ;  /* 0x0000005a005a7308 */ /* 0x000e620000000800 */
[----:B--2---:R-:W-:-:S07]  /*52a0*/  FADD.FTZ R0, R139, R0 ;  /* 0x000000008b007221 */ /* 0x004fce0000010000 */
        /* <DEDUP_REMOVED lines=79> */
[----:B0-----:R-:W-:Y:S01]  /*57a0*/  FADD.FTZ R0, R159, R0 ;  /* 0x000000009f007221 */ /* 0x001fe20000010000 */
[----:B-1----:R-:W-:-:S03]  /*57b0*/  FADD.FTZ R3, R107, R20 ;  /* 0x000000146b037221 */ /* 0x002fc60000010000 */
[----:B--2---:R-:W-:Y:S01]  /*57c0*/  FADD.FTZ R0, R109, R0 ;  /* 0x000000006d007221 */ /* 0x004fe20000010000 */
[----:B------:R-:W-:Y:S06]  /*57d0*/  @!P0 BRA `(.L_x_24) ;  /* 0x0000000000048947 */ /* 0x000fec0003800000 */
[----:B------:R-:W-:Y:S01]  /*57e0*/  BPT.TRAP 0x1 ;  /* 0x000000040000795c */ /* 0x000fe20000300000 */
.L_x_24:
[----:B------:R-:W-:Y:S01]  /*57f0*/  UIADD3 UR9, UR9, 0x2a860, URZ ;  /* 0x0002a86009097890 */ /* 0x000fe2000fffe03f */
[C---:B------:R-:W-:Y:S01]  /*5800*/  ISETP.GT.AND P1, PT, R13.reuse, RZ, PT ;  /* 0x000000ff0d00720c */ /* 0x040fe20003f24270 */
[----:B------:R-:W-:Y:S01]  /*5810*/  UMOV UR4, UR39 ;  /* 0x0000002700047c82 */ /* 0x000fe20008000000 */
[----:B------:R-:W-:Y:S01]  /*5820*/  UMOV UR5, UR38 ;  /* 0x0000002600057c82 */ /* 0x000fe20008000000 */
[----:B------:R-:W-:Y:S01]  /*5830*/  UPRMT UR9, UR11, 0x654, UR9 ;  /* 0x000006540b097896 */ /* 0x000fe20008000009 */
[----:B------:R-:W-:Y:S01]  /*5840*/  F2FP.BF16.F32.PACK_AB R136, R136, R15 ;  /* 0x0000000f8888723e */ /* 0x000fe200000010ff */
[----:B------:R-:W-:Y:S01]  /*5850*/  VIADD R13, R13, 0xffffffff ;  /* 0xffffffff0d0d7836 */ /* 0x000fe20000000000 */
[----:B------:R-:W-:Y:S01]  /*5860*/  F2FP.BF16.F32.PACK_AB R138, R21, R138 ;  /* 0x0000008a158a723e */ /* 0x000fe200000010ff */
[----:B------:R-:W-:Y:S01]  /*5870*/  IMAD.MOV.U32 R21, RZ, RZ, R12 ;  /* 0x000000ffff157224 */ /* 0x000fe200078e000c */
[----:B------:R-:W-:Y:S02]  /*5880*/  F2FP.BF16.F32.PACK_AB R137, R137, R14 ;  /* 0x0000000e8989723e */ /* 0x000fe400000010ff */
[----:B------:R-:W-:-:S02]  /*5890*/  F2FP.BF16.F32.PACK_AB R139, R90, R139 ;  /* 0x0000008b5a8b723e */ /* 0x000fc400000010ff */
[----:B------:R-:W-:Y:S01]  /*58a0*/  SYNCS.ARRIVE.TRANS64.RED.A1T0 RZ, [UR9], RZ ;  /* 0x000000ffffff79a7 */ /* 0x000fe20008100409 */
[----:B------:R-:W-:Y:S02]  /*58b0*/  F2FP.BF16.F32.PACK_AB R140, R89, R140 ;  /* 0x0000008c598c723e */ /* 0x000fe400000010ff */
[----:B------:R-:W-:Y:S02]  /*58c0*/  F2FP.BF16.F32.PACK_AB R141, R94, R141 ;  /* 0x0000008d5e8d723e */ /* 0x000fe400000010ff */
[----:B------:R-:W-:Y:S02]  /*58d0*/  F2FP.BF16.F32.PACK_AB R142, R91, R142 ;  /* 0x0000008e5b8e723e */ /* 0x000fe400000010ff */
[----:B------:R-:W-:Y:S02]  /*58e0*/  F2FP.BF16.F32.PACK_AB R143, R98, R143 ;  /* 0x0000008f628f723e */ /* 0x000fe400000010ff */
[----:B------:R-:W-:Y:S02]  /*58f0*/  F2FP.BF16.F32.PACK_AB R144, R93, R144 ;  /* 0x000000905d90723e */ /* 0x000fe400000010ff */
[----:B------:R-:W-:-:S02]  /*5900*/  F2FP.BF16.F32.PACK_AB R145, R102, R145 ;  /* 0x000000916691723e */ /* 0x000fc400000010ff */
        /* <DEDUP_REMOVED lines=14> */
[----:B------:R-:W-:Y:S01]  /*59f0*/  MOV R15, R6 ;  /* 0x00000006000f7202 */ /* 0x000fe20000000f00 */
[----:B------:R-:W-:Y:S06]  /*5a00*/  @P1 BRA `(.L_x_25) ;  /* 0xffffffdc006c1947 */ /* 0x000fec000383ffff */
.L_x_14:
[----:B------:R-:W-:Y:S06]  /*5a10*/  BAR.ARV 0x8, 0x180 ;  /* 0x0206000000007b1d */ /* 0x000fec0000002000 */
        /* <DEDUP_REMOVED lines=64> */
[----:B------:R-:W-:Y:S06]  /*5e20*/  @!P0 BRA `(.L_x_26) ;  /* 0x0000000000048947 */ /* 0x000fec0003800000 */
[----:B------:R-:W-:Y:S01]  /*5e30*/  BPT.TRAP 0x1 ;  /* 0x000000040000795c */ /* 0x000fe20000300000 */
.L_x_26:
[----:B------:R-:W0:Y:S01]  /*5e40*/  S2UR UR13, SR_CgaCtaId ;  /* 0x00000000000d79c3 */ /* 0x000e220000008800 */
[----:B------:R-:W-:Y:S01]  /*5e50*/  UMOV UR4, 0x400 ;  /* 0x0000040000047882 */ /* 0x000fe20000000000 */
[----:B------:R-:W-:-:S05]  /*5e60*/  IMAD.U32 R4, RZ, RZ, UR39 ;  /* 0x00000027ff047e24 */ /* 0x000fca000f8e00ff */
[----:B------:R-:W-:Y:S01]  /*5e70*/  SHF.L.U32 R4, R4, 0x1f, RZ ;  /* 0x0000001f04047819 */ /* 0x000fe200000006ff */
[----:B0-----:R-:W-:-:S04]  /*5e80*/  ULEA UR4, UR13, UR4, 0x18 ;  /* 0x000000040d047291 */ /* 0x001fc8000f8ec03f */
[----:B------:R-:W-:-:S09]  /*5e90*/  ULEA UR10, UR38, UR4, 0x3 ;  /* 0x00000004260a7291 */ /* 0x000fd2000f8e183f */
[----:B------:R0:W1:Y:S01]  /*5ea0*/  SYNCS.PHASECHK.TRANS64.TRYWAIT P1, [UR10+0x2a850], R4 ;  /* 0x02a85004ff0075a7 */ /* 0x000062000802014a */
[----:B------:R-:W-:Y:S05]  /*5eb0*/  @!P0 BRA `(.L_x_27) ;  /* 0x0000000000048947 */ /* 0x000fea0003800000 */
[----:B------:R-:W-:Y:S01]  /*5ec0*/  BPT.TRAP 0x1 ;  /* 0x000000040000795c */ /* 0x000fe20000300000 */
.L_x_27:
[----:B-1----:R-:W-:Y:S05]  /*5ed0*/  @P1 BRA `(.L_x_28) ;  /* 0x0000000000081947 */ /* 0x002fea0003800000 */
[----:B------:R-:W1:Y:S02]  /*5ee0*/  SYNCS.PHASECHK.TRANS64.TRYWAIT P1, [UR10+0x2a850], R4 ;  /* 0x02a85004ff0075a7 */ /* 0x000e64000802014a */
[----:B-1----:R-:W-:Y:S05]  /*5ef0*/  @!P1 BRA `(.L_x_29) ;  /* 0x0000005400489947 */ /* 0x002fea0003800000 */
.L_x_28:
[----:B------:R-:W-:Y:S01]  /*5f00*/  UIADD3 UR5, UR4, 0x400, URZ ;  /* 0x0000040004057890 */ /* 0x000fe2000fffe03f */
[----:B------:R-:W-:Y:S01]  /*5f10*/  WARPGROUP.ARRIVE ;  /* 0x00000000000079c5 */ /* 0x000fe20000000000 */
[----:B------:R-:W-:Y:S01]  /*5f20*/  UMOV UR7, 0x40000040 ;  /* 0x4000004000077882 */ /* 0x000fe20000000000 */
[----:B------:R-:W-:Y:S01]  /*5f30*/  UMOV UR15, 0x40000040 ;  /* 0x40000040000f7882 */ /* 0x000fe20000000000 */
[----:B------:R-:W-:Y:S01]  /*5f40*/  USHF.R.U32.HI UR5, URZ, 0x4, UR5 ;  /* 0x000000043f057899 */ /* 0x000fe20008011605 */
[----:B01----:R-:W0:Y:S01]  /*5f50*/  SHFL.BFLY PT, R4, R3, 0x2, 0x1f ;  /* 0x0c401f0003047f89 */ /* 0x003e2200000e0000 */
[----:B------:R-:W-:Y:S02]  /*5f60*/  MOV R11, RZ ;  /* 0x000000ff000b7202 */ /* 0x000fe40000000f00 */
[----:B------:R-:W-:Y:S01]  /*5f70*/  ULOP3.LUT UR5, UR5, 0x3fff, URZ, 0xc0, !UPT ;  /* 0x00003fff05057892 */ /* 0x000fe2000f8ec03f */
[----:B------:R-:W1:Y:S03]  /*5f80*/  SHFL.BFLY PT, R5, R0, 0x2, 0x1f ;  /* 0x0c401f0000057f89 */ /* 0x000e6600000e0000 */
[----:B------:R-:W-:-:S04]  /*5f90*/  ULOP3.LUT UR5, UR5, 0x3000000, URZ, 0xfc, !UPT ;  /* 0x0300000005057892 */ /* 0x000fc8000f8efc3f */
[----:B------:R-:W-:-:S04]  /*5fa0*/  UIMAD UR6, UR38, 0x600, UR5 ;  /* 0x00000600260678a4 */ /* 0x000fc8000f8e0205 */
[----:B------:R-:W-:-:S05]  /*5fb0*/  UIADD3 UR8, UR6, 0x80, URZ ;  /* 0x0000008006087890 */ /* 0x000fca000fffe03f */
[----:B------:R-:W-:Y:S01]  /*5fc0*/  HGMMA.64x128x16.F32.BF16 R24, R136, gdesc[UR4].tnspB, R24, gsb0 ;  /* 0x41e0000488187df0 */ /* 0x000fe20008001818 */
[----:B------:R-:W-:Y:S01]  /*5fd0*/  UMOV UR7, 0x40000040 ;  /* 0x4000004000077882 */ /* 0x000fe20000000000 */
[----:B------:R-:W-:Y:S01]  /*5fe0*/  UMOV UR14, UR8 ;  /* 0x00000008000e7c82 */ /* 0x000fe20008000000 */
[----:B------:R-:W-:Y:S01]  /*5ff0*/  UIADD3 UR8, UR6, 0x100, URZ ;  /* 0x0000010006087890 */ /* 0x000fe2000fffe03f */
[----:B0-----:R-:W-:Y:S01]  /*6000*/  FADD.FTZ R4, R4, R3 ;  /* 0x0000000304047221 */ /* 0x001fe20000010000 */
[----:B------:R-:W-:Y:S02]  /*6010*/  IMAD.MOV.U32 R3, RZ, RZ, -0x800000 ;  /* 0xff800000ff037424 */ /* 0x000fe400078e00ff */
[----:B-1----:R-:W-:Y:S01]  /*6020*/  FADD.FTZ R8, R5, R0 ;  /* 0x0000000005087221 */ /* 0x002fe20000010000 */
[----:B------:R-:W-:Y:S01]  /*6030*/  IMAD.MOV.U32 R0, RZ, RZ, -0x800000 ;  /* 0xff800000ff007424 */ /* 0x000fe200078e00ff */
[----:B------:R-:W0:Y:S04]  /*6040*/  SHFL.BFLY PT, R5, R4, 0x1, 0x1f ;  /* 0x0c201f0004057f89 */ /* 0x000e2800000e0000 */
[----:B------:R-:W1:Y:S01]  /*6050*/  SHFL.BFLY PT, R9, R8, 0x1, 0x1f ;  /* 0x0c201f0008097f89 */ /* 0x000e6200000e0000 */
[----:B0-----:R-:W-:Y:S01]  /*6060*/  FADD.FTZ R14, R4, R5 ;  /* 0x00000005040e7221 */ /* 0x001fe20000010000 */
[----:B------:R-:W-:-:S02]  /*6070*/  IMAD.MOV.U32 R5, RZ, RZ, RZ ;  /* 0x000000ffff057224 */ /* 0x000fc400078e00ff */
[----:B-1----:R-:W-:Y:S02]  /*6080*/  FADD.FTZ R15, R8, R9 ;  /* 0x00000009080f7221 */ /* 0x002fe40000010000 */
[----:B------:R-:W-:-:S03]  /*6090*/  FSETP.NE.FTZ.AND P1, PT, R14, RZ, PT ;  /* 0x000000ff0e00720b */ /* 0x000fc60003f35000 */
[----:B------:R-:W-:-:S10]  /*60a0*/  FSETP.NE.FTZ.AND P2, PT, R15, RZ, PT ;  /* 0x000000ff0f00720b */ /* 0x000fd40003f55000 */
[----:B------:R-:W0:Y:S01]  /*60b0*/  @P1 MUFU.LG2 R10, R14 ;  /* 0x0000000e000a1308 */ /* 0x000e220000000c00 */
[C---:B------:R-:W-:Y:S02]  /*60c0*/  @P1 FMUL.FTZ R9, R7.reuse, 0.69314718246459960938 ;  /* 0x3f31721807091820 */ /* 0x040fe40000410000 */
[----:B------:R-:W-:-:S05]  /*60d0*/  @P2 FMUL.FTZ R4, R7, 0.69314718246459960938 ;  /* 0x3f31721807042820 */ /* 0x000fca0000410000 */
[----:B------:R-:W1:Y:S08]  /*60e0*/  @P2 MUFU.LG2 R13, R15 ;  /* 0x0000000f000d2308 */ /* 0x000e700000000c00 */
[----:B------:R2:W3:Y:S01]  /*60f0*/  @P1 MUFU.RCP R5, R14 ;  /* 0x0000000e00051308 */ /* 0x0004e20000001000 */
[----:B0-----:R-:W-:-:S04]  /*6100*/  @P1 FMUL.FTZ R10, R10, 0.69314718246459960938 ;  /* 0x3f3172180a0a1820 */ /* 0x001fc80000410000 */
[----:B------:R-:W-:-:S03]  /*6110*/  @P1 FFMA.FTZ R3, R9, R6, R10 ;  /* 0x0000000609031223 */ /* 0x000fc6000001000a */
[----:B------:R2:W0:Y:S01]  /*6120*/  @P2 MUFU.RCP R11, R15 ;  /* 0x0000000f000b2308 */ /* 0x0004220000001000 */
[----:B-1----:R-:W-:-:S04]  /*6130*/  @P2 FMUL.FTZ R13, R13, 0.69314718246459960938 ;  /* 0x3f3172180d0d2820 */ /* 0x002fc80000410000 */
[----:B------:R-:W-:Y:S01]  /*6140*/  @P2 FFMA.FTZ R0, R4, R12, R13 ;  /* 0x0000000c04002223 */ /* 0x000fe2000001000d */
[----:B------:R-:W-:Y:S02]  /*6150*/  WARPGROUP.DEPBAR.LE gsb0, 0x0 ;  /* 0x00008000000079c5 */ /* 0x000fe40000010000 */
[----:B------:R-:W-:-:S06]  /*6160*/  WARPGROUP.ARRIVE ;  /* 0x00000000000079c5 */ /* 0x000fcc0000000000 */
[----:B------:R-:W-:Y:S01]  /*6170*/  HGMMA.64x128x16.F32.BF16 R24, R140, gdesc[UR12].tnspB, R24, gsb0 ;  /* 0x41e0000c8c187df0 */ /* 0x000fe20008001818 */
[----:B------:R-:W-:Y:S01]  /*6180*/  UMOV UR14, UR8 ;  /* 0x00000008000e7c82 */ /* 0x000fe20008000000 */
[----:B------:R-:W-:Y:S01]  /*6190*/  UMOV UR15, 0x40000040 ;  /* 0x40000040000f7882 */ /* 0x000fe20000000000 */
[----:B------:R-:W-:Y:S01]  /*61a0*/  UIADD3 UR8, UR6, 0x180, URZ ;  /* 0x0000018006087890 */ /* 0x000fe2000fffe03f */
[----:B------:R-:W-:Y:S02]  /*61b0*/  WARPGROUP.DEPBAR.LE gsb0, 0x0 ;  /* 0x00008000000079c5 */ /* 0x000fe40000010000 */
[----:B------:R-:W-:-:S06]  /*61c0*/  WARPGROUP.ARRIVE ;  /* 0x00000000000079c5 */ /* 0x000fcc0000000000 */
[----:B------:R-:W-:Y:S01]  /*61d0*/  HGMMA.64x128x16.F32.BF16 R24, R144, gdesc[UR12].tnspB, R24, gsb0 ;  /* 0x41e0000c90187df0 */ /* 0x000fe20008001818 */
[----:B------:R-:W-:Y:S01]  /*61e0*/  UMOV UR14, UR8 ;  /* 0x00000008000e7c82 */ /* 0x000fe20008000000 */
[----:B------:R-:W-:Y:S01]  /*61f0*/  UMOV UR15, 0x40000040 ;  /* 0x40000040000f7882 */ /* 0x000fe20000000000 */
[----:B------:R-:W-:Y:S02]  /*6200*/  UIADD3 UR8, UR6, 0x200, URZ ;  /* 0x0000020006087890 */ /* 0x000fe4000fffe03f */
[----:B------:R-:W-:Y:S01]  /*6210*/  UIADD3 UR6, UR6, 0x280, URZ ;  /* 0x0000028006067890 */ /* 0x000fe2000fffe03f */
[----:B------:R-:W-:Y:S02]  /*6220*/  WARPGROUP.DEPBAR.LE gsb0, 0x0 ;  /* 0x00008000000079c5 */ /* 0x000fe40000010000 */
[----:B------:R-:W-:-:S06]  /*6230*/  WARPGROUP.ARRIVE ;  /* 0x00000000000079c5 */ /* 0x000fcc0000000000 */
[----:B------:R-:W-:Y:S01]  /*6240*/  HGMMA.64x128x16.F32.BF16 R24, R148, gdesc[UR12].tnspB, R24, gsb0 ;  /* 0x41e0000c94187df0 */ /* 0x000fe20008001818 */
[----:B------:R-:W-:Y:S01]  /*6250*/  UMOV UR14, UR8 ;  /* 0x00000008000e7c82 */ /* 0x000fe20008000000 */
[----:B------:R-:W-:Y:S01]  /*6260*/  UMOV UR15, 0x40000040 ;  /* 0x40000040000f7882 */ /* 0x000fe20000000000 */
[----:B------:R-:W-:Y:S02]  /*6270*/  WARPGROUP.DEPBAR.LE gsb0, 0x0 ;  /* 0x00008000000079c5 */ /* 0x000fe40000010000 */
[----:B------:R-:W-:-:S07]  /*6280*/  WARPGROUP.ARRIVE ;  /* 0x00000000000079c5 */ /* 0x000fce0000000000 */
[----:B------:R-:W-:Y:S03]  /*6290*/  HGMMA.64x128x16.F32.BF16 R24, R152, gdesc[UR12].tnspB, R24, gsb0 ;  /* 0x41e0000c98187df0 */ /* 0x000fe60008001818 */
[----:B------:R-:W-:Y:S02]  /*62a0*/  WARPGROUP.DEPBAR.LE gsb0, 0x0 ;  /* 0x00008000000079c5 */ /* 0x000fe40000010000 */
[----:B------:R-:W-:-:S07]  /*62b0*/  WARPGROUP.ARRIVE ;  /* 0x00000000000079c5 */ /* 0x000fce0000000000 */
[----:B------:R-:W-:Y:S03]  /*62c0*/  HGMMA.64x128x16.F32.BF16 R24, R156, gdesc[UR4].tnspB, R24, gsb0 ;  /* 0x41e000049c187df0 */ /* 0x000fe60008001818 */
[----:B------:R-:W-:Y:S02]  /*62d0*/  WARPGROUP.DEPBAR.LE gsb0, 0x0 ;  /* 0x00008000000079c5 */ /* 0x000fe40000010000 */
[----:B0-23--:R-:W-:Y:S05]  /*62e0*/  @!P0 BRA `(.L_x_30) ;  /* 0x0000000000048947 */ /* 0x00dfea0003800000 */
[----:B------:R-:W-:Y:S01]  /*62f0*/  BPT.TRAP 0x1 ;  /* 0x000000040000795c */ /* 0x000fe20000300000 */
.L_x_30:
[----:B------:R-:W0:Y:S01]  /*6300*/  S2UR UR5, SR_SWINHI ;  /* 0x00000000000579c3 */ /* 0x000e220000002f00 */
        /* <DEDUP_REMOVED lines=23> */
[----:B------:R-:W-:Y:S01]  /*6480*/  UMOV UR6, UR4 ;  /* 0x0000000400067c82 */ /* 0x000fe20008000000 */
[----:B0-----:R-:W-:Y:S01]  /*6490*/  UMOV UR7, UR5 ;  /* 0x0000000500077c82 */ /* 0x001fe20008000000 */
[----:B------:R-:W-:Y:S01]  /*64a0*/  FMUL.FTZ R68, R68, R5 ;  /* 0x0000000544447220 */ /* 0x000fe20000410000 */
[----:B------:R-:W-:Y:S01]  /*64b0*/  MOV R36, UR6 ;  /* 0x0000000600247c02 */ /* 0x000fe20008000f00 */
[----:B------:R-:W-:-:S02]  /*64c0*/  IMAD.U32 R37, RZ, RZ, UR7 ;  /* 0x00000007ff257e24 */ /* 0x000fc4000f8e00ff */
        /* <DEDUP_REMOVED lines=8> */
[----:B------:R-:W-:Y:S01]  /*6550*/  IMAD.WIDE R4, R163, 0x2, R36 ;  /* 0x00000002a3047825 */ /* 0x000fe200078e0224 */
[----:B------:R-:W-:-:S03]  /*6560*/  R2UR UR14, R23 ;  /* 0x00000000170e72ca */ /* 0x000fc600000e0000 */
[-C--:B------:R-:W-:Y:S01]  /*6570*/  FMUL.FTZ R109, R38, R11.reuse ;  /* 0x0000000b266d7220 */ /* 0x080fe20000410000 */
[----:B------:R-:W-:Y:S01]  /*6580*/  UIADD3 UR5, -UR60, URZ, URZ ;  /* 0x0000003f3c057290 */ /* 0x000fe2000fffe13f */
[----:B------:R-:W-:Y:S01]  /*6590*/  IMAD R9, R19, 0x40, R2 ;  /* 0x0000004013097824 */ /* 0x000fe200078e0202 */
[C---:B------:R-:W-:Y:S01]  /*65a0*/  IADD3 R23, P3, R4.reuse, 0x4000, RZ ;  /* 0x0000400004177810 */ /* 0x040fe20007f7e0ff */
[----:B------:R-:W-:Y:S01]  /*65b0*/  ULDC UR11, c[0x0][0xc44] ;  /* 0x00031100000b7ab9 */ /* 0x000fe20000000800 */
[C---:B------:R-:W-:Y:S01]  /*65c0*/  IADD3 R29, P1, R4.reuse, 0x4040, RZ ;  /* 0x00004040041d7810 */ /* 0x040fe20007f3e0ff */
[----:B------:R-:W-:Y:S01]  /*65d0*/  ULDC.64 UR8, c[0x0][0xb90] ;  /* 0x0002e40000087ab9 */ /* 0x000fe20000000a00 */
[----:B------:R-:W-:Y:S01]  /*65e0*/  LOP3.LUT R8, R23, 0x380, RZ, 0xc0, !PT ;  /* 0x0000038017087812 */ /* 0x000fe200078ec0ff */
[----:B------:R-:W-:Y:S01]  /*65f0*/  FMUL.FTZ R96, R43, R11 ;  /* 0x0000000b2b607220 */ /* 0x000fe20000410000 */
[----:B------:R-:W-:Y:S01]  /*6600*/  IADD3 R13, P6, R4, 0x20, RZ ;  /* 0x00000020040d7810 */ /* 0x000fe20007fde0ff */
[----:B------:R-:W-:Y:S01]  /*6610*/  IMAD.X R43, RZ, RZ, R5, P1 ;  /* 0x000000ffff2b7224 */ /* 0x000fe200008e0605 */
[----:B------:R-:W-:Y:S01]  /*6620*/  SHF.R.U64 R8, R8, 0x3, RZ ;  /* 0x0000000308087819 */ /* 0x000fe200000012ff */
[----:B------:R-:W-:Y:S01]  /*6630*/  UIMAD UR11, UR11, UR5, UR14 ;  /* 0x000000050b0b72a4 */ /* 0x000fe2000f8e020e */
[----:B------:R-:W-:Y:S01]  /*6640*/  IMAD.WIDE R36, R9, 0x2, R36 ;  /* 0x0000000209247825 */ /* 0x000fe200078e0224 */
[----:B------:R-:W0:Y:S01]  /*6650*/  LDC R101, c[0x0][0xc38] ;  /* 0x00030e00ff657b82 */ /* 0x000e220000000800 */
[----:B------:R-:W-:Y:S01]  /*6660*/  LOP3.LUT R38, R8, R23, RZ, 0x3c, !PT ;  /* 0x0000001708267212 */ /* 0x000fe200078e3cff */
[----:B------:R-:W-:Y:S01]  /*6670*/  USHF.R.S32.HI UR12, URZ, 0x1f, UR11 ;  /* 0x0000001f3f0c7899 */ /* 0x000fe2000801140b */
[----:B------:R-:W-:Y:S01]  /*6680*/  LOP3.LUT R8, R13, 0x380, RZ, 0xc0, !PT ;  /* 0x000003800d087812 */ /* 0x000fe200078ec0ff */
[----:B------:R-:W-:Y:S01]  /*6690*/  UIMAD.WIDE.U32 UR6, UR11, UR8, URZ ;  /* 0x000000080b0672a5 */ /* 0x000fe2000f8e003f */
[-C--:B------:R-:W-:Y:S01]  /*66a0*/  FMUL.FTZ R107, R35, R11.reuse ;  /* 0x0000000b236b7220 */ /* 0x080fe20000410000 */
[----:B------:R-:W-:Y:S01]  /*66b0*/  UIMAD UR5, UR12, UR8, URZ ;  /* 0x000000080c0572a4 */ /* 0x000fe2000f8e023f */
[----:B------:R-:W-:Y:S01]  /*66c0*/  IMAD.X R15, RZ, RZ, R5, P6 ;  /* 0x000000ffff0f7224 */ /* 0x000fe200030e0605 */
[----:B------:R-:W1:Y:S01]  /*66d0*/  LDC R23, c[0x0][0xbe8] ;  /* 0x0002fa00ff177b82 */ /* 0x000e620000000800 */
[----:B------:R-:W-:Y:S01]  /*66e0*/  SHF.R.U64 R8, R8, 0x3, RZ ;  /* 0x0000000308087819 */ /* 0x000fe200000012ff */
[----:B------:R-:W-:Y:S01]  /*66f0*/  UIMAD UR5, UR11, UR9, UR5 ;  /* 0x000000090b0572a4 */ /* 0x000fe2000f8e0205 */
[----:B------:R-:W-:Y:S01]  /*6700*/  IADD3 R35, P6, R36, 0x1000, RZ ;  /* 0x0000100024237810 */ /* 0x000fe20007fde0ff */
[----:B------:R-:W-:Y:S01]  /*6710*/  FMUL.FTZ R108, R34, R11 ;  /* 0x0000000b226c7220 */ /* 0x000fe20000410000 */
[----:B------:R-:W-:Y:S01]  /*6720*/  IADD3 R45, P0, R4, 0x4060, RZ ;  /* 0x00004060042d7810 */ /* 0x000fe20007f1e0ff */
[----:B------:R-:W-:Y:S01]  /*6730*/  UIADD3 UR5, UR7, UR5, URZ ;  /* 0x0000000507057290 */ /* 0x000fe2000fffe03f */
[----:B------:R-:W-:Y:S01]  /*6740*/  LOP3.LUT R14, R8, R13, RZ, 0x3c, !PT ;  /* 0x0000000d080e7212 */ /* 0x000fe200078e3cff */
[----:B------:R-:W-:Y:S01]  /*6750*/  IMAD.U32 R13, RZ, RZ, UR7 ;  /* 0x00000007ff0d7e24 */ /* 0x000fe2000f8e00ff */
[----:B------:R-:W-:Y:S01]  /*6760*/  LOP3.LUT R34, R35, 0x380, RZ, 0xc0, !PT ;  /* 0x0000038023227812 */ /* 0x000fe200078ec0ff */
[-C--:B------:R-:W-:Y:S01]  /*6770*/  FMUL.FTZ R103, R27, R11.reuse ;  /* 0x0000000b1b677220 */ /* 0x080fe20000410000 */
[----:B------:R-:W-:Y:S01]  /*6780*/  LOP3.LUT R9, R4, 0x380, RZ, 0xc0, !PT ;  /* 0x0000038004097812 */ /* 0x000fe200078ec0ff */
[-C--:B------:R-:W-:Y:S01]  /*6790*/  FMUL.FTZ R104, R26, R11.reuse ;  /* 0x0000000b1a687220 */ /* 0x080fe20000410000 */
[----:B------:R-:W-:Y:S01]  /*67a0*/  MOV R13, UR5 ;  /* 0x00000005000d7c02 */ /* 0x000fe20008000f00 */
[----:B------:R-:W-:Y:S01]  /*67b0*/  UIADD3 UR5, UR10, 0x2a860, URZ ;  /* 0x0002a8600a057890 */ /* 0x000fe2000fffe03f */
[----:B------:R-:W-:Y:S01]  /*67c0*/  LOP3.LUT R44, R45, 0x380, RZ, 0xc0, !PT ;  /* 0x000003802d2c7812 */ /* 0x000fe200078ec0ff */
[-C--:B------:R-:W-:Y:S01]  /*67d0*/  FMUL.FTZ R105, R31, R11.reuse ;  /* 0x0000000b1f697220 */ /* 0x080fe20000410000 */
[----:B------:R-:W-:Y:S01]  /*67e0*/  SHF.R.U64 R34, R34, 0x3, RZ ;  /* 0x0000000322227819 */ /* 0x000fe200000012ff */
[----:B------:R-:W-:Y:S01]  /*67f0*/  UPRMT UR5, UR13, 0x654, UR5 ;  /* 0x000006540d057896 */ /* 0x000fe20008000005 */
[----:B------:R-:W-:Y:S01]  /*6800*/  SHF.R.U64 R9, R9, 0x3, RZ ;  /* 0x0000000309097819 */ /* 0x000fe200000012ff */
[-C--:B------:R-:W-:Y:S01]  /*6810*/  FMUL.FTZ R106, R30, R11.reuse ;  /* 0x0000000b1e6a7220 */ /* 0x080fe20000410000 */
[----:B------:R-:W-:Y:S01]  /*6820*/  SHF.R.U64 R44, R44, 0x3, RZ ;  /* 0x000000032c2c7819 */ /* 0x000fe200000012ff */
[-C--:B------:R-:W-:Y:S01]  /*6830*/  FMUL.FTZ R102, R39, R11.reuse ;  /* 0x0000000b27667220 */ /* 0x080fe20000410000 */
[----:B------:R-:W-:Y:S01]  /*6840*/  IADD3 R27, P2, R4, 0x4020, RZ ;  /* 0x00004020041b7810 */ /* 0x000fe20007f5e0ff */
[-C--:B------:R-:W-:Y:S01]  /*6850*/  FMUL.FTZ R99, R42, R11.reuse ;  /* 0x0000000b2a637220 */ /* 0x080fe20000410000 */
[----:B-1----:R-:W-:Y:S01]  /*6860*/  ISETP.NE.AND P1, PT, R23, 0x1, PT ;  /* 0x000000011700780c */ /* 0x002fe20003f25270 */
[-C--:B------:R-:W-:Y:S01]  /*6870*/  FMUL.FTZ R47, R47, R11.reuse ;  /* 0x0000000b2f2f7220 */ /* 0x080fe20000410000 */
[----:B------:R-:W-:Y:S01]  /*6880*/  IADD3 R25, P4, R4, 0x60, RZ ;  /* 0x0000006004197810 */ /* 0x000fe20007f9e0ff */
[-C--:B------:R-:W-:Y:S01]  /*6890*/  FMUL.FTZ R46, R46, R11.reuse ;  /* 0x0000000b2e2e7220 */ /* 0x080fe20000410000 */
[----:B------:R-:W-:Y:S01]  /*68a0*/  IADD3 R21, P5, R4, 0x40, RZ ;  /* 0x0000004004157810 */ /* 0x000fe20007fbe0ff */
[----:B------:R-:W-:Y:S01]  /*68b0*/  FMUL.FTZ R51, R51, R11 ;  /* 0x0000000b33337220 */ /* 0x000fe20000410000 */
[----:B------:R-:W-:Y:S01]  /*68c0*/  LOP3.LUT R34, R34, R35, RZ, 0x3c, !PT ;  /* 0x0000002322227212 */ /* 0x000fe200078e3cff */
[----:B------:R-:W-:Y:S01]  /*68d0*/  IMAD.X R35, RZ, RZ, R37, P6 ;  /* 0x000000ffff237224 */ /* 0x000fe200030e0625 */
[----:B------:R-:W-:Y:S01]  /*68e0*/  LOP3.LUT R4, R9, R4, RZ, 0x3c, !PT ;  /* 0x0000000409047212 */ /* 0x000fe200078e3cff */
[-C--:B------:R-:W-:Y:S01]  /*68f0*/  FMUL.FTZ R50, R50, R11.reuse ;  /* 0x0000000b32327220 */ /* 0x080fe20000410000 */
[----:B------:R-:W-:Y:S01]  /*6900*/  IADD3 R111, P6, R36, 0x7000, RZ ;  /* 0x00007000246f7810 */ /* 0x000fe20007fde0ff */
[-C--:B------:R-:W-:Y:S01]  /*6910*/  FMUL.FTZ R55, R55, R11.reuse ;  /* 0x0000000b37377220 */ /* 0x080fe20000410000 */
[-C--:B------:R-:W-:Y:S01]  /*6920*/  FMUL.FTZ R54, R54, R11.reuse ;  /* 0x0000000b36367220 */ /* 0x080fe20000410000 */
[----:B------:R-:W1:Y:S01]  /*6930*/  @P1 LDC R112, c[0x0][0xbec] ;  /* 0x0002fb00ff701b82 */ /* 0x000e620000000800 */
[-C--:B------:R-:W-:Y:S01]  /*6940*/  FMUL.FTZ R59, R59, R11.reuse ;  /* 0x0000000b3b3b7220 */ /* 0x080fe20000410000 */
[-C--:B------:R-:W-:Y:S01]  /*6950*/  FMUL.FTZ R58, R58, R11.reuse ;  /* 0x0000000b3a3a7220 */ /* 0x080fe20000410000 */
[-C--:B------:R-:W-:Y:S01]  /*6960*/  FMUL.FTZ R63, R63, R11.reuse ;  /* 0x0000000b3f3f7220 */ /* 0x080fe20000410000 */
[-C--:B------:R-:W-:Y:S01]  /*6970*/  FMUL.FTZ R62, R62, R11.reuse ;  /* 0x0000000b3e3e7220 */ /* 0x080fe20000410000 */
[-C--:B------:R-:W-:Y:S01]  /*6980*/  FMUL.FTZ R67, R67, R11.reuse ;  /* 0x0000000b43437220 */ /* 0x080fe20000410000 */
[-C--:B------:R-:W-:Y:S01]  /*6990*/  FMUL.FTZ R66, R66, R11.reuse ;  /* 0x0000000b42427220 */ /* 0x080fe20000410000 */
[-C--:B------:R-:W-:Y:S01]  /*69a0*/  FMUL.FTZ R71, R71, R11.reuse ;  /* 0x0000000b47477220 */ /* 0x080fe20000410000 */
[----:B------:R-:W2:Y:S01]  /*69b0*/  @P1 LDC R113, c[0x0][0xbf0] ;  /* 0x0002fc00ff711b82 */ /* 0x000ea20000000800 */
        /* <DEDUP_REMOVED lines=9> */
[----:B------:R-:W-:Y:S01]  /*6a50*/  LOP3.LUT R44, R44, R45, RZ, 0x3c, !PT ;  /* 0x0000002d2c2c7212 */ /* 0x000fe200078e3cff */
[--C-:B------:R-:W-:Y:S01]  /*6a60*/  IMAD.X R41, RZ, RZ, R5.reuse, P2 ;  /* 0x000000ffff297224 */ /* 0x100fe200010e0605 */
[-C--:B------:R-:W-:Y:S01]  /*6a70*/  IADD3.X R45, RZ, R5.reuse, RZ, P0, !PT ;  /* 0x00000005ff2d7210 */ /* 0x080fe200007fe4ff */
[----:B------:R-:W-:Y:S01]  /*6a80*/  IMAD.X R11, RZ, RZ, R5, P4 ;  /* 0x000000ffff0b7224 */ /* 0x000fe200020e0605 */
[-C--:B------:R-:W-:Y:S01]  /*6a90*/  IADD3.X R39, RZ, R5.reuse, RZ, P3, !PT ;  /* 0x00000005ff277210 */ /* 0x080fe20001ffe4ff */
[----:B------:R-:W-:Y:S01]  /*6aa0*/  IMAD R98, RZ, RZ, -UR14 ;  /* 0x8000000eff627e24 */ /* 0x000fe2000f8e02ff */
[-C--:B------:R-:W-:Y:S01]  /*6ab0*/  IADD3.X R9, RZ, R5.reuse, RZ, P5, !PT ;  /* 0x00000005ff097210 */ /* 0x080fe20002ffe4ff */
[----:B------:R-:W-:Y:S01]  /*6ac0*/  SYNCS.ARRIVE.TRANS64.RED.A1T0 RZ, [UR5], RZ ;  /* 0x000000ffffff79a7 */ /* 0x000fe20008100405 */
[----:B------:R-:W-:Y:S01]  /*6ad0*/  MOV R110, R4 ;  /* 0x00000004006e7202 */ /* 0x000fe20000000f00 */
[----:B0-----:R-:W-:Y:S01]  /*6ae0*/  IMAD R98, R101, R98, UR61 ;  /* 0x0000003d65627e24 */ /* 0x001fe2000f8e0262 */
[----:B------:R-:W-:Y:S01]  /*6af0*/  LOP3.LUT R5, R111, 0x380, RZ, 0xc0, !PT ;  /* 0x000003806f057812 */ /* 0x000fe200078ec0ff */
[----:B------:R-:W-:Y:S01]  /*6b00*/  USHF.R.S32.HI UR10, URZ, 0x1f, UR60 ;  /* 0x0000001f3f0a7899 */ /* 0x000fe2000801143c */
[----:B------:R-:W-:Y:S01]  /*6b10*/  LOP3.LUT R10, R27, 0x380, RZ, 0xc0, !PT ;  /* 0x000003801b0a7812 */ /* 0x000fe200078ec0ff */
[----:B------:R-:W-:Y:S01]  /*6b20*/  ULDC UR5, c[0x0][0xa88] ;  /* 0x0002a20000057ab9 */ /* 0x000fe20000000800 */
[----:B------:R-:W-:Y:S01]  /*6b30*/  F2FP.BF16.F32.PACK_AB R4, R20, R97 ;  /* 0x000000611404723e */ /* 0x000fe200000010ff */
[----:B------:R-:W0:Y:S01]  /*6b40*/  LDC.64 R100, c[0x0][0xb98] ;  /* 0x0002e600ff647b82 */ /* 0x000e220000000a00 */
[----:B------:R-:W-:Y:S01]  /*6b50*/  SHF.R.U64 R20, R5, 0x3, RZ ;  /* 0x0000000305147819 */ /* 0x000fe200000012ff */
[----:B------:R-:W-:Y:S01]  /*6b60*/  ULDC.64 UR8, c[0x0][0xae8] ;  /* 0x0002ba0000087ab9 */ /* 0x000fe20000000a00 */
[----:B------:R-:W-:-:S02]  /*6b70*/  SHF.R.U64 R10, R10, 0x3, RZ ;  /* 0x000000030a0a7819 */ /* 0x000fc400000012ff */
[----:B------:R-:W-:Y:S02]  /*6b80*/  LOP3.LUT R20, R20, R111, RZ, 0x3c, !PT ;  /* 0x0000006f14147212 */ /* 0x000fe400078e3cff */
[----:B------:R-:W-:Y:S02]  /*6b90*/  LOP3.LUT R40, R10, R27, RZ, 0x3c, !PT ;  /* 0x0000001b0a287212 */ /* 0x000fe400078e3cff */
[----:B------:R-:W-:Y:S02]  /*6ba0*/  LEA R111, R98, R162, 0x7 ;  /* 0x000000a2626f7211 */ /* 0x000fe400078e38ff */
[----:B------:R-:W-:Y:S02]  /*6bb0*/  LOP3.LUT R10, R25, 0x380, RZ, 0xc0, !PT ;  /* 0x00000380190a7812 */ /* 0x000fe400078ec0ff */
[----:B------:R-:W-:Y:S01]  /*6bc0*/  MOV R97, R44 ;  /* 0x0000002c00617202 */ /* 0x000fe20000000f00 */
[----:B-1----:R-:W-:Y:S01]  /*6bd0*/  @P1 IMAD.HI.U32 R44, R111, R112, RZ ;  /* 0x000000706f2c1227 */ /* 0x002fe200078e00ff */
[----:B------:R-:W-:-:S02]  /*6be0*/  SHF.R.U64 R10, R10, 0x3, RZ ;  /* 0x000000030a0a7819 */ /* 0x000fc400000012ff */
[----:B------:R-:W-:Y:S01]  /*6bf0*/  LOP3.LUT R12, R29, 0x380, RZ, 0xc0, !PT ;  /* 0x000003801d0c7812 */ /* 0x000fe200078ec0ff */
[----:B------:R-:W-:Y:S01]  /*6c00*/  IMAD.MOV.U32 R45, RZ, RZ, R111 ;  /* 0x000000ffff2d7224 */ /* 0x000fe200078e006f */
[----:B------:R-:W-:Y:S02]  /*6c10*/  LOP3.LUT R10, R10, R25, RZ, 0x3c, !PT ;  /* 0x000000190a0a7212 */ /* 0x000fe400078e3cff */
[----:B------:R-:W-:Y:S02]  /*6c20*/  SHF.R.U64 R12, R12, 0x3, RZ ;  /* 0x000000030c0c7819 */ /* 0x000fe400000012ff */
[----:B------:R-:W-:Y:S02]  /*6c30*/  IADD3 R25, P0, R36, 0x6000, RZ ;  /* 0x0000600024197810 */ /* 0x000fe40007f1e0ff */
[----:B--2---:R-:W-:Y:S02]  /*6c40*/  @P1 SHF.R.U32.HI R45, RZ, R113, R44 ;  /* 0x00000071ff2d1219 */ /* 0x004fe4000001162c */
[----:B------:R-:W-:-:S02]  /*6c50*/  F2FP.BF16.F32.PACK_AB R6, R6, R7 ;  /* 0x000000070606723e */ /* 0x000fc400000010ff */
[----:B------:R-:W-:Y:S02]  /*6c60*/  F2FP.BF16.F32.PACK_AB R5, R103, R104 ;  /* 0x000000686705723e */ /* 0x000fe400000010ff */
[----:B------:R-:W-:Y:S01]  /*6c70*/  F2FP.BF16.F32.PACK_AB R7, R105, R106 ;  /* 0x0000006a6907723e */ /* 0x000fe200000010ff */
[----:B------:R-:W-:Y:S01]  /*6c80*/  BAR.SYNC.DEFER_BLOCKING 0x1, 0x100 ;  /* 0x0044000000007b1d */ /* 0x000fe20000010000 */
[----:B------:R-:W-:Y:S01]  /*6c90*/  LOP3.LUT R42, R12, R29, RZ, 0x3c, !PT ;  /* 0x0000001d0c2a7212 */ /* 0x000fe200078e3cff */
[----:B------:R-:W-:Y:S01]  /*6ca0*/  IMAD.U32 R12, RZ, RZ, UR6 ;  /* 0x00000006ff0c7e24 */ /* 0x000fe2000f8e00ff */
[----:B------:R-:W-:Y:S02]  /*6cb0*/  LOP3.LUT R24, R25, 0x380, RZ, 0xc0, !PT ;  /* 0x0000038019187812 */ /* 0x000fe400078ec0ff */
[----:B------:R-:W-:Y:S01]  /*6cc0*/  MOV R105, R38 ;  /* 0x0000002600697202 */ /* 0x000fe20000000f00 */
[----:B------:R-:W-:Y:S01]  /*6cd0*/  IMAD.MOV R38, RZ, RZ, -R45 ;  /* 0x000000ffff267224 */ /* 0x000fe200078e0a2d */
[----:B------:R-:W-:Y:S01]  /*6ce0*/  SHF.R.U64 R24, R24, 0x3, RZ ;  /* 0x0000000318187819 */ /* 0x000fe200000012ff */
[----:B0-----:R-:W-:Y:S01]  /*6cf0*/  IMAD.WIDE.U32 R12, R100, UR60, R12 ;  /* 0x0000003c640c7c25 */ /* 0x001fe2000f8e000c */
[----:B------:R-:W-:Y:S01]  /*6d00*/  MOV R106, R10 ;  /* 0x0000000a006a7202 */ /* 0x000fe20000000f00 */
[----:B------:R-:W-:Y:S01]  /*6d10*/  ULDC.64 UR6, c[0x0][0xb88] ;  /* 0x0002e20000067ab9 */ /* 0x000fe20000000a00 */
[----:B------:R-:W-:Y:S01]  /*6d20*/  LOP3.LUT R24, R24, R25, RZ, 0x3c, !PT ;  /* 0x0000001918187212 */ /* 0x000fe200078e3cff */
[----:B------:R-:W-:Y:S01]  /*6d30*/  IMAD R11, R23, R38, R111 ;  /* 0x00000026170b7224 */ /* 0x000fe200078e026f */
[----:B------:R-:W-:-:S02]  /*6d40*/  IADD3.X R25, RZ, R37, RZ, P0, !PT ;  /* 0x00000025ff197210 */ /* 0x000fc400007fe4ff */
[C---:B------:R-:W-:Y:S02]  /*6d50*/  IADD3 R29, P3, R36.reuse, 0x4000, RZ ;  /* 0x00004000241d7810 */ /* 0x040fe40007f7e0ff */
[----:B------:R-:W-:Y:S02]  /*6d60*/  SHF.R.S32.HI R39, RZ, 0x1f, R45 ;  /* 0x0000001fff277819 */ /* 0x000fe4000001142d */
[----:B------:R-:W-:Y:S02]  /*6d70*/  SHF.R.S32.HI R10, RZ, 0x1f, R11 ;  /* 0x0000001fff0a7819 */ /* 0x000fe4000001140b */
[----:B------:R-:W-:Y:S02]  /*6d80*/  IADD3 R12, P0, R45, R12, RZ ;  /* 0x0000000c2d0c7210 */ /* 0x000fe40007f1e0ff */
[----:B------:R-:W-:Y:S01]  /*6d90*/  LOP3.LUT R8, R21, 0x380, RZ, 0xc0, !PT ;  /* 0x0000038015087812 */ /* 0x000fe200078ec0ff */
[----:B------:R0:W-:Y:S01]  /*6da0*/  STSM.16.M88.4 [R110], R4 ;  /* 0x000000046e007844 */ /* 0x0001e20000000200 */
[----:B------:R-:W-:Y:S01]  /*6db0*/  IADD3 R27, P2, R36, 0x5000, RZ ;  /* 0x00005000241b7810 */ /* 0x000fe20007f5e0ff */
[----:B------:R-:W-:Y:S01]  /*6dc0*/  IMAD R10, R10, UR6, RZ ;  /* 0x000000060a0a7c24 */ /* 0x000fe2000f8e02ff */
[----:B------:R-:W-:-:S02]  /*6dd0*/  LOP3.LUT R28, R29, 0x380, RZ, 0xc0, !PT ;  /* 0x000003801d1c7812 */ /* 0x000fc400078ec0ff */
[----:B------:R-:W-:Y:S02]  /*6de0*/  SHF.R.U64 R8, R8, 0x3, RZ ;  /* 0x0000000308087819 */ /* 0x000fe400000012ff */
[----:B------:R-:W-:Y:S02]  /*6df0*/  LOP3.LUT R26, R27, 0x380, RZ, 0xc0, !PT ;  /* 0x000003801b1a7812 */ /* 0x000fe400078ec0ff */
[----:B------:R-:W-:Y:S02]  /*6e00*/  MOV R104, R40 ;  /* 0x0000002800687202 */ /* 0x000fe40000000f00 */
[----:B------:R-:W-:Y:S02]  /*6e10*/  MOV R15, R14 ;  /* 0x0000000e000f7202 */ /* 0x000fe40000000f00 */
[----:B------:R-:W-:Y:S02]  /*6e20*/  SHF.R.U64 R28, R28, 0x3, RZ ;  /* 0x000000031c1c7819 */ /* 0x000fe400000012ff */
[----:B------:R-:W-:Y:S01]  /*6e30*/  LEA R41, R98, R161, 0x7 ;  /* 0x000000a162297211 */ /* 0x000fe200078e38ff */
[----:B0-----:R-:W-:Y:S01]  /*6e40*/  IMAD R4, R100, UR10, RZ ;  /* 0x0000000a64047c24 */ /* 0x001fe2000f8e02ff */
[----:B------:R-:W-:-:S02]  /*6e50*/  F2FP.BF16.F32.PACK_AB R5, R107, R108 ;  /* 0x0000006c6b05723e */ /* 0x000fc400000010ff */
[----:B------:R-:W-:Y:S01]  /*6e60*/  F2FP.BF16.F32.PACK_AB R6, R92, R93 ;  /* 0x0000005d5c06723e */ /* 0x000fe200000010ff */
[----:B------:R-:W-:Y:S01]  /*6e70*/  IMAD R101, R101, UR60, R4 ;  /* 0x0000003c65657c24 */ /* 0x000fe2000f8e0204 */
[----:B------:R-:W-:Y:S02]  /*6e80*/  F2FP.BF16.F32.PACK_AB R4, R94, R95 ;  /* 0x0000005f5e04723e */ /* 0x000fe400000010ff */
[----:B------:R-:W-:Y:S02]  /*6e90*/  F2FP.BF16.F32.PACK_AB R7, R102, R109 ;  /* 0x0000006d6607723e */ /* 0x000fe400000010ff */
[----:B------:R-:W-:Y:S01]  /*6ea0*/  IADD3.X R13, R39, R13, R101, P0, !PT ;  /* 0x0000000d270d7210 */ /* 0x000fe200007fe465 */
[C---:B------:R-:W-:Y:S01]  /*6eb0*/  IMAD R39, R11.reuse, UR7, R10 ;  /* 0x000000070b277c24 */ /* 0x040fe2000f8e020a */
[----:B------:R-:W-:Y:S01]  /*6ec0*/  LOP3.LUT R8, R8, R21, RZ, 0x3c, !PT ;  /* 0x0000001508087212 */ /* 0x000fe200078e3cff */
[----:B------:R0:W-:Y:S01]  /*6ed0*/  STSM.16.M88.4 [R15], R4 ;  /* 0x000000040f007844 */ /* 0x0001e20000000200 */
[----:B------:R-:W-:Y:S01]  /*6ee0*/  SHF.R.U64 R26, R26, 0x3, RZ ;  /* 0x000000031a1a7819 */ /* 0x000fe200000012ff */
[----:B------:R-:W-:Y:S01]  /*6ef0*/  IMAD.WIDE.U32 R12, R11, UR6, R12 ;  /* 0x000000060b0c7c25 */ /* 0x000fe2000f8e000c */
[----:B------:R-:W-:Y:S01]  /*6f00*/  F2FP.BF16.F32.PACK_AB R10, R89, R90 ;  /* 0x0000005a590a723e */ /* 0x000fe200000010ff */
[----:B------:R-:W-:Y:S01]  /*6f10*/  ULDC.64 UR6, c[0x0][0xb50] ;  /* 0x0002d40000067ab9 */ /* 0x000fe20000000a00 */
[----:B------:R-:W-:Y:S01]  /*6f20*/  LOP3.LUT R28, R28, R29, RZ, 0x3c, !PT ;  /* 0x0000001d1c1c7212 */ /* 0x000fe200078e3cff */
[----:B------:R-:W-:Y:S01]  /*6f30*/  IMAD R90, R23, UR5, RZ ;  /* 0x00000005175a7c24 */ /* 0x000fe2000f8e02ff */
[----:B------:R-:W-:Y:S01]  /*6f40*/  MOV R14, R8 ;  /* 0x00000008000e7202 */ /* 0x000fe20000000f00 */
[----:B------:R-:W-:Y:S01]  /*6f50*/  IMAD.X R29, RZ, RZ, R37, P3 ;  /* 0x000000ffff1d7224 */ /* 0x000fe200018e0625 */
[----:B------:R-:W-:-:S02]  /*6f60*/  LOP3.LUT P0, RZ, R22, 0x3, RZ, 0xc0, !PT ;  /* 0x0000000316ff7812 */ /* 0x000fc4000780c0ff */
[----:B------:R-:W-:Y:S02]  /*6f70*/  F2FP.BF16.F32.PACK_AB R8, R88, R91 ;  /* 0x0000005b5808723e */ /* 0x000fe400000010ff */
[----:B------:R-:W-:Y:S02]  /*6f80*/  F2FP.BF16.F32.PACK_AB R9, R96, R99 ;  /* 0x000000636009723e */ /* 0x000fe400000010ff */
[----:B------:R-:W-:Y:S01]  /*6f90*/  F2FP.BF16.F32.PACK_AB R11, R47, R46 ;  /* 0x0000002e2f0b723e */ /* 0x000fe200000010ff */
[----:B0-----:R-:W-:Y:S01]  /*6fa0*/  VIADD R5, R41, 0x8 ;  /* 0x0000000829057836 */ /* 0x001fe20000000000 */
[----:B------:R-:W-:Y:S01]  /*6fb0*/  LEA R38, P3, R12, UR6, 0x2 ;  /* 0x000000060c267c11 */ /* 0x000fe2000f8610ff */
[----:B------:R-:W-:Y:S01]  /*6fc0*/  IMAD.IADD R7, R13, 0x1, R39 ;  /* 0x000000010d077824 */ /* 0x000fe200078e0227 */
[----:B------:R-:W-:Y:S01]  /*6fd0*/  LOP3.LUT R26, R26, R27, RZ, 0x3c, !PT ;  /* 0x0000001b1a1a7212 */ /* 0x000fe200078e3cff */
[----:B------:R-:W-:Y:S01]  /*6fe0*/  IMAD.X R27, RZ, RZ, R37, P2 ;  /* 0x000000ffff1b7224 */ /* 0x000fe200010e0625 */
[-C--:B------:R-:W-:Y:S01]  /*6ff0*/  ISETP.GE.OR P2, PT, R41, R90.reuse, P0 ;  /* 0x0000005a2900720c */ /* 0x080fe20000746670 */
[----:B------:R0:W-:Y:S01]  /*7000*/  STSM.16.M88.4 [R14], R8 ;  /* 0x000000080e007844 */ /* 0x0001e20000000200 */
[----:B------:R-:W-:-:S02]  /*7010*/  ISETP.GE.OR P0, PT, R5, R90, P0 ;  /* 0x0000005a0500720c */ /* 0x000fc40000706670 */
[----:B------:R-:W-:Y:S01]  /*7020*/  LEA.HI.X R39, R12, UR7, R7, 0x2, P3 ;  /* 0x000000070c277c11 */ /* 0x000fe200098f1407 */
[----:B------:R-:W-:Y:S01]  /*7030*/  SHFL.IDX PT, R88, R38, RZ, 0x1c1f ;  /* 0x001c1fff26587589 */ /* 0x000fe200000e0000 */
[----:B------:R-:W-:Y:S02]  /*7040*/  F2FP.BF16.F32.PACK_AB R4, R49, R48 ;  /* 0x000000303104723e */ /* 0x000fe400000010ff */
[----:B------:R-:W-:Y:S01]  /*7050*/  F2FP.BF16.F32.PACK_AB R5, R51, R50 ;  /* 0x000000323305723e */ /* 0x000fe200000010ff */
[----:B------:R-:W1:Y:S01]  /*7060*/  SHFL.IDX PT, R89, R39, RZ, 0x1c1f ;  /* 0x001c1fff27597589 */ /* 0x000e6200000e0000 */
[----:B------:R-:W-:Y:S02]  /*7070*/  F2FP.BF16.F32.PACK_AB R6, R53, R52 ;  /* 0x000000343506723e */ /* 0x000fe400000010ff */
[----:B------:R-:W-:Y:S02]  /*7080*/  F2FP.BF16.F32.PACK_AB R7, R55, R54 ;  /* 0x000000363707723e */ /* 0x000fe400000010ff */
[----:B------:R-:W-:-:S02]  /*7090*/  F2FP.BF16.F32.PACK_AB R12, R57, R56 ;  /* 0x00000038390c723e */ /* 0x000fc400000010ff */
[----:B------:R-:W-:Y:S01]  /*70a0*/  F2FP.BF16.F32.PACK_AB R13, R59, R58 ;  /* 0x0000003a3b0d723e */ /* 0x000fe200000010ff */
[----:B------:R-:W-:Y:S01]  /*70b0*/  STSM.16.M88.4 [R106], R4 ;  /* 0x000000046a007844 */ /* 0x000fe20000000200 */
[----:B0-----:R-:W-:Y:S01]  /*70c0*/  F2FP.BF16.F32.PACK_AB R14, R61, R60 ;  /* 0x0000003c3d0e723e */ /* 0x001fe200000010ff */
[----:B------:R-:W0:Y:S01]  /*70d0*/  @P1 LDC R59, c[0x0][0xbec] ;  /* 0x0002fb00ff3b1b82 */ /* 0x000e220000000800 */
[----:B------:R-:W-:Y:S01]  /*70e0*/  F2FP.BF16.F32.PACK_AB R15, R63, R62 ;  /* 0x0000003e3f0f723e */ /* 0x000fe200000010ff */
[----:B------:R-:W-:Y:S01]  /*70f0*/  SHFL.IDX PT, R56, R38, 0x1, 0x1c1f ;  /* 0x003c1f0026387f89 */ /* 0x000fe200000e0000 */
[----:B------:R-:W-:Y:S02]  /*7100*/  F2FP.BF16.F32.PACK_AB R72, R73, R72 ;  /* 0x000000484948723e */ /* 0x000fe400000010ff */
[----:B------:R-:W-:Y:S01]  /*7110*/  F2FP.BF16.F32.PACK_AB R8, R65, R64 ;  /* 0x000000404108723e */ /* 0x000fe200000010ff */
[----:B------:R-:W-:Y:S01]  /*7120*/  STSM.16.M88.4 [R105], R12 ;  /* 0x0000000c69007844 */ /* 0x000fe20000000200 */
[----:B------:R-:W-:Y:S01]  /*7130*/  F2FP.BF16.F32.PACK_AB R9, R67, R66 ;  /* 0x000000424309723e */ /* 0x000fe200000010ff */
[----:B------:R-:W2:Y:S01]  /*7140*/  @P1 LDC R61, c[0x0][0xbf0] ;  /* 0x0002fc00ff3d1b82 */ /* 0x000ea20000000800 */
[----:B------:R-:W-:Y:S01]  /*7150*/  F2FP.BF16.F32.PACK_AB R10, R69, R68 ;  /* 0x00000044450a723e */ /* 0x000fe200000010ff */
[----:B------:R-:W3:Y:S01]  /*7160*/  SHFL.IDX PT, R57, R39, 0x1, 0x1c1f ;  /* 0x003c1f0027397f89 */ /* 0x000ee200000e0000 */
[----:B------:R-:W-:-:S02]  /*7170*/  F2FP.BF16.F32.PACK_AB R11, R71, R70 ;  /* 0x00000046470b723e */ /* 0x000fc400000010ff */
[----:B------:R-:W-:Y:S02]  /*7180*/  F2FP.BF16.F32.PACK_AB R73, R75, R74 ;  /* 0x0000004a4b49723e */ /* 0x000fe400000010ff */
[----:B------:R-:W-:Y:S01]  /*7190*/  F2FP.BF16.F32.PACK_AB R80, R81, R80 ;  /* 0x000000505150723e */ /* 0x000fe200000010ff */
[----:B------:R-:W-:Y:S01]  /*71a0*/  STSM.16.M88.4 [R104], R8 ;  /* 0x0000000868007844 */ /* 0x000fe20000000200 */
[----:B------:R-:W-:Y:S02]  /*71b0*/  MOV R103, R42 ;  /* 0x0000002a00677202 */ /* 0x000fe40000000f00 */
[----:B------:R-:W-:Y:S02]  /*71c0*/  F2FP.BF16.F32.PACK_AB R74, R77, R76 ;  /* 0x0000004c4d4a723e */ /* 0x000fe400000010ff */
[----:B------:R-:W-:Y:S02]  /*71d0*/  F2FP.BF16.F32.PACK_AB R75, R79, R78 ;  /* 0x0000004e4f4b723e */ /* 0x000fe400000010ff */
[----:B------:R-:W-:-:S02]  /*71e0*/  F2FP.BF16.F32.PACK_AB R81, R83, R82 ;  /* 0x000000525351723e */ /* 0x000fc400000010ff */
[----:B------:R-:W-:Y:S01]  /*71f0*/  F2FP.BF16.F32.PACK_AB R82, R85, R84 ;  /* 0x000000545552723e */ /* 0x000fe200000010ff */
[----:B------:R-:W-:Y:S01]  /*7200*/  STSM.16.M88.4 [R103], R72 ;  /* 0x0000004867007844 */ /* 0x000fe20000000200 */
[----:B------:R-:W-:Y:S02]  /*7210*/  F2FP.BF16.F32.PACK_AB R83, R87, R86 ;  /* 0x000000565753723e */ /* 0x000fe400000010ff */
[C---:B------:R-:W-:Y:S02]  /*7220*/  LOP3.LUT R21, R36.reuse, 0x380, RZ, 0xc0, !PT ;  /* 0x0000038024157812 */ /* 0x040fe400078ec0ff */
[C---:B------:R-:W-:Y:S01]  /*7230*/  IADD3 R33, P5, R36.reuse, 0x2000, RZ ;  /* 0x0000200024217810 */ /* 0x040fe20007fbe0ff */
[----:B------:R-:W-:Y:S01]  /*7240*/  STSM.16.M88.4 [R97], R80 ;  /* 0x0000005061007844 */ /* 0x000fe20000000200 */
[----:B------:R-:W-:Y:S01]  /*7250*/  SHF.R.U64 R21, R21, 0x3, RZ ;  /* 0x0000000315157819 */ /* 0x000fe200000012ff */
[----:B------:R-:W-:Y:S01]  /*7260*/  UIMAD UR5, UR12, UR8, URZ ;  /* 0x000000080c0572a4 */ /* 0x000fe2000f8e023f */
[----:B------:R-:W-:Y:S01]  /*7270*/  BAR.SYNC.DEFER_BLOCKING 0x1, 0x100 ;  /* 0x0044000000007b1d */ /* 0x000fe20000010000 */
[----:B------:R-:W-:-:S02]  /*7280*/  IADD3 R31, P4, R36, 0x3000, RZ ;  /* 0x00003000241f7810 */ /* 0x000fc40007f9e0ff */
[----:B------:R-:W-:Y:S01]  /*7290*/  LOP3.LUT R36, R21, R36, RZ, 0x3c, !PT ;  /* 0x0000002415247212 */ /* 0x000fe200078e3cff */
[----:B------:R-:W-:Y:S01]  /*72a0*/  IMAD.X R21, RZ, RZ, R37, P6 ;  /* 0x000000ffff157224 */ /* 0x000fe200030e0625 */
[----:B------:R-:W-:Y:S01]  /*72b0*/  UIMAD.WIDE.U32 UR6, UR11, UR8, URZ ;  /* 0x000000080b0672a5 */ /* 0x000fe2000f8e003f */
[----:B------:R-:W-:Y:S01]  /*72c0*/  LOP3.LUT R32, R33, 0x380, RZ, 0xc0, !PT ;  /* 0x0000038021207812 */ /* 0x000fe200078ec0ff */
[----:B------:R-:W-:Y:S01]  /*72d0*/  UIMAD UR5, UR11, UR9, UR5 ;  /* 0x000000090b0572a4 */ /* 0x000fe2000f8e0205 */
[----:B------:R-:W-:Y:S02]  /*72e0*/  LOP3.LUT R30, R31, 0x380, RZ, 0xc0, !PT ;  /* 0x000003801f1e7812 */ /* 0x000fe400078ec0ff */
[----:B------:R-:W-:Y:S01]  /*72f0*/  ULDC.64 UR8, c[0x0][0xaf0] ;  /* 0x0002bc0000087ab9 */ /* 0x000fe20000000a00 */
[----:B-1----:R1:W-:Y:S01]  /*7300*/  @!P2 ST.E desc[UR36][R88.64], R3 ;  /* 0x000000035800a985 */ /* 0x0023e2000c101924 */
[----:B------:R-:W-:Y:S01]  /*7310*/  UIADD3 UR7, UR7, UR5, URZ ;  /* 0x0000000507077290 */ /* 0x000fe2000fffe03f */
[----:B------:R-:W-:-:S02]  /*7320*/  SHF.R.U64 R32, R32, 0x3, RZ ;  /* 0x0000000320207819 */ /* 0x000fc400000012ff */
[----:B---3--:R0:W-:Y:S01]  /*7330*/  @!P0 ST.E desc[UR36][R56.64], R0 ;  /* 0x0000000038008985 */ /* 0x0081e2000c101924 */
[----:B------:R-:W-:Y:S02]  /*7340*/  SHF.R.U64 R30, R30, 0x3, RZ ;  /* 0x000000031e1e7819 */ /* 0x000fe400000012ff */
[----:B-1----:R-:W-:Y:S01]  /*7350*/  LEA R3, R17, R19, 0x5 ;  /* 0x0000001311037211 */ /* 0x002fe200078e28ff */
[----:B------:R1:W5:Y:S01]  /*7360*/  LD.E.128 R44, desc[UR36][R34.64] ;  /* 0x00000024222c7980 */ /* 0x000362000c101d00 */
[----:B------:R-:W-:Y:S01]  /*7370*/  UIMAD UR5, UR10, UR8, URZ ;  /* 0x000000080a0572a4 */ /* 0x000fe2000f8e023f */
[----:B------:R-:W-:Y:S01]  /*7380*/  LOP3.LUT R32, R32, R33, RZ, 0x3c, !PT ;  /* 0x0000002120207212 */ /* 0x000fe200078e3cff */
[----:B------:R-:W-:Y:S01]  /*7390*/  UIMAD.WIDE.U32 UR6, UR60, UR8, UR6 ;  /* 0x000000083c0672a5 */ /* 0x000fe2000f8e0006 */
[----:B------:R3:W5:Y:S01]  /*73a0*/  LD.E.128 R52, desc[UR36][R28.64] ;  /* 0x000000241c347980 */ /* 0x000762000c101d00 */
[----:B------:R-:W-:-:S03]  /*73b0*/  LOP3.LUT R30, R30, R31, RZ, 0x3c, !PT ;  /* 0x0000001f1e1e7212 */ /* 0x000fc600078e3cff */
[----:B------:R4:W5:Y:S01]  /*73c0*/  LD.E.128 R8, desc[UR36][R20.64] ;  /* 0x0000002414087980 */ /* 0x000962000c101d00 */
[----:B-1----:R-:W1:Y:S01]  /*73d0*/  LDC.64 R34, c[0x0][0xae0] ;  /* 0x0002b800ff227b82 */ /* 0x002e620000000a00 */
[----:B------:R-:W-:Y:S01]  /*73e0*/  UIMAD UR5, UR60, UR9, UR5 ;  /* 0x000000093c0572a4 */ /* 0x000fe2000f8e0205 */
[----:B------:R-:W-:Y:S01]  /*73f0*/  IMAD.X R33, RZ, RZ, R37, P5 ;  /* 0x000000ffff217224 */ /* 0x000fe200028e0625 */
[----:B------:R-:W-:Y:S01]  /*7400*/  IADD3.X R31, RZ, R37, RZ, P4, !PT ;  /* 0x00000025ff1f7210 */ /* 0x000fe200027fe4ff */
[----:B---3--:R-:W-:Y:S01]  /*7410*/  IMAD R28, R98, 0x80, R3 ;  /* 0x00000080621c7824 */ /* 0x008fe200078e0203 */
[----:B------:R-:W-:Y:S01]  /*7420*/  UIADD3 UR7, UR7, UR5, URZ ;  /* 0x0000000507077290 */ /* 0x000fe2000fffe03f */
[----:B------:R-:W5:Y:S02]  /*7430*/  LD.E.128 R36, desc[UR36][R36.64] ;  /* 0x0000002424247980 */ /* 0x000f64000c101d00 */
[----:B0-----:R-:W-:Y:S02]  /*7440*/  @P1 IMAD.HI.U32 R0, R28, R59, RZ ;  /* 0x0000003b1c001227 */ /* 0x001fe400078e00ff */
[----:B------:R-:W5:Y:S02]  /*7450*/  LD.E.128 R40, desc[UR36][R32.64] ;  /* 0x0000002420287980 */ /* 0x000f64000c101d00 */
[----:B----4-:R-:W-:Y:S01]  /*7460*/  IMAD.MOV.U32 R20, RZ, RZ, R28 ;  /* 0x000000ffff147224 */ /* 0x010fe200078e001c */
[----:B--2---:R-:W-:Y:S01]  /*7470*/  @P1 SHF.R.U32.HI R20, RZ, R61, R0 ;  /* 0x0000003dff141219 */ /* 0x004fe20000011600 */
[----:B------:R-:W5:Y:S03]  /*7480*/  LD.E.128 R4, desc[UR36][R30.64] ;  /* 0x000000241e047980 */ /* 0x000f66000c101d00 */
[----:B------:R-:W-:Y:S01]  /*7490*/  IADD3 R0, -R20, RZ, RZ ;  /* 0x000000ff14007210 */ /* 0x000fe20007ffe1ff */
[----:B------:R-:W5:Y:S01]  /*74a0*/  LD.E.128 R48, desc[UR36][R26.64] ;  /* 0x000000241a307980 */ /* 0x000f62000c101d00 */
[----:B------:R-:W-:-:S03]  /*74b0*/  SHF.R.S32.HI R3, RZ, 0x1f, R20 ;  /* 0x0000001fff037819 */ /* 0x000fc60000011414 */
[----:B------:R-:W-:Y:S01]  /*74c0*/  IMAD R23, R23, R0, R28 ;  /* 0x0000000017177224 */ /* 0x000fe200078e021c */
[----:B------:R0:W5:Y:S01]  /*74d0*/  LD.E.128 R12, desc[UR36][R24.64] ;  /* 0x00000024180c7980 */ /* 0x000162000c101d00 */
[-C--:B-1----:R-:W-:Y:S01]  /*74e0*/  IMAD R3, R3, R34.reuse, RZ ;  /* 0x0000002203037224 */ /* 0x082fe200078e02ff */
[----:B------:R-:W-:Y:S01]  /*74f0*/  @!PT LDS RZ, [RZ] ;  /* 0x00000000fffff984 */ /* 0x000fe20000000800 */
[----:B------:R-:W-:Y:S01]  /*7500*/  @!PT LDS RZ, [RZ] ;  /* 0x00000000fffff984 */ /* 0x000fe20000000800 */
[----:B------:R-:W-:Y:S01]  /*7510*/  @!PT LDS RZ, [RZ] ;  /* 0x00000000fffff984 */ /* 0x000fe20000000800 */
[----:B------:R-:W-:Y:S01]  /*7520*/  @!PT LDS RZ, [RZ] ;  /* 0x00000000fffff984 */ /* 0x000fe20000000800 */
[----:B------:R1:W-:Y:S06]  /*7530*/  MEMBAR.ALL.CTA ;  /* 0x0000000000007992 */ /* 0x0003ec0000008000 */
[----:B-1----:R-:W1:Y:S01]  /*7540*/  FENCE.VIEW.ASYNC.S ;  /* 0x00000000000073c6 */ /* 0x002e620000000000 */
[C---:B------:R-:W-:Y:S01]  /*7550*/  IMAD R3, R20.reuse, R35, R3 ;  /* 0x0000002314037224 */ /* 0x040fe200078e0203 */
[----:B------:R-:W-:Y:S01]  /*7560*/  SHF.R.S32.HI R0, RZ, 0x1f, R23 ;  /* 0x0000001fff007819 */ /* 0x000fe20000011417 */
[----:B------:R-:W-:Y:S01]  /*7570*/  IMAD.WIDE.U32 R20, R20, R34, UR6 ;  /* 0x0000000614147e25 */ /* 0x000fe2000f8e0022 */
[----:B------:R-:W-:-:S03]  /*7580*/  ULDC.64 UR6, c[0x0][0xad8] ;  /* 0x0002b60000067ab9 */ /* 0x000fc60000000a00 */
[----:B------:R-:W-:Y:S02]  /*7590*/  IMAD.IADD R21, R21, 0x1, R3 ;  /* 0x0000000115157824 */ /* 0x000fe400078e0203 */
[----:B------:R-:W-:Y:S02]  /*75a0*/  IMAD R0, R0, UR6, RZ ;  /* 0x0000000600007c24 */ /* 0x000fe4000f8e02ff */
[----:B------:R-:W-:Y:S01]  /*75b0*/  IMAD R29, R98, 0x80, R19 ;  /* 0x00000080621d7824 */ /* 0x000fe200078e0213 */
[----:B------:R-:W-:Y:S01]  /*75c0*/  UIADD3 UR4, UR4, 0x2a820, URZ ;  /* 0x0002a82004047890 */ /* 0x000fe2000fffe03f */
[C---:B0-----:R-:W-:Y:S02]  /*75d0*/  IMAD R25, R23.reuse, UR7, R0 ;  /* 0x0000000717197c24 */ /* 0x041fe4000f8e0200 */
[----:B------:R-:W-:Y:S01]  /*75e0*/  IMAD.WIDE.U32 R20, R23, UR6, R20 ;  /* 0x0000000617147c25 */ /* 0x000fe2000f8e0014 */
[----:B------:R-:W-:Y:S01]  /*75f0*/  UIADD3 UR38, UR38, 0x1, URZ ;  /* 0x0000000126267890 */ /* 0x000fe2000fffe03f */
[----:B------:R-:W-:Y:S01]  /*7600*/  ISETP.GE.AND P1, PT, R29, R90, PT ;  /* 0x0000005a1d00720c */ /* 0x000fe20003f26270 */
[----:B------:R-:W-:Y:S01]  /*7610*/  ULDC.64 UR6, c[0x0][0xa80] ;  /* 0x0002a00000067ab9 */ /* 0x000fe20000000a00 */
[----:B------:R-:W-:Y:S01]  /*7620*/  IMAD.IADD R21, R21, 0x1, R25 ;  /* 0x0000000115157824 */ /* 0x000fe200078e0219 */
[----:B------:R-:W-:Y:S01]  /*7630*/  UPRMT UR4, URZ, 0x654, UR4 ;  /* 0x000006543f047896 */ /* 0x000fe20008000004 */
[----:B------:R-:W-:Y:S01]  /*7640*/  LEA R0, P2, R20, UR6, 0x1 ;  /* 0x0000000614007c11 */ /* 0x000fe2000f8408ff */
[----:B------:R-:W-:Y:S01]  /*7650*/  UISETP.NE.AND UP0, UPT, UR38, 0x2, UPT ;  /* 0x000000022600788c */ /* 0x000fe2000bf05270 */
[----:B------:R-:W-:-:S02]  /*7660*/  IADD3 R3, R29, 0x20, RZ ;  /* 0x000000201d037810 */ /* 0x000fc40007ffe0ff */
[----:B------:R-:W-:Y:S01]  /*7670*/  LEA.HI.X R23, R20, UR7, R21, 0x1, P2 ;  /* 0x0000000714177c11 */ /* 0x000fe200090f0c15 */
[----:B------:R-:W-:Y:S01]  /*7680*/  USEL UR6, URZ, 0x1, UP0 ;  /* 0x000000013f067887 */ /* 0x000fe20008000000 */
[-C--:B------:R-:W-:Y:S01]  /*7690*/  ISETP.GE.AND P3, PT, R3, R90.reuse, PT ;  /* 0x0000005a0300720c */ /* 0x080fe20003f66270 */
[----:B------:R-:W-:Y:S01]  /*76a0*/  ULDC UR5, c[0x0][0xc] ;  /* 0x0000030000057ab9 */ /* 0x000fe20000000800 */
[----:B------:R-:W-:Y:S01]  /*76b0*/  VIADD R3, R29, 0x40 ;  /* 0x000000401d037836 */ /* 0x000fe20000000000 */
[----:B------:R-:W-:Y:S01]  /*76c0*/  UIADD3 UR61, UR5, UR61, URZ ;  /* 0x0000003d053d7290 */ /* 0x000fe2000fffe03f */
[----:B-1----:R0:W1:Y:S01]  /*76d0*/  SHFL.IDX PT, R26, R0, RZ, 0x181f ;  /* 0x00181fff001a7589 */ /* 0x00206200000e0000 */
[----:B------:R-:W-:Y:S01]  /*76e0*/  USEL UR38, UR38, URZ, UP0 ;  /* 0x0000003f26267287 */ /* 0x000fe20008000000 */
[----:B------:R-:W-:Y:S01]  /*76f0*/  SYNCS.ARRIVE.TRANS64.RED.A1T0 RZ, [UR4], RZ ;  /* 0x000000ffffff79a7 */ /* 0x000fe20008100404 */
[----:B------:R-:W-:Y:S01]  /*7700*/  ULOP3.LUT UR39, UR39, UR6, URZ, 0x3c, !UPT ;  /* 0x0000000627277292 */ /* 0x000fe2000f8e3c3f */
[----:B------:R0:W2:Y:S01]  /*7710*/  SHFL.IDX PT, R27, R23, RZ, 0x181f ;  /* 0x00181fff171b7589 */ /* 0x0000a200000e0000 */
[----:B------:R-:W-:Y:S01]  /*7720*/  BSSY B0, `(.L_x_31) ;  /* 0x000000b000007945 */ /* 0x000fe20003800000 */
[----:B------:R-:W-:-:S03]  /*7730*/  ISETP.GE.AND P0, PT, R3, R90, PT ;  /* 0x0000005a0300720c */ /* 0x000fc60003f06270 */
[----:B------:R-:W-:Y:S10]  /*7740*/  @P1 BRA `(.L_x_32) ;  /* 0x0000000000201947 */ /* 0x000ff40003800000 */
[----:B------:R-:W-:Y:S02]  /*7750*/  ULDC UR4, c[0x0][0xac8] ;  /* 0x0002b20000047ab9 */ /* 0x000fe40000000800 */
[----:B------:R-:W-:Y:S02]  /*7760*/  ISETP.GE.AND P2, PT, R16, UR4, PT ;  /* 0x0000000410007c0c */ /* 0x000fe4000bf46270 */
[----:B------:R-:W-:-:S11]  /*7770*/  ISETP.GE.AND P1, PT, R2, UR4, PT ;  /* 0x0000000402007c0c */ /* 0x000fd6000bf26270 */
[----:B-1----:R-:W-:Y:S02]  /*7780*/  @!P2 LEA R24, P4, R16, R26, 0x1 ;  /* 0x0000001a1018a211 */ /* 0x002fe400078808ff */
[----:B--2---:R-:W-:Y:S02]  /*7790*/  @!P1 IMAD.WIDE R20, R2, 0x2, R26 ;  /* 0x0000000202149825 */ /* 0x004fe400078e021a */
[----:B------:R-:W-:-:S03]  /*77a0*/  @!P2 LEA.HI.X R25, R16, R27, R166, 0x1, P4 ;  /* 0x0000001b1019a211 */ /* 0x000fc600020f0ca6 */
[----:B-----5:R3:W-:Y:S04]  /*77b0*/  @!P1 ST.E.128 desc[UR36][R20.64], R36 ;  /* 0x0000002414009985 */ /* 0x0207e8000c101d24 */
[----:B------:R3:W-:Y:S02]  /*77c0*/  @!P2 ST.E.128 desc[UR36][R24.64], R52 ;  /* 0x000000341800a985 */ /* 0x0007e4000c101d24 */
.L_x_32:
[----:B------:R-:W-:Y:S05]  /*77d0*/  BSYNC B0 ;  /* 0x0000000000007941 */ /* 0x000fea0003800000 */
.L_x_31:
[----:B--2---:R2:W4:Y:S01]  /*77e0*/  SHFL.IDX PT, R27, R23, 0x1, 0x181f ;  /* 0x00381f00171b7f89 */ /* 0x00452200000e0000 */
[----:B------:R-:W-:Y:S03]  /*77f0*/  BSSY B0, `(.L_x_33) ;  /* 0x000000b000007945 */ /* 0x000fe60003800000 */
[----:B-1----:R2:W1:Y:S01]  /*7800*/  SHFL.IDX PT, R26, R0, 0x1, 0x181f ;  /* 0x00381f00001a7f89 */ /* 0x00246200000e0000 */
[----:B------:R-:W-:Y:S05]  /*7810*/  @P3 BRA `(.L_x_34) ;  /* 0x0000000000203947 */ /* 0x000fea0003800000 */
[----:B------:R-:W-:Y:S02]  /*7820*/  ULDC UR4, c[0x0][0xac8] ;  /* 0x0002b20000047ab9 */ /* 0x000fe40000000800 */
[----:B------:R-:W-:Y:S02]  /*7830*/  ISETP.GE.AND P3, PT, R16, UR4, PT ;  /* 0x0000000410007c0c */ /* 0x000fe4000bf66270 */
[----:B------:R-:W-:-:S11]  /*7840*/  ISETP.GE.AND P2, PT, R2, UR4, PT ;  /* 0x0000000402007c0c */ /* 0x000fd6000bf46270 */
[----:B-1-3--:R-:W-:Y:S02]  /*7850*/  @!P3 LEA R24, P1, R16, R26, 0x1 ;  /* 0x0000001a1018b211 */ /* 0x00afe400078208ff */
[----:B----4-:R-:W-:Y:S02]  /*7860*/  @!P2 IMAD.WIDE R20, R2, 0x2, R26 ;  /* 0x000000020214a825 */ /* 0x010fe400078e021a */
[----:B------:R-:W-:-:S03]  /*7870*/  @!P3 LEA.HI.X R25, R16, R27, R166, 0x1, P1 ;  /* 0x0000001b1019b211 */ /* 0x000fc600008f0ca6 */
[----:B-----5:R1:W-:Y:S04]  /*7880*/  @!P2 ST.E.128 desc[UR36][R20.64], R44 ;  /* 0x0000002c1400a985 */ /* 0x0203e8000c101d24 */
[----:B------:R1:W-:Y:S02]  /*7890*/  @!P3 ST.E.128 desc[UR36][R24.64], R48 ;  /* 0x000000301800b985 */ /* 0x0003e4000c101d24 */
.L_x_34:
[----:B------:R-:W-:Y:S05]  /*78a0*/  BSYNC B0 ;  /* 0x0000000000007941 */ /* 0x000fea0003800000 */
.L_x_33:
[----:B----4-:R4:W0:Y:S01]  /*78b0*/  SHFL.IDX PT, R27, R23, 0x2, 0x181f ;  /* 0x00581f00171b7f89 */ /* 0x01082200000e0000 */
[----:B------:R-:W-:Y:S03]  /*78c0*/  BSSY B0, `(.L_x_35) ;  /* 0x000000b000007945 */ /* 0x000fe60003800000 */
[----:B-1----:R4:W1:Y:S01]  /*78d0*/  SHFL.IDX PT, R26, R0, 0x2, 0x181f ;  /* 0x00581f00001a7f89 */ /* 0x00286200000e0000 */
[----:B------:R-:W-:Y:S05]  /*78e0*/  @P0 BRA `(.L_x_36) ;  /* 0x0000000000200947 */ /* 0x000fea0003800000 */
[----:B------:R-:W-:Y:S02]  /*78f0*/  ULDC UR4, c[0x0][0xac8] ;  /* 0x0002b20000047ab9 */ /* 0x000fe40000000800 */
[----:B------:R-:W-:Y:S02]  /*7900*/  ISETP.GE.AND P2, PT, R16, UR4, PT ;  /* 0x0000000410007c0c */ /* 0x000fe4000bf46270 */
[----:B------:R-:W-:-:S11]  /*7910*/  ISETP.GE.AND P1, PT, R2, UR4, PT ;  /* 0x0000000402007c0c */ /* 0x000fd6000bf26270 */
[----:B-1-3--:R-:W-:Y:S02]  /*7920*/  @!P2 LEA R24, P0, R16, R26, 0x1 ;  /* 0x0000001a1018a211 */ /* 0x00afe400078008ff */
[----:B0-----:R-:W-:Y:S02]  /*7930*/  @!P1 IMAD.WIDE R20, R2, 0x2, R26 ;  /* 0x0000000202149825 */ /* 0x001fe400078e021a */
[----:B------:R-:W-:-:S03]  /*7940*/  @!P2 LEA.HI.X R25, R16, R27, R166, 0x1, P0 ;  /* 0x0000001b1019a211 */ /* 0x000fc600000f0ca6 */
[----:B-----5:R0:W-:Y:S04]  /*7950*/  @!P1 ST.E.128 desc[UR36][R20.64], R40 ;  /* 0x0000002814009985 */ /* 0x0201e8000c101d24 */
[----:B------:R0:W-:Y:S02]  /*7960*/  @!P2 ST.E.128 desc[UR36][R24.64], R12 ;  /* 0x0000000c1800a985 */ /* 0x0001e4000c101d24 */
.L_x_36:
[----:B------:R-:W-:Y:S05]  /*7970*/  BSYNC B0 ;  /* 0x0000000000007941 */ /* 0x000fea0003800000 */
.L_x_35:
[----:B------:R-:W-:Y:S01]  /*7980*/  IADD3 R3, R29, 0x60, RZ ;  /* 0x000000601d037810 */ /* 0x000fe20007ffe0ff */
[----:B0--3--:R0:W3:Y:S01]  /*7990*/  SHFL.IDX PT, R21, R23, 0x3, 0x181f ;  /* 0x00781f0017157f89 */ /* 0x0090e200000e0000 */
[----:B------:R-:W-:Y:S01]  /*79a0*/  BSSY B0, `(.L_x_37) ;  /* 0x000000d000007945 */ /* 0x000fe20003800000 */
[----:B------:R-:W-:Y:S01]  /*79b0*/  VIADD R18, R18, 0x1 ;  /* 0x0000000112127836 */ /* 0x000fe20000000000 */
[----:B------:R-:W-:Y:S01]  /*79c0*/  ISETP.GE.AND P0, PT, R3, R90, PT ;  /* 0x0000005a0300720c */ /* 0x000fe20003f06270 */
[----:B------:R0:W0:-:S12]  /*79d0*/  SHFL.IDX PT, R20, R0, 0x3, 0x181f ;  /* 0x00781f0000147f89 */ /* 0x00001800000e0000 */
[----:B------:R-:W-:Y:S05]  /*79e0*/  @P0 BRA `(.L_x_38) ;  /* 0x0000000000200947 */ /* 0x000fea0003800000 */
[----:B------:R-:W-:Y:S02]  /*79f0*/  ULDC UR4, c[0x0][0xac8] ;  /* 0x0002b20000047ab9 */ /* 0x000fe40000000800 */
[----:B------:R-:W-:Y:S02]  /*7a00*/  ISETP.GE.AND P2, PT, R16, UR4, PT ;  /* 0x0000000410007c0c */ /* 0x000fe4000bf46270 */
[----:B------:R-:W-:-:S11]  /*7a10*/  ISETP.GE.AND P1, PT, R2, UR4, PT ;  /* 0x0000000402007c0c */ /* 0x000fd6000bf26270 */
[----:B0----5:R-:W-:Y:S02]  /*7a20*/  @!P2 LEA R14, P0, R16, R20, 0x1 ;  /* 0x00000014100ea211 */ /* 0x021fe400078008ff */
[----:B---3--:R-:W-:Y:S02]  /*7a30*/  @!P1 IMAD.WIDE R12, R2, 0x2, R20 ;  /* 0x00000002020c9825 */ /* 0x008fe400078e0214 */
[----:B------:R-:W-:-:S03]  /*7a40*/  @!P2 LEA.HI.X R15, R16, R21, R166, 0x1, P0 ;  /* 0x00000015100fa211 */ /* 0x000fc600000f0ca6 */
[----:B------:R0:W-:Y:S04]  /*7a50*/  @!P1 ST.E.128 desc[UR36][R12.64], R4 ;  /* 0x000000040c009985 */ /* 0x0001e8000c101d24 */
[----:B------:R0:W-:Y:S02]  /*7a60*/  @!P2 ST.E.128 desc[UR36][R14.64], R8 ;  /* 0x000000080e00a985 */ /* 0x0001e4000c101d24 */
.L_x_38:
[----:B------:R-:W-:Y:S05]  /*7a70*/  BSYNC B0 ;  /* 0x0000000000007941 */ /* 0x000fea0003800000 */
.L_x_37:
[----:B0-2-4-:R-:W0:Y:S02]  /*7a80*/  LDC R0, c[0x0][0xc34] ;  /* 0x00030d00ff007b82 */ /* 0x015e240000000800 */
[----:B0-----:R-:W-:-:S13]  /*7a90*/  ISETP.LE.AND P0, PT, R0, UR61, PT ;  /* 0x0000003d00007c0c */ /* 0x001fda000bf03270 */
[----:B------:R-:W-:Y:S05]  /*7aa0*/  @!P0 BRA `(.L_x_39) ;  /* 0xffffff90008c8947 */ /* 0x000fea000383ffff */
[----:B------:R-:W-:Y:S05]  /*7ab0*/  EXIT ;  /* 0x000000000000794d */ /* 0x000fea0003800000 */
.L_x_5:
[----:B------:R-:W-:-:S08]  /*7ac0*/  NOP ;  /* 0x0000000000007918 */ /* 0x000fd00000000000 */
[----:B0-----:R-:W0:-:S00]  /*7ad0*/  USETMAXREG.DEALLOC.CTAPOOL 0x28 ;  /* 0x00000028000079c8 */ /* 0x001e0000080e0500 */
[----:B------:R-:W1:Y:S01]  /*7ae0*/  S2UR UR9, SR_CTAID.X ;  /* 0x00000000000979c3 */ /* 0x000e620000002500 */
[----:B0-----:R-:W-:Y:S01]  /*7af0*/  IMAD.MOV.U32 R0, RZ, RZ, 0x1 ;  /* 0x00000001ff007424 */ /* 0x001fe200078e00ff */
[----:B------:R-:W-:Y:S01]  /*7b00*/  MOV R22, RZ ;  /* 0x000000ff00167202 */ /* 0x000fe20000000f00 */
[----:B------:R-:W-:-:S05]  /*7b10*/  IMAD.MOV.U32 R25, RZ, RZ, 0x1 ;  /* 0x00000001ff197424 */ /* 0x000fca00078e00ff */
[----:B------:R-:W1:Y:S02]  /*7b20*/  LDC R2, c[0x0][0xc34] ;  /* 0x00030d00ff027b82 */ /* 0x000e640000000800 */
[----:B-1----:R-:W-:-:S13]  /*7b30*/  ISETP.LE.AND P0, PT, R2, UR9, PT ;  /* 0x0000000902007c0c */ /* 0x002fda000bf03270 */
[----:B------:R-:W-:Y:S05]  /*7b40*/  @P0 BRA `(.L_x_40) ;  /* 0x0000003000fc0947 */ /* 0x000fea0003800000 */
[----:B------:R-:W2:Y:S01]  /*7b50*/  LDL R4, [R1+0x4] ;  /* 0x0000040001047983 */ /* 0x000ea20000100800 */
[----:B------:R-:W-:Y:S01]  /*7b60*/  IMAD.SHL.U32 R27, R3, 0x8, RZ ;  /* 0x00000008031b7824 */ /* 0x000fe200078e00ff */
[----:B------:R-:W-:Y:S01]  /*7b70*/  ULDC.64 UR38, c[0x0][0x2f0] ;  /* 0x0000bc0000267ab9 */ /* 0x000fe20000000a00 */
[----:B------:R-:W-:Y:S01]  /*7b80*/  ULDC.64 UR4, c[0x0][0x418] ;  /* 0x0001060000047ab9 */ /* 0x000fe20000000a00 */
[----:B------:R-:W-:Y:S01]  /*7b90*/  ULDC UR7, c[0x0][0x320] ;  /* 0x0000c80000077ab9 */ /* 0x000fe20000000800 */
[----:B------:R-:W-:Y:S01]  /*7ba0*/  UISETP.NE.U32.AND UP0, UPT, UR4, URZ, UPT ;  /* 0x0000003f0400728c */ /* 0x000fe2000bf05070 */
[C---:B------:R-:W-:Y:S01]  /*7bb0*/  LOP3.LUT R0, R27.reuse, 0x1f8, RZ, 0xc0, !PT ;  /* 0x000001f81b007812 */ /* 0x040fe200078ec0ff */
[----:B------:R-:W-:Y:S01]  /*7bc0*/  ULDC UR8, c[0x0][0x2b8] ;  /* 0x0000ae0000087ab9 */ /* 0x000fe20000000800 */
[----:B------:R-:W-:Y:S01]  /*7bd0*/  LOP3.LUT R37, R27, 0x38, RZ, 0xc0, !PT ;  /* 0x000000381b257812 */ /* 0x000fe200078ec0ff */
[----:B------:R-:W-:Y:S01]  /*7be0*/  UISETP.NE.AND.EX UP0, UPT, UR5, URZ, UPT, UP0 ;  /* 0x0000003f0500728c */ /* 0x000fe2000bf05300 */
[----:B------:R-:W-:Y:S01]  /*7bf0*/  LOP3.LUT R0, R0, 0x38, R3, 0x78, !PT ;  /* 0x0000003800007812 */ /* 0x000fe200078e7803 */
[----:B------:R-:W-:Y:S01]  /*7c00*/  ULDC UR4, c[0x0][0x424] ;  /* 0x0001090000047ab9 */ /* 0x000fe20000000800 */
[----:B------:R-:W-:Y:S01]  /*7c10*/  LOP3.LUT R16, R16, 0xfffffffe, RZ, 0xc0, !PT ;  /* 0xfffffffe10107812 */ /* 0x000fe200078ec0ff */
[----:B------:R-:W-:Y:S01]  /*7c20*/  USEL UR4, UR4, 0x1, UP0 ;  /* 0x0000000104047887 */ /* 0x000fe20008000000 */
[----:B------:R-:W-:Y:S01]  /*7c30*/  LOP3.LUT R27, R0, 0x200, R27, 0xf8, !PT ;  /* 0x00000200001b7812 */ /* 0x000fe200078ef81b */
[----:B------:R-:W0:Y:S01]  /*7c40*/  S2UR UR6, SR_CgaCtaId ;  /* 0x00000000000679c3 */ /* 0x000e220000008800 */
[C---:B------:R-:W-:Y:S01]  /*7c50*/  LOP3.LUT R0, R37.reuse, 0x40, RZ, 0xfc, !PT ;  /* 0x0000004025007812 */ /* 0x040fe200078efcff */
[----:B------:R-:W-:Y:S01]  /*7c60*/  UIMAD UR38, UR4, UR38, URZ ;  /* 0x00000026042672a4 */ /* 0x000fe2000f8e023f */
[----:B------:R-:W-:Y:S01]  /*7c70*/  LOP3.LUT R16, R16, 0xfffffff7, RZ, 0xc0, !PT ;  /* 0xfffffff710107812 */ /* 0x000fe200078ec0ff */
[----:B------:R1:W-:Y:S01]  /*7c80*/  STL [R1], RZ ;  /* 0x000000ff01007387 */ /* 0x0003e20000100800 */
[C---:B------:R-:W-:Y:S01]  /*7c90*/  ISETP.GE.AND P0, PT, R0.reuse, UR39, PT ;  /* 0x0000002700007c0c */ /* 0x040fe2000bf06270 */
[----:B------:R-:W-:Y:S01]  /*7ca0*/  UIADD3 UR4, UR38, 0x5f, URZ ;  /* 0x0000005f26047890 */ /* 0x000fe2000fffe03f */
[----:B------:R-:W-:Y:S01]  /*7cb0*/  ISETP.GE.AND P1, PT, R0, UR7, PT ;  /* 0x0000000700007c0c */ /* 0x000fe2000bf26270 */
[----:B------:R-:W-:Y:S01]  /*7cc0*/  IMAD.U32 R36, RZ, RZ, UR9 ;  /* 0x00000009ff247e24 */ /* 0x000fe2000f8e00ff */
[----:B------:R-:W-:Y:S01]  /*7cd0*/  LOP3.LUT R2, R37, 0x80, RZ, 0xfc, !PT ;  /* 0x0000008025027812 */ /* 0x000fe200078efcff */
[----:B------:R-:W-:Y:S01]  /*7ce0*/  UIMAD.WIDE UR4, UR4, 0x2aaaaaab, URZ ;  /* 0x2aaaaaab040478a5 */ /* 0x000fe2000f8e023f */
[----:B------:R-:W-:Y:S01]  /*7cf0*/  SHF.R.U32.HI R34, RZ, 0x3, R3 ;  /* 0x00000003ff227819 */ /* 0x000fe20000011603 */
[----:B------:R-:W-:Y:S01]  /*7d00*/  IMAD.MOV.U32 R22, RZ, RZ, RZ ;  /* 0x000000ffff167224 */ /* 0x000fe200078e00ff */
[----:B------:R-:W-:Y:S01]  /*7d10*/  ISETP.GE.AND P2, PT, R2, UR39, PT ;  /* 0x0000002702007c0c */ /* 0x000fe2000bf46270 */
[----:B------:R-:W-:Y:S01]  /*7d20*/  USHF.R.U32.HI UR4, URZ, 0x1f, UR5 ;  /* 0x0000001f3f047899 */ /* 0x000fe20008011605 */
[----:B------:R-:W-:Y:S01]  /*7d30*/  SHF.L.U32 R3, R3, 0x4, RZ ;  /* 0x0000000403037819 */ /* 0x000fe200000006ff */
[----:B------:R-:W-:Y:S01]  /*7d40*/  ULDC UR40, c[0x0][0x448] ;  /* 0x0001120000287ab9 */ /* 0x000fe20000000800 */
[----:B------:R-:W-:Y:S01]  /*7d50*/  LOP3.LUT R34, R34, 0xf, RZ, 0xc0, !PT ;  /* 0x0000000f22227812 */ /* 0x000fe200078ec0ff */
[----:B------:R-:W-:Y:S01]  /*7d60*/  ULEA.HI.SX32 UR5, UR5, UR4, 0x1c ;  /* 0x0000000405057291 */ /* 0x000fe2000f8fe23f */
[----:B------:R-:W-:Y:S01]  /*7d70*/  @P0 LOP3.LUT R16, R16, 0x8, RZ, 0xfc, !PT ;  /* 0x0000000810100812 */ /* 0x000fe200078efcff */
[----:B------:R-:W-:Y:S01]  /*7d80*/  ULDC UR44, c[0x0][0xc] ;  /* 0x00000300002c7ab9 */ /* 0x000fe20000000800 */
[----:B------:R-:W-:Y:S01]  /*7d90*/  ISETP.GE.AND P0, PT, R0, UR8, PT ;  /* 0x0000000800007c0c */ /* 0x000fe2000bf06270 */
[----:B------:R-:W-:Y:S01]  /*7da0*/  UIADD3 UR43, UR5, -0x1, URZ ;  /* 0xffffffff052b7890 */ /* 0x000fe2000fffe03f */
[----:B------:R-:W-:Y:S01]  /*7db0*/  @P1 LOP3.LUT R16, R16, 0x1, RZ, 0xfc, !PT ;  /* 0x0000000110101812 */ /* 0x000fe200078efcff */
[----:B------:R-:W-:Y:S01]  /*7dc0*/  ULDC UR4, c[0x0][0x288] ;  /* 0x0000a20000047ab9 */ /* 0x000fe20000000800 */
[----:B------:R-:W-:Y:S01]  /*7dd0*/  ISETP.GE.AND P1, PT, R2, UR8, PT ;  /* 0x0000000802007c0c */ /* 0x000fe2000bf26270 */
[----:B------:R-:W-:Y:S01]  /*7de0*/  UIMAD UR40, UR40, UR4, URZ ;  /* 0x00000004282872a4 */ /* 0x000fe2000f8e023f */
[----:B------:R-:W-:Y:S01]  /*7df0*/  LOP3.LUT R16, R16, 0xfffffdff, RZ, 0xc0, !PT ;  /* 0xfffffdff10107812 */ /* 0x000fe200078ec0ff */
[----:B------:R-:W-:Y:S01]  /*7e00*/  UIADD3 UR41, UR5, -0x2, URZ ;  /* 0xfffffffe05297890 */ /* 0x000fe2000fffe03f */
[----:B------:R-:W-:Y:S01]  /*7e10*/  LOP3.LUT R26, R34, 0x70, R3, 0xf8, !PT ;  /* 0x00000070221a7812 */ /* 0x000fe200078ef803 */
[----:B------:R-:W-:Y:S01]  /*7e20*/  IMAD.U32 R3, RZ, RZ, UR43 ;  /* 0x0000002bff037e24 */ /* 0x000fe2000f8e00ff */
[----:B------:R-:W-:-:S03]  /*7e30*/  MOV R25, 0x1 ;  /* 0x0000000100197802 */ /* 0x000fc60000000f00 */
[----:B------:R-:W-:Y:S02]  /*7e40*/  @P0 LOP3.LUT R16, R16, 0x200, RZ, 0xfc, !PT ;  /* 0x0000020010100812 */ /* 0x000fe400078efcff */
[----:B------:R-:W-:Y:S01]  /*7e50*/  ISETP.GE.AND P0, PT, R37, UR39, PT ;  /* 0x0000002725007c0c */ /* 0x000fe2000bf06270 */
[----:B------:R-:W-:Y:S01]  /*7e60*/  UMOV UR39, 0x400 ;  /* 0x0000040000277882 */ /* 0x000fe20000000000 */
[----:B------:R-:W-:Y:S01]  /*7e70*/  LOP3.LUT R16, R16, 0xfffffffb, RZ, 0xc0, !PT ;  /* 0xfffffffb10107812 */ /* 0x000fe200078ec0ff */
[----:B0-----:R-:W-:Y:S02]  /*7e80*/  ULEA UR39, UR6, UR39, 0x18 ;  /* 0x0000002706277291 */ /* 0x001fe4000f8ec03f */
[----:B------:R-:W-:Y:S01]  /*7e90*/  UIMAD UR6, UR43, -0x60, UR38 ;  /* 0xffffffa02b0678a4 */ /* 0x000fe2000f8e0226 */
[----:B------:R-:W-:-:S03]  /*7ea0*/  @P2 LOP3.LUT R16, R16, 0x4, RZ, 0xfc, !PT ;  /* 0x0000000410102812 */ /* 0x000fc600078efcff */
[----:B------:R-:W-:Y:S02]  /*7eb0*/  LEA R0, R27, UR39, 0x1 ;  /* 0x000000271b007c11 */ /* 0x000fe4000f8e08ff */
[----:B------:R-:W-:Y:S02]  /*7ec0*/  LOP3.LUT R16, R16, 0xfffffeff, RZ, 0xc0, !PT ;  /* 0xfffffeff10107812 */ /* 0x000fe400078ec0ff */
[----:B------:R-:W-:Y:S02]  /*7ed0*/  IADD3 R33, -R34, UR6, RZ ;  /* 0x0000000622217c10 */ /* 0x000fe4000fffe1ff */
[----:B------:R-:W-:Y:S02]  /*7ee0*/  @P1 LOP3.LUT R16, R16, 0x100, RZ, 0xfc, !PT ;  /* 0x0000010010101812 */ /* 0x000fe400078efcff */
[----:B------:R-:W-:Y:S02]  /*7ef0*/  ISETP.GE.AND P1, PT, R37, UR7, PT ;  /* 0x0000000725007c0c */ /* 0x000fe4000bf26270 */
[----:B------:R-:W-:-:S04]  /*7f00*/  LOP3.LUT R16, R16, 0xffffffef, RZ, 0xc0, !PT ;  /* 0xffffffef10107812 */ /* 0x000fc800078ec0ff */
[----:B------:R-:W-:-:S04]  /*7f10*/  @P0 LOP3.LUT R16, R16, 0x10, RZ, 0xfc, !PT ;  /* 0x0000001010100812 */ /* 0x000fc800078efcff */
[----:B------:R-:W-:Y:S02]  /*7f20*/  LOP3.LUT R16, R16, 0xffffff7f, RZ, 0xc0, !PT ;  /* 0xffffff7f10107812 */ /* 0x000fe400078ec0ff */
[----:B--2---:R-:W-:Y:S01]  /*7f30*/  R2UR UR10, R4 ;  /* 0x00000000040a72ca */ /* 0x004fe200000e0000 */
[----:B------:R-:W-:-:S05]  /*7f40*/  IMAD R4, R3, 0x60, R26 ;  /* 0x0000006003047824 */ /* 0x000fca00078e021a */
[----:B------:R-:W-:-:S04]  /*7f50*/  ISETP.GE.AND P0, PT, R4, UR38, PT ;  /* 0x0000002604007c0c */ /* 0x000fc8000bf06270 */
[----:B------:R-:W-:Y:S02]  /*7f60*/  ISETP.LT.U32.AND P2, PT, R26, 0x60, !P0 ;  /* 0x000000601a00780c */ /* 0x000fe40004741070 */
[----:B------:R-:W-:Y:S01]  /*7f70*/  ISETP.GE.AND P0, PT, R37, UR8, PT ;  /* 0x0000000825007c0c */ /* 0x000fe2000bf06270 */
[----:B------:R-:W-:-:S10]  /*7f80*/  ULOP3.LUT UR42, UR10, 0x2, URZ, 0xfc, !UPT ;  /* 0x000000020a2a7892 */ /* 0x000fd4000f8efc3f */
[----:B------:R-:W-:-:S04]  /*7f90*/  @P2 LOP3.LUT R16, R16, 0x80, RZ, 0xfc, !PT ;  /* 0x0000008010102812 */ /* 0x000fc800078efcff */
[----:B------:R-:W-:-:S04]  /*7fa0*/  LOP3.LUT R16, R16, 0xfffffbff, RZ, 0xc0, !PT ;  /* 0xfffffbff10107812 */ /* 0x000fc800078ec0ff */
[----:B------:R-:W-:-:S04]  /*7fb0*/  LOP3.LUT R16, R16, 0xfffffffd, RZ, 0xc0, !PT ;  /* 0xfffffffd10107812 */ /* 0x000fc800078ec0ff */
[----:B------:R-:W-:-:S04]  /*7fc0*/  @P1 LOP3.LUT R16, R16, 0x2, RZ, 0xfc, !PT ;  /* 0x0000000210101812 */ /* 0x000fc800078efcff */
[----:B-1----:R-:W-:-:S07]  /*7fd0*/  @P0 LOP3.LUT R16, R16, 0x400, RZ, 0xfc, !PT ;  /* 0x0000040010100812 */ /* 0x002fce00078efcff */
.L_x_75:
[----:B0-----:R-:W0:Y:S01]  /*7fe0*/  LDC R0, c[0x0][0xc38] ;  /* 0x00030e00ff007b82 */ /* 0x001e220000000800 */
[----:B------:R-:W-:Y:S01]  /*7ff0*/  IMAD.MOV.U32 R24, RZ, RZ, R36 ;  /* 0x000000ffff187224 */ /* 0x000fe200078e0024 */
[----:B------:R-:W-:Y:S05]  /*8000*/  YIELD ;  /* 0x0000000000007946 */ /* 0x000fea0003800000 */
[----:B------:R-:W-:Y:S01]  /*8010*/  ULDC.64 UR4, c[0x0][0xa28] ;  /* 0x00028a0000047ab9 */ /* 0x000fe20000000a00 */
[----:B------:R-:W-:Y:S01]  /*8020*/  IMAD.MOV.U32 R31, RZ, RZ, RZ ;  /* 0x000000ffff1f7224 */ /* 0x000fe200078e00ff */
[----:B0-----:R-:W-:-:S13]  /*8030*/  ISETP.NE.AND P0, PT, R0, 0x1, PT ;  /* 0x000000010000780c */ /* 0x001fda0003f05270 */
[----:B------:R-:W0:Y:S08]  /*8040*/  @P0 LDC R3, c[0x0][0xc3c] ;  /* 0x00030f00ff030b82 */ /* 0x000e300000000800 */
[----:B------:R-:W1:Y:S01]  /*8050*/  @P0 LDC R5, c[0x0][0xc40] ;  /* 0x00031000ff050b82 */ /* 0x000e620000000800 */
[----:B0-----:R-:W-:-:S05]  /*8060*/  @P0 IMAD.HI.U32 R0, R36, R3, RZ ;  /* 0x0000000324000227 */ /* 0x001fca00078e00ff */
[----:B-1----:R-:W-:Y:S02]  /*8070*/  @P0 SHF.R.U32.HI R24, RZ, R5, R0 ;  /* 0x00000005ff180219 */ /* 0x002fe40000011600 */
[----:B------:R-:W0:Y:S02]  /*8080*/  LDC R0, c[0x0][0xc44] ;  /* 0x00031100ff007b82 */ /* 0x000e240000000800 */
[----:B------:R-:W-:Y:S02]  /*8090*/  MOV R23, R24 ;  /* 0x0000001800177202 */ /* 0x000fe40000000f00 */
[----:B0-----:R-:W-:-:S13]  /*80a0*/  ISETP.NE.AND P0, PT, R0, 0x1, PT ;  /* 0x000000010000780c */ /* 0x001fda0003f05270 */
[----:B------:R-:W0:Y:S02]  /*80b0*/  @P0 LDC.64 R2, c[0x0][0xc48] ;  /* 0x00031200ff020b82 */ /* 0x000e240000000a00 */
[----:B0-----:R-:W-:-:S05]  /*80c0*/  @P0 IMAD.HI.U32 R0, R24, R2, RZ ;  /* 0x0000000218000227 */ /* 0x001fca00078e00ff */
[----:B------:R-:W-:Y:S02]  /*80d0*/  @P0 SHF.R.U32.HI R23, RZ, R3, R0 ;  /* 0x00000003ff170219 */ /* 0x000fe40000011600 */
[----:B------:R-:W-:-:S04]  /*80e0*/  ISETP.NE.U32.AND P0, PT, RZ, UR4, PT ;  /* 0x00000004ff007c0c */ /* 0x000fc8000bf05070 */
[----:B------:R-:W-:-:S13]  /*80f0*/  ISETP.NE.AND.EX P0, PT, RZ, UR5, PT, P0 ;  /* 0x00000005ff007c0c */ /* 0x000fda000bf05300 */
[----:B------:R-:W0:Y:S01]  /*8100*/  @P0 LDC.64 R2, c[0x0][0xa28] ;  /* 0x00028a00ff020b82 */ /* 0x000e220000000a00 */
[----:B------:R-:W-:-:S04]  /*8110*/  UIADD3 UR4, UR39, 0x18400, URZ ;  /* 0x0001840027047890 */ /* 0x000fc8000fffe03f */
[----:B------:R-:W-:Y:S01]  /*8120*/  ULOP3.LUT UP0, URZ, UR4, 0x3ff, URZ, 0xc0, !UPT ;  /* 0x000003ff043f7892 */ /* 0x000fe2000f80c03f */
[----:B0-----:R-:W-:-:S05]  /*8130*/  @P0 IMAD.WIDE R2, R23, 0x4, R2 ;  /* 0x0000000417020825 */ /* 0x001fca00078e0202 */
[----:B------:R0:W5:Y:S01]  /*8140*/  @P0 LDG.E R31, desc[UR36][R2.64] ;  /* 0x00000024021f0981 */ /* 0x000162000c1e1900 */
[----:B------:R-:W-:-:S13]  /*8150*/  PLOP3.LUT P0, PT, PT, PT, UP0, 0x80, 0x0 ;  /* 0x000000000000781c */ /* 0x000fda0003f0f008 */
[----:B0-----:R-:W-:Y:S05]  /*8160*/  @!P0 BRA `(.L_x_41) ;  /* 0x0000000000408947 */ /* 0x001fea0003800000 */
[----:B------:R-:W-:Y:S01]  /*8170*/  MOV R2, 0x0 ;  /* 0x0000000000027802 */ /* 0x000fe20000000f00 */
[----:B------:R-:W-:Y:S01]  /*8180*/  ULDC.64 UR4, c[0x4][0x90] ;  /* 0x0100240000047ab9 */ /* 0x000fe20000000a00 */
[----:B------:R-:W-:Y:S01]  /*8190*/  ULDC.64 UR6, c[0x4][0x98] ;  /* 0x0100260000067ab9 */ /* 0x000fe20000000a00 */
[----:B------:R-:W-:Y:S01]  /*81a0*/  IMAD.U32 R4, RZ, RZ, UR4 ;  /* 0x00000004ff047e24 */ /* 0x000fe2000f8e00ff */
[----:B------:R-:W-:Y:S01]  /*81b0*/  MOV R5, UR5 ;  /* 0x0000000500057c02 */ /* 0x000fe20008000f00 */
[----:B------:R-:W-:Y:S01]  /*81c0*/  ULDC.64 UR4, c[0x4][0x8] ;  /* 0x0100020000047ab9 */ /* 0x000fe20000000a00 */
[----:B------:R-:W0:Y:S01]  /*81d0*/  LDC.64 R2, c[0x4][R2] ;  /* 0x0100000002027b82 */ /* 0x000e220000000a00 */
[----:B------:R-:W-:Y:S01]  /*81e0*/  IMAD.U32 R6, RZ, RZ, UR6 ;  /* 0x00000006ff067e24 */ /* 0x000fe2000f8e00ff */
[----:B------:R-:W-:Y:S01]  /*81f0*/  MOV R10, UR4 ;  /* 0x00000004000a7c02 */ /* 0x000fe20008000f00 */
[----:B------:R-:W-:Y:S01]  /*8200*/  IMAD.U32 R7, RZ, RZ, UR7 ;  /* 0x00000007ff077e24 */ /* 0x000fe2000f8e00ff */
[----:B------:R-:W-:Y:S01]  /*8210*/  MOV R12, 0x1 ;  /* 0x00000001000c7802 */ /* 0x000fe20000000f00 */
[----:B------:R-:W-:-:S02]  /*8220*/  IMAD.U32 R11, RZ, RZ, UR5 ;  /* 0x00000005ff0b7e24 */ /* 0x000fc4000f8e00ff */
[----:B------:R-:W-:Y:S02]  /*8230*/  IMAD.MOV.U32 R8, RZ, RZ, 0x70 ;  /* 0x00000070ff087424 */ /* 0x000fe400078e00ff */
[----:B------:R-:W-:-:S07]  /*8240*/  IMAD.MOV.U32 R13, RZ, RZ, RZ ;  /* 0x000000ffff0d7224 */ /* 0x000fce00078e00ff */
[----:B------:R-:W-:-:S07]  /*8250*/  LEPC R20, `(.L_x_41) ;  /* 0x000000001014794e */ /* 0x000fce0000000000 */
[----:B0----5:R-:W-:Y:S05]  /*8260*/  CALL.ABS.NOINC R2 ;  /* 0x0000000002007343 */ /* 0x021fea0003c00000 */
.L_x_41:
[----:B------:R-:W-:-:S04]  /*8270*/  UIADD3 UR4, UR39, 0x400, URZ ;  /* 0x0000040027047890 */ /* 0x000fc8000fffe03f */
[----:B------:R-:W-:-:S06]  /*8280*/  ULOP3.LUT UP0, URZ, UR4, 0x3ff, URZ, 0xc0, !UPT ;  /* 0x000003ff043f7892 */ /* 0x000fcc000f80c03f */
[----:B------:R-:W-:-:S13]  /*8290*/  PLOP3.LUT P0, PT, PT, PT, UP0, 0x80, 0x0 ;  /* 0x000000000000781c */ /* 0x000fda0003f0f008 */
[----:B------:R-:W-:Y:S05]  /*82a0*/  @!P0 BRA `(.L_x_42) ;  /* 0x00000000007c8947 */ /* 0x000fea0003800000 */
[----:B------:R-:W-:Y:S01]  /*82b0*/  MOV R17, 0x0 ;  /* 0x0000000000117802 */ /* 0x000fe20000000f00 */
[----:B------:R-:W-:Y:S01]  /*82c0*/  ULDC.64 UR6, c[0x4][0x90] ;  /* 0x0100240000067ab9 */ /* 0x000fe20000000a00 */
[----:B------:R-:W-:Y:S01]  /*82d0*/  ULDC.64 UR8, c[0x4][0x98] ;  /* 0x0100260000087ab9 */ /* 0x000fe20000000a00 */
[----:B------:R-:W-:Y:S01]  /*82e0*/  ULDC.64 UR4, c[0x4][0x10] ;  /* 0x0100040000047ab9 */ /* 0x000fe20000000a00 */
[----:B------:R0:W1:Y:S01]  /*82f0*/  LDC.64 R2, c[0x4][R17] ;  /* 0x0100000011027b82 */ /* 0x0000620000000a00 */
[----:B------:R-:W-:Y:S01]  /*8300*/  IMAD.U32 R4, RZ, RZ, UR6 ;  /* 0x00000006ff047e24 */ /* 0x000fe2000f8e00ff */
[----:B------:R-:W-:Y:S01]  /*8310*/  MOV R5, UR7 ;  /* 0x0000000700057c02 */ /* 0x000fe20008000f00 */
[----:B------:R-:W-:Y:S01]  /*8320*/  IMAD.U32 R6, RZ, RZ, UR8 ;  /* 0x00000008ff067e24 */ /* 0x000fe2000f8e00ff */
[----:B------:R-:W-:Y:S01]  /*8330*/  MOV R10, UR4 ;  /* 0x00000004000a7c02 */ /* 0x000fe20008000f00 */
[----:B------:R-:W-:Y:S01]  /*8340*/  IMAD.U32 R7, RZ, RZ, UR9 ;  /* 0x00000009ff077e24 */ /* 0x000fe2000f8e00ff */
[----:B------:R-:W-:Y:S01]  /*8350*/  MOV R12, 0x1 ;  /* 0x00000001000c7802 */ /* 0x000fe20000000f00 */
[----:B------:R-:W-:-:S02]  /*8360*/  IMAD.U32 R11, RZ, RZ, UR5 ;  /* 0x00000005ff0b7e24 */ /* 0x000fc4000f8e00ff */
[----:B------:R-:W-:Y:S02]  /*8370*/  IMAD.MOV.U32 R8, RZ, RZ, 0x70 ;  /* 0x00000070ff087424 */ /* 0x000fe400078e00ff */
[----:B0-----:R-:W-:-:S07]  /*8380*/  IMAD.MOV.U32 R13, RZ, RZ, RZ ;  /* 0x000000ffff0d7224 */ /* 0x001fce00078e00ff */
[----:B------:R-:W-:-:S07]  /*8390*/  LEPC R20, `(.L_x_43) ;  /* 0x000000001014794e */ /* 0x000fce0000000000 */
[----:B-1---5:R-:W-:Y:S05]  /*83a0*/  CALL.ABS.NOINC R2 ;  /* 0x0000000002007343 */ /* 0x022fea0003c00000 */
.L_x_43:
[----:B------:R0:W1:Y:S01]  /*83b0*/  LDC.64 R2, c[0x4][R17] ;  /* 0x0100000011027b82 */ /* 0x0000620000000a00 */
[----:B------:R-:W-:Y:S01]  /*83c0*/  ULDC.64 UR4, c[0x4][0x90] ;  /* 0x0100240000047ab9 */ /* 0x000fe20000000a00 */
[----:B------:R-:W-:Y:S01]  /*83d0*/  ULDC.64 UR6, c[0x4][0x98] ;  /* 0x0100260000067ab9 */ /* 0x000fe20000000a00 */
[----:B------:R-:W-:Y:S01]  /*83e0*/  IMAD.U32 R4, RZ, RZ, UR4 ;  /* 0x00000004ff047e24 */ /* 0x000fe2000f8e00ff */
[----:B------:R-:W-:Y:S01]  /*83f0*/  MOV R5, UR5 ;  /* 0x0000000500057c02 */ /* 0x000fe20008000f00 */
[----:B------:R-:W-:Y:S01]  /*8400*/  ULDC.64 UR4, c[0x4][0x18] ;  /* 0x0100060000047ab9 */ /* 0x000fe20000000a00 */
        /* <DEDUP_REMOVED lines=8> */
[----:B-1----:R-:W-:Y:S05]  /*8490*/  CALL.ABS.NOINC R2 ;  /* 0x0000000002007343 */ /* 0x002fea0003c00000 */
.L_x_42:
[----:B------:R-:W-:Y:S01]  /*84a0*/  ULDC.64 UR4, c[0x0][0x9f8] ;  /* 0x00027e0000047ab9 */ /* 0x000fe20000000a00 */
[----:B------:R-:W-:Y:S01]  /*84b0*/  IMAD.MOV.U32 R30, RZ, RZ, R23 ;  /* 0x000000ffff1e7224 */ /* 0x000fe200078e0017 */
[----:B------:R-:W-:Y:S01]  /*84c0*/  ISETP.NE.U32.AND P0, PT, RZ, UR4, PT ;  /* 0x00000004ff007c0c */ /* 0x000fe2000bf05070 */
[----:B------:R-:W0:Y:S01]  /*84d0*/  LDC R8, c[0x0][0x430] ;  /* 0x00010c00ff087b82 */ /* 0x000e220000000800 */
[----:B------:R-:W-:Y:S01]  /*84e0*/  IADD3 R19, -R23, RZ, RZ ;  /* 0x000000ff17137210 */ /* 0x000fe20007ffe1ff */
[----:B------:R-:W-:Y:S01]  /*84f0*/  ULDC UR4, c[0x0][0xc44] ;  /* 0x0003110000047ab9 */ /* 0x000fe20000000800 */
[----:B------:R-:W-:-:S13]  /*8500*/  ISETP.NE.AND.EX P0, PT, RZ, UR5, PT, P0 ;  /* 0x00000005ff007c0c */ /* 0x000fda000bf05300 */
[----:B------:R-:W1:Y:S02]  /*8510*/  @P0 LDC.64 R2, c[0x0][0x9f8] ;  /* 0x00027e00ff020b82 */ /* 0x000e640000000a00 */
[----:B-1----:R-:W-:-:S05]  /*8520*/  @P0 IMAD.WIDE R2, R23, 0x4, R2 ;  /* 0x0000000417020825 */ /* 0x002fca00078e0202 */
[----:B------:R1:W5:Y:S01]  /*8530*/  @P0 LDG.E R30, desc[UR36][R2.64] ;  /* 0x00000024021e0981 */ /* 0x000362000c1e1900 */
[----:B------:R-:W-:Y:S01]  /*8540*/  UMOV UR5, 0xffffffff ;  /* 0xffffffff00057882 */ /* 0x000fe20000000000 */
[----:B------:R-:W-:Y:S02]  /*8550*/  IMAD R19, R19, UR4, R24 ;  /* 0x0000000413137c24 */ /* 0x000fe4000f8e0218 */
[----:B0-----:R-:W-:Y:S05]  /*8560*/  BRA.DIV UR5, `(.L_x_44) ;  /* 0x0000002e05c47947 */ /* 0x001fea000b800000 */
.L_x_92:
[----:B------:R-:W-:Y:S01]  /*8570*/  ISETP.NE.AND P0, PT, R8, 0x1, PT ;  /* 0x000000010800780c */ /* 0x000fe20003f05270 */
[----:B------:R-:W-:Y:S01]  /*8580*/  IMAD.U32 R0, RZ, RZ, UR43 ;  /* 0x0000002bff007e24 */ /* 0x000fe2000f8e00ff */
[----:B------:R-:W-:Y:S02]  /*8590*/  LOP3.LUT P1, RZ, R16, 0x80, RZ, 0xc0, !PT ;  /* 0x0000008010ff7812 */ /* 0x000fe4000782c0ff */
[----:B-----5:R-:W-:Y:S01]  /*85a0*/  SHF.R.S32.HI R32, RZ, 0x1f, R30 ;  /* 0x0000001fff207819 */ /* 0x020fe2000001141e */
[----:B------:R-:W-:Y:S01]  /*85b0*/  IMAD R0, R0, 0x60, R26 ;  /* 0x0000006000007824 */ /* 0x000fe200078e021a */
[----:B------:R-:W-:-:S03]  /*85c0*/  LOP3.LUT R16, R16, 0xffffffbf, RZ, 0xc0, !PT ;  /* 0xffffffbf10107812 */ /* 0x000fc600078ec0ff */
[----:B------:R-:W-:-:S04]  /*85d0*/  IMAD.IADD R0, R0, 0x1, R31 ;  /* 0x0000000100007824 */ /* 0x000fc800078e021f */
[----:B-1----:R-:W0:Y:S01]  /*85e0*/  @P0 LDC R3, c[0x0][0x434] ;  /* 0x00010d00ff030b82 */ /* 0x002e220000000800 */
[----:B------:R-:W-:Y:S02]  /*85f0*/  MOV R9, R0 ;  /* 0x0000000000097202 */ /* 0x000fe40000000f00 */
[----:B------:R-:W-:-:S05]  /*8600*/  @P0 LOP3.LUT R16, R16, 0x40, RZ, 0xfc, !PT ;  /* 0x0000004010100812 */ /* 0x000fca00078efcff */
[----:B------:R-:W1:Y:S08]  /*8610*/  @P0 LDC R5, c[0x0][0x438] ;  /* 0x00010e00ff050b82 */ /* 0x000e700000000800 */
[----:B------:R-:W2:Y:S01]  /*8620*/  @P1 LDC.64 R6, c[0x0][0x428] ;  /* 0x00010a00ff061b82 */ /* 0x000ea20000000a00 */
[----:B0-----:R-:W-:-:S05]  /*8630*/  @P0 IMAD.HI.U32 R2, R0, R3, RZ ;  /* 0x0000000300020227 */ /* 0x001fca00078e00ff */
[----:B-1----:R-:W-:Y:S02]  /*8640*/  @P0 SHF.R.U32.HI R9, RZ, R5, R2 ;  /* 0x00000005ff090219 */ /* 0x002fe40000011602 */
[----:B------:R-:W0:Y:S02]  /*8650*/  @P1 LDC.64 R4, c[0x0][0x418] ;  /* 0x00010600ff041b82 */ /* 0x000e240000000a00 */
[----:B------:R-:W-:Y:S01]  /*8660*/  @P1 SHF.R.S32.HI R3, RZ, 0x1f, R9 ;  /* 0x0000001fff031819 */ /* 0x000fe20000011409 */
[----:B--2---:R-:W-:-:S04]  /*8670*/  @P1 IMAD R2, R32, R6, RZ ;  /* 0x0000000620021224 */ /* 0x004fc800078e02ff */
[----:B------:R-:W-:Y:S02]  /*8680*/  @P1 IMAD R7, R30, R7, R2 ;  /* 0x000000071e071224 */ /* 0x000fe400078e0202 */
[----:B------:R-:W-:-:S04]  /*8690*/  @P1 IMAD.MOV.U32 R2, RZ, RZ, R9 ;  /* 0x000000ffff021224 */ /* 0x000fc800078e0009 */
[----:B------:R-:W-:Y:S01]  /*86a0*/  @P1 IMAD.WIDE.U32 R2, R30, R6, R2 ;  /* 0x000000061e021225 */ /* 0x000fe200078e0002 */
[----:B------:R-:W-:-:S03]  /*86b0*/  MOV R6, RZ ;  /* 0x000000ff00067202 */ /* 0x000fc60000000f00 */
[----:B------:R-:W-:Y:S01]  /*86c0*/  @P1 IMAD.IADD R3, R3, 0x1, R7 ;  /* 0x0000000103031824 */ /* 0x000fe200078e0207 */
[----:B0-----:R-:W-:-:S04]  /*86d0*/  @P1 LEA R4, P0, R2, R4, 0x2 ;  /* 0x0000000402041211 */ /* 0x001fc800078010ff */
[----:B------:R-:W-:Y:S01]  /*86e0*/  @P1 LEA.HI.X R5, R2, R5, R3, 0x2, P0 ;  /* 0x0000000502051211 */ /* 0x000fe200000f1403 */
[----:B------:R-:W-:-:S04]  /*86f0*/  IMAD.MOV R3, RZ, RZ, -R9 ;  /* 0x000000ffff037224 */ /* 0x000fc800078e0a09 */
[----:B------:R0:W5:Y:S01]  /*8700*/  @P1 LDG.E R6, desc[UR36][R4.64] ;  /* 0x0000002404061981 */ /* 0x000162000c1e1900 */
[----:B------:R-:W-:Y:S02]  /*8710*/  LOP3.LUT R16, R16, 0xffffffdf, RZ, 0xc0, !PT ;  /* 0xffffffdf10107812 */ /* 0x000fe400078ec0ff */
[----:B------:R-:W-:Y:S01]  /*8720*/  SHF.R.S32.HI R29, RZ, 0x1f, R19 ;  /* 0x0000001fff1d7819 */ /* 0x000fe20000011413 */
[----:B0-----:R-:W-:Y:S02]  /*8730*/  IMAD R5, R8, R3, R0 ;  /* 0x0000000308057224 */ /* 0x001fe400078e0200 */
[----:B------:R-:W-:-:S05]  /*8740*/  IMAD.U32 R0, RZ, RZ, UR42 ;  /* 0x0000002aff007e24 */ /* 0x000fca000f8e00ff */
[----:B------:R-:W-:-:S13]  /*8750*/  ISETP.NE.AND P0, PT, R0, 0x3, PT ;  /* 0x000000030000780c */ /* 0x000fda0003f05270 */
[----:B------:R-:W-:Y:S01]  /*8760*/  @P0 LOP3.LUT R16, R16, 0x20, RZ, 0xfc, !PT ;  /* 0x0000002010100812 */ /* 0x000fe200078efcff */
[----:B------:R-:W-:Y:S06]  /*8770*/  @!P0 BRA `(.L_x_45) ;  /* 0x0000000000048947 */ /* 0x000fec0003800000 */
[----:B------:R-:W-:Y:S01]  /*8780*/  BPT.TRAP 0x1 ;  /* 0x000000040000795c */ /* 0x000fe20000300000 */
.L_x_45:
[----:B------:R-:W-:Y:S01]  /*8790*/  SHF.R.S32.HI R7, RZ, 0x1f, R5 ;  /* 0x0000001fff077819 */ /* 0x000fe20000011405 */
[----:B------:R-:W-:Y:S01]  /*87a0*/  ULDC.64 UR4, c[0x0][0x328] ;  /* 0x0000ca0000047ab9 */ /* 0x000fe20000000a00 */
[----:B-----5:R-:W-:Y:S01]  /*87b0*/  SHF.R.S32.HI R4, RZ, 0x1f, R6 ;  /* 0x0000001fff047819 */ /* 0x020fe20000011406 */
[----:B------:R-:W-:Y:S01]  /*87c0*/  IMAD.WIDE.U32 R2, R5, UR4, RZ ;  /* 0x0000000405027c25 */ /* 0x000fe2000f8e00ff */
[----:B------:R-:W-:Y:S03]  /*87d0*/  BSSY B0, `(.L_x_46) ;  /* 0x0000015000007945 */ /* 0x000fe60003800000 */
[----:B------:R-:W-:-:S04]  /*87e0*/  IMAD R0, R7, UR4, RZ ;  /* 0x0000000407007c24 */ /* 0x000fc8000f8e02ff */
[----:B------:R-:W-:Y:S01]  /*87f0*/  IMAD R9, R5, UR5, R0 ;  /* 0x0000000505097c24 */ /* 0x000fe2000f8e0200 */
[----:B------:R-:W-:-:S04]  /*8800*/  ULDC.64 UR4, c[0x0][0x338] ;  /* 0x0000ce0000047ab9 */ /* 0x000fc80000000a00 */
[----:B------:R-:W-:Y:S01]  /*8810*/  IADD3 R3, R3, R9, RZ ;  /* 0x0000000903037210 */ /* 0x000fe20007ffe0ff */
[----:B------:R-:W-:-:S04]  /*8820*/  IMAD R9, R4, UR4, RZ ;  /* 0x0000000404097c24 */ /* 0x000fc8000f8e02ff */
[C---:B------:R-:W-:Y:S02]  /*8830*/  IMAD R9, R6.reuse, UR5, R9 ;  /* 0x0000000506097c24 */ /* 0x040fe4000f8e0209 */
[----:B------:R-:W-:Y:S01]  /*8840*/  IMAD.WIDE.U32 R2, R6, UR4, R2 ;  /* 0x0000000406027c25 */ /* 0x000fe2000f8e0002 */
[----:B------:R-:W-:-:S03]  /*8850*/  ULDC.64 UR4, c[0x0][0x330] ;  /* 0x0000cc0000047ab9 */ /* 0x000fc60000000a00 */
[----:B------:R-:W-:Y:S02]  /*8860*/  IMAD.IADD R3, R3, 0x1, R9 ;  /* 0x0000000103037824 */ /* 0x000fe400078e0209 */
[----:B------:R-:W-:Y:S02]  /*8870*/  IMAD R0, R29, UR4, RZ ;  /* 0x000000041d007c24 */ /* 0x000fe4000f8e02ff */
[----:B------:R-:W-:-:S04]  /*8880*/  IMAD.WIDE.U32 R2, R19, UR4, R2 ;  /* 0x0000000413027c25 */ /* 0x000fc8000f8e0002 */
[----:B------:R-:W-:Y:S01]  /*8890*/  IMAD R9, R19, UR5, R0 ;  /* 0x0000000513097c24 */ /* 0x000fe2000f8e0200 */
[----:B------:R-:W-:Y:S01]  /*88a0*/  ULDC.64 UR4, c[0x0][0x318] ;  /* 0x0000c60000047ab9 */ /* 0x000fe20000000a00 */
[----:B------:R-:W-:Y:S02]  /*88b0*/  LEA R0, R22, UR39, 0x3 ;  /* 0x0000002716007c11 */ /* 0x000fe4000f8e18ff */
[----:B------:R-:W-:Y:S01]  /*88c0*/  LEA R17, P0, R2, UR4, 0x1 ;  /* 0x0000000402117c11 */ /* 0x000fe2000f8008ff */
[----:B------:R-:W-:-:S05]  /*88d0*/  IMAD.IADD R3, R3, 0x1, R9 ;  /* 0x0000000103037824 */ /* 0x000fca00078e0209 */
[----:B------:R-:W-:Y:S02]  /*88e0*/  LEA.HI.X R18, R2, UR5, R3, 0x1, P0 ;  /* 0x0000000502127c11 */ /* 0x000fe400080f0c03 */
[----:B------:R-:W-:-:S04]  /*88f0*/  SHF.L.U32 R3, R25, 0x1f, RZ ;  /* 0x0000001f19037819 */ /* 0x000fc800000006ff */
[----:B------:R-:W0:Y:S02]  /*8900*/  SYNCS.PHASECHK.TRANS64.TRYWAIT P0, [R0+URZ+0x2a840], R3 ;  /* 0x02a84003000075a7 */ /* 0x000e24000800017f */
[----:B0-----:R-:W-:Y:S05]  /*8910*/  @!P0 BRA `(.L_x_47) ;  /* 0x0000002c000c8947 */ /* 0x001fea0003800000 */
.L_x_93:
[----:B------:R-:W-:Y:S05]  /*8920*/  BSYNC B0 ;  /* 0x0000000000007941 */ /* 0x000fea0003800000 */
.L_x_46:
[----:B------:R-:W-:Y:S01]  /*8930*/  ULDC.64 UR4, c[0x0][0x300] ;  /* 0x0000c00000047ab9 */ /* 0x000fe20000000a00 */
[C---:B------:R-:W-:Y:S01]  /*8940*/  LOP3.LUT P4, RZ, R16.reuse, 0x10, RZ, 0xc0, !PT ;  /* 0x0000001010ff7812 */ /* 0x040fe2000788c0ff */
[----:B------:R-:W-:Y:S01]  /*8950*/  IMAD R2, R7, UR4, RZ ;  /* 0x0000000407027c24 */ /* 0x000fe2000f8e02ff */
[C---:B------:R-:W-:Y:S02]  /*8960*/  LOP3.LUT P3, RZ, R16.reuse, 0x8, RZ, 0xc0, !PT ;  /* 0x0000000810ff7812 */ /* 0x040fe4000786c0ff */
[----:B------:R-:W-:Y:S01]  /*8970*/  LOP3.LUT P2, RZ, R16, 0x4, RZ, 0xc0, !PT ;  /* 0x0000000410ff7812 */ /* 0x000fe2000784c0ff */
[C---:B------:R-:W-:Y:S02]  /*8980*/  IMAD R7, R5.reuse, UR5, R2 ;  /* 0x0000000505077c24 */ /* 0x040fe4000f8e0202 */
[----:B0-----:R-:W-:Y:S01]  /*8990*/  IMAD.WIDE.U32 R2, R5, UR4, RZ ;  /* 0x0000000405027c25 */ /* 0x001fe2000f8e00ff */
[----:B------:R-:W-:-:S03]  /*89a0*/  ULDC.64 UR4, c[0x0][0x310] ;  /* 0x0000c40000047ab9 */ /* 0x000fc60000000a00 */
[----:B------:R-:W-:Y:S01]  /*89b0*/  IMAD R5, R4, UR4, RZ ;  /* 0x0000000404057c24 */ /* 0x000fe2000f8e02ff */
[----:B------:R-:W-:-:S03]  /*89c0*/  IADD3 R3, R3, R7, RZ ;  /* 0x0000000703037210 */ /* 0x000fc60007ffe0ff */
[C---:B------:R-:W-:Y:S02]  /*89d0*/  IMAD R5, R6.reuse, UR5, R5 ;  /* 0x0000000506057c24 */ /* 0x040fe4000f8e0205 */
[----:B------:R-:W-:Y:S01]  /*89e0*/  IMAD.WIDE.U32 R2, R6, UR4, R2 ;  /* 0x0000000406027c25 */ /* 0x000fe2000f8e0002 */
[----:B------:R-:W-:-:S03]  /*89f0*/  ULDC.64 UR4, c[0x0][0x308] ;  /* 0x0000c20000047ab9 */ /* 0x000fc60000000a00 */
[----:B------:R-:W-:Y:S02]  /*8a00*/  IMAD.IADD R3, R3, 0x1, R5 ;  /* 0x0000000103037824 */ /* 0x000fe400078e0205 */
[----:B------:R-:W-:Y:S02]  /*8a10*/  IMAD R4, R29, UR4, RZ ;  /* 0x000000041d047c24 */ /* 0x000fe4000f8e02ff */
[----:B------:R-:W-:-:S04]  /*8a20*/  IMAD.WIDE.U32 R2, R19, UR4, R2 ;  /* 0x0000000413027c25 */ /* 0x000fc8000f8e0002 */
[----:B------:R-:W-:Y:S01]  /*8a30*/  IMAD R5, R19, UR5, R4 ;  /* 0x0000000513057c24 */ /* 0x000fe2000f8e0204 */
[----:B------:R-:W-:Y:S02]  /*8a40*/  ULDC.64 UR4, c[0x0][0x2e8] ;  /* 0x0000ba0000047ab9 */ /* 0x000fe40000000a00 */
[----:B------:R-:W-:Y:S01]  /*8a50*/  LEA R4, P0, R2, UR4, 0x1 ;  /* 0x0000000402047c11 */ /* 0x000fe2000f8008ff */
[----:B------:R-:W-:Y:S01]  /*8a60*/  IMAD.IADD R3, R3, 0x1, R5 ;  /* 0x0000000103037824 */ /* 0x000fe200078e0205 */
[----:B------:R-:W-:Y:S01]  /*8a70*/  UMOV UR4, 0xffffffff ;  /* 0xffffffff00047882 */ /* 0x000fe20000000000 */
[----:B------:R-:W-:-:S03]  /*8a80*/  IMAD R5, R22, 0x4800, R27 ;  /* 0x0000480016057824 */ /* 0x000fc600078e021b */
[----:B------:R-:W-:Y:S01]  /*8a90*/  LEA.HI.X R6, R2, UR5, R3, 0x1, P0 ;  /* 0x0000000502067c11 */ /* 0x000fe200080f0c03 */
[----:B------:R-:W-:Y:S06]  /*8aa0*/  BRA.DIV UR4, `(.L_x_48) ;  /* 0x0000002a04bc7947 */ /* 0x000fec000b800000 */
[----:B------:R-:W0:Y:S01]  /*8ab0*/  SHFL.IDX PT, R14, R4, RZ, 0x181f ;  /* 0x00181fff040e7589 */ /* 0x000e2200000e0000 */
[----:B------:R-:W-:-:S03]  /*8ac0*/  ISETP.GE.AND P0, PT, R33, 0x1, PT ;  /* 0x000000012100780c */ /* 0x000fc60003f06270 */
[----:B------:R-:W1:Y:S04]  /*8ad0*/  SHFL.IDX PT, R2, R6, RZ, 0x181f ;  /* 0x00181fff06027589 */ /* 0x000e6800000e0000 */
[----:B------:R-:W-:Y:S06]  /*8ae0*/  SHFL.IDX PT, R8, R6, 0x1, 0x181f ;  /* 0x00381f0006087f89 */ /* 0x000fec00000e0000 */
[----:B------:R-:W-:-:S02]  /*8af0*/  @P0 LEA R7, R5, UR39, 0x1 ;  /* 0x0000002705070c11 */ /* 0x000fc4000f8e08ff */
[----:B0-----:R-:W-:-:S04]  /*8b00*/  @P0 LEA R14, P1, R37, R14, 0x1 ;  /* 0x0000000e250e0211 */ /* 0x001fc800078208ff */
[----:B-1----:R-:W-:Y:S01]  /*8b10*/  @P0 IADD3.X R3, RZ, R2, RZ, P1, !PT ;  /* 0x00000002ff030210 */ /* 0x002fe20000ffe4ff */
[----:B------:R-:W-:Y:S02]  /*8b20*/  @P0 IMAD.MOV.U32 R2, RZ, RZ, R14 ;  /* 0x000000ffff020224 */ /* 0x000fe400078e000e */
[----:B------:R-:W0:Y:S04]  /*8b30*/  SHFL.IDX PT, R14, R4, 0x1, 0x181f ;  /* 0x00381f00040e7f89 */ /* 0x000e2800000e0000 */
[----:B------:R-:W-:Y:S04]  /*8b40*/  @P0 LDGSTS.E.BYPASS.LTC128B.128 [R7+0x18400], desc[UR36][R2.64], !P4 ;  /* 0x1840000002070fae */ /* 0x000fe8000e101d64 */
[----:B------:R-:W-:Y:S04]  /*8b50*/  @P0 LDGSTS.E.BYPASS.LTC128B.128 [R7+0x1b400], desc[UR36][R2.64+0x80], !P3 ;  /* 0x1b40008002070fae */ /* 0x000fe8000d901d64 */
[----:B------:R1:W-:Y:S01]  /*8b60*/  @P0 LDGSTS.E.BYPASS.LTC128B.128 [R7+0x1e400], desc[UR36][R2.64+0x100], !P2 ;  /* 0x1e40010002070fae */ /* 0x0003e2000d101d64 */
[----:B------:R-:W-:-:S03]  /*8b70*/  ISETP.GE.AND P0, PT, R33, 0x11, PT ;  /* 0x000000112100780c */ /* 0x000fc60003f06270 */
[----:B-1----:R-:W-:Y:S10]  /*8b80*/  SHFL.IDX PT, R7, R6, 0x2, 0x181f ;  /* 0x00581f0006077f89 */ /* 0x002ff400000e0000 */
[----:B0-----:R-:W-:-:S02]  /*8b90*/  @P0 LEA R14, P1, R37, R14, 0x1 ;  /* 0x0000000e250e0211 */ /* 0x001fc400078208ff */
[----:B------:R-:W-:Y:S02]  /*8ba0*/  @P0 LEA R21, R5, UR39, 0x1 ;  /* 0x0000002705150c11 */ /* 0x000fe4000f8e08ff */
[----:B------:R-:W-:Y:S01]  /*8bb0*/  @P0 MOV R2, R14 ;  /* 0x0000000e00020202 */ /* 0x000fe20000000f00 */
[----:B------:R-:W-:Y:S01]  /*8bc0*/  @P0 IMAD.X R9, RZ, RZ, R8, P1 ;  /* 0x000000ffff090224 */ /* 0x000fe200008e0608 */
[----:B------:R-:W0:Y:S03]  /*8bd0*/  SHFL.IDX PT, R14, R4, 0x2, 0x181f ;  /* 0x00581f00040e7f89 */ /* 0x000e2600000e0000 */
[----:B------:R-:W-:-:S05]  /*8be0*/  @P0 IMAD.MOV.U32 R3, RZ, RZ, R9 ;  /* 0x000000ffff030224 */ /* 0x000fca00078e0009 */
[----:B------:R-:W-:Y:S04]  /*8bf0*/  @P0 LDGSTS.E.BYPASS.LTC128B.128 [R21+0x18c00], desc[UR36][R2.64], !P4 ;  /* 0x18c0000002150fae */ /* 0x000fe8000e101d64 */
[----:B------:R-:W-:Y:S04]  /*8c00*/  @P0 LDGSTS.E.BYPASS.LTC128B.128 [R21+0x1bc00], desc[UR36][R2.64+0x80], !P3 ;  /* 0x1bc0008002150fae */ /* 0x000fe8000d901d64 */
[----:B------:R1:W-:Y:S01]  /*8c10*/  @P0 LDGSTS.E.BYPASS.LTC128B.128 [R21+0x1ec00], desc[UR36][R2.64+0x100], !P2 ;  /* 0x1ec0010002150fae */ /* 0x0003e2000d101d64 */
[----:B------:R-:W-:-:S13]  /*8c20*/  ISETP.GE.AND P0, PT, R33, 0x21, PT ;  /* 0x000000212100780c */ /* 0x000fda0003f06270 */
[----:B0-----:R-:W-:Y:S02]  /*8c30*/  @P0 LEA R14, P1, R37, R14, 0x1 ;  /* 0x0000000e250e0211 */ /* 0x001fe400078208ff */
[----:B------:R-:W-:Y:S02]  /*8c40*/  @P0 LEA R9, R5, UR39, 0x1 ;  /* 0x0000002705090c11 */ /* 0x000fe4000f8e08ff */
[----:B-1----:R-:W-:Y:S01]  /*8c50*/  @P0 MOV R2, R14 ;  /* 0x0000000e00020202 */ /* 0x002fe20000000f00 */
[----:B------:R-:W-:Y:S01]  /*8c60*/  @P0 IMAD.X R7, RZ, RZ, R7, P1 ;  /* 0x000000ffff070224 */ /* 0x000fe200008e0607 */
[----:B------:R-:W0:Y:S03]  /*8c70*/  SHFL.IDX PT, R14, R4, 0x3, 0x181f ;  /* 0x00781f00040e7f89 */ /* 0x000e2600000e0000 */
[----:B------:R-:W-:Y:S02]  /*8c80*/  @P0 IMAD.MOV.U32 R3, RZ, RZ, R7 ;  /* 0x000000ffff030224 */ /* 0x000fe400078e0007 */
[----:B------:R-:W1:Y:S04]  /*8c90*/  SHFL.IDX PT, R7, R6, 0x3, 0x181f ;  /* 0x00781f0006077f89 */ /* 0x000e6800000e0000 */
[----:B------:R-:W-:Y:S04]  /*8ca0*/  @P0 LDGSTS.E.BYPASS.LTC128B.128 [R9+0x19400], desc[UR36][R2.64], !P4 ;  /* 0x1940000002090fae */ /* 0x000fe8000e101d64 */
[----:B------:R-:W-:Y:S04]  /*8cb0*/  @P0 LDGSTS.E.BYPASS.LTC128B.128 [R9+0x1c400], desc[UR36][R2.64+0x80], !P3 ;  /* 0x1c40008002090fae */ /* 0x000fe8000d901d64 */
[----:B------:R2:W-:Y:S01]  /*8cc0*/  @P0 LDGSTS.E.BYPASS.LTC128B.128 [R9+0x1f400], desc[UR36][R2.64+0x100], !P2 ;  /* 0x1f40010002090fae */ /* 0x0005e2000d101d64 */
[----:B------:R-:W-:-:S13]  /*8cd0*/  ISETP.GE.AND P0, PT, R33, 0x31, PT ;  /* 0x000000312100780c */ /* 0x000fda0003f06270 */
[----:B0-----:R-:W-:Y:S02]  /*8ce0*/  @P0 LEA R14, P1, R37, R14, 0x1 ;  /* 0x0000000e250e0211 */ /* 0x001fe400078208ff */
[----:B------:R-:W-:Y:S02]  /*8cf0*/  @P0 LEA R21, R5, UR39, 0x1 ;  /* 0x0000002705150c11 */ /* 0x000fe4000f8e08ff */
[----:B--2---:R-:W-:Y:S01]  /*8d00*/  @P0 MOV R2, R14 ;  /* 0x0000000e00020202 */ /* 0x004fe20000000f00 */
[----:B-1----:R-:W-:Y:S01]  /*8d10*/  @P0 IMAD.X R7, RZ, RZ, R7, P1 ;  /* 0x000000ffff070224 */ /* 0x002fe200008e0607 */
        /* <DEDUP_REMOVED lines=11> */
[----:B------:R0:W1:Y:S03]  /*8dd0*/  SHFL.IDX PT, R14, R4, 0x5, 0x181f ;  /* 0x00b81f00040e7f89 */ /* 0x00006600000e0000 */
[----:B------:R-:W-:Y:S02]  /*8de0*/  @P0 IMAD.MOV.U32 R3, RZ, RZ, R7 ;  /* 0x000000ffff030224 */ /* 0x000fe400078e0007 */
[----:B------:R0:W2:Y:S04]  /*8df0*/  SHFL.IDX PT, R7, R6, 0x5, 0x181f ;  /* 0x00b81f0006077f89 */ /* 0x0000a800000e0000 */
[----:B------:R0:W-:Y:S04]  /*8e00*/  @P0 LDGSTS.E.BYPASS.LTC128B.128 [R9+0x1a400], desc[UR36][R2.64], !P4 ;  /* 0x1a40000002090fae */ /* 0x0001e8000e101d64 */
[----:B------:R0:W-:Y:S04]  /*8e10*/  @P0 LDGSTS.E.BYPASS.LTC128B.128 [R9+0x1d400], desc[UR36][R2.64+0x80], !P3 ;  /* 0x1d40008002090fae */ /* 0x0001e8000d901d64 */
[----:B------:R0:W-:Y:S02]  /*8e20*/  @P0 LDGSTS.E.BYPASS.LTC128B.128 [R9+0x20400], desc[UR36][R2.64+0x100], !P2 ;  /* 0x2040010002090fae */ /* 0x0001e4000d101d64 */
.L_x_107:
[----:B------:R-:W-:-:S13]  /*8e30*/  ISETP.GE.AND P0, PT, R33, 0x51, PT ;  /* 0x000000512100780c */ /* 0x000fda0003f06270 */
[----:B01----:R-:W-:Y:S02]  /*8e40*/  @P0 LEA R2, P1, R37, R14, 0x1 ;  /* 0x0000000e25020211 */ /* 0x003fe400078208ff */
[----:B------:R-:W-:-:S03]  /*8e50*/  @P0 LEA R5, R5, UR39, 0x1 ;  /* 0x0000002705050c11 */ /* 0x000fc6000f8e08ff */
[----:B--2---:R-:W-:-:S05]  /*8e60*/  @P0 IMAD.X R3, RZ, RZ, R7, P1 ;  /* 0x000000ffff030224 */ /* 0x004fca00008e0607 */
[----:B------:R-:W-:Y:S01]  /*8e70*/  @!PT LDS RZ, [RZ] ;  /* 0x00000000fffff984 */ /* 0x000fe20000000800 */
[----:B------:R-:W-:Y:S01]  /*8e80*/  @!PT LDS RZ, [RZ] ;  /* 0x00000000fffff984 */ /* 0x000fe20000000800 */
[----:B------:R-:W-:Y:S01]  /*8e90*/  @!PT LDS RZ, [RZ] ;  /* 0x00000000fffff984 */ /* 0x000fe20000000800 */
[----:B------:R0:W-:Y:S04]  /*8ea0*/  @P0 LDGSTS.E.BYPASS.LTC128B.128 [R5+0x1ac00], desc[UR36][R2.64], !P4 ;  /* 0x1ac0000002050fae */ /* 0x0001e8000e101d64 */
[----:B------:R0:W-:Y:S04]  /*8eb0*/  @P0 LDGSTS.E.BYPASS.LTC128B.128 [R5+0x1dc00], desc[UR36][R2.64+0x80], !P3 ;  /* 0x1dc0008002050fae */ /* 0x0001e8000d901d64 */
[----:B------:R0:W-:Y:S01]  /*8ec0*/  @P0 LDGSTS.E.BYPASS.LTC128B.128 [R5+0x20c00], desc[UR36][R2.64+0x100], !P2 ;  /* 0x20c0010002050fae */ /* 0x0001e2000d101d64 */
[----:B------:R-:W-:Y:S01]  /*8ed0*/  PLOP3.LUT P0, PT, PT, PT, PT, 0x80, 0x0 ;  /* 0x000000000000781c */ /* 0x000fe20003f0f070 */
[----:B------:R-:W-:-:S12]  /*8ee0*/  NOP ;  /* 0x0000000000007918 */ /* 0x000fd80000000000 */
.L_x_49:
[----:B------:R-:W-:Y:S02]  /*8ef0*/  PLOP3.LUT P1, PT, P1, P0, PT, 0xa2, 0x0 ;  /* 0x000000000000781c */ /* 0x000fe40000f21472 */
[----:B------:R-:W-:-:S08]  /*8f00*/  @P0 R2UR P1, UR4, R0 ;  /* 0x00000000000402ca */ /* 0x000fd00000020000 */
[----:B------:R-:W-:-:S05]  /*8f10*/  @P0 PLOP3.LUT P0, PT, P1, PT, PT, 0x80, 0x0 ;  /* 0x000000000000081c */ /* 0x000fca0000f0f070 */
[----:B------:R-:W-:Y:S01]  /*8f20*/  @!P1 SYNCS.ARRIVE.TRANS64.RED.A0T1 RZ, [UR4+0x2a830], RZ ;  /* 0x02a830ffffff99a7 */ /* 0x000fe20008200404 */
[----:B------:R-:W-:Y:S07]  /*8f30*/  @!P1 ARRIVES.LDGSTSBAR.64.TRANSCNT [UR4+0x2a830] ;  /* 0x02a83000ff0099b0 */ /* 0x000fee0008000a84 */
[----:B------:R-:W-:Y:S05]  /*8f40*/  @P0 BRA.U.ANY `(.L_x_49) ;  /* 0xfffffffd00e80947 */ /* 0x000fea000393ffff */
[----:B------:R-:W-:Y:S01]  /*8f50*/  NOP ;  /* 0x0000000000007918 */ /* 0x000fe20000000000 */
[----:B------:R-:W-:-:S13]  /*8f60*/  LOP3.LUT P2, RZ, R16, 0x20, RZ, 0xc0, !PT ;  /* 0x0000002010ff7812 */ /* 0x000fda000784c0ff */
[----:B------:R-:W-:Y:S05]  /*8f70*/  @!P2 BRA `(.L_x_50) ;  /* 0x000000000004a947 */ /* 0x000fea0003800000 */
[----:B------:R-:W-:Y:S01]  /*8f80*/  BPT.TRAP 0x1 ;  /* 0x000000040000795c */ /* 0x000fe20000300000 */
.L_x_50:
[----:B------:R1:W-:Y:S02]  /*8f90*/  SYNCS.ARRIVE.TRANS64.A1T0 RZ, [R0+URZ+0x2a830], RZ ;  /* 0x02a830ff00ff79a7 */ /* 0x0003e4000810003f */
[----:B------:R-:W-:Y:S05]  /*8fa0*/  WARPSYNC.ALL ;  /* 0x0000000000007948 */ /* 0x000fea0003800000 */
[----:B------:R-:W-:-:S04]  /*8fb0*/  UIADD3 UR4, UR39, 0xc400, URZ ;  /* 0x0000c40027047890 */ /* 0x000fc8000fffe03f */
[----:B------:R-:W-:Y:S01]  /*8fc0*/  ULOP3.LUT UP0, URZ, UR4, 0x3ff, URZ, 0xc0, !UPT ;  /* 0x000003ff043f7892 */ /* 0x000fe2000f80c03f */
[----:B------:R-:W-:Y:S05]  /*8fd0*/  BAR.SYNC.DEFER_BLOCKING 0x8, 0x180 ;  /* 0x0206000000007b1d */ /* 0x000fea0000010000 */
[----:B------:R-:W-:-:S13]  /*8fe0*/  PLOP3.LUT P0, PT, PT, PT, UP0, 0x80, 0x0 ;  /* 0x000000000000781c */ /* 0x000fda0003f0f008 */
[----:B------:R-:W-:Y:S05]  /*8ff0*/  @!P0 BRA `(.L_x_51) ;  /* 0x0000000000408947 */ /* 0x000fea0003800000 */
[----:B0-----:R-:W-:Y:S01]  /*9000*/  MOV R2, 0x0 ;  /* 0x0000000000027802 */ /* 0x001fe20000000f00 */
[----:B------:R-:W-:Y:S01]  /*9010*/  ULDC.64 UR6, c[0x4][0x90] ;  /* 0x0100240000067ab9 */ /* 0x000fe20000000a00 */
[----:B------:R-:W-:Y:S01]  /*9020*/  ULDC.64 UR8, c[0x4][0x98] ;  /* 0x0100260000087ab9 */ /* 0x000fe20000000a00 */
[----:B------:R-:W-:Y:S01]  /*9030*/  ULDC.64 UR4, c[0x4][0x20] ;  /* 0x0100080000047ab9 */ /* 0x000fe20000000a00 */
[----:B------:R-:W-:Y:S01]  /*9040*/  MOV R4, UR6 ;  /* 0x0000000600047c02 */ /* 0x000fe20008000f00 */
[----:B------:R-:W-:Y:S01]  /*9050*/  IMAD.U32 R5, RZ, RZ, UR7 ;  /* 0x00000007ff057e24 */ /* 0x000fe2000f8e00ff */
        /* <DEDUP_REMOVED lines=9> */
[----:B01----:R-:W-:Y:S05]  /*90f0*/  CALL.ABS.NOINC R2 ;  /* 0x0000000002007343 */ /* 0x003fea0003c00000 */
.L_x_51:
[----:B-1----:R-:W1:Y:S01]  /*9100*/  LDC R0, c[0x0][0x448] ;  /* 0x00011200ff007b82 */ /* 0x002e620000000800 */
[----:B0-----:R-:W-:Y:S01]  /*9110*/  IADD3 R3, -R24, RZ, RZ ;  /* 0x000000ff18037210 */ /* 0x001fe20007ffe1ff */
[----:B------:R-:W-:Y:S01]  /*9120*/  ULDC UR4, c[0x0][0xc38] ;  /* 0x00030e0000047ab9 */ /* 0x000fe20000000800 */
[----:B------:R-:W-:Y:S02]  /*9130*/  SHF.R.S32.HI R6, RZ, 0x1f, R23 ;  /* 0x0000001fff067819 */ /* 0x000fe40000011417 */
[C---:B------:R-:W-:Y:S01]  /*9140*/  LOP3.LUT P3, RZ, R16.reuse, 0x400, RZ, 0xc0, !PT ;  /* 0x0000040010ff7812 */ /* 0x040fe2000786c0ff */
[----:B------:R-:W-:Y:S01]  /*9150*/  IMAD R4, R3, UR4, R36 ;  /* 0x0000000403047c24 */ /* 0x000fe2000f8e0224 */
[----:B------:R-:W-:Y:S01]  /*9160*/  ULDC.64 UR4, c[0x0][0x2d8] ;  /* 0x0000b60000047ab9 */ /* 0x000fe20000000a00 */
[----:B------:R-:W-:Y:S02]  /*9170*/  LOP3.LUT P4, RZ, R16, 0x200, RZ, 0xc0, !PT ;  /* 0x0000020010ff7812 */ /* 0x000fe4000788c0ff */
[----:B------:R-:W-:Y:S01]  /*9180*/  IMAD.SHL.U32 R4, R4, 0x80, RZ ;  /* 0x0000008004047824 */ /* 0x000fe200078e00ff */
[----:B------:R-:W-:-:S02]  /*9190*/  LOP3.LUT P5, RZ, R16, 0x100, RZ, 0xc0, !PT ;  /* 0x0000010010ff7812 */ /* 0x000fc400078ac0ff */
[----:B------:R-:W-:Y:S02]  /*91a0*/  LEA R20, R27, UR39, 0x1 ;  /* 0x000000271b147c11 */ /* 0x000fe4000f8e08ff */
[----:B------:R-:W-:-:S05]  /*91b0*/  LOP3.LUT R7, R26, R4, RZ, 0xfc, !PT ;  /* 0x000000041a077212 */ /* 0x000fca00078efcff */
[----:B------:R-:W-:Y:S01]  /*91c0*/  IMAD.MOV.U32 R5, RZ, RZ, R7 ;  /* 0x000000ffff057224 */ /* 0x000fe200078e0007 */
[----:B-1----:R-:W-:-:S13]  /*91d0*/  ISETP.NE.AND P0, PT, R0, 0x1, PT ;  /* 0x000000010000780c */ /* 0x002fda0003f05270 */
[----:B------:R-:W0:Y:S08]  /*91e0*/  @P0 LDC R2, c[0x0][0x44c] ;  /* 0x00011300ff020b82 */ /* 0x000e300000000800 */
[----:B------:R-:W1:Y:S01]  /*91f0*/  @P0 LDC R9, c[0x0][0x450] ;  /* 0x00011400ff090b82 */ /* 0x000e620000000800 */
[----:B0-----:R-:W-:-:S05]  /*9200*/  @P0 IMAD.HI.U32 R2, R7, R2, RZ ;  /* 0x0000000207020227 */ /* 0x001fca00078e00ff */
[----:B-1----:R-:W-:Y:S01]  /*9210*/  @P0 SHF.R.U32.HI R5, RZ, R9, R2 ;  /* 0x00000009ff050219 */ /* 0x002fe20000011602 */
[----:B------:R-:W-:-:S04]  /*9220*/  IMAD R2, R29, UR4, RZ ;  /* 0x000000041d027c24 */ /* 0x000fc8000f8e02ff */
[C---:B------:R-:W-:Y:S02]  /*9230*/  IMAD R9, R19.reuse, UR5, R2 ;  /* 0x0000000513097c24 */ /* 0x040fe4000f8e0202 */
[----:B------:R-:W-:Y:S01]  /*9240*/  IMAD.WIDE.U32 R2, R19, UR4, RZ ;  /* 0x0000000413027c25 */ /* 0x000fe2000f8e00ff */
[----:B------:R-:W-:-:S03]  /*9250*/  ULDC.64 UR4, c[0x0][0x2e0] ;  /* 0x0000b80000047ab9 */ /* 0x000fc60000000a00 */
[----:B------:R-:W-:Y:S01]  /*9260*/  IMAD R6, R6, UR4, RZ ;  /* 0x0000000406067c24 */ /* 0x000fe2000f8e02ff */
[----:B------:R-:W-:-:S03]  /*9270*/  IADD3 R3, R3, R9, RZ ;  /* 0x0000000903037210 */ /* 0x000fc60007ffe0ff */
[C---:B------:R-:W-:Y:S02]  /*9280*/  IMAD R9, R23.reuse, UR5, R6 ;  /* 0x0000000517097c24 */ /* 0x040fe4000f8e0206 */
[----:B------:R-:W-:Y:S02]  /*9290*/  IMAD.MOV R6, RZ, RZ, -R5 ;  /* 0x000000ffff067224 */ /* 0x000fe400078e0a05 */
[----:B------:R-:W-:Y:S01]  /*92a0*/  IMAD.WIDE.U32 R2, R23, UR4, R2 ;  /* 0x0000000417027c25 */ /* 0x000fe2000f8e0002 */
[----:B------:R-:W-:-:S03]  /*92b0*/  ULDC.64 UR4, c[0x0][0x2d0] ;  /* 0x0000b40000047ab9 */ /* 0x000fc60000000a00 */
[----:B------:R-:W-:Y:S01]  /*92c0*/  IMAD R7, R0, R6, R7 ;  /* 0x0000000600077224 */ /* 0x000fe200078e0207 */
[----:B------:R-:W-:Y:S01]  /*92d0*/  SHF.R.S32.HI R0, RZ, 0x1f, R5 ;  /* 0x0000001fff007819 */ /* 0x000fe20000011405 */
[----:B------:R-:W-:-:S04]  /*92e0*/  IMAD.IADD R3, R3, 0x1, R9 ;  /* 0x0000000103037824 */ /* 0x000fc800078e0209 */
[----:B------:R-:W-:Y:S02]  /*92f0*/  IMAD R0, R0, UR4, RZ ;  /* 0x0000000400007c24 */ /* 0x000fe4000f8e02ff */
[----:B------:R-:W-:-:S04]  /*9300*/  IMAD.WIDE.U32 R2, R5, UR4, R2 ;  /* 0x0000000405027c25 */ /* 0x000fc8000f8e0002 */
[----:B------:R-:W-:Y:S01]  /*9310*/  IMAD R5, R5, UR5, R0 ;  /* 0x0000000505057c24 */ /* 0x000fe2000f8e0200 */
[----:B------:R-:W-:Y:S01]  /*9320*/  SHF.R.S32.HI R0, RZ, 0x1f, R7 ;  /* 0x0000001fff007819 */ /* 0x000fe20000011407 */
[----:B------:R-:W-:-:S03]  /*9330*/  ULDC.64 UR4, c[0x0][0x2c8] ;  /* 0x0000b20000047ab9 */ /* 0x000fc60000000a00 */
[----:B------:R-:W-:Y:S01]  /*9340*/  IADD3 R3, R3, R5, RZ ;  /* 0x0000000503037210 */ /* 0x000fe20007ffe0ff */
[----:B------:R-:W-:-:S04]  /*9350*/  IMAD R0, R0, UR4, RZ ;  /* 0x0000000400007c24 */ /* 0x000fc8000f8e02ff */
[C---:B------:R-:W-:Y:S02]  /*9360*/  IMAD R5, R7.reuse, UR5, R0 ;  /* 0x0000000507057c24 */ /* 0x040fe4000f8e0200 */
[----:B------:R-:W-:Y:S01]  /*9370*/  IMAD.WIDE.U32 R2, R7, UR4, R2 ;  /* 0x0000000407027c25 */ /* 0x000fe2000f8e0002 */
[----:B------:R-:W-:-:S03]  /*9380*/  ULDC.64 UR4, c[0x0][0x280] ;  /* 0x0000a00000047ab9 */ /* 0x000fc60000000a00 */
[----:B------:R-:W-:Y:S01]  /*9390*/  IMAD.IADD R5, R3, 0x1, R5 ;  /* 0x0000000103057824 */ /* 0x000fe200078e0205 */
[----:B------:R-:W-:Y:S01]  /*93a0*/  LEA R0, P0, R2, UR4, 0x1 ;  /* 0x0000000402007c11 */ /* 0x000fe2000f8008ff */
[----:B------:R-:W-:-:S03]  /*93b0*/  UMOV UR4, 0xffffffff ;  /* 0xffffffff00047882 */ /* 0x000fc60000000000 */
[----:B------:R-:W-:Y:S01]  /*93c0*/  LEA.HI.X R5, R2, UR5, R5, 0x1, P0 ;  /* 0x0000000502057c11 */ /* 0x000fe200080f0c05 */
[----:B------:R-:W-:Y:S08]  /*93d0*/  BRA.DIV UR4, `(.L_x_52) ;  /* 0x0000002a046c7947 */ /* 0x000ff0000b800000 */
[----:B------:R-:W0:Y:S01]  /*93e0*/  SHFL.IDX PT, R14, R0, RZ, 0x181f ;  /* 0x00181fff000e7589 */ /* 0x000e2200000e0000 */
[----:B------:R-:W-:-:S03]  /*93f0*/  IMAD.IADD R4, R34, 0x1, R4 ;  /* 0x0000000122047824 */ /* 0x000fc600078e0204 */
[----:B------:R-:W1:Y:S01]  /*9400*/  SHFL.IDX PT, R2, R5, RZ, 0x181f ;  /* 0x00181fff05027589 */ /* 0x000e6200000e0000 */
[C---:B------:R-:W-:Y:S01]  /*9410*/  VIADD R7, R4.reuse, 0x10 ;  /* 0x0000001004077836 */ /* 0x040fe20000000000 */
[----:B------:R-:W-:Y:S02]  /*9420*/  ISETP.GE.AND P0, PT, R4, UR40, PT ;  /* 0x0000002804007c0c */ /* 0x000fe4000bf06270 */
[----:B------:R-:W-:Y:S11]  /*9430*/  SHFL.IDX PT, R6, R5, 0x1, 0x181f ;  /* 0x00381f0005067f89 */ /* 0x000ff600000e0000 */
[----:B0-----:R-:W-:-:S04]  /*9440*/  @!P0 LEA R14, P1, R37, R14, 0x1 ;  /* 0x0000000e250e8211 */ /* 0x001fc800078208ff */
[----:B-1----:R-:W-:Y:S01]  /*9450*/  @!P0 IADD3.X R3, RZ, R2, RZ, P1, !PT ;  /* 0x00000002ff038210 */ /* 0x002fe20000ffe4ff */
[----:B------:R-:W-:Y:S02]  /*9460*/  @!P0 IMAD.MOV.U32 R2, RZ, RZ, R14 ;  /* 0x000000ffff028224 */ /* 0x000fe400078e000e */
[----:B------:R-:W0:Y:S04]  /*9470*/  SHFL.IDX PT, R14, R0, 0x1, 0x181f ;  /* 0x00381f00000e7f89 */ /* 0x000e2800000e0000 */
[----:B------:R-:W-:Y:S04]  /*9480*/  @!P0 LDGSTS.E.BYPASS.LTC128B.128 [R20+0xc400], desc[UR36][R2.64], !P3 ;  /* 0x0c40000002148fae */ /* 0x000fe8000d901d64 */
[----:B------:R-:W-:Y:S04]  /*9490*/  @!P0 LDGSTS.E.BYPASS.LTC128B.128 [R20+0x10400], desc[UR36][R2.64+0x80], !P4 ;  /* 0x1040008002148fae */ /* 0x000fe8000e101d64 */
[----:B------:R1:W-:Y:S01]  /*94a0*/  @!P0 LDGSTS.E.BYPASS.LTC128B.128 [R20+0x14400], desc[UR36][R2.64+0x100], !P5 ;  /* 0x1440010002148fae */ /* 0x0003e2000e901d64 */
[----:B------:R-:W-:-:S13]  /*94b0*/  ISETP.GE.AND P0, PT, R7, UR40, PT ;  /* 0x0000002807007c0c */ /* 0x000fda000bf06270 */
[----:B0-----:R-:W-:-:S04]  /*94c0*/  @!P0 LEA R14, P1, R37, R14, 0x1 ;  /* 0x0000000e250e8211 */ /* 0x001fc800078208ff */
[----:B------:R-:W-:Y:S01]  /*94d0*/  @!P0 IADD3.X R7, RZ, R6, RZ, P1, !PT ;  /* 0x00000006ff078210 */ /* 0x000fe20000ffe4ff */
[----:B-1----:R-:W-:Y:S01]  /*94e0*/  @!P0 IMAD.MOV.U32 R2, RZ, RZ, R14 ;  /* 0x000000ffff028224 */ /* 0x002fe200078e000e */
[----:B------:R-:W-:Y:S03]  /*94f0*/  SHFL.IDX PT, R6, R5, 0x2, 0x181f ;  /* 0x00581f0005067f89 */ /* 0x000fe600000e0000 */
[----:B------:R-:W-:Y:S01]  /*9500*/  @!P0 IMAD.MOV.U32 R3, RZ, RZ, R7 ;  /* 0x000000ffff038224 */ /* 0x000fe200078e0007 */
[----:B------:R-:W0:Y:S01]  /*9510*/  SHFL.IDX PT, R14, R0, 0x2, 0x181f ;  /* 0x00581f00000e7f89 */ /* 0x000e2200000e0000 */
[----:B------:R-:W-:-:S03]  /*9520*/  IADD3 R7, R4, 0x20, RZ ;  /* 0x0000002004077810 */ /* 0x000fc60007ffe0ff */
[----:B------:R-:W-:Y:S04]  /*9530*/  @!P0 LDGSTS.E.BYPASS.LTC128B.128 [R20+0xcc00], desc[UR36][R2.64], !P3 ;  /* 0x0cc0000002148fae */ /* 0x000fe8000d901d64 */
[----:B------:R-:W-:Y:S04]  /*9540*/  @!P0 LDGSTS.E.BYPASS.LTC128B.128 [R20+0x10c00], desc[UR36][R2.64+0x80], !P4 ;  /* 0x10c0008002148fae */ /* 0x000fe8000e101d64 */
[----:B------:R1:W-:Y:S01]  /*9550*/  @!P0 LDGSTS.E.BYPASS.LTC128B.128 [R20+0x14c00], desc[UR36][R2.64+0x100], !P5 ;  /* 0x14c0010002148fae */ /* 0x0003e2000e901d64 */
[----:B------:R-:W-:-:S13]  /*9560*/  ISETP.GE.AND P0, PT, R7, UR40, PT ;  /* 0x0000002807007c0c */ /* 0x000fda000bf06270 */
[----:B0-----:R-:W-:-:S05]  /*9570*/  @!P0 LEA R14, P1, R37, R14, 0x1 ;  /* 0x0000000e250e8211 */ /* 0x001fca00078208ff */
[----:B------:R-:W-:Y:S02]  /*9580*/  @!P0 IMAD.X R7, RZ, RZ, R6, P1 ;  /* 0x000000ffff078224 */ /* 0x000fe400008e0606 */
[----:B-1----:R-:W-:Y:S01]  /*9590*/  @!P0 IMAD.MOV.U32 R2, RZ, RZ, R14 ;  /* 0x000000ffff028224 */ /* 0x002fe200078e000e */
[----:B------:R-:W-:Y:S02]  /*95a0*/  SHFL.IDX PT, R6, R5, 0x3, 0x181f ;  /* 0x00781f0005067f89 */ /* 0x000fe400000e0000 */
[----:B------:R-:W-:Y:S01]  /*95b0*/  @!P0 MOV R3, R7 ;  /* 0x0000000700038202 */ /* 0x000fe20000000f00 */
[----:B------:R-:W-:Y:S01]  /*95c0*/  VIADD R7, R4, 0x30 ;  /* 0x0000003004077836 */ /* 0x000fe20000000000 */
[----:B------:R-:W0:Y:S04]  /*95d0*/  SHFL.IDX PT, R14, R0, 0x3, 0x181f ;  /* 0x00781f00000e7f89 */ /* 0x000e2800000e0000 */
[----:B------:R-:W-:Y:S04]  /*95e0*/  @!P0 LDGSTS.E.BYPASS.LTC128B.128 [R20+0xd400], desc[UR36][R2.64], !P3 ;  /* 0x0d40000002148fae */ /* 0x000fe8000d901d64 */
[----:B------:R-:W-:Y:S04]  /*95f0*/  @!P0 LDGSTS.E.BYPASS.LTC128B.128 [R20+0x11400], desc[UR36][R2.64+0x80], !P4 ;  /* 0x1140008002148fae */ /* 0x000fe8000e101d64 */
[----:B------:R1:W-:Y:S01]  /*9600*/  @!P0 LDGSTS.E.BYPASS.LTC128B.128 [R20+0x15400], desc[UR36][R2.64+0x100], !P5 ;  /* 0x1540010002148fae */ /* 0x0003e2000e901d64 */
[----:B------:R-:W-:-:S13]  /*9610*/  ISETP.GE.AND P0, PT, R7, UR40, PT ;  /* 0x0000002807007c0c */ /* 0x000fda000bf06270 */
[----:B0-----:R-:W-:-:S04]  /*9620*/  @!P0 LEA R14, P1, R37, R14, 0x1 ;  /* 0x0000000e250e8211 */ /* 0x001fc800078208ff */
[----:B-1----:R-:W-:Y:S01]  /*9630*/  @!P0 MOV R2, R14 ;  /* 0x0000000e00028202 */ /* 0x002fe20000000f00 */
[----:B------:R-:W-:Y:S01]  /*9640*/  @!P0 IMAD.X R7, RZ, RZ, R6, P1 ;  /* 0x000000ffff078224 */ /* 0x000fe200008e0606 */
[----:B------:R-:W0:Y:S03]  /*9650*/  SHFL.IDX PT, R14, R0, 0x4, 0x181f ;  /* 0x00981f00000e7f89 */ /* 0x000e2600000e0000 */
[----:B------:R-:W-:Y:S01]  /*9660*/  @!P0 IMAD.MOV.U32 R3, RZ, RZ, R7 ;  /* 0x000000ffff038224 */ /* 0x000fe200078e0007 */
[----:B------:R-:W1:Y:S01]  /*9670*/  SHFL.IDX PT, R6, R5, 0x4, 0x181f ;  /* 0x00981f0005067f89 */ /* 0x000e6200000e0000 */
[----:B------:R-:W-:-:S03]  /*9680*/  VIADD R7, R4, 0x40 ;  /* 0x0000004004077836 */ /* 0x000fc60000000000 */
[----:B------:R-:W-:Y:S04]  /*9690*/  @!P0 LDGSTS.E.BYPASS.LTC128B.128 [R20+0xdc00], desc[UR36][R2.64], !P3 ;  /* 0x0dc0000002148fae */ /* 0x000fe8000d901d64 */
[----:B------:R-:W-:Y:S04]  /*96a0*/  @!P0 LDGSTS.E.BYPASS.LTC128B.128 [R20+0x11c00], desc[UR36][R2.64+0x80], !P4 ;  /* 0x11c0008002148fae */ /* 0x000fe8000e101d64 */
[----:B------:R2:W-:Y:S01]  /*96b0*/  @!P0 LDGSTS.E.BYPASS.LTC128B.128 [R20+0x15c00], desc[UR36][R2.64+0x100], !P5 ;  /* 0x15c0010002148fae */ /* 0x0005e2000e901d64 */
[----:B------:R-:W-:-:S13]  /*96c0*/  ISETP.GE.AND P0, PT, R7, UR40, PT ;  /* 0x0000002807007c0c */ /* 0x000fda000bf06270 */
[----:B0-----:R-:W-:-:S04]  /*96d0*/  @!P0 LEA R14, P1, R37, R14, 0x1 ;  /* 0x0000000e250e8211 */ /* 0x001fc800078208ff */
[----:B-1----:R-:W-:Y:S01]  /*96e0*/  @!P0 IADD3.X R7, RZ, R6, RZ, P1, !PT ;  /* 0x00000006ff078210 */ /* 0x002fe20000ffe4ff */
[----:B--2---:R-:W-:Y:S01]  /*96f0*/  @!P0 IMAD.MOV.U32 R2, RZ, RZ, R14 ;  /* 0x000000ffff028224 */ /* 0x004fe200078e000e */
        /* <DEDUP_REMOVED lines=22> */
[----:B------:R0:W1:Y:S03]  /*9860*/  SHFL.IDX PT, R14, R0, 0x7, 0x181f ;  /* 0x00f81f00000e7f89 */ /* 0x00006600000e0000 */
[----:B------:R-:W-:Y:S01]  /*9870*/  @!P0 IMAD.MOV.U32 R3, RZ, RZ, R7 ;  /* 0x000000ffff038224 */ /* 0x000fe200078e0007 */
[----:B------:R0:W2:Y:S04]  /*9880*/  SHFL.IDX PT, R6, R5, 0x7, 0x181f ;  /* 0x00f81f0005067f89 */ /* 0x0000a800000e0000 */
[----:B------:R0:W-:Y:S04]  /*9890*/  @!P0 LDGSTS.E.BYPASS.LTC128B.128 [R20+0xf400], desc[UR36][R2.64], !P3 ;  /* 0x0f40000002148fae */ /* 0x0001e8000d901d64 */
[----:B------:R0:W-:Y:S04]  /*98a0*/  @!P0 LDGSTS.E.BYPASS.LTC128B.128 [R20+0x13400], desc[UR36][R2.64+0x80], !P4 ;  /* 0x1340008002148fae */ /* 0x0001e8000e101d64 */
[----:B------:R0:W-:Y:S02]  /*98b0*/  @!P0 LDGSTS.E.BYPASS.LTC128B.128 [R20+0x17400], desc[UR36][R2.64+0x100], !P5 ;  /* 0x1740010002148fae */ /* 0x0001e4000e901d64 */
.L_x_124:
[----:B0-----:R-:W3:Y:S01]  /*98c0*/  LDL R0, [R1] ;  /* 0x0000000001007983 */ /* 0x001ee20000100800 */
[----:B------:R-:W-:-:S05]  /*98d0*/  VIADD R4, R4, 0x70 ;  /* 0x0000007004047836 */ /* 0x000fca0000000000 */
[----:B------:R-:W-:-:S13]  /*98e0*/  ISETP.GE.AND P0, PT, R4, UR40, PT ;  /* 0x0000002804007c0c */ /* 0x000fda000bf06270 */
[----:B-1----:R-:W-:-:S04]  /*98f0*/  @!P0 LEA R2, P1, R37, R14, 0x1 ;  /* 0x0000000e25028211 */ /* 0x002fc800078208ff */
[----:B--2---:R-:W-:-:S05]  /*9900*/  @!P0 IADD3.X R3, RZ, R6, RZ, P1, !PT ;  /* 0x00000006ff038210 */ /* 0x004fca0000ffe4ff */
[----:B------:R-:W-:Y:S01]  /*9910*/  @!PT LDS RZ, [RZ] ;  /* 0x00000000fffff984 */ /* 0x000fe20000000800 */
[----:B------:R-:W-:Y:S01]  /*9920*/  @!PT LDS RZ, [RZ] ;  /* 0x00000000fffff984 */ /* 0x000fe20000000800 */
[----:B------:R-:W-:Y:S01]  /*9930*/  @!PT LDS RZ, [RZ] ;  /* 0x00000000fffff984 */ /* 0x000fe20000000800 */
[----:B------:R0:W-:Y:S04]  /*9940*/  @!P0 LDGSTS.E.BYPASS.LTC128B.128 [R20+0xfc00], desc[UR36][R2.64], !P3 ;  /* 0x0fc0000002148fae */ /* 0x0001e8000d901d64 */
[----:B------:R0:W-:Y:S04]  /*9950*/  @!P0 LDGSTS.E.BYPASS.LTC128B.128 [R20+0x13c00], desc[UR36][R2.64+0x80], !P4 ;  /* 0x13c0008002148fae */ /* 0x0001e8000e101d64 */
[----:B------:R0:W-:Y:S01]  /*9960*/  @!P0 LDGSTS.E.BYPASS.LTC128B.128 [R20+0x17c00], desc[UR36][R2.64+0x100], !P5 ;  /* 0x17c0010002148fae */ /* 0x0001e2000e901d64 */
[----:B------:R-:W-:Y:S01]  /*9970*/  NOP ;  /* 0x0000000000007918 */ /* 0x000fe20000000000 */
[----:B------:R-:W-:Y:S02]  /*9980*/  SYNCS.ARRIVE.TRANS64.RED.A0T1 RZ, [UR39+0x2a800], RZ ;  /* 0x02a800ffffff79a7 */ /* 0x000fe40008200427 */
[----:B------:R-:W-:Y:S01]  /*9990*/  ARRIVES.LDGSTSBAR.64.TRANSCNT [UR39+0x2a800] ;  /* 0x02a80000ff0079b0 */ /* 0x000fe20008000aa7 */
[----:B---3--:R-:W-:-:S04]  /*99a0*/  LOP3.LUT R0, R0, 0x1, RZ, 0xc, !PT ;  /* 0x0000000100007812 */ /* 0x008fc800078e0cff */
[----:B------:R-:W-:Y:S01]  /*99b0*/  SHF.L.U32 R0, R0, 0x1f, RZ ;  /* 0x0000001f00007819 */ /* 0x000fe200000006ff */
[----:B------:R-:W-:Y:S01]  /*99c0*/  NOP ;  /* 0x0000000000007918 */ /* 0x000fe20000000000 */
[----:B------:R-:W-:Y:S01]  /*99d0*/  SYNCS.ARRIVE.TRANS64.A1T0 RZ, [UR39+0x2a800], RZ ;  /* 0x02a800ffffff79a7 */ /* 0x000fe20008100027 */
[----:B------:R-:W-:Y:S01]  /*99e0*/  BSSY B0, `(.L_x_53) ;  /* 0x0000003000007945 */ /* 0x000fe20003800000 */
[----:B------:R-:W1:Y:S03]  /*99f0*/  SYNCS.PHASECHK.TRANS64.TRYWAIT P0, [UR39+0x2a820], R0 ;  /* 0x02a82000ff0075a7 */ /* 0x000e660008000167 */
[----:B01----:R-:W-:Y:S05]  /*9a00*/  @!P0 BRA `(.L_x_54) ;  /* 0x0000002c00788947 */ /* 0x003fea0003800000 */
.L_x_125:
[----:B------:R-:W-:Y:S05]  /*9a10*/  BSYNC B0 ;  /* 0x0000000000007941 */ /* 0x000fea0003800000 */
.L_x_53:
[----:B------:R-:W-:Y:S01]  /*9a20*/  UISETP.GE.AND UP0, UPT, UR38, 0x61, UPT ;  /* 0x000000612600788c */ /* 0x000fe2000bf06270 */
[----:B------:R-:W-:-:S05]  /*9a30*/  IMAD.U32 R20, RZ, RZ, UR43 ;  /* 0x0000002bff147e24 */ /* 0x000fca000f8e00ff */
[----:B------:R-:W-:-:S13]  /*9a40*/  PLOP3.LUT P0, PT, PT, PT, UP0, 0x40, 0x0 ;  /* 0x000000000000781c */ /* 0x000fda0003f0e808 */
[----:B------:R-:W-:Y:S05]  /*9a50*/  @P0 BRA `(.L_x_55) ;  /* 0x0000000c00b80947 */ /* 0x000fea0003800000 */
[----:B------:R-:W-:Y:S01]  /*9a60*/  BSSY B0, `(.L_x_55) ;  /* 0x00000ed000007945 */ /* 0x000fe20003800000 */
[----:B------:R-:W-:Y:S01]  /*9a70*/  IMAD.MOV.U32 R21, RZ, RZ, R25 ;  /* 0x000000ffff157224 */ /* 0x000fe200078e0019 */
[----:B------:R-:W-:Y:S01]  /*9a80*/  MOV R7, R22 ;  /* 0x0000001600077202 */ /* 0x000fe20000000f00 */
[----:B------:R-:W-:Y:S02]  /*9a90*/  IMAD.U32 R6, RZ, RZ, UR41 ;  /* 0x00000029ff067e24 */ /* 0x000fe4000f8e00ff */
[----:B------:R-:W-:-:S07]  /*9aa0*/  IMAD.U32 R28, RZ, RZ, UR43 ;  /* 0x0000002bff1c7e24 */ /* 0x000fce000f8e00ff */
.L_x_68:
[----:B0-----:R-:W0:Y:S01]  /*9ab0*/  LDC R0, c[0x0][0x430] ;  /* 0x00010c00ff007b82 */ /* 0x001e220000000800 */
[----:B------:R-:W-:Y:S01]  /*9ac0*/  ISETP.GT.U32.AND P0, PT, R26, 0x5f, PT ;  /* 0x0000005f1a00780c */ /* 0x000fe20003f04070 */
[----:B------:R-:W-:Y:S01]  /*9ad0*/  IMAD R3, R6, 0x60, R31 ;  /* 0x0000006006037824 */ /* 0x000fe200078e021f */
[----:B------:R-:W-:Y:S01]  /*9ae0*/  LOP3.LUT P2, RZ, R16, 0x20, RZ, 0xc0, !PT ;  /* 0x0000002010ff7812 */ /* 0x000fe2000784c0ff */
[----:B------:R-:W-:Y:S01]  /*9af0*/  VIADD R22, R7, 0x1 ;  /* 0x0000000107167836 */ /* 0x000fe20000000000 */
[----:B------:R-:W-:Y:S02]  /*9b00*/  ULDC UR4, c[0x0][0x430] ;  /* 0x00010c0000047ab9 */ /* 0x000fe40000000800 */
[----:B------:R-:W-:-:S05]  /*9b10*/  IADD3 R10, R26, R3, RZ ;  /* 0x000000031a0a7210 */ /* 0x000fca0007ffe0ff */
[----:B------:R-:W-:Y:S02]  /*9b20*/  IMAD.MOV.U32 R11, RZ, RZ, R10 ;  /* 0x000000ffff0b7224 */ /* 0x000fe400078e000a */
[----:B------:R-:W1:Y:S01]  /*9b30*/  @!P0 LDC.64 R8, c[0x0][0x428] ;  /* 0x00010a00ff088b82 */ /* 0x000e620000000a00 */
[----:B0-----:R-:W-:-:S13]  /*9b40*/  ISETP.NE.AND P1, PT, R0, 0x1, PT ;  /* 0x000000010000780c */ /* 0x001fda0003f25270 */
[----:B------:R-:W0:Y:S08]  /*9b50*/  @P1 LDC R5, c[0x0][0x434] ;  /* 0x00010d00ff051b82 */ /* 0x000e300000000800 */
[----:B------:R-:W2:Y:S01]  /*9b60*/  @P1 LDC R3, c[0x0][0x438] ;  /* 0x00010e00ff031b82 */ /* 0x000ea20000000800 */
[----:B0-----:R-:W-:-:S07]  /*9b70*/  @P1 IMAD.HI.U32 R0, R10, R5, RZ ;  /* 0x000000050a001227 */ /* 0x001fce00078e00ff */
[----:B------:R-:W0:Y:S01]  /*9b80*/  @!P0 LDC.64 R4, c[0x0][0x418] ;  /* 0x00010600ff048b82 */ /* 0x000e220000000a00 */
[----:B--2---:R-:W-:Y:S01]  /*9b90*/  @P1 SHF.R.U32.HI R11, RZ, R3, R0 ;  /* 0x00000003ff0b1219 */ /* 0x004fe20000011600 */
[----:B-1----:R-:W-:-:S03]  /*9ba0*/  @!P0 IMAD R0, R32, R8, RZ ;  /* 0x0000000820008224 */ /* 0x002fc600078e02ff */
[--C-:B------:R-:W-:Y:S01]  /*9bb0*/  @!P0 SHF.R.S32.HI R3, RZ, 0x1f, R11.reuse ;  /* 0x0000001fff038819 */ /* 0x100fe2000001140b */
[----:B------:R-:W-:Y:S02]  /*9bc0*/  @!P0 IMAD.MOV.U32 R2, RZ, RZ, R11 ;  /* 0x000000ffff028224 */ /* 0x000fe400078e000b */
[C---:B------:R-:W-:Y:S02]  /*9bd0*/  @!P0 IMAD R9, R30.reuse, R9, R0 ;  /* 0x000000091e098224 */ /* 0x040fe400078e0200 */
[----:B------:R-:W-:-:S05]  /*9be0*/  @!P0 IMAD.WIDE.U32 R2, R30, R8, R2 ;  /* 0x000000081e028225 */ /* 0x000fca00078e0002 */
[----:B------:R-:W-:Y:S02]  /*9bf0*/  @!P0 IADD3 R0, R9, R3, RZ ;  /* 0x0000000309008210 */ /* 0x000fe40007ffe0ff */
[----:B0-----:R-:W-:-:S04]  /*9c00*/  @!P0 LEA R4, P1, R2, R4, 0x2 ;  /* 0x0000000402048211 */ /* 0x001fc800078210ff */
[----:B------:R-:W-:Y:S01]  /*9c10*/  @!P0 LEA.HI.X R5, R2, R5, R0, 0x2, P1 ;  /* 0x0000000502058211 */ /* 0x000fe200008f1400 */
[----:B------:R-:W-:Y:S01]  /*9c20*/  IMAD.MOV.U32 R0, RZ, RZ, RZ ;  /* 0x000000ffff007224 */ /* 0x000fe200078e00ff */
[----:B------:R-:W-:-:S05]  /*9c30*/  IADD3 R3, -R11, RZ, RZ ;  /* 0x000000ff0b037210 */ /* 0x000fca0007ffe1ff */
[----:B------:R0:W5:Y:S01]  /*9c40*/  @!P0 LDG.E R0, desc[UR36][R4.64] ;  /* 0x0000002404008981 */ /* 0x000162000c1e1900 */
[----:B------:R-:W-:Y:S01]  /*9c50*/  ISETP.NE.AND P0, PT, R22, 0x2, PT ;  /* 0x000000021600780c */ /* 0x000fe20003f05270 */
[----:B------:R-:W-:-:S03]  /*9c60*/  IMAD.MOV.U32 R20, RZ, RZ, R6 ;  /* 0x000000ffff147224 */ /* 0x000fc600078e0006 */
[----:B------:R-:W-:Y:S02]  /*9c70*/  SEL R2, RZ, 0x1, P0 ;  /* 0x00000001ff027807 */ /* 0x000fe40000000000 */
[----:B------:R-:W-:Y:S02]  /*9c80*/  SEL R22, R22, RZ, P0 ;  /* 0x000000ff16167207 */ /* 0x000fe40000000000 */
[----:B------:R-:W-:Y:S01]  /*9c90*/  LOP3.LUT R25, R21, R2, RZ, 0x3c, !PT ;  /* 0x0000000215197212 */ /* 0x000fe200078e3cff */
[----:B0-----:R-:W-:Y:S01]  /*9ca0*/  IMAD R4, R3, UR4, R10 ;  /* 0x0000000403047c24 */ /* 0x001fe2000f8e020a */
[----:B------:R-:W-:Y:S06]  /*9cb0*/  @!P2 BRA `(.L_x_56) ;  /* 0x000000000004a947 */ /* 0x000fec0003800000 */
[----:B------:R-:W-:Y:S01]  /*9cc0*/  BPT.TRAP 0x1 ;  /* 0x000000040000795c */ /* 0x000fe20000300000 */
.L_x_56:
[----:B------:R-:W-:Y:S01]  /*9cd0*/  LEA R6, R22, UR39, 0x3 ;  /* 0x0000002716067c11 */ /* 0x000fe2000f8e18ff */
[----:B------:R-:W-:Y:S01]  /*9ce0*/  BSSY B1, `(.L_x_57) ;  /* 0x0000004000017945 */ /* 0x000fe20003800000 */
[----:B------:R-:W-:-:S04]  /*9cf0*/  SHF.L.U32 R3, R25, 0x1f, RZ ;  /* 0x0000001f19037819 */ /* 0x000fc800000006ff */
[----:B------:R-:W0:Y:S02]  /*9d00*/  SYNCS.PHASECHK.TRANS64.TRYWAIT P0, [R6+URZ+0x2a840], R3 ;  /* 0x02a84003060075a7 */ /* 0x000e24000800017f */
[----:B0-----:R-:W-:Y:S05]  /*9d10*/  @!P0 BRA `(.L_x_58) ;  /* 0x0000002800cc8947 */ /* 0x001fea0003800000 */
.L_x_126:
[----:B------:R-:W-:Y:S05]  /*9d20*/  BSYNC B1 ;  /* 0x0000000000017941 */ /* 0x000fea0003800000 */
.L_x_57:
[----:B------:R-:W-:Y:S01]  /*9d30*/  SHF.R.S32.HI R23, RZ, 0x1f, R4 ;  /* 0x0000001fff177819 */ /* 0x000fe20000011404 */
[----:B------:R-:W-:Y:S01]  /*9d40*/  ULDC.64 UR4, c[0x0][0x300] ;  /* 0x0000c00000047ab9 */ /* 0x000fe20000000a00 */
[----:B-----5:R-:W-:Y:S01]  /*9d50*/  SHF.R.S32.HI R24, RZ, 0x1f, R0 ;  /* 0x0000001fff187819 */ /* 0x020fe20000011400 */
[----:B------:R-:W-:Y:S01]  /*9d60*/  IMAD R9, R22, 0x4800, R27 ;  /* 0x0000480016097824 */ /* 0x000fe200078e021b */
[C---:B------:R-:W-:Y:S01]  /*9d70*/  LOP3.LUT P3, RZ, R16.reuse, 0x10, RZ, 0xc0, !PT ;  /* 0x0000001010ff7812 */ /* 0x040fe2000786c0ff */
[----:B0-----:R-:W-:Y:S01]  /*9d80*/  IMAD R3, R23, UR4, RZ ;  /* 0x0000000417037c24 */ /* 0x001fe2000f8e02ff */
[C---:B------:R-:W-:Y:S02]  /*9d90*/  LOP3.LUT P2, RZ, R16.reuse, 0x8, RZ, 0xc0, !PT ;  /* 0x0000000810ff7812 */ /* 0x040fe4000784c0ff */
[----:B------:R-:W-:Y:S01]  /*9da0*/  LOP3.LUT P1, RZ, R16, 0x4, RZ, 0xc0, !PT ;  /* 0x0000000410ff7812 */ /* 0x000fe2000782c0ff */
[C---:B------:R-:W-:Y:S02]  /*9db0*/  IMAD R5, R4.reuse, UR5, R3 ;  /* 0x0000000504057c24 */ /* 0x040fe4000f8e0203 */
[----:B------:R-:W-:Y:S01]  /*9dc0*/  IMAD.WIDE.U32 R2, R4, UR4, RZ ;  /* 0x0000000404027c25 */ /* 0x000fe2000f8e00ff */
[----:B------:R-:W-:-:S03]  /*9dd0*/  ULDC.64 UR4, c[0x0][0x310] ;  /* 0x0000c40000047ab9 */ /* 0x000fc60000000a00 */
[----:B------:R-:W-:Y:S02]  /*9de0*/  IMAD.IADD R3, R3, 0x1, R5 ;  /* 0x0000000103037824 */ /* 0x000fe400078e0205 */
[----:B------:R-:W-:Y:S02]  /*9df0*/  IMAD R5, R24, UR4, RZ ;  /* 0x0000000418057c24 */ /* 0x000fe4000f8e02ff */
[----:B------:R-:W-:-:S04]  /*9e00*/  IMAD.WIDE.U32 R2, R0, UR4, R2 ;  /* 0x0000000400027c25 */ /* 0x000fc8000f8e0002 */
[----:B------:R-:W-:Y:S01]  /*9e10*/  IMAD R5, R0, UR5, R5 ;  /* 0x0000000500057c24 */ /* 0x000fe2000f8e0205 */
[----:B------:R-:W-:Y:S02]  /*9e20*/  ULDC.64 UR4, c[0x0][0x308] ;  /* 0x0000c20000047ab9 */ /* 0x000fe40000000a00 */
[----:B------:R-:W-:Y:S02]  /*9e30*/  IMAD R8, R29, UR4, RZ ;  /* 0x000000041d087c24 */ /* 0x000fe4000f8e02ff */
[----:B------:R-:W-:Y:S02]  /*9e40*/  IADD3 R3, R3, R5, RZ ;  /* 0x0000000503037210 */ /* 0x000fe40007ffe0ff */
        /* <DEDUP_REMOVED lines=9> */
[----:B------:R-:W-:Y:S01]  /*9ee0*/  IMAD.SHL.U32 R5, R37, 0x2, RZ ;  /* 0x0000000225057824 */ /* 0x000fe200078e00ff */
[----:B------:R-:W-:Y:S02]  /*9ef0*/  LEA R9, R9, UR39, 0x1 ;  /* 0x0000002709097c11 */ /* 0x000fe4000f8e08ff */
[----:B------:R-:W1:Y:S04]  /*9f00*/  SHFL.IDX PT, R3, R10, RZ, 0x181f ;  /* 0x00181fff0a037589 */ /* 0x000e6800000e0000 */
[----:B------:R-:W-:Y:S01]  /*9f10*/  SHFL.IDX PT, R35, R10, 0x2, 0x181f ;  /* 0x00581f000a237f89 */ /* 0x000fe200000e0000 */
[----:B0-----:R-:W-:-:S03]  /*9f20*/  IADD3 R2, P0, R14, R5, RZ ;  /* 0x000000050e027210 */ /* 0x001fc60007f1e0ff */
[----:B------:R-:W0:Y:S01]  /*9f30*/  SHFL.IDX PT, R14, R8, 0x1, 0x181f ;  /* 0x00381f00080e7f89 */ /* 0x000e2200000e0000 */
[----:B-1----:R-:W-:-:S05]  /*9f40*/  IADD3.X R3, RZ, R3, RZ, P0, !PT ;  /* 0x00000003ff037210 */ /* 0x002fca00007fe4ff */
[----:B------:R-:W-:Y:S04]  /*9f50*/  LDGSTS.E.BYPASS.LTC128B.128 [R9+0x18400], desc[UR36][R2.64], !P3 ;  /* 0x1840000002097fae */ /* 0x000fe8000d901d64 */
[----:B------:R-:W-:Y:S04]  /*9f60*/  LDGSTS.E.BYPASS.LTC128B.128 [R9+0x1b400], desc[UR36][R2.64+0x80], !P2 ;  /* 0x1b40008002097fae */ /* 0x000fe8000d101d64 */
[----:B------:R1:W-:Y:S04]  /*9f70*/  LDGSTS.E.BYPASS.LTC128B.128 [R9+0x1e400], desc[UR36][R2.64+0x100], !P1 ;  /* 0x1e40010002097fae */ /* 0x0003e8000c901d64 */
[----:B-1----:R-:W1:Y:S01]  /*9f80*/  SHFL.IDX PT, R3, R10, 0x1, 0x181f ;  /* 0x00381f000a037f89 */ /* 0x002e6200000e0000 */
[----:B0-----:R-:W-:-:S03]  /*9f90*/  IADD3 R2, P0, R14, R5, RZ ;  /* 0x000000050e027210 */ /* 0x001fc60007f1e0ff */
[----:B------:R-:W0:Y:S02]  /*9fa0*/  SHFL.IDX PT, R14, R8, 0x2, 0x181f ;  /* 0x00581f00080e7f89 */ /* 0x000e2400000e0000 */
[----:B-1----:R-:W-:-:S05]  /*9fb0*/  IMAD.X R3, RZ, RZ, R3, P0 ;  /* 0x000000ffff037224 */ /* 0x002fca00000e0603 */
[----:B------:R-:W-:Y:S04]  /*9fc0*/  LDGSTS.E.BYPASS.LTC128B.128 [R9+0x18c00], desc[UR36][R2.64], !P3 ;  /* 0x18c0000002097fae */ /* 0x000fe8000d901d64 */
[----:B------:R-:W-:Y:S04]  /*9fd0*/  LDGSTS.E.BYPASS.LTC128B.128 [R9+0x1bc00], desc[UR36][R2.64+0x80], !P2 ;  /* 0x1bc0008002097fae */ /* 0x000fe8000d101d64 */
[----:B------:R0:W-:Y:S02]  /*9fe0*/  LDGSTS.E.BYPASS.LTC128B.128 [R9+0x1ec00], desc[UR36][R2.64+0x100], !P1 ;  /* 0x1ec0010002097fae */ /* 0x0001e4000c901d64 */
[----:B0-----:R-:W-:-:S02]  /*9ff0*/  IADD3 R2, P0, R14, R5, RZ ;  /* 0x000000050e027210 */ /* 0x001fc40007f1e0ff */
[----:B------:R-:W0:Y:S03]  /*a000*/  SHFL.IDX PT, R14, R8, 0x3, 0x181f ;  /* 0x00781f00080e7f89 */ /* 0x000e2600000e0000 */
[----:B------:R-:W-:Y:S02]  /*a010*/  IMAD.X R3, RZ, RZ, R35, P0 ;  /* 0x000000ffff037224 */ /* 0x000fe400000e0623 */
[----:B------:R-:W1:Y:S04]  /*a020*/  SHFL.IDX PT, R35, R10, 0x3, 0x181f ;  /* 0x00781f000a237f89 */ /* 0x000e6800000e0000 */
[----:B------:R-:W-:Y:S04]  /*a030*/  LDGSTS.E.BYPASS.LTC128B.128 [R9+0x19400], desc[UR36][R2.64], !P3 ;  /* 0x1940000002097fae */ /* 0x000fe8000d901d64 */
[----:B------:R-:W-:Y:S04]  /*a040*/  LDGSTS.E.BYPASS.LTC128B.128 [R9+0x1c400], desc[UR36][R2.64+0x80], !P2 ;  /* 0x1c40008002097fae */ /* 0x000fe8000d101d64 */
[----:B------:R0:W-:Y:S02]  /*a050*/  LDGSTS.E.BYPASS.LTC128B.128 [R9+0x1f400], desc[UR36][R2.64+0x100], !P1 ;  /* 0x1f40010002097fae */ /* 0x0001e4000c901d64 */
[----:B0-----:R-:W-:-:S02]  /*a060*/  IADD3 R2, P0, R14, R5, RZ ;  /* 0x000000050e027210 */ /* 0x001fc40007f1e0ff */
[----:B------:R-:W0:Y:S02]  /*a070*/  SHFL.IDX PT, R14, R8, 0x4, 0x181f ;  /* 0x00981f00080e7f89 */ /* 0x000e2400000e0000 */
[----:B-1----:R-:W-:Y:S02]  /*a080*/  IADD3.X R3, RZ, R35, RZ, P0, !PT ;  /* 0x00000023ff037210 */ /* 0x002fe400007fe4ff */
[----:B------:R-:W1:Y:S04]  /*a090*/  SHFL.IDX PT, R35, R10, 0x4, 0x181f ;  /* 0x00981f000a237f89 */ /* 0x000e6800000e0000 */
[----:B------:R-:W-:Y:S04]  /*a0a0*/  LDGSTS.E.BYPASS.LTC128B.128 [R9+0x19c00], desc[UR36][R2.64], !P3 ;  /* 0x19c0000002097fae */ /* 0x000fe8000d901d64 */
[----:B------:R-:W-:Y:S04]  /*a0b0*/  LDGSTS.E.BYPASS.LTC128B.128 [R9+0x1cc00], desc[UR36][R2.64+0x80], !P2 ;  /* 0x1cc0008002097fae */ /* 0x000fe8000d101d64 */
[----:B------:R0:W-:Y:S02]  /*a0c0*/  LDGSTS.E.BYPASS.LTC128B.128 [R9+0x1fc00], desc[UR36][R2.64+0x100], !P1 ;  /* 0x1fc0010002097fae */ /* 0x0001e4000c901d64 */
[----:B0-----:R-:W-:-:S02]  /*a0d0*/  IADD3 R2, P0, R14, R5, RZ ;  /* 0x000000050e027210 */ /* 0x001fc40007f1e0ff */
[----:B------:R0:W2:Y:S03]  /*a0e0*/  SHFL.IDX PT, R14, R8, 0x5, 0x181f ;  /* 0x00b81f00080e7f89 */ /* 0x0000a600000e0000 */
[----:B-1----:R-:W-:Y:S02]  /*a0f0*/  IMAD.X R3, RZ, RZ, R35, P0 ;  /* 0x000000ffff037224 */ /* 0x002fe400000e0623 */
[----:B------:R0:W1:Y:S04]  /*a100*/  SHFL.IDX PT, R35, R10, 0x5, 0x181f ;  /* 0x00b81f000a237f89 */ /* 0x00006800000e0000 */
[----:B------:R0:W-:Y:S04]  /*a110*/  LDGSTS.E.BYPASS.LTC128B.128 [R9+0x1a400], desc[UR36][R2.64], !P3 ;  /* 0x1a40000002097fae */ /* 0x0001e8000d901d64 */
[----:B------:R0:W-:Y:S04]  /*a120*/  LDGSTS.E.BYPASS.LTC128B.128 [R9+0x1d400], desc[UR36][R2.64+0x80], !P2 ;  /* 0x1d40008002097fae */ /* 0x0001e8000d101d64 */
[----:B------:R0:W-:Y:S02]  /*a130*/  LDGSTS.E.BYPASS.LTC128B.128 [R9+0x20400], desc[UR36][R2.64+0x100], !P1 ;  /* 0x2040010002097fae */ /* 0x0001e4000c901d64 */
.L_x_140:
[----:B0-2---:R-:W-:-:S05]  /*a140*/  IADD3 R2, P0, R14, R5, RZ ;  /* 0x000000050e027210 */ /* 0x005fca0007f1e0ff */
[----:B-1----:R-:W-:Y:S01]  /*a150*/  IMAD.X R3, RZ, RZ, R35, P0 ;  /* 0x000000ffff037224 */ /* 0x002fe200000e0623 */
[----:B------:R-:W-:-:S04]  /*a160*/  PLOP3.LUT P0, PT, PT, PT, PT, 0x80, 0x0 ;  /* 0x000000000000781c */ /* 0x000fc80003f0f070 */
[----:B------:R-:W-:Y:S01]  /*a170*/  @!PT LDS RZ, [RZ] ;  /* 0x00000000fffff984 */ /* 0x000fe20000000800 */
[----:B------:R-:W-:Y:S01]  /*a180*/  @!PT LDS RZ, [RZ] ;  /* 0x00000000fffff984 */ /* 0x000fe20000000800 */
[----:B------:R-:W-:Y:S01]  /*a190*/  @!PT LDS RZ, [RZ] ;  /* 0x00000000fffff984 */ /* 0x000fe20000000800 */
[----:B------:R0:W-:Y:S04]  /*a1a0*/  LDGSTS.E.BYPASS.LTC128B.128 [R9+0x1ac00], desc[UR36][R2.64], !P3 ;  /* 0x1ac0000002097fae */ /* 0x0001e8000d901d64 */
[----:B------:R0:W-:Y:S04]  /*a1b0*/  LDGSTS.E.BYPASS.LTC128B.128 [R9+0x1dc00], desc[UR36][R2.64+0x80], !P2 ;  /* 0x1dc0008002097fae */ /* 0x0001e8000d101d64 */
[----:B------:R0:W-:Y:S01]  /*a1c0*/  LDGSTS.E.BYPASS.LTC128B.128 [R9+0x20c00], desc[UR36][R2.64+0x100], !P1 ;  /* 0x20c0010002097fae */ /* 0x0001e2000c901d64 */
[----:B------:R-:W-:Y:S01]  /*a1d0*/  NOP ;  /* 0x0000000000007918 */ /* 0x000fe20000000000 */
.L_x_60:
        /* <DEDUP_REMOVED lines=10> */
.L_x_61:
[----:B------:R1:W-:Y:S01]  /*a280*/  SYNCS.ARRIVE.TRANS64.A1T0 RZ, [R6+URZ+0x2a830], RZ ;  /* 0x02a830ff06ff79a7 */ /* 0x0003e2000810003f */
[----:B------:R-:W-:Y:S05]  /*a290*/  @!P2 BRA `(.L_x_62) ;  /* 0x000000000004a947 */ /* 0x000fea0003800000 */
[----:B------:R-:W-:Y:S01]  /*a2a0*/  BPT.TRAP 0x1 ;  /* 0x000000040000795c */ /* 0x000fe20000300000 */
.L_x_62:
[----:B0-----:R-:W-:Y:S01]  /*a2b0*/  SHF.L.U32 R9, R21, 0x1f, RZ ;  /* 0x0000001f15097819 */ /* 0x001fe200000006ff */
[----:B------:R-:W-:Y:S01]  /*a2c0*/  BSSY B1, `(.L_x_63) ;  /* 0x0000006000017945 */ /* 0x000fe20003800000 */
[----:B-1----:R-:W-:Y:S02]  /*a2d0*/  LEA R6, R7, UR39, 0x3 ;  /* 0x0000002707067c11 */ /* 0x002fe4000f8e18ff */
[----:B------:R-:W-:Y:S02]  /*a2e0*/  MOV R3, 0xffffffa0 ;  /* 0xffffffa000037802 */ /* 0x000fe40000000f00 */
[----:B------:R-:W0:Y:S03]  /*a2f0*/  SYNCS.PHASECHK.TRANS64.TRYWAIT P0, [R6+URZ+0x2a860], R9 ;  /* 0x02a86009060075a7 */ /* 0x000e26000800017f */
[----:B------:R-:W-:Y:S01]  /*a300*/  IMAD R3, R28, R3, UR38 ;  /* 0x000000261c037e24 */ /* 0x000fe2000f8e0203 */
[----:B0-----:R-:W-:Y:S06]  /*a310*/  @!P0 BRA `(.L_x_64) ;  /* 0x0000002c00188947 */ /* 0x001fec0003800000 */
.L_x_141:
[----:B------:R-:W-:Y:S05]  /*a320*/  BSYNC B1 ;  /* 0x0000000000017941 */ /* 0x000fea0003800000 */
.L_x_63:
[----:B------:R-:W-:Y:S01]  /*a330*/  UMOV UR4, 0xffffffff ;  /* 0xffffffff00047882 */ /* 0x000fe20000000000 */
[C---:B------:R-:W-:Y:S01]  /*a340*/  LOP3.LUT P2, RZ, R16.reuse, 0x2, RZ, 0xc0, !PT ;  /* 0x0000000210ff7812 */ /* 0x040fe2000784c0ff */
[----:B------:R-:W-:Y:S01]  /*a350*/  IMAD R7, R7, 0x3000, R27 ;  /* 0x0000300007077824 */ /* 0x000fe200078e021b */
[----:B------:R-:W-:Y:S01]  /*a360*/  LOP3.LUT P1, RZ, R16, 0x1, RZ, 0xc0, !PT ;  /* 0x0000000110ff7812 */ /* 0x000fe2000782c0ff */
[----:B------:R-:W-:Y:S01]  /*a370*/  IMAD.IADD R8, R3, 0x1, -R34 ;  /* 0x0000000103087824 */ /* 0x000fe200078e0a22 */
[----:B------:R-:W-:Y:S11]  /*a380*/  BRA.DIV UR4, `(.L_x_65) ;  /* 0x0000002e04107947 */ /* 0x000ff6000b800000 */
[----:B------:R-:W1:Y:S01]  /*a390*/  SHFL.IDX PT, R14, R17, RZ, 0x181f ;  /* 0x00181fff110e7589 */ /* 0x000e6200000e0000 */
[----:B------:R-:W-:-:S03]  /*a3a0*/  LEA R7, R7, UR39, 0x1 ;  /* 0x0000002707077c11 */ /* 0x000fc6000f8e08ff */
[----:B------:R-:W2:Y:S01]  /*a3b0*/  SHFL.IDX PT, R3, R18, RZ, 0x181f ;  /* 0x00181fff12037589 */ /* 0x000ea200000e0000 */
[----:B-1----:R-:W-:-:S03]  /*a3c0*/  IADD3 R2, P0, R14, R5, RZ ;  /* 0x000000050e027210 */ /* 0x002fc60007f1e0ff */
[----:B------:R-:W1:Y:S02]  /*a3d0*/  SHFL.IDX PT, R14, R17, 0x1, 0x181f ;  /* 0x00381f00110e7f89 */ /* 0x000e6400000e0000 */
[----:B--2---:R-:W-:Y:S01]  /*a3e0*/  IMAD.X R3, RZ, RZ, R3, P0 ;  /* 0x000000ffff037224 */ /* 0x004fe200000e0603 */
[----:B------:R-:W-:-:S13]  /*a3f0*/  ISETP.LT.OR P0, PT, R8, 0x1, P2 ;  /* 0x000000010800780c */ /* 0x000fda0001701670 */
[----:B------:R-:W-:Y:S01]  /*a400*/  LDGSTS.E.BYPASS.LTC128B.128 [R7+0x400], desc[UR36][R2.64], !P0 ;  /* 0x0040000002077fae */ /* 0x000fe2000c101d64 */
[----:B------:R-:W-:-:S13]  /*a410*/  ISETP.LT.OR P0, PT, R8, 0x1, P1 ;  /* 0x000000010800780c */ /* 0x000fda0000f01670 */
[----:B------:R2:W-:Y:S04]  /*a420*/  LDGSTS.E.BYPASS.LTC128B.128 [R7+0x3400], desc[UR36][R2.64+0x80], !P0 ;  /* 0x0340008002077fae */ /* 0x0005e8000c101d64 */
[----:B--2---:R-:W2:Y:S01]  /*a430*/  SHFL.IDX PT, R3, R18, 0x1, 0x181f ;  /* 0x00381f0012037f89 */ /* 0x004ea200000e0000 */
[----:B-1----:R-:W-:-:S03]  /*a440*/  IADD3 R2, P0, R14, R5, RZ ;  /* 0x000000050e027210 */ /* 0x002fc60007f1e0ff */
[----:B------:R-:W1:Y:S01]  /*a450*/  SHFL.IDX PT, R14, R17, 0x2, 0x181f ;  /* 0x00581f00110e7f89 */ /* 0x000e6200000e0000 */
[----:B--2---:R-:W-:Y:S02]  /*a460*/  IADD3.X R3, RZ, R3, RZ, P0, !PT ;  /* 0x00000003ff037210 */ /* 0x004fe400007fe4ff */
[----:B------:R-:W-:-:S13]  /*a470*/  ISETP.LT.OR P0, PT, R8, 0x11, P2 ;  /* 0x000000110800780c */ /* 0x000fda0001701670 */
[----:B------:R-:W-:Y:S01]  /*a480*/  LDGSTS.E.BYPASS.LTC128B.128 [R7+0xc00], desc[UR36][R2.64], !P0 ;  /* 0x00c0000002077fae */ /* 0x000fe2000c101d64 */
[----:B------:R-:W-:-:S13]  /*a490*/  ISETP.LT.OR P0, PT, R8, 0x11, P1 ;  /* 0x000000110800780c */ /* 0x000fda0000f01670 */
[----:B------:R2:W-:Y:S04]  /*a4a0*/  LDGSTS.E.BYPASS.LTC128B.128 [R7+0x3c00], desc[UR36][R2.64+0x80], !P0 ;  /* 0x03c0008002077fae */ /* 0x0005e8000c101d64 */
[----:B--2---:R-:W2:Y:S01]  /*a4b0*/  SHFL.IDX PT, R3, R18, 0x2, 0x181f ;  /* 0x00581f0012037f89 */ /* 0x004ea200000e0000 */
        /* <DEDUP_REMOVED lines=17> */
[----:B------:R-:W1:Y:S04]  /*a5d0*/  SHFL.IDX PT, R18, R18, 0x5, 0x181f ;  /* 0x00b81f0012127f89 */ /* 0x000e6800000e0000 */
[----:B------:R3:W4:Y:S01]  /*a5e0*/  SHFL.IDX PT, R14, R17, 0x5, 0x181f ;  /* 0x00b81f00110e7f89 */ /* 0x00072200000e0000 */
[----:B--2---:R-:W-:Y:S02]  /*a5f0*/  IADD3.X R3, RZ, R3, RZ, P0, !PT ;  /* 0x00000003ff037210 */ /* 0x004fe400007fe4ff */
[----:B------:R-:W-:-:S13]  /*a600*/  ISETP.LT.OR P0, PT, R8, 0x41, P2 ;  /* 0x000000410800780c */ /* 0x000fda0001701670 */
[----:B------:R3:W-:Y:S01]  /*a610*/  LDGSTS.E.BYPASS.LTC128B.128 [R7+0x2400], desc[UR36][R2.64], !P0 ;  /* 0x0240000002077fae */ /* 0x0007e2000c101d64 */
[----:B------:R-:W-:-:S13]  /*a620*/  ISETP.LT.OR P0, PT, R8, 0x41, P1 ;  /* 0x000000410800780c */ /* 0x000fda0000f01670 */
[----:B-1--4-:R3:W-:Y:S02]  /*a630*/  LDGSTS.E.BYPASS.LTC128B.128 [R7+0x5400], desc[UR36][R2.64+0x80], !P0 ;  /* 0x0540008002077fae */ /* 0x0127e4000c101d64 */
.L_x_155:
[----:B0--3--:R-:W-:Y:S01]  /*a640*/  IADD3 R2, P0, R14, R5, RZ ;  /* 0x000000050e027210 */ /* 0x009fe20007f1e0ff */
[----:B------:R-:W-:Y:S02]  /*a650*/  ULDC.64 UR4, c[0x0][0x328] ;  /* 0x0000ca0000047ab9 */ /* 0x000fe40000000a00 */
[----:B------:R-:W-:Y:S02]  /*a660*/  IMAD R23, R23, UR4, RZ ;  /* 0x0000000417177c24 */ /* 0x000fe4000f8e02ff */
[----:B------:R-:W-:Y:S01]  /*a670*/  IMAD.X R3, RZ, RZ, R18, P0 ;  /* 0x000000ffff037224 */ /* 0x000fe200000e0612 */
[----:B------:R-:W-:Y:S01]  /*a680*/  ISETP.LT.OR P0, PT, R8, 0x51, P2 ;  /* 0x000000510800780c */ /* 0x000fe20001701670 */
[----:B------:R-:W-:-:S12]  /*a690*/  IMAD R23, R4, UR5, R23 ;  /* 0x0000000504177c24 */ /* 0x000fd8000f8e0217 */
[----:B------:R-:W-:Y:S01]  /*a6a0*/  @!PT LDS RZ, [RZ] ;  /* 0x00000000fffff984 */ /* 0x000fe20000000800 */
[----:B------:R-:W-:Y:S01]  /*a6b0*/  @!PT LDS RZ, [RZ] ;  /* 0x00000000fffff984 */ /* 0x000fe20000000800 */
[----:B------:R-:W-:Y:S01]  /*a6c0*/  @!PT LDS RZ, [RZ] ;  /* 0x00000000fffff984 */ /* 0x000fe20000000800 */
[----:B------:R-:W-:Y:S01]  /*a6d0*/  LDGSTS.E.BYPASS.LTC128B.128 [R7+0x2c00], desc[UR36][R2.64], !P0 ;  /* 0x02c0000002077fae */ /* 0x000fe2000c101d64 */
[----:B------:R-:W-:-:S13]  /*a6e0*/  ISETP.LT.OR P0, PT, R8, 0x51, P1 ;  /* 0x000000510800780c */ /* 0x000fda0000f01670 */
[----:B------:R0:W-:Y:S01]  /*a6f0*/  LDGSTS.E.BYPASS.LTC128B.128 [R7+0x5c00], desc[UR36][R2.64+0x80], !P0 ;  /* 0x05c0008002077fae */ /* 0x0001e2000c101d64 */
[----:B------:R-:W-:Y:S01]  /*a700*/  PLOP3.LUT P0, PT, PT, PT, PT, 0x80, 0x0 ;  /* 0x000000000000781c */ /* 0x000fe20003f0f070 */
[----:B------:R-:W-:Y:S01]  /*a710*/  NOP ;  /* 0x0000000000007918 */ /* 0x000fe20000000000 */
[----:B0-----:R-:W-:Y:S01]  /*a720*/  IMAD.WIDE.U32 R2, R4, UR4, RZ ;  /* 0x0000000404027c25 */ /* 0x001fe2000f8e00ff */
[----:B------:R-:W-:-:S03]  /*a730*/  ULDC.64 UR4, c[0x0][0x338] ;  /* 0x0000ce0000047ab9 */ /* 0x000fc60000000a00 */
[----:B------:R-:W-:Y:S02]  /*a740*/  IMAD.IADD R3, R3, 0x1, R23 ;  /* 0x0000000103037824 */ /* 0x000fe400078e0217 */
[----:B------:R-:W-:Y:S02]  /*a750*/  IMAD R5, R24, UR4, RZ ;  /* 0x0000000418057c24 */ /* 0x000fe4000f8e02ff */
[----:B------:R-:W-:-:S04]  /*a760*/  IMAD.WIDE.U32 R2, R0, UR4, R2 ;  /* 0x0000000400027c25 */ /* 0x000fc8000f8e0002 */
[----:B------:R-:W-:-:S05]  /*a770*/  IMAD R5, R0, UR5, R5 ;  /* 0x0000000500057c24 */ /* 0x000fca000f8e0205 */
[----:B------:R-:W-:-:S07]  /*a780*/  IADD3 R5, R3, R5, RZ ;  /* 0x0000000503057210 */ /* 0x000fce0007ffe0ff */
.L_x_66:
        /* <DEDUP_REMOVED lines=10> */
.L_x_67:
[----:B------:R-:W-:Y:S01]  /*a830*/  ULDC.64 UR4, c[0x0][0x330] ;  /* 0x0000cc0000047ab9 */ /* 0x000fe20000000a00 */
[----:B------:R-:W-:Y:S01]  /*a840*/  IMAD.MOV.U32 R3, RZ, RZ, R5 ;  /* 0x000000ffff037224 */ /* 0x000fe200078e0005 */
[----:B------:R0:W-:Y:S01]  /*a850*/  SYNCS.ARRIVE.TRANS64.A1T0 RZ, [R6+URZ+0x2a850], RZ ;  /* 0x02a850ff06ff79a7 */ /* 0x0001e2000810003f */
[----:B------:R-:W-:Y:S01]  /*a860*/  IMAD R0, R29, UR4, RZ ;  /* 0x000000041d007c24 */ /* 0x000fe2000f8e02ff */
[----:B------:R-:W-:Y:S01]  /*a870*/  MOV R28, R20 ;  /* 0x00000014001c7202 */ /* 0x000fe20000000f00 */
[----:B------:R-:W-:-:S04]  /*a880*/  IMAD.WIDE.U32 R2, R19, UR4, R2 ;  /* 0x0000000413027c25 */ /* 0x000fc8000f8e0002 */
[----:B------:R-:W-:Y:S01]  /*a890*/  IMAD R5, R19, UR5, R0 ;  /* 0x0000000513057c24 */ /* 0x000fe2000f8e0200 */
[----:B------:R-:W-:Y:S01]  /*a8a0*/  ULDC.64 UR4, c[0x0][0x318] ;  /* 0x0000c60000047ab9 */ /* 0x000fe20000000a00 */
[----:B0-----:R-:W-:Y:S01]  /*a8b0*/  IADD3 R6, R20, -0x1, RZ ;  /* 0xffffffff14067810 */ /* 0x001fe20007ffe0ff */
[----:B------:R-:W-:Y:S01]  /*a8c0*/  IMAD.MOV.U32 R21, RZ, RZ, R25 ;  /* 0x000000ffff157224 */ /* 0x000fe200078e0019 */
[----:B------:R-:W-:Y:S01]  /*a8d0*/  LEA R17, P0, R2, UR4, 0x1 ;  /* 0x0000000402117c11 */ /* 0x000fe2000f8008ff */
[----:B------:R-:W-:Y:S02]  /*a8e0*/  IMAD.IADD R3, R5, 0x1, R3 ;  /* 0x0000000105037824 */ /* 0x000fe400078e0203 */
[----:B------:R-:W-:-:S03]  /*a8f0*/  IMAD.MOV.U32 R7, RZ, RZ, R22 ;  /* 0x000000ffff077224 */ /* 0x000fc600078e0016 */
[----:B------:R-:W-:Y:S02]  /*a900*/  LEA.HI.X R18, R2, UR5, R3, 0x1, P0 ;  /* 0x0000000502127c11 */ /* 0x000fe400080f0c03 */
[----:B------:R-:W-:-:S13]  /*a910*/  ISETP.GT.AND P0, PT, R20, RZ, PT ;  /* 0x000000ff1400720c */ /* 0x000fda0003f04270 */
[----:B------:R-:W-:Y:S05]  /*a920*/  @P0 BRA `(.L_x_68) ;  /* 0xfffffff000600947 */ /* 0x000fea000383ffff */
[----:B------:R-:W-:Y:S05]  /*a930*/  BSYNC B0 ;  /* 0x0000000000007941 */ /* 0x000fea0003800000 */
.L_x_55:
[----:B------:R-:W-:-:S13]  /*a940*/  LOP3.LUT P0, RZ, R16, 0x20, RZ, 0xc0, !PT ;  /* 0x0000002010ff7812 */ /* 0x000fda000780c0ff */
[----:B------:R-:W-:Y:S05]  /*a950*/  @!P0 BRA `(.L_x_69) ;  /* 0x0000000000048947 */ /* 0x000fea0003800000 */
[----:B------:R-:W-:Y:S01]  /*a960*/  BPT.TRAP 0x1 ;  /* 0x000000040000795c */ /* 0x000fe20000300000 */
.L_x_69:
[----:B------:R-:W-:Y:S01]  /*a970*/  LEA R4, R22, UR39, 0x3 ;  /* 0x0000002716047c11 */ /* 0x000fe2000f8e18ff */
[----:B------:R-:W-:Y:S01]  /*a980*/  IMAD.MOV.U32 R5, RZ, RZ, -0x60 ;  /* 0xffffffa0ff057424 */ /* 0x000fe200078e00ff */
[----:B0-----:R-:W-:Y:S01]  /*a990*/  SHF.L.U32 R3, R25, 0x1f, RZ ;  /* 0x0000001f19037819 */ /* 0x001fe200000006ff */
[----:B------:R-:W-:Y:S02]  /*a9a0*/  BSSY B0, `(.L_x_70) ;  /* 0x0000004000007945 */ /* 0x000fe40003800000 */
[----:B------:R-:W-:Y:S01]  /*a9b0*/  IMAD R5, R20, R5, UR38 ;  /* 0x0000002614057e24 */ /* 0x000fe2000f8e0205 */
[----:B------:R-:W0:Y:S02]  /*a9c0*/  SYNCS.PHASECHK.TRANS64.TRYWAIT P0, [R4+URZ+0x2a860], R3 ;  /* 0x02a86003040075a7 */ /* 0x000e24000800017f */
[----:B0-----:R-:W-:Y:S05]  /*a9d0*/  @!P0 BRA `(.L_x_71) ;  /* 0x0000002c00508947 */ /* 0x001fea0003800000 */
.L_x_156:
[----:B------:R-:W-:Y:S05]  /*a9e0*/  BSYNC B0 ;  /* 0x0000000000007941 */ /* 0x000fea0003800000 */
.L_x_70:
[----:B------:R-:W-:Y:S01]  /*a9f0*/  UMOV UR4, 0xffffffff ;  /* 0xffffffff00047882 */ /* 0x000fe20000000000 */
[----:B------:R-:W-:Y:S01]  /*aa00*/  LOP3.LUT P2, RZ, R16, 0x2, RZ, 0xc0, !PT ;  /* 0x0000000210ff7812 */ /* 0x000fe2000784c0ff */
[----:B------:R-:W-:Y:S01]  /*aa10*/  IMAD R7, R22, 0x3000, R27 ;  /* 0x0000300016077824 */ /* 0x000fe200078e021b */
[----:B------:R-:W-:Y:S01]  /*aa20*/  LOP3.LUT P1, RZ, R16, 0x1, RZ, 0xc0, !PT ;  /* 0x0000000110ff7812 */ /* 0x000fe2000782c0ff */
[----:B------:R-:W-:Y:S01]  /*aa30*/  IMAD.IADD R5, R5, 0x1, -R34 ;  /* 0x0000000105057824 */ /* 0x000fe200078e0a22 */
[----:B------:R-:W-:Y:S11]  /*aa40*/  BRA.DIV UR4, `(.L_x_72) ;  /* 0x0000002e04487947 */ /* 0x000ff6000b800000 */
[----:B------:R-:W1:Y:S01]  /*aa50*/  SHFL.IDX PT, R14, R17, RZ, 0x181f ;  /* 0x00181fff110e7589 */ /* 0x000e6200000e0000 */
[----:B------:R-:W-:-:S03]  /*aa60*/  SHF.L.U32 R6, R37, 0x1, RZ ;  /* 0x0000000125067819 */ /* 0x000fc600000006ff */
[----:B------:R-:W0:Y:S01]  /*aa70*/  SHFL.IDX PT, R0, R18, RZ, 0x181f ;  /* 0x00181fff12007589 */ /* 0x000e2200000e0000 */
[----:B-1----:R-:W-:-:S03]  /*aa80*/  IADD3 R2, P0, R14, R6, RZ ;  /* 0x000000060e027210 */ /* 0x002fc60007f1e0ff */
[----:B------:R-:W1:Y:S02]  /*aa90*/  SHFL.IDX PT, R14, R17, 0x1, 0x181f ;  /* 0x00381f00110e7f89 */ /* 0x000e6400000e0000 */
[----:B0-----:R-:W-:Y:S01]  /*aaa0*/  IMAD.X R3, RZ, RZ, R0, P0 ;  /* 0x000000ffff037224 */ /* 0x001fe200000e0600 */
[----:B------:R-:W-:Y:S02]  /*aab0*/  ISETP.LT.OR P0, PT, R5, 0x1, P2 ;  /* 0x000000010500780c */ /* 0x000fe40001701670 */
[----:B------:R-:W-:Y:S02]  /*aac0*/  LEA R0, R7, UR39, 0x1 ;  /* 0x0000002707007c11 */ /* 0x000fe4000f8e08ff */
[----:B------:R-:W0:Y:S09]  /*aad0*/  SHFL.IDX PT, R7, R18, 0x1, 0x181f ;  /* 0x00381f0012077f89 */ /* 0x000e3200000e0000 */
[----:B------:R-:W-:Y:S01]  /*aae0*/  LDGSTS.E.BYPASS.LTC128B.128 [R0+0x400], desc[UR36][R2.64], !P0 ;  /* 0x0040000002007fae */ /* 0x000fe2000c101d64 */
[----:B------:R-:W-:-:S13]  /*aaf0*/  ISETP.LT.OR P0, PT, R5, 0x1, P1 ;  /* 0x000000010500780c */ /* 0x000fda0000f01670 */
[----:B------:R1:W-:Y:S02]  /*ab00*/  LDGSTS.E.BYPASS.LTC128B.128 [R0+0x3400], desc[UR36][R2.64+0x80], !P0 ;  /* 0x0340008002007fae */ /* 0x0003e4000c101d64 */
[----:B-1----:R-:W-:Y:S02]  /*ab10*/  IADD3 R2, P0, R14, R6, RZ ;  /* 0x000000060e027210 */ /* 0x002fe40007f1e0ff */
[----:B------:R-:W1:Y:S03]  /*ab20*/  SHFL.IDX PT, R14, R17, 0x2, 0x181f ;  /* 0x00581f00110e7f89 */ /* 0x000e6600000e0000 */
[----:B0-----:R-:W-:Y:S01]  /*ab30*/  IMAD.X R3, RZ, RZ, R7, P0 ;  /* 0x000000ffff037224 */ /* 0x001fe200000e0607 */
[----:B------:R-:W-:Y:S01]  /*ab40*/  ISETP.LT.OR P0, PT, R5, 0x11, P2 ;  /* 0x000000110500780c */ /* 0x000fe20001701670 */
[----:B------:R-:W0:-:S12]  /*ab50*/  SHFL.IDX PT, R7, R18, 0x2, 0x181f ;  /* 0x00581f0012077f89 */ /* 0x000e1800000e0000 */
[----:B------:R-:W-:Y:S01]  /*ab60*/  LDGSTS.E.BYPASS.LTC128B.128 [R0+0xc00], desc[UR36][R2.64], !P0 ;  /* 0x00c0000002007fae */ /* 0x000fe2000c101d64 */
[----:B------:R-:W-:-:S13]  /*ab70*/  ISETP.LT.OR P0, PT, R5, 0x11, P1 ;  /* 0x000000110500780c */ /* 0x000fda0000f01670 */
[----:B------:R1:W-:Y:S02]  /*ab80*/  LDGSTS.E.BYPASS.LTC128B.128 [R0+0x3c00], desc[UR36][R2.64+0x80], !P0 ;  /* 0x03c0008002007fae */ /* 0x0003e4000c101d64 */
[----:B-1----:R-:W-:Y:S02]  /*ab90*/  IADD3 R2, P0, R14, R6, RZ ;  /* 0x000000060e027210 */ /* 0x002fe40007f1e0ff */
[----:B------:R-:W1:Y:S02]  /*aba0*/  SHFL.IDX PT, R14, R17, 0x3, 0x181f ;  /* 0x00781f00110e7f89 */ /* 0x000e6400000e0000 */
[----:B0-----:R-:W-:Y:S02]  /*abb0*/  IADD3.X R3, RZ, R7, RZ, P0, !PT ;  /* 0x00000007ff037210 */ /* 0x001fe400007fe4ff */
[----:B------:R-:W-:Y:S01]  /*abc0*/  ISETP.LT.OR P0, PT, R5, 0x21, P2 ;  /* 0x000000210500780c */ /* 0x000fe20001701670 */
[----:B------:R-:W0:-:S12]  /*abd0*/  SHFL.IDX PT, R7, R18, 0x3, 0x181f ;  /* 0x00781f0012077f89 */ /* 0x000e1800000e0000 */
        /* <DEDUP_REMOVED lines=12> */
[----:B------:R1:W2:Y:S03]  /*aca0*/  SHFL.IDX PT, R14, R17, 0x5, 0x181f ;  /* 0x00b81f00110e7f89 */ /* 0x0002a600000e0000 */
[----:B0-----:R-:W-:Y:S01]  /*acb0*/  IMAD.X R3, RZ, RZ, R7, P0 ;  /* 0x000000ffff037224 */ /* 0x001fe200000e0607 */
[----:B------:R-:W-:Y:S01]  /*acc0*/  ISETP.LT.OR P0, PT, R5, 0x41, P2 ;  /* 0x000000410500780c */ /* 0x000fe20001701670 */
[----:B------:R1:W3:-:S12]  /*acd0*/  SHFL.IDX PT, R7, R18, 0x5, 0x181f ;  /* 0x00b81f0012077f89 */ /* 0x0002d800000e0000 */
[----:B------:R1:W-:Y:S01]  /*ace0*/  LDGSTS.E.BYPASS.LTC128B.128 [R0+0x2400], desc[UR36][R2.64], !P0 ;  /* 0x0240000002007fae */ /* 0x0003e2000c101d64 */
[----:B------:R-:W-:-:S13]  /*acf0*/  ISETP.LT.OR P0, PT, R5, 0x41, P1 ;  /* 0x000000410500780c */ /* 0x000fda0000f01670 */
[----:B--23--:R1:W-:Y:S02]  /*ad00*/  LDGSTS.E.BYPASS.LTC128B.128 [R0+0x5400], desc[UR36][R2.64+0x80], !P0 ;  /* 0x0540008002007fae */ /* 0x00c3e4000c101d64 */
.L_x_170:
[----:B01----:R-:W-:-:S04]  /*ad10*/  IADD3 R2, P0, R14, R6, RZ ;  /* 0x000000060e027210 */ /* 0x003fc80007f1e0ff */
[----:B------:R-:W-:Y:S02]  /*ad20*/  IADD3.X R3, RZ, R7, RZ, P0, !PT ;  /* 0x00000007ff037210 */ /* 0x000fe400007fe4ff */
[----:B------:R-:W-:-:S13]  /*ad30*/  ISETP.LT.OR P0, PT, R5, 0x51, P2 ;  /* 0x000000510500780c */ /* 0x000fda0001701670 */
[----:B------:R-:W-:Y:S01]  /*ad40*/  @!PT LDS RZ, [RZ] ;  /* 0x00000000fffff984 */ /* 0x000fe20000000800 */
[----:B------:R-:W-:Y:S01]  /*ad50*/  @!PT LDS RZ, [RZ] ;  /* 0x00000000fffff984 */ /* 0x000fe20000000800 */
[----:B------:R-:W-:Y:S01]  /*ad60*/  @!PT LDS RZ, [RZ] ;  /* 0x00000000fffff984 */ /* 0x000fe20000000800 */
[----:B------:R0:W-:Y:S01]  /*ad70*/  LDGSTS.E.BYPASS.LTC128B.128 [R0+0x2c00], desc[UR36][R2.64], !P0 ;  /* 0x02c0000002007fae */ /* 0x0001e2000c101d64 */
[----:B------:R-:W-:-:S13]  /*ad80*/  ISETP.LT.OR P0, PT, R5, 0x51, P1 ;  /* 0x000000510500780c */ /* 0x000fda0000f01670 */
[----:B------:R0:W-:Y:S01]  /*ad90*/  LDGSTS.E.BYPASS.LTC128B.128 [R0+0x5c00], desc[UR36][R2.64+0x80], !P0 ;  /* 0x05c0008002007fae */ /* 0x0001e2000c101d64 */
[----:B------:R-:W-:Y:S01]  /*ada0*/  PLOP3.LUT P0, PT, PT, PT, PT, 0x80, 0x0 ;  /* 0x000000000000781c */ /* 0x000fe20003f0f070 */
[----:B------:R-:W-:-:S12]  /*adb0*/  NOP ;  /* 0x0000000000007918 */ /* 0x000fd80000000000 */
.L_x_73:
        /* <DEDUP_REMOVED lines=10> */
.L_x_74:
[----:B0-----:R-:W2:Y:S01]  /*ae60*/  LDL.LU R2, [R1] ;  /* 0x0000000001027983 */ /* 0x001ea20000300800 */
[----:B------:R-:W-:Y:S01]  /*ae70*/  VIADD R22, R22, 0x1 ;  /* 0x0000000116167836 */ /* 0x000fe20000000000 */
[----:B------:R-:W-:Y:S01]  /*ae80*/  ULDC UR4, c[0x0][0xc34] ;  /* 0x00030d0000047ab9 */ /* 0x000fe20000000800 */
[----:B------:R-:W-:Y:S01]  /*ae90*/  VIADD R36, R36, UR44 ;  /* 0x0000002c24247c36 */ /* 0x000fe20008000000 */
[----:B------:R0:W-:Y:S02]  /*aea0*/  SYNCS.ARRIVE.TRANS64.A1T0 RZ, [R4+URZ+0x2a850], RZ ;  /* 0x02a850ff04ff79a7 */ /* 0x0001e4000810003f */
[----:B------:R-:W-:-:S04]  /*aeb0*/  ISETP.NE.AND P0, PT, R22, 0x2, PT ;  /* 0x000000021600780c */ /* 0x000fc80003f05270 */
[----:B------:R-:W-:Y:S02]  /*aec0*/  SEL R22, R22, RZ, P0 ;  /* 0x000000ff16167207 */ /* 0x000fe40000000000 */
[----:B------:R-:W-:Y:S02]  /*aed0*/  SEL R0, RZ, 0x1, P0 ;  /* 0x00000001ff007807 */ /* 0x000fe40000000000 */
[----:B------:R-:W-:Y:S02]  /*aee0*/  ISETP.GE.AND P0, PT, R36, UR4, PT ;  /* 0x0000000424007c0c */ /* 0x000fe4000bf06270 */
[----:B------:R-:W-:Y:S02]  /*aef0*/  LOP3.LUT R25, R25, R0, RZ, 0x3c, !PT ;  /* 0x0000000019197212 */ /* 0x000fe400078e3cff */
[----:B--2---:R-:W-:-:S05]  /*af00*/  IADD3 R2, R2, 0x1, RZ ;  /* 0x0000000102027810 */ /* 0x004fca0007ffe0ff */
[----:B------:R0:W-:Y:S04]  /*af10*/  STL [R1], R2 ;  /* 0x0000000201007387 */ /* 0x0001e80000100800 */
[----:B------:R-:W-:Y:S05]  /*af20*/  @!P0 BRA `(.L_x_75) ;  /* 0xffffffd0002c8947 */ /* 0x000fea000383ffff */
[----:B------:R-:W-:-:S07]  /*af30*/  LOP3.LUT R0, R2, 0x1, RZ, 0xc, !PT ;  /* 0x0000000102007812 */ /* 0x000fce00078e0cff */
.L_x_40:
[----:B------:R-:W1:Y:S01]  /*af40*/  S2R R3, SR_CgaCtaId ;  /* 0x0000000000037919 */ /* 0x000e620000008800 */
[----:B0-----:R-:W-:Y:S01]  /*af50*/  MOV R2, 0x400 ;  /* 0x0000040000027802 */ /* 0x001fe20000000f00 */
[----:B------:R-:W-:Y:S01]  /*af60*/  BSSY B0, `(.L_x_76) ;  /* 0x0000005000007945 */ /* 0x000fe20003800000 */
[----:B------:R-:W-:Y:S02]  /*af70*/  SHF.L.U32 R0, R0, 0x1f, RZ ;  /* 0x0000001f00007819 */ /* 0x000fe400000006ff */
[----:B-1----:R-:W-:-:S04]  /*af80*/  LEA R5, R3, R2, 0x18 ;  /* 0x0000000203057211 */ /* 0x002fc800078ec0ff */
[----:B------:R-:W0:Y:S02]  /*af90*/  SYNCS.PHASECHK.TRANS64.TRYWAIT P0, [R5+URZ+0x2a820], R0 ;  /* 0x02a82000050075a7 */ /* 0x000e24000800017f */
[----:B0-----:R-:W-:Y:S05]  /*afa0*/  @!P0 BRA `(.L_x_77) ;  /* 0x0000002c00f88947 */ /* 0x001fea0003800000 */
.L_x_171:
[----:B------:R-:W-:Y:S05]  /*afb0*/  BSYNC B0 ;  /* 0x0000000000007941 */ /* 0x000fea0003800000 */
.L_x_76:
[----:B------:R-:W-:-:S03]  /*afc0*/  UMOV UR4, 0xffffffff ;  /* 0xffffffff00047882 */ /* 0x000fc60000000000 */
[----:B------:R-:W-:Y:S05]  /*afd0*/  BRA.DIV UR4, `(.L_x_78) ;  /* 0x0000003204007947 */ /* 0x000fea000b800000 */
[----:B0-----:R-:W0:Y:S02]  /*afe0*/  S2R R0, SR_TID.X ;  /* 0x0000000000007919 */ /* 0x001e240000002100 */
[----:B0-----:R-:W-:-:S04]  /*aff0*/  SHF.R.U32.HI R0, RZ, 0x5, R0 ;  /* 0x00000005ff007819 */ /* 0x001fc80000011600 */
[----:B------:R-:W-:-:S05]  /*b000*/  LOP3.LUT R0, R0, 0x3, RZ, 0xc0, !PT ;  /* 0x0000000300007812 */ /* 0x000fca00078ec0ff */
[----:B------:R0:W1:Y:S02]  /*b010*/  SHFL.IDX PT, R14, R0, RZ, 0x1f ;  /* 0x00001fff000e7589 */ /* 0x00006400000e0000 */
.L_x_174:
[----:B-1----:R-:W-:Y:S01]  /*b020*/  ISETP.NE.AND P0, PT, R14, RZ, PT ;  /* 0x000000ff0e00720c */ /* 0x002fe20003f05270 */
[----:B------:R-:W-:-:S12]  /*b030*/  BSSY B0, `(.L_x_79) ;  /* 0x0000026000007945 */ /* 0x000fd80003800000 */
[----:B------:R-:W-:Y:S05]  /*b040*/  @P0 BRA `(.L_x_80) ;  /* 0x0000000000900947 */ /* 0x000fea0003800000 */
[----:B------:R-:W-:-:S03]  /*b050*/  UMOV UR4, 0xffffffff ;  /* 0xffffffff00047882 */ /* 0x000fc60000000000 */
[----:B------:R-:W-:Y:S05]  /*b060*/  BRA.DIV UR4, `(.L_x_81) ;  /* 0x0000003204107947 */ /* 0x000fea000b800000 */
[----:B------:R-:W-:-:S13]  /*b070*/  ELECT P6, URZ, PT ;  /* 0x00000000003f782f */ /* 0x000fda00038c0000 */
.L_x_177:
[----:B------:R-:W-:Y:S05]  /*b080*/  @!P6 BRA `(.L_x_80) ;  /* 0x000000000080e947 */ /* 0x000fea0003800000 */
[----:B0-----:R-:W2:Y:S02]  /*b090*/  LDL R0, [R1+0x4] ;  /* 0x0000040001007983 */ /* 0x001ea40000100800 */
[----:B--2---:R-:W-:-:S13]  /*b0a0*/  R2UR UR4, R0 ;  /* 0x00000000000472ca */ /* 0x004fda00000e0000 */
[----:B------:R-:W-:-:S06]  /*b0b0*/  ULOP3.LUT UR4, UR4, 0x2, URZ, 0xfc, !UPT ;  /* 0x0000000204047892 */ /* 0x000fcc000f8efc3f */
[----:B------:R-:W-:-:S05]  /*b0c0*/  IMAD.U32 R0, RZ, RZ, UR4 ;  /* 0x00000004ff007e24 */ /* 0x000fca000f8e00ff */
[----:B------:R-:W-:-:S13]  /*b0d0*/  ISETP.NE.AND P0, PT, R0, 0x3, PT ;  /* 0x000000030000780c */ /* 0x000fda0003f05270 */
[----:B------:R-:W-:Y:S05]  /*b0e0*/  @!P0 BRA `(.L_x_82) ;  /* 0x0000000000048947 */ /* 0x000fea0003800000 */
[----:B------:R-:W-:Y:S01]  /*b0f0*/  BPT.TRAP 0x1 ;  /* 0x000000040000795c */ /* 0x000fe20000300000 */
.L_x_82:
[C---:B------:R-:W-:Y:S01]  /*b100*/  IMAD R3, R22.reuse, 0x8, R5 ;  /* 0x0000000816037824 */ /* 0x040fe200078e0205 */
[----:B------:R-:W-:Y:S02]  /*b110*/  SHF.L.U32 R2, R25, 0x1f, RZ ;  /* 0x0000001f19027819 */ /* 0x000fe400000006ff */
[----:B------:R-:W-:Y:S02]  /*b120*/  IADD3 R22, R22, 0x1, RZ ;  /* 0x0000000116167810 */ /* 0x000fe40007ffe0ff */
[----:B------:R-:W0:Y:S02]  /*b130*/  SYNCS.PHASECHK.TRANS64.TRYWAIT P1, [R3+URZ+0x2a840], R2 ;  /* 0x02a84002030075a7 */ /* 0x000e24000802017f */
[----:B------:R-:W-:-:S04]  /*b140*/  ISETP.NE.AND P2, PT, R22, 0x2, PT ;  /* 0x000000021600780c */ /* 0x000fc80003f45270 */
[----:B------:R-:W-:Y:S01]  /*b150*/  SEL R0, RZ, 0x1, P2 ;  /* 0x00000001ff007807 */ /* 0x000fe20001000000 */
[----:B0-----:R-:W-:Y:S08]  /*b160*/  @!P1 BRA `(.L_x_83) ;  /* 0x0000002c00f09947 */ /* 0x001ff00003800000 */
.L_x_178:
[----:B------:R-:W-:Y:S02]  /*b170*/  SEL R22, R22, RZ, P2 ;  /* 0x000000ff16167207 */ /* 0x000fe40001000000 */
[----:B------:R-:W-:Y:S01]  /*b180*/  LOP3.LUT R0, R25, R0, RZ, 0x3c, !PT ;  /* 0x0000000019007212 */ /* 0x000fe200078e3cff */
[----:B------:R-:W-:Y:S06]  /*b190*/  @!P0 BRA `(.L_x_84) ;  /* 0x0000000000048947 */ /* 0x000fec0003800000 */
[----:B------:R-:W-:Y:S01]  /*b1a0*/  BPT.TRAP 0x1 ;  /* 0x000000040000795c */ /* 0x000fe20000300000 */
.L_x_84:
[----:B------:R-:W-:Y:S01]  /*b1b0*/  IMAD R5, R22, 0x8, R5 ;  /* 0x0000000816057824 */ /* 0x000fe200078e0205 */
[----:B------:R-:W-:-:S04]  /*b1c0*/  SHF.L.U32 R0, R0, 0x1f, RZ ;  /* 0x0000001f00007819 */ /* 0x000fc800000006ff */
[----:B------:R-:W1:Y:S02]  /*b1d0*/  SYNCS.PHASECHK.TRANS64.TRYWAIT P1, [R5+URZ+0x2a840], R0 ;  /* 0x02a84000050075a7 */ /* 0x000e64000802017f */
[----:B-1----:R-:W-:Y:S05]  /*b1e0*/  @!P1 BRA `(.L_x_85) ;  /* 0x0000002c00e49947 */ /* 0x002fea0003800000 */
.L_x_179:
[----:B------:R-:W-:Y:S05]  /*b1f0*/  @!P0 BRA `(.L_x_86) ;  /* 0x0000000000048947 */ /* 0x000fea0003800000 */
[----:B------:R-:W-:Y:S01]  /*b200*/  BPT.TRAP 0x1 ;  /* 0x000000040000795c */ /* 0x000fe20000300000 */
.L_x_86:
[----:B------:R-:W2:Y:S02]  /*b210*/  SYNCS.PHASECHK.TRANS64.TRYWAIT P1, [R3+URZ+0x2a860], R2 ;  /* 0x02a86002030075a7 */ /* 0x000ea4000802017f */
[----:B--2---:R-:W-:Y:S05]  /*b220*/  @!P1 BRA `(.L_x_87) ;  /* 0x0000002c00e89947 */ /* 0x004fea0003800000 */
.L_x_180:
[----:B------:R-:W-:Y:S05]  /*b230*/  @!P0 BRA `(.L_x_88) ;  /* 0x0000000000048947 */ /* 0x000fea0003800000 */
[----:B------:R-:W-:Y:S01]  /*b240*/  BPT.TRAP 0x1 ;  /* 0x000000040000795c */ /* 0x000fe20000300000 */
.L_x_88:
[----:B---3--:R3:W4:Y:S02]  /*b250*/  SYNCS.PHASECHK.TRANS64.TRYWAIT P0, [R5+URZ+0x2a860], R0 ;  /* 0x02a86000050075a7 */ /* 0x008724000800017f */
[----:B----4-:R-:W-:Y:S05]  /*b260*/  @!P0 NANOSLEEP.SYNCS 0x989680 ;  /* 0x009896800000895d */ /* 0x010fea0003900000 */
[----:B------:R-:W4:Y:S02]  /*b270*/  @!P0 SYNCS.PHASECHK.TRANS64 P0, [R5+URZ+0x2a860], R0 ;  /* 0x02a86000050085a7 */ /* 0x000f24000800007f */
[----:B----4-:R-:W-:Y:S05]  /*b280*/  @!P0 BRA `(.L_x_88) ;  /* 0xfffffffc00f08947 */ /* 0x010fea000383ffff */
.L_x_80:
[----:B------:R-:W-:Y:S05]  /*b290*/  BSYNC B0 ;  /* 0x0000000000007941 */ /* 0x000fea0003800000 */
.L_x_79:
[----:B------:R-:W-:Y:S05]  /*b2a0*/  EXIT ;  /* 0x000000000000794d */ /* 0x000fea0003800000 */
.L_x_8:
[----:B0-----:R-:W-:-:S04]  /*b2b0*/  IMAD.U32 R3, RZ, RZ, UR41 ;  /* 0x00000029ff037e24 */ /* 0x001fc8000f8e00ff */
[----:B------:R0:W1:Y:S03]  /*b2c0*/  SYNCS.PHASECHK.TRANS64.TRYWAIT P1, [R3+URZ+0x2a800], R0 ;  /* 0x02a80000030075a7 */ /* 0x000066000802017f */
[----:B-1----:R-:W-:Y:S05]  /*b2d0*/  @!P1 NANOSLEEP.SYNCS 0x989680 ;  /* 0x009896800000995d */ /* 0x002fea0003900000 */
[----:B------:R-:W1:Y:S02]  /*b2e0*/  @!P1 SYNCS.PHASECHK.TRANS64 P1, [R3+URZ+0x2a800], R0 ;  /* 0x02a80000030095a7 */ /* 0x000e64000802007f */
[----:B-1----:R-:W-:Y:S05]  /*b2f0*/  @!P1 BRA `(.L_x_8) ;  /* 0xfffffffc00ec9947 */ /* 0x002fea000383ffff */
[----:B------:R-:W-:Y:S05]  /*b300*/  BRA `(.L_x_89) ;  /* 0xffffff5c00707947 */ /* 0x000fea000383ffff */
.L_x_12:
[----:B-1----:R1:W2:Y:S02]  /*b310*/  SYNCS.PHASECHK.TRANS64.TRYWAIT P1, [R0+URZ+0x2a830], R3 ;  /* 0x02a83003000075a7 */ /* 0x0022a4000802017f */
[----:B--2---:R-:W-:Y:S05]  /*b320*/  @!P1 NANOSLEEP.SYNCS 0x989680 ;  /* 0x009896800000995d */ /* 0x004fea0003900000 */
[----:B------:R-:W2:Y:S02]  /*b330*/  @!P1 SYNCS.PHASECHK.TRANS64 P1, [R0+URZ+0x2a830], R3 ;  /* 0x02a83003000095a7 */ /* 0x000ea4000802007f */
[----:B--2---:R-:W-:Y:S05]  /*b340*/  @!P1 BRA `(.L_x_12) ;  /* 0xfffffffc00f09947 */ /* 0x004fea000383ffff */
[----:B------:R-:W-:Y:S05]  /*b350*/  BRA `(.L_x_11) ;  /* 0xffffff5c00907947 */ /* 0x000fea000383ffff */
.L_x_18:
[----:B-1----:R-:W-:-:S04]  /*b360*/  MOV R7, UR8 ;  /* 0x0000000800077c02 */ /* 0x002fc80008000f00 */
[----:B------:R1:W2:Y:S03]  /*b370*/  SYNCS.PHASECHK.TRANS64.TRYWAIT P1, [R7+URZ+0x2a830], R6 ;  /* 0x02a83006070075a7 */ /* 0x0002a6000802017f */
[----:B--2---:R-:W-:Y:S05]  /*b380*/  @!P1 NANOSLEEP.SYNCS 0x989680 ;  /* 0x009896800000995d */ /* 0x004fea0003900000 */
[----:B------:R-:W2:Y:S02]  /*b390*/  @!P1 SYNCS.PHASECHK.TRANS64 P1, [R7+URZ+0x2a830], R6 ;  /* 0x02a83006070095a7 */ /* 0x000ea4000802007f */
[----:B--2---:R-:W-:Y:S05]  /*b3a0*/  @!P1 BRA `(.L_x_18) ;  /* 0xfffffffc00ec9947 */ /* 0x004fea000383ffff */
[----:B------:R-:W-:Y:S05]  /*b3b0*/  BRA `(.L_x_17) ;  /* 0xffffff8400507947 */ /* 0x000fea000383ffff */
.L_x_22:
[----:B---3--:R-:W-:-:S04]  /*b3c0*/  IMAD.U32 R5, RZ, RZ, UR9 ;  /* 0x00000009ff057e24 */ /* 0x008fc8000f8e00ff */
[----:B------:R3:W4:Y:S03]  /*b3d0*/  SYNCS.PHASECHK.TRANS64.TRYWAIT P1, [R5+URZ+0x2a850], R4 ;  /* 0x02a85004050075a7 */ /* 0x000726000802017f */
[----:B----4-:R-:W-:Y:S05]  /*b3e0*/  @!P1 NANOSLEEP.SYNCS 0x989680 ;  /* 0x009896800000995d */ /* 0x010fea0003900000 */
[----:B------:R-:W4:Y:S02]  /*b3f0*/  @!P1 SYNCS.PHASECHK.TRANS64 P1, [R5+URZ+0x2a850], R4 ;  /* 0x02a85004050095a7 */ /* 0x000f24000802007f */
[----:B----4-:R-:W-:Y:S05]  /*b400*/  @!P1 BRA `(.L_x_22) ;  /* 0xfffffffc00ec9947 */ /* 0x010fea000383ffff */
[----:B------:R-:W-:Y:S05]  /*b410*/  BRA `(.L_x_21) ;  /* 0xffffff8c00887947 */ /* 0x000fea000383ffff */
.L_x_29:
[----:B-1----:R-:W-:-:S04]  /*b420*/  IMAD.U32 R5, RZ, RZ, UR10 ;  /* 0x0000000aff057e24 */ /* 0x002fc8000f8e00ff */
[----:B------:R1:W2:Y:S03]  /*b430*/  SYNCS.PHASECHK.TRANS64.TRYWAIT P1, [R5+URZ+0x2a850], R4 ;  /* 0x02a85004050075a7 */ /* 0x0002a6000802017f */
[----:B--2---:R-:W-:Y:S05]  /*b440*/  @!P1 NANOSLEEP.SYNCS 0x989680 ;  /* 0x009896800000995d */ /* 0x004fea0003900000 */
[----:B------:R-:W2:Y:S02]  /*b450*/  @!P1 SYNCS.PHASECHK.TRANS64 P1, [R5+URZ+0x2a850], R4 ;  /* 0x02a85004050095a7 */ /* 0x000ea4000802007f */
[----:B--2---:R-:W-:Y:S05]  /*b460*/  @!P1 BRA `(.L_x_29) ;  /* 0xfffffffc00ec9947 */ /* 0x004fea000383ffff */
[----:B------:R-:W-:Y:S05]  /*b470*/  BRA `(.L_x_28) ;  /* 0xffffffa800a07947 */ /* 0x000fea000383ffff */
.L_x_44:
[----:B------:R-:W0:Y:S01]  /*b480*/  S2R R17, SR_TID.X ;  /* 0x0000000000117919 */ /* 0x000e220000002100 */
[----:B------:R-:W-:Y:S01]  /*b490*/  BSSY B0, `(.L_x_90) ;  /* 0x000000a000007945 */ /* 0x000fe20003800000 */
[----:B------:R-:W-:Y:S01]  /*b4a0*/  IMAD.MOV.U32 R12, RZ, RZ, RZ ;  /* 0x000000ffff0c7224 */ /* 0x000fe200078e00ff */
[----:B------:R-:W-:Y:S01]  /*b4b0*/  MOV R15, 0xffffffff ;  /* 0xffffffff000f7802 */ /* 0x000fe20000000f00 */
[----:B------:R-:W-:Y:S01]  /*b4c0*/  IMAD.MOV.U32 R11, RZ, RZ, 0x1f ;  /* 0x0000001fff0b7424 */ /* 0x000fe200078e00ff */
[----:B0-----:R-:W-:-:S04]  /*b4d0*/  SHF.R.U32.HI R17, RZ, 0x5, R17 ;  /* 0x00000005ff117819 */ /* 0x001fc80000011611 */
[----:B------:R-:W-:-:S04]  /*b4e0*/  LOP3.LUT R17, R17, 0x3, RZ, 0xc0, !PT ;  /* 0x0000000311117812 */ /* 0x000fc800078ec0ff */
[----:B------:R-:W-:-:S07]  /*b4f0*/  MOV R13, R17 ;  /* 0x00000011000d7202 */ /* 0x000fce0000000f00 */
[----:B-1---5:R-:W-:Y:S05]  /*b500*/  WARPSYNC.COLLECTIVE R15, `(.L_x_91) ;  /* 0x000000000f087348 */ /* 0x022fea0003c00000 */
[----:B------:R0:W2:Y:S02]  /*b510*/  SHFL.IDX P6, R14, R13, R12, R11 ;  /* 0x0000000c0d0e7389 */ /* 0x0000a400000c000b */
[----:B012--5:R-:W-:Y:S01]  /*b520*/  ENDCOLLECTIVE ;  /* 0x000000000000791b */ /* 0x027fe20003800000 */
.L_x_91:
[----:B------:R-:W-:Y:S05]  /*b530*/  BSYNC B0 ;  /* 0x0000000000007941 */ /* 0x000fea0003800000 */
.L_x_90:
[----:B------:R-:W-:Y:S05]  /*b540*/  BRA `(.L_x_92) ;  /* 0xffffffd000087947 */ /* 0x000fea000383ffff */
.L_x_47:
[----:B0-----:R0:W1:Y:S02]  /*b550*/  SYNCS.PHASECHK.TRANS64.TRYWAIT P0, [R0+URZ+0x2a840], R3 ;  /* 0x02a84003000075a7 */ /* 0x001064000800017f */
[----:B-1----:R-:W-:Y:S05]  /*b560*/  @!P0 NANOSLEEP.SYNCS 0x989680 ;  /* 0x009896800000895d */ /* 0x002fea0003900000 */
[----:B------:R-:W1:Y:S02]  /*b570*/  @!P0 SYNCS.PHASECHK.TRANS64 P0, [R0+URZ+0x2a840], R3 ;  /* 0x02a84003000085a7 */ /* 0x000e64000800007f */
[----:B-1----:R-:W-:Y:S05]  /*b580*/  @!P0 BRA `(.L_x_47) ;  /* 0xfffffffc00f08947 */ /* 0x002fea000383ffff */
[----:B------:R-:W-:Y:S05]  /*b590*/  BRA `(.L_x_93) ;  /* 0xffffffd000e07947 */ /* 0x000fea000383ffff */
.L_x_48:
[----:B------:R-:W-:Y:S01]  /*b5a0*/  BSSY B0, `(.L_x_94) ;  /* 0x0000008000007945 */ /* 0x000fe20003800000 */
[----:B------:R-:W-:Y:S01]  /*b5b0*/  IMAD.MOV.U32 R13, RZ, RZ, R6 ;  /* 0x000000ffff0d7224 */ /* 0x000fe200078e0006 */
[----:B------:R-:W-:Y:S01]  /*b5c0*/  MOV R11, 0x181f ;  /* 0x0000181f000b7802 */ /* 0x000fe20000000f00 */
[----:B------:R-:W-:Y:S02]  /*b5d0*/  IMAD.MOV.U32 R12, RZ, RZ, RZ ;  /* 0x000000ffff0c7224 */ /* 0x000fe400078e00ff */
[----:B------:R-:W-:-:S07]  /*b5e0*/  IMAD.MOV.U32 R15, RZ, RZ, -0x1 ;  /* 0xffffffffff0f7424 */ /* 0x000fce00078e00ff */
[----:B------:R-:W-:Y:S05]  /*b5f0*/  WARPSYNC.COLLECTIVE R15, `(.L_x_95) ;  /* 0x000000000f087348 */ /* 0x000fea0003c00000 */
[----:B------:R0:W1:Y:S02]  /*b600*/  SHFL.IDX P6, R14, R13, R12, R11 ;  /* 0x0000000c0d0e7389 */ /* 0x00006400000c000b */
[----:B01----:R-:W-:Y:S01]  /*b610*/  ENDCOLLECTIVE ;  /* 0x000000000000791b */ /* 0x003fe20003800000 */
.L_x_95:
[----:B------:R-:W-:Y:S05]  /*b620*/  BSYNC B0 ;  /* 0x0000000000007941 */ /* 0x000fea0003800000 */
.L_x_94:
[----:B------:R-:W-:Y:S01]  /*b630*/  MOV R13, R4 ;  /* 0x00000004000d7202 */ /* 0x000fe20000000f00 */
[----:B------:R-:W-:Y:S01]  /*b640*/  IMAD.MOV.U32 R12, RZ, RZ, RZ ;  /* 0x000000ffff0c7224 */ /* 0x000fe200078e00ff */
[----:B------:R-:W-:Y:S01]  /*b650*/  MOV R15, 0xffffffff ;  /* 0xffffffff000f7802 */ /* 0x000fe20000000f00 */
[----:B------:R-:W-:Y:S01]  /*b660*/  IMAD.MOV.U32 R11, RZ, RZ, 0x181f ;  /* 0x0000181fff0b7424 */ /* 0x000fe200078e00ff */
[----:B------:R-:W-:Y:S01]  /*b670*/  ISETP.GE.AND P0, PT, R33, 0x1, PT ;  /* 0x000000012100780c */ /* 0x000fe20003f06270 */
[----:B------:R-:W-:-:S12]  /*b680*/  IMAD.MOV.U32 R2, RZ, RZ, R14 ;  /* 0x000000ffff027224 */ /* 0x000fd800078e000e */
[----:B------:R-:W-:Y:S05]  /*b690*/  WARPSYNC.COLLECTIVE R15, `(.L_x_96) ;  /* 0x000000000f087348 */ /* 0x000fea0003c00000 */
[----:B------:R0:W1:Y:S02]  /*b6a0*/  SHFL.IDX P6, R14, R13, R12, R11 ;  /* 0x0000000c0d0e7389 */ /* 0x00006400000c000b */
[----:B01----:R-:W-:Y:S01]  /*b6b0*/  ENDCOLLECTIVE ;  /* 0x000000000000791b */ /* 0x003fe20003800000 */
.L_x_96:
[----:B------:R-:W-:Y:S02]  /*b6c0*/  @P0 LEA R7, R5, UR39, 0x1 ;  /* 0x0000002705070c11 */ /* 0x000fe4000f8e08ff */
[----:B------:R-:W-:Y:S01]  /*b6d0*/  MOV R13, R6 ;  /* 0x00000006000d7202 */ /* 0x000fe20000000f00 */
[----:B------:R-:W-:Y:S01]  /*b6e0*/  IMAD.MOV.U32 R12, RZ, RZ, 0x1 ;  /* 0x00000001ff0c7424 */ /* 0x000fe200078e00ff */
[----:B------:R-:W-:-:S05]  /*b6f0*/  @P0 LEA R14, P1, R37, R14, 0x1 ;  /* 0x0000000e250e0211 */ /* 0x000fca00078208ff */
[----:B------:R-:W-:Y:S02]  /*b700*/  @P0 IMAD.X R3, RZ, RZ, R2, P1 ;  /* 0x000000ffff030224 */ /* 0x000fe400008e0602 */
[----:B------:R-:W-:-:S07]  /*b710*/  @P0 IMAD.MOV.U32 R2, RZ, RZ, R14 ;  /* 0x000000ffff020224 */ /* 0x000fce00078e000e */
[----:B------:R-:W-:Y:S05]  /*b720*/  WARPSYNC.COLLECTIVE R15, `(.L_x_97) ;  /* 0x000000000f087348 */ /* 0x000fea0003c00000 */
[----:B------:R0:W1:Y:S02]  /*b730*/  SHFL.IDX P6, R14, R13, R12, R11 ;  /* 0x0000000c0d0e7389 */ /* 0x00006400000c000b */
[----:B01----:R-:W-:Y:S01]  /*b740*/  ENDCOLLECTIVE ;  /* 0x000000000000791b */ /* 0x003fe20003800000 */
.L_x_97:
[----:B------:R-:W-:Y:S01]  /*b750*/  @!PT LDS RZ, [RZ] ;  /* 0x00000000fffff984 */ /* 0x000fe20000000800 */
[----:B------:R-:W-:Y:S01]  /*b760*/  @!PT LDS RZ, [RZ] ;  /* 0x00000000fffff984 */ /* 0x000fe20000000800 */
[----:B------:R-:W-:Y:S01]  /*b770*/  @!PT LDS RZ, [RZ] ;  /* 0x00000000fffff984 */ /* 0x000fe20000000800 */
[----:B------:R0:W-:Y:S04]  /*b780*/  @P0 LDGSTS.E.BYPASS.LTC128B.128 [R7+0x18400], desc[UR36][R2.64], !P4 ;  /* 0x1840000002070fae */ /* 0x0001e8000e101d64 */
[----:B------:R0:W-:Y:S04]  /*b790*/  @P0 LDGSTS.E.BYPASS.LTC128B.128 [R7+0x1b400], desc[UR36][R2.64+0x80], !P3 ;  /* 0x1b40008002070fae */ /* 0x0001e8000d901d64 */
[----:B------:R0:W-:Y:S01]  /*b7a0*/  @P0 LDGSTS.E.BYPASS.LTC128B.128 [R7+0x1e400], desc[UR36][R2.64+0x100], !P2 ;  /* 0x1e40010002070fae */ /* 0x0001e2000d101d64 */
[----:B------:R-:W-:Y:S02]  /*b7b0*/  ISETP.GE.AND P0, PT, R33, 0x11, PT ;  /* 0x000000112100780c */ /* 0x000fe40003f06270 */
[----:B------:R-:W-:Y:S01]  /*b7c0*/  MOV R13, R4 ;  /* 0x00000004000d7202 */ /* 0x000fe20000000f00 */
[----:B------:R-:W-:-:S10]  /*b7d0*/  IMAD.MOV.U32 R8, RZ, RZ, R14 ;  /* 0x000000ffff087224 */ /* 0x000fd400078e000e */
[----:B0-----:R-:W-:Y:S05]  /*b7e0*/  WARPSYNC.COLLECTIVE R15, `(.L_x_98) ;  /* 0x000000000f087348 */ /* 0x001fea0003c00000 */
[----:B------:R1:W2:Y:S02]  /*b7f0*/  SHFL.IDX P6, R14, R13, R12, R11 ;  /* 0x0000000c0d0e7389 */ /* 0x0002a400000c000b */
[----:B012---:R-:W-:Y:S01]  /*b800*/  ENDCOLLECTIVE ;  /* 0x000000000000791b */ /* 0x007fe20003800000 */
.L_x_98:
[----:B------:R-:W-:Y:S01]  /*b810*/  @P0 LEA R21, R5, UR39, 0x1 ;  /* 0x0000002705150c11 */ /* 0x000fe2000f8e08ff */
[----:B------:R-:W-:Y:S02]  /*b820*/  IMAD.MOV.U32 R13, RZ, RZ, R6 ;  /* 0x000000ffff0d7224 */ /* 0x000fe400078e0006 */
[----:B------:R-:W-:Y:S01]  /*b830*/  IMAD.MOV.U32 R12, RZ, RZ, 0x2 ;  /* 0x00000002ff0c7424 */ /* 0x000fe200078e00ff */
[----:B------:R-:W-:-:S05]  /*b840*/  @P0 LEA R14, P1, R37, R14, 0x1 ;  /* 0x0000000e250e0211 */ /* 0x000fca00078208ff */
[----:B------:R-:W-:-:S08]  /*b850*/  @P0 IMAD.MOV.U32 R2, RZ, RZ, R14 ;  /* 0x000000ffff020224 */ /* 0x000fd000078e000e */
[----:B------:R-:W-:Y:S05]  /*b860*/  WARPSYNC.COLLECTIVE R15, `(.L_x_99) ;  /* 0x000000000f087348 */ /* 0x000fea0003c00000 */
[----:B------:R0:W1:Y:S02]  /*b870*/  SHFL.IDX P6, R14, R13, R12, R11 ;  /* 0x0000000c0d0e7389 */ /* 0x00006400000c000b */
[----:B01----:R-:W-:Y:S01]  /*b880*/  ENDCOLLECTIVE ;  /* 0x000000000000791b */ /* 0x003fe20003800000 */
.L_x_99:
[----:B------:R-:W-:-:S05]  /*b890*/  @P0 IMAD.X R9, RZ, RZ, R8, P1 ;  /* 0x000000ffff090224 */ /* 0x000fca00008e0608 */
[----:B------:R-:W-:-:S05]  /*b8a0*/  @P0 MOV R3, R9 ;  /* 0x0000000900030202 */ /* 0x000fca0000000f00 */
[----:B------:R-:W-:Y:S01]  /*b8b0*/  @!PT LDS RZ, [RZ] ;  /* 0x00000000fffff984 */ /* 0x000fe20000000800 */
[----:B------:R-:W-:Y:S01]  /*b8c0*/  @!PT LDS RZ, [RZ] ;  /* 0x00000000fffff984 */ /* 0x000fe20000000800 */
[----:B------:R-:W-:Y:S01]  /*b8d0*/  @!PT LDS RZ, [RZ] ;  /* 0x00000000fffff984 */ /* 0x000fe20000000800 */
[----:B------:R0:W-:Y:S01]  /*b8e0*/  @P0 LDGSTS.E.BYPASS.LTC128B.128 [R21+0x18c00], desc[UR36][R2.64], !P4 ;  /* 0x18c0000002150fae */ /* 0x0001e2000e101d64 */
[----:B------:R-:W-:-:S03]  /*b8f0*/  IMAD.MOV.U32 R13, RZ, RZ, R4 ;  /* 0x000000ffff0d7224 */ /* 0x000fc600078e0004 */
[----:B------:R0:W-:Y:S04]  /*b900*/  @P0 LDGSTS.E.BYPASS.LTC128B.128 [R21+0x1bc00], desc[UR36][R2.64+0x80], !P3 ;  /* 0x1bc0008002150fae */ /* 0x0001e8000d901d64 */
[----:B------:R0:W-:Y:S01]  /*b910*/  @P0 LDGSTS.E.BYPASS.LTC128B.128 [R21+0x1ec00], desc[UR36][R2.64+0x100], !P2 ;  /* 0x1ec0010002150fae */ /* 0x0001e2000d101d64 */
[----:B------:R-:W-:Y:S02]  /*b920*/  ISETP.GE.AND P0, PT, R33, 0x21, PT ;  /* 0x000000212100780c */ /* 0x000fe40003f06270 */
[----:B------:R-:W-:-:S11]  /*b930*/  MOV R7, R14 ;  /* 0x0000000e00077202 */ /* 0x000fd60000000f00 */
[----:B0-----:R-:W-:Y:S05]  /*b940*/  WARPSYNC.COLLECTIVE R15, `(.L_x_100) ;  /* 0x000000000f087348 */ /* 0x001fea0003c00000 */
[----:B------:R1:W2:Y:S02]  /*b950*/  SHFL.IDX P6, R14, R13, R12, R11 ;  /* 0x0000000c0d0e7389 */ /* 0x0002a400000c000b */
[----:B012---:R-:W-:Y:S01]  /*b960*/  ENDCOLLECTIVE ;  /* 0x000000000000791b */ /* 0x007fe20003800000 */
.L_x_100:
[----:B------:R-:W-:Y:S01]  /*b970*/  @P0 LEA R9, R5, UR39, 0x1 ;  /* 0x0000002705090c11 */ /* 0x000fe2000f8e08ff */
[----:B------:R-:W-:Y:S01]  /*b980*/  IMAD.MOV.U32 R13, RZ, RZ, R6 ;  /* 0x000000ffff0d7224 */ /* 0x000fe200078e0006 */
[----:B------:R-:W-:Y:S02]  /*b990*/  MOV R12, 0x3 ;  /* 0x00000003000c7802 */ /* 0x000fe40000000f00 */
[----:B------:R-:W-:-:S04]  /*b9a0*/  @P0 LEA R14, P1, R37, R14, 0x1 ;  /* 0x0000000e250e0211 */ /* 0x000fc800078208ff */
[----:B------:R-:W-:Y:S01]  /*b9b0*/  @P0 MOV R2, R14 ;  /* 0x0000000e00020202 */ /* 0x000fe20000000f00 */
[----:B------:R-:W-:-:S08]  /*b9c0*/  @P0 IMAD.X R7, RZ, RZ, R7, P1 ;  /* 0x000000ffff070224 */ /* 0x000fd000008e0607 */
[----:B------:R-:W-:Y:S05]  /*b9d0*/  WARPSYNC.COLLECTIVE R15, `(.L_x_101) ;  /* 0x000000000f087348 */ /* 0x000fea0003c00000 */
[----:B------:R0:W1:Y:S02]  /*b9e0*/  SHFL.IDX P6, R14, R13, R12, R11 ;  /* 0x0000000c0d0e7389 */ /* 0x00006400000c000b */
[----:B01----:R-:W-:Y:S01]  /*b9f0*/  ENDCOLLECTIVE ;  /* 0x000000000000791b */ /* 0x003fe20003800000 */
.L_x_101:
[----:B------:R-:W-:-:S05]  /*ba00*/  @P0 IMAD.MOV.U32 R3, RZ, RZ, R7 ;  /* 0x000000ffff030224 */ /* 0x000fca00078e0007 */
[----:B------:R-:W-:Y:S01]  /*ba10*/  @!PT LDS RZ, [RZ] ;  /* 0x00000000fffff984 */ /* 0x000fe20000000800 */
[----:B------:R-:W-:Y:S01]  /*ba20*/  @!PT LDS RZ, [RZ] ;  /* 0x00000000fffff984 */ /* 0x000fe20000000800 */
[----:B------:R-:W-:Y:S01]  /*ba30*/  @!PT LDS RZ, [RZ] ;  /* 0x00000000fffff984 */ /* 0x000fe20000000800 */
[----:B------:R0:W-:Y:S04]  /*ba40*/  @P0 LDGSTS.E.BYPASS.LTC128B.128 [R9+0x19400], desc[UR36][R2.64], !P4 ;  /* 0x1940000002090fae */ /* 0x0001e8000e101d64 */
[----:B------:R0:W-:Y:S01]  /*ba50*/  @P0 LDGSTS.E.BYPASS.LTC128B.128 [R9+0x1c400], desc[UR36][R2.64+0x80], !P3 ;  /* 0x1c40008002090fae */ /* 0x0001e2000d901d64 */
[----:B------:R-:W-:-:S03]  /*ba60*/  IMAD.MOV.U32 R13, RZ, RZ, R4 ;  /* 0x000000ffff0d7224 */ /* 0x000fc600078e0004 */
[----:B------:R0:W-:Y:S01]  /*ba70*/  @P0 LDGSTS.E.BYPASS.LTC128B.128 [R9+0x1f400], desc[UR36][R2.64+0x100], !P2 ;  /* 0x1f40010002090fae */ /* 0x0001e2000d101d64 */
[----:B------:R-:W-:Y:S01]  /*ba80*/  ISETP.GE.AND P0, PT, R33, 0x31, PT ;  /* 0x000000312100780c */ /* 0x000fe20003f06270 */
[----:B------:R-:W-:-:S12]  /*ba90*/  IMAD.MOV.U32 R7, RZ, RZ, R14 ;  /* 0x000000ffff077224 */ /* 0x000fd800078e000e */
[----:B0-----:R-:W-:Y:S05]  /*baa0*/  WARPSYNC.COLLECTIVE R15, `(.L_x_102) ;  /* 0x000000000f087348 */ /* 0x001fea0003c00000 */
[----:B------:R1:W2:Y:S02]  /*bab0*/  SHFL.IDX P6, R14, R13, R12, R11 ;  /* 0x0000000c0d0e7389 */ /* 0x0002a400000c000b */
[----:B012---:R-:W-:Y:S01]  /*bac0*/  ENDCOLLECTIVE ;  /* 0x000000000000791b */ /* 0x007fe20003800000 */
.L_x_102:
[----:B------:R-:W-:Y:S02]  /*bad0*/  @P0 LEA R21, R5, UR39, 0x1 ;  /* 0x0000002705150c11 */ /* 0x000fe4000f8e08ff */
[----:B------:R-:W-:Y:S01]  /*bae0*/  MOV R13, R6 ;  /* 0x00000006000d7202 */ /* 0x000fe20000000f00 */
[----:B------:R-:W-:Y:S01]  /*baf0*/  IMAD.MOV.U32 R12, RZ, RZ, 0x4 ;  /* 0x00000004ff0c7424 */ /* 0x000fe200078e00ff */
[----:B------:R-:W-:-:S04]  /*bb00*/  @P0 LEA R14, P1, R37, R14, 0x1 ;  /* 0x0000000e250e0211 */ /* 0x000fc800078208ff */
[----:B------:R-:W-:Y:S01]  /*bb10*/  @P0 IADD3.X R7, RZ, R7, RZ, P1, !PT ;  /* 0x00000007ff070210 */ /* 0x000fe20000ffe4ff */
[----:B------:R-:W-:-:S08]  /*bb20*/  @P0 IMAD.MOV.U32 R2, RZ, RZ, R14 ;  /* 0x000000ffff020224 */ /* 0x000fd000078e000e */
[----:B------:R-:W-:Y:S05]  /*bb30*/  WARPSYNC.COLLECTIVE R15, `(.L_x_103) ;  /* 0x000000000f087348 */ /* 0x000fea0003c00000 */
[----:B------:R0:W1:Y:S02]  /*bb40*/  SHFL.IDX P6, R14, R13, R12, R11 ;  /* 0x0000000c0d0e7389 */ /* 0x00006400000c000b */
[----:B01----:R-:W-:Y:S01]  /*bb50*/  ENDCOLLECTIVE ;  /* 0x000000000000791b */ /* 0x003fe20003800000 */
.L_x_103:
[----:B------:R-:W-:-:S05]  /*bb60*/  @P0 IMAD.MOV.U32 R3, RZ, RZ, R7 ;  /* 0x000000ffff030224 */ /* 0x000fca00078e0007 */
[----:B------:R-:W-:Y:S01]  /*bb70*/  @!PT LDS RZ, [RZ] ;  /* 0x00000000fffff984 */ /* 0x000fe20000000800 */
[----:B------:R-:W-:Y:S01]  /*bb80*/  @!PT LDS RZ, [RZ] ;  /* 0x00000000fffff984 */ /* 0x000fe20000000800 */
[----:B------:R-:W-:Y:S01]  /*bb90*/  @!PT LDS RZ, [RZ] ;  /* 0x00000000fffff984 */ /* 0x000fe20000000800 */
[----:B------:R0:W-:Y:S04]  /*bba0*/  @P0 LDGSTS.E.BYPASS.LTC128B.128 [R21+0x19c00], desc[UR36][R2.64], !P4 ;  /* 0x19c0000002150fae */ /* 0x0001e8000e101d64 */
[----:B------:R0:W-:Y:S01]  /*bbb0*/  @P0 LDGSTS.E.BYPASS.LTC128B.128 [R21+0x1cc00], desc[UR36][R2.64+0x80], !P3 ;  /* 0x1cc0008002150fae */ /* 0x0001e2000d901d64 */
[----:B------:R-:W-:-:S03]  /*bbc0*/  MOV R13, R4 ;  /* 0x00000004000d7202 */ /* 0x000fc60000000f00 */
[----:B------:R0:W-:Y:S01]  /*bbd0*/  @P0 LDGSTS.E.BYPASS.LTC128B.128 [R21+0x1fc00], desc[UR36][R2.64+0x100], !P2 ;  /* 0x1fc0010002150fae */ /* 0x0001e2000d101d64 */
[----:B------:R-:W-:Y:S01]  /*bbe0*/  ISETP.GE.AND P0, PT, R33, 0x41, PT ;  /* 0x000000412100780c */ /* 0x000fe20003f06270 */
[----:B------:R-:W-:-:S12]  /*bbf0*/  IMAD.MOV.U32 R7, RZ, RZ, R14 ;  /* 0x000000ffff077224 */ /* 0x000fd800078e000e */
[----:B0-----:R-:W-:Y:S05]  /*bc00*/  WARPSYNC.COLLECTIVE R15, `(.L_x_104) ;  /* 0x000000000f087348 */ /* 0x001fea0003c00000 */
[----:B------:R1:W2:Y:S02]  /*bc10*/  SHFL.IDX P6, R14, R13, R12, R11 ;  /* 0x0000000c0d0e7389 */ /* 0x0002a400000c000b */
[----:B012---:R-:W-:Y:S01]  /*bc20*/  ENDCOLLECTIVE ;  /* 0x000000000000791b */ /* 0x007fe20003800000 */
.L_x_104:
        /* <DEDUP_REMOVED lines=8> */
.L_x_105:
        /* <DEDUP_REMOVED lines=9> */
[----:B------:R-:W-:-:S07]  /*bd40*/  MOV R7, R14 ;  /* 0x0000000e00077202 */ /* 0x000fce0000000f00 */
[----:B0-----:R-:W-:Y:S05]  /*bd50*/  WARPSYNC.COLLECTIVE R15, `(.L_x_106) ;  /* 0x000000000f087348 */ /* 0x001fea0003c00000 */
[----:B------:R1:W2:Y:S02]  /*bd60*/  SHFL.IDX P6, R14, R13, R12, R11 ;  /* 0x0000000c0d0e7389 */ /* 0x0002a400000c000b */
[----:B012---:R-:W-:Y:S01]  /*bd70*/  ENDCOLLECTIVE ;  /* 0x000000000000791b */ /* 0x007fe20003800000 */
.L_x_106:
[----:B------:R-:W-:Y:S05]  /*bd80*/  BRA `(.L_x_107) ;  /* 0xffffffd000287947 */ /* 0x000fea000383ffff */
.L_x_52:
[----:B------:R-:W-:Y:S01]  /*bd90*/  IMAD.MOV.U32 R13, RZ, RZ, R5 ;  /* 0x000000ffff0d7224 */ /* 0x000fe200078e0005 */
[----:B------:R-:W-:Y:S01]  /*bda0*/  MOV R12, RZ ;  /* 0x000000ff000c7202 */ /* 0x000fe20000000f00 */
[----:B------:R-:W-:Y:S02]  /*bdb0*/  IMAD.MOV.U32 R11, RZ, RZ, 0x181f ;  /* 0x0000181fff0b7424 */ /* 0x000fe400078e00ff */
[----:B------:R-:W-:Y:S02]  /*bdc0*/  IMAD.MOV.U32 R15, RZ, RZ, -0x1 ;  /* 0xffffffffff0f7424 */ /* 0x000fe400078e00ff */
[----:B------:R-:W-:-:S07]  /*bdd0*/  IMAD.IADD R4, R34, 0x1, R4 ;  /* 0x0000000122047824 */ /* 0x000fce00078e0204 */
[----:B------:R-:W-:Y:S05]  /*bde0*/  WARPSYNC.COLLECTIVE R15, `(.L_x_108) ;  /* 0x000000000f087348 */ /* 0x000fea0003c00000 */
[----:B------:R0:W1:Y:S02]  /*bdf0*/  SHFL.IDX P6, R14, R13, R12, R11 ;  /* 0x0000000c0d0e7389 */ /* 0x00006400000c000b */
[----:B01----:R-:W-:Y:S01]  /*be00*/  ENDCOLLECTIVE ;  /* 0x000000000000791b */ /* 0x003fe20003800000 */
.L_x_108:
[C---:B------:R-:W-:Y:S01]  /*be10*/  VIADD R6, R4.reuse, 0x10 ;  /* 0x0000001004067836 */ /* 0x040fe20000000000 */
[----:B------:R-:W-:Y:S01]  /*be20*/  ISETP.GE.AND P0, PT, R4, UR40, PT ;  /* 0x0000002804007c0c */ /* 0x000fe2000bf06270 */
[----:B------:R-:W-:Y:S01]  /*be30*/  IMAD.MOV.U32 R13, RZ, RZ, R0 ;  /* 0x000000ffff0d7224 */ /* 0x000fe200078e0000 */
[----:B------:R-:W-:-:S11]  /*be40*/  MOV R2, R14 ;  /* 0x0000000e00027202 */ /* 0x000fd60000000f00 */
[----:B------:R-:W-:Y:S05]  /*be50*/  WARPSYNC.COLLECTIVE R15, `(.L_x_109) ;  /* 0x000000000f087348 */ /* 0x000fea0003c00000 */
[----:B------:R0:W1:Y:S02]  /*be60*/  SHFL.IDX P6, R14, R13, R12, R11 ;  /* 0x0000000c0d0e7389 */ /* 0x00006400000c000b */
[----:B01----:R-:W-:Y:S01]  /*be70*/  ENDCOLLECTIVE ;  /* 0x000000000000791b */ /* 0x003fe20003800000 */
.L_x_109:
[----:B------:R-:W-:Y:S01]  /*be80*/  MOV R13, R5 ;  /* 0x00000005000d7202 */ /* 0x000fe20000000f00 */
[----:B------:R-:W-:Y:S01]  /*be90*/  IMAD.MOV.U32 R12, RZ, RZ, 0x1 ;  /* 0x00000001ff0c7424 */ /* 0x000fe200078e00ff */
[----:B------:R-:W-:-:S04]  /*bea0*/  @!P0 LEA R14, P1, R37, R14, 0x1 ;  /* 0x0000000e250e8211 */ /* 0x000fc800078208ff */
[----:B------:R-:W-:Y:S01]  /*beb0*/  @!P0 IADD3.X R3, RZ, R2, RZ, P1, !PT ;  /* 0x00000002ff038210 */ /* 0x000fe20000ffe4ff */
[----:B------:R-:W-:-:S08]  /*bec0*/  @!P0 IMAD.MOV.U32 R2, RZ, RZ, R14 ;  /* 0x000000ffff028224 */ /* 0x000fd000078e000e */
[----:B------:R-:W-:Y:S05]  /*bed0*/  WARPSYNC.COLLECTIVE R15, `(.L_x_110) ;  /* 0x000000000f087348 */ /* 0x000fea0003c00000 */
[----:B------:R0:W1:Y:S02]  /*bee0*/  SHFL.IDX P6, R14, R13, R12, R11 ;  /* 0x0000000c0d0e7389 */ /* 0x00006400000c000b */
[----:B01----:R-:W-:Y:S01]  /*bef0*/  ENDCOLLECTIVE ;  /* 0x000000000000791b */ /* 0x003fe20003800000 */
.L_x_110:
[----:B------:R-:W-:Y:S01]  /*bf00*/  @!PT LDS RZ, [RZ] ;  /* 0x00000000fffff984 */ /* 0x000fe20000000800 */
[----:B------:R-:W-:Y:S01]  /*bf10*/  @!PT LDS RZ, [RZ] ;  /* 0x00000000fffff984 */ /* 0x000fe20000000800 */
[----:B------:R-:W-:Y:S01]  /*bf20*/  @!PT LDS RZ, [RZ] ;  /* 0x00000000fffff984 */ /* 0x000fe20000000800 */
[----:B------:R0:W-:Y:S04]  /*bf30*/  @!P0 LDGSTS.E.BYPASS.LTC128B.128 [R20+0xc400], desc[UR36][R2.64], !P3 ;  /* 0x0c40000002148fae */ /* 0x0001e8000d901d64 */
[----:B------:R0:W-:Y:S04]  /*bf40*/  @!P0 LDGSTS.E.BYPASS.LTC128B.128 [R20+0x10400], desc[UR36][R2.64+0x80], !P4 ;  /* 0x1040008002148fae */ /* 0x0001e8000e101d64 */
[----:B------:R0:W-:Y:S01]  /*bf50*/  @!P0 LDGSTS.E.BYPASS.LTC128B.128 [R20+0x14400], desc[UR36][R2.64+0x100], !P5 ;  /* 0x1440010002148fae */ /* 0x0001e2000e901d64 */
[----:B------:R-:W-:Y:S02]  /*bf60*/  ISETP.GE.AND P0, PT, R6, UR40, PT ;  /* 0x0000002806007c0c */ /* 0x000fe4000bf06270 */
[----:B------:R-:W-:Y:S01]  /*bf70*/  MOV R13, R0 ;  /* 0x00000000000d7202 */ /* 0x000fe20000000f00 */
[----:B------:R-:W-:-:S10]  /*bf80*/  IMAD.MOV.U32 R6, RZ, RZ, R14 ;  /* 0x000000ffff067224 */ /* 0x000fd400078e000e */
[----:B0-----:R-:W-:Y:S05]  /*bf90*/  WARPSYNC.COLLECTIVE R15, `(.L_x_111) ;  /* 0x000000000f087348 */ /* 0x001fea0003c00000 */
[----:B------:R1:W2:Y:S02]  /*bfa0*/  SHFL.IDX P6, R14, R13, R12, R11 ;  /* 0x0000000c0d0e7389 */ /* 0x0002a400000c000b */
[----:B012---:R-:W-:Y:S01]  /*bfb0*/  ENDCOLLECTIVE ;  /* 0x000000000000791b */ /* 0x007fe20003800000 */
.L_x_111:
[----:B------:R-:W-:Y:S01]  /*bfc0*/  IMAD.MOV.U32 R13, RZ, RZ, R5 ;  /* 0x000000ffff0d7224 */ /* 0x000fe200078e0005 */
[----:B------:R-:W-:Y:S02]  /*bfd0*/  MOV R12, 0x2 ;  /* 0x00000002000c7802 */ /* 0x000fe40000000f00 */
[----:B------:R-:W-:-:S05]  /*bfe0*/  @!P0 LEA R14, P1, R37, R14, 0x1 ;  /* 0x0000000e250e8211 */ /* 0x000fca00078208ff */
[----:B------:R-:W-:-:S08]  /*bff0*/  @!P0 IMAD.MOV.U32 R2, RZ, RZ, R14 ;  /* 0x000000ffff028224 */ /* 0x000fd000078e000e */
[----:B------:R-:W-:Y:S05]  /*c000*/  WARPSYNC.COLLECTIVE R15, `(.L_x_112) ;  /* 0x000000000f087348 */ /* 0x000fea0003c00000 */
[----:B------:R0:W1:Y:S02]  /*c010*/  SHFL.IDX P6, R14, R13, R12, R11 ;  /* 0x0000000c0d0e7389 */ /* 0x00006400000c000b */
[----:B01----:R-:W-:Y:S01]  /*c020*/  ENDCOLLECTIVE ;  /* 0x000000000000791b */ /* 0x003fe20003800000 */
.L_x_112:
[----:B------:R-:W-:Y:S02]  /*c030*/  @!P0 IMAD.X R7, RZ, RZ, R6, P1 ;  /* 0x000000ffff078224 */ /* 0x000fe400008e0606 */
[----:B------:R-:W-:-:S03]  /*c040*/  VIADD R6, R4, 0x20 ;  /* 0x0000002004067836 */ /* 0x000fc60000000000 */
[----:B------:R-:W-:-:S05]  /*c050*/  @!P0 MOV R3, R7 ;  /* 0x0000000700038202 */ /* 0x000fca0000000f00 */
[----:B------:R-:W-:Y:S01]  /*c060*/  @!PT LDS RZ, [RZ] ;  /* 0x00000000fffff984 */ /* 0x000fe20000000800 */
[----:B------:R-:W-:Y:S01]  /*c070*/  @!PT LDS RZ, [RZ] ;  /* 0x00000000fffff984 */ /* 0x000fe20000000800 */
[----:B------:R-:W-:Y:S01]  /*c080*/  @!PT LDS RZ, [RZ] ;  /* 0x00000000fffff984 */ /* 0x000fe20000000800 */
[----:B------:R0:W-:Y:S01]  /*c090*/  @!P0 LDGSTS.E.BYPASS.LTC128B.128 [R20+0xcc00], desc[UR36][R2.64], !P3 ;  /* 0x0cc0000002148fae */ /* 0x0001e2000d901d64 */
[----:B------:R-:W-:-:S03]  /*c0a0*/  IMAD.MOV.U32 R13, RZ, RZ, R0 ;  /* 0x000000ffff0d7224 */ /* 0x000fc600078e0000 */
[----:B------:R0:W-:Y:S04]  /*c0b0*/  @!P0 LDGSTS.E.BYPASS.LTC128B.128 [R20+0x10c00], desc[UR36][R2.64+0x80], !P4 ;  /* 0x10c0008002148fae */ /* 0x0001e8000e101d64 */
[----:B------:R0:W-:Y:S01]  /*c0c0*/  @!P0 LDGSTS.E.BYPASS.LTC128B.128 [R20+0x14c00], desc[UR36][R2.64+0x100], !P5 ;  /* 0x14c0010002148fae */ /* 0x0001e2000e901d64 */
[----:B------:R-:W-:Y:S01]  /*c0d0*/  ISETP.GE.AND P0, PT, R6, UR40, PT ;  /* 0x0000002806007c0c */ /* 0x000fe2000bf06270 */
[----:B------:R-:W-:-:S12]  /*c0e0*/  IMAD.MOV.U32 R6, RZ, RZ, R14 ;  /* 0x000000ffff067224 */ /* 0x000fd800078e000e */
[----:B0-----:R-:W-:Y:S05]  /*c0f0*/  WARPSYNC.COLLECTIVE R15, `(.L_x_113) ;  /* 0x000000000f087348 */ /* 0x001fea0003c00000 */
[----:B------:R1:W2:Y:S02]  /*c100*/  SHFL.IDX P6, R14, R13, R12, R11 ;  /* 0x0000000c0d0e7389 */ /* 0x0002a400000c000b */
[----:B012---:R-:W-:Y:S01]  /*c110*/  ENDCOLLECTIVE ;  /* 0x000000000000791b */ /* 0x007fe20003800000 */
.L_x_113:
[----:B------:R-:W-:Y:S02]  /*c120*/  IMAD.MOV.U32 R13, RZ, RZ, R5 ;  /* 0x000000ffff0d7224 */ /* 0x000fe400078e0005 */
[----:B------:R-:W-:Y:S01]  /*c130*/  IMAD.MOV.U32 R12, RZ, RZ, 0x3 ;  /* 0x00000003ff0c7424 */ /* 0x000fe200078e00ff */
[----:B------:R-:W-:-:S04]  /*c140*/  @!P0 LEA R14, P1, R37, R14, 0x1 ;  /* 0x0000000e250e8211 */ /* 0x000fc800078208ff */
[----:B------:R-:W-:Y:S01]  /*c150*/  @!P0 IADD3.X R7, RZ, R6, RZ, P1, !PT ;  /* 0x00000006ff078210 */ /* 0x000fe20000ffe4ff */
[----:B------:R-:W-:Y:S01]  /*c160*/  @!P0 IMAD.MOV.U32 R2, RZ, RZ, R14 ;  /* 0x000000ffff028224 */ /* 0x000fe200078e000e */
[----:B------:R-:W-:-:S07]  /*c170*/  IADD3 R6, R4, 0x30, RZ ;  /* 0x0000003004067810 */ /* 0x000fce0007ffe0ff */
[----:B------:R-:W-:Y:S05]  /*c180*/  WARPSYNC.COLLECTIVE R15, `(.L_x_114) ;  /* 0x000000000f087348 */ /* 0x000fea0003c00000 */
[----:B------:R0:W1:Y:S02]  /*c190*/  SHFL.IDX P6, R14, R13, R12, R11 ;  /* 0x0000000c0d0e7389 */ /* 0x00006400000c000b */
[----:B01----:R-:W-:Y:S01]  /*c1a0*/  ENDCOLLECTIVE ;  /* 0x000000000000791b */ /* 0x003fe20003800000 */
.L_x_114:
[----:B------:R-:W-:-:S05]  /*c1b0*/  @!P0 IMAD.MOV.U32 R3, RZ, RZ, R7 ;  /* 0x000000ffff038224 */ /* 0x000fca00078e0007 */
[----:B------:R-:W-:Y:S01]  /*c1c0*/  @!PT LDS RZ, [RZ] ;  /* 0x00000000fffff984 */ /* 0x000fe20000000800 */
[----:B------:R-:W-:Y:S01]  /*c1d0*/  @!PT LDS RZ, [RZ] ;  /* 0x00000000fffff984 */ /* 0x000fe20000000800 */
[----:B------:R-:W-:Y:S01]  /*c1e0*/  @!PT LDS RZ, [RZ] ;  /* 0x00000000fffff984 */ /* 0x000fe20000000800 */
[----:B------:R0:W-:Y:S04]  /*c1f0*/  @!P0 LDGSTS.E.BYPASS.LTC128B.128 [R20+0xd400], desc[UR36][R2.64], !P3 ;  /* 0x0d40000002148fae */ /* 0x0001e8000d901d64 */
[----:B------:R0:W-:Y:S01]  /*c200*/  @!P0 LDGSTS.E.BYPASS.LTC128B.128 [R20+0x11400], desc[UR36][R2.64+0x80], !P4 ;  /* 0x1140008002148fae */ /* 0x0001e2000e101d64 */
[----:B------:R-:W-:-:S03]  /*c210*/  IMAD.MOV.U32 R13, RZ, RZ, R0 ;  /* 0x000000ffff0d7224 */ /* 0x000fc600078e0000 */
[----:B------:R0:W-:Y:S01]  /*c220*/  @!P0 LDGSTS.E.BYPASS.LTC128B.128 [R20+0x15400], desc[UR36][R2.64+0x100], !P5 ;  /* 0x1540010002148fae */ /* 0x0001e2000e901d64 */
[----:B------:R-:W-:Y:S02]  /*c230*/  ISETP.GE.AND P0, PT, R6, UR40, PT ;  /* 0x0000002806007c0c */ /* 0x000fe4000bf06270 */
[----:B------:R-:W-:-:S11]  /*c240*/  MOV R6, R14 ;  /* 0x0000000e00067202 */ /* 0x000fd60000000f00 */
[----:B0-----:R-:W-:Y:S05]  /*c250*/  WARPSYNC.COLLECTIVE R15, `(.L_x_115) ;  /* 0x000000000f087348 */ /* 0x001fea0003c00000 */
[----:B------:R1:W2:Y:S02]  /*c260*/  SHFL.IDX P6, R14, R13, R12, R11 ;  /* 0x0000000c0d0e7389 */ /* 0x0002a400000c000b */
[----:B012---:R-:W-:Y:S01]  /*c270*/  ENDCOLLECTIVE ;  /* 0x000000000000791b */ /* 0x007fe20003800000 */
.L_x_115:
[----:B------:R-:W-:Y:S01]  /*c280*/  MOV R13, R5 ;  /* 0x00000005000d7202 */ /* 0x000fe20000000f00 */
[----:B------:R-:W-:Y:S01]  /*c290*/  IMAD.MOV.U32 R12, RZ, RZ, 0x4 ;  /* 0x00000004ff0c7424 */ /* 0x000fe200078e00ff */
[----:B------:R-:W-:-:S04]  /*c2a0*/  @!P0 LEA R14, P1, R37, R14, 0x1 ;  /* 0x0000000e250e8211 */ /* 0x000fc800078208ff */
[----:B------:R-:W-:Y:S01]  /*c2b0*/  @!P0 MOV R2, R14 ;  /* 0x0000000e00028202 */ /* 0x000fe20000000f00 */
[----:B------:R-:W-:-:S08]  /*c2c0*/  @!P0 IMAD.X R7, RZ, RZ, R6, P1 ;  /* 0x000000ffff078224 */ /* 0x000fd000008e0606 */
[----:B------:R-:W-:Y:S05]  /*c2d0*/  WARPSYNC.COLLECTIVE R15, `(.L_x_116) ;  /* 0x000000000f087348 */ /* 0x000fea0003c00000 */
[----:B------:R0:W1:Y:S02]  /*c2e0*/  SHFL.IDX P6, R14, R13, R12, R11 ;  /* 0x0000000c0d0e7389 */ /* 0x00006400000c000b */
[----:B01----:R-:W-:Y:S01]  /*c2f0*/  ENDCOLLECTIVE ;  /* 0x000000000000791b */ /* 0x003fe20003800000 */
.L_x_116:
[----:B------:R-:W-:Y:S02]  /*c300*/  VIADD R6, R4, 0x40 ;  /* 0x0000004004067836 */ /* 0x000fe40000000000 */
[----:B------:R-:W-:-:S05]  /*c310*/  @!P0 IMAD.MOV.U32 R3, RZ, RZ, R7 ;  /* 0x000000ffff038224 */ /* 0x000fca00078e0007 */
[----:B------:R-:W-:Y:S01]  /*c320*/  @!PT LDS RZ, [RZ] ;  /* 0x00000000fffff984 */ /* 0x000fe20000000800 */
[----:B------:R-:W-:Y:S01]  /*c330*/  @!PT LDS RZ, [RZ] ;  /* 0x00000000fffff984 */ /* 0x000fe20000000800 */
[----:B------:R-:W-:Y:S01]  /*c340*/  @!PT LDS RZ, [RZ] ;  /* 0x00000000fffff984 */ /* 0x000fe20000000800 */
[----:B------:R0:W-:Y:S04]  /*c350*/  @!P0 LDGSTS.E.BYPASS.LTC128B.128 [R20+0xdc00], desc[UR36][R2.64], !P3 ;  /* 0x0dc0000002148fae */ /* 0x0001e8000d901d64 */
[----:B------:R0:W-:Y:S01]  /*c360*/  @!P0 LDGSTS.E.BYPASS.LTC128B.128 [R20+0x11c00], desc[UR36][R2.64+0x80], !P4 ;  /* 0x11c0008002148fae */ /* 0x0001e2000e101d64 */
[----:B------:R-:W-:-:S03]  /*c370*/  MOV R13, R0 ;  /* 0x00000000000d7202 */ /* 0x000fc60000000f00 */
[----:B------:R0:W-:Y:S01]  /*c380*/  @!P0 LDGSTS.E.BYPASS.LTC128B.128 [R20+0x15c00], desc[UR36][R2.64+0x100], !P5 ;  /* 0x15c0010002148fae */ /* 0x0001e2000e901d64 */
[----:B------:R-:W-:Y:S01]  /*c390*/  ISETP.GE.AND P0, PT, R6, UR40, PT ;  /* 0x0000002806007c0c */ /* 0x000fe2000bf06270 */
[----:B------:R-:W-:-:S12]  /*c3a0*/  IMAD.MOV.U32 R6, RZ, RZ, R14 ;  /* 0x000000ffff067224 */ /* 0x000fd800078e000e */
[----:B0-----:R-:W-:Y:S05]  /*c3b0*/  WARPSYNC.COLLECTIVE R15, `(.L_x_117) ;  /* 0x000000000f087348 */ /* 0x001fea0003c00000 */
[----:B------:R1:W2:Y:S02]  /*c3c0*/  SHFL.IDX P6, R14, R13, R12, R11 ;  /* 0x0000000c0d0e7389 */ /* 0x0002a400000c000b */
[----:B012---:R-:W-:Y:S01]  /*c3d0*/  ENDCOLLECTIVE ;  /* 0x000000000000791b */ /* 0x007fe20003800000 */
.L_x_117:
[----:B------:R-:W-:Y:S01]  /*c3e0*/  IMAD.MOV.U32 R13, RZ, RZ, R5 ;  /* 0x000000ffff0d7224 */ /* 0x000fe200078e0005 */
[----:B------:R-:W-:Y:S02]  /*c3f0*/  MOV R12, 0x5 ;  /* 0x00000005000c7802 */ /* 0x000fe40000000f00 */
[----:B------:R-:W-:-:S05]  /*c400*/  @!P0 LEA R14, P1, R37, R14, 0x1 ;  /* 0x0000000e250e8211 */ /* 0x000fca00078208ff */
[----:B------:R-:W-:-:S08]  /*c410*/  @!P0 IMAD.MOV.U32 R2, RZ, RZ, R14 ;  /* 0x000000ffff028224 */ /* 0x000fd000078e000e */
[----:B------:R-:W-:Y:S05]  /*c420*/  WARPSYNC.COLLECTIVE R15, `(.L_x_118) ;  /* 0x000000000f087348 */ /* 0x000fea0003c00000 */
[----:B------:R0:W1:Y:S02]  /*c430*/  SHFL.IDX P6, R14, R13, R12, R11 ;  /* 0x0000000c0d0e7389 */ /* 0x00006400000c000b */
[----:B01----:R-:W-:Y:S01]  /*c440*/  ENDCOLLECTIVE ;  /* 0x000000000000791b */ /* 0x003fe20003800000 */
.L_x_118:
        /* <DEDUP_REMOVED lines=15> */
.L_x_119:
        /* <DEDUP_REMOVED lines=9> */
.L_x_120:
        /* <DEDUP_REMOVED lines=13> */
.L_x_121:
[----:B------:R-:W-:Y:S01]  /*c6a0*/  IMAD.MOV.U32 R13, RZ, RZ, R5 ;  /* 0x000000ffff0d7224 */ /* 0x000fe200078e0005 */
[----:B------:R-:W-:Y:S02]  /*c6b0*/  MOV R12, 0x7 ;  /* 0x00000007000c7802 */ /* 0x000fe40000000f00 */
[----:B------:R-:W-:-:S04]  /*c6c0*/  @!P0 LEA R14, P1, R37, R14, 0x1 ;  /* 0x0000000e250e8211 */ /* 0x000fc800078208ff */
[----:B------:R-:W-:Y:S01]  /*c6d0*/  @!P0 MOV R2, R14 ;  /* 0x0000000e00028202 */ /* 0x000fe20000000f00 */
[----:B------:R-:W-:-:S08]  /*c6e0*/  @!P0 IMAD.X R7, RZ, RZ, R6, P1 ;  /* 0x000000ffff078224 */ /* 0x000fd000008e0606 */
[----:B------:R-:W-:Y:S05]  /*c6f0*/  WARPSYNC.COLLECTIVE R15, `(.L_x_122) ;  /* 0x000000000f087348 */ /* 0x000fea0003c00000 */
[----:B------:R0:W1:Y:S02]  /*c700*/  SHFL.IDX P6, R14, R13, R12, R11 ;  /* 0x0000000c0d0e7389 */ /* 0x00006400000c000b */
[----:B01----:R-:W-:Y:S01]  /*c710*/  ENDCOLLECTIVE ;  /* 0x000000000000791b */ /* 0x003fe20003800000 */
.L_x_122:
        /* <DEDUP_REMOVED lines=8> */
[----:B------:R-:W-:-:S07]  /*c7a0*/  IMAD.MOV.U32 R6, RZ, RZ, R14 ;  /* 0x000000ffff067224 */ /* 0x000fce00078e000e */
[----:B0-----:R-:W-:Y:S05]  /*c7b0*/  WARPSYNC.COLLECTIVE R15, `(.L_x_123) ;  /* 0x000000000f087348 */ /* 0x001fea0003c00000 */
[----:B------:R1:W2:Y:S02]  /*c7c0*/  SHFL.IDX P6, R14, R13, R12, R11 ;  /* 0x0000000c0d0e7389 */ /* 0x0002a400000c000b */
[----:B012---:R-:W-:Y:S01]  /*c7d0*/  ENDCOLLECTIVE ;  /* 0x000000000000791b */ /* 0x007fe20003800000 */
.L_x_123:
[----:B------:R-:W-:Y:S05]  /*c7e0*/  BRA `(.L_x_124) ;  /* 0xffffffd000347947 */ /* 0x000fea000383ffff */
.L_x_54:
[----:B0-----:R-:W-:-:S04]  /*c7f0*/  MOV R3, UR39 ;  /* 0x0000002700037c02 */ /* 0x001fc80008000f00 */
[----:B------:R0:W1:Y:S03]  /*c800*/  SYNCS.PHASECHK.TRANS64.TRYWAIT P0, [R3+URZ+0x2a820], R0 ;  /* 0x02a82000030075a7 */ /* 0x000066000800017f */
[----:B-1----:R-:W-:Y:S05]  /*c810*/  @!P0 NANOSLEEP.SYNCS 0x989680 ;  /* 0x009896800000895d */ /* 0x002fea0003900000 */
[----:B------:R-:W1:Y:S02]  /*c820*/  @!P0 SYNCS.PHASECHK.TRANS64 P0, [R3+URZ+0x2a820], R0 ;  /* 0x02a82000030085a7 */ /* 0x000e64000800007f */
[----:B-1----:R-:W-:Y:S05]  /*c830*/  @!P0 BRA `(.L_x_54) ;  /* 0xfffffffc00ec8947 */ /* 0x002fea000383ffff */
[----:B------:R-:W-:Y:S05]  /*c840*/  BRA `(.L_x_125) ;  /* 0xffffffd000707947 */ /* 0x000fea000383ffff */
.L_x_58:
[----:B0-----:R0:W1:Y:S02]  /*c850*/  SYNCS.PHASECHK.TRANS64.TRYWAIT P0, [R6+URZ+0x2a840], R3 ;  /* 0x02a84003060075a7 */ /* 0x001064000800017f */
[----:B-1----:R-:W-:Y:S05]  /*c860*/  @!P0 NANOSLEEP.SYNCS 0x989680 ;  /* 0x009896800000895d */ /* 0x002fea0003900000 */
[----:B------:R-:W1:Y:S02]  /*c870*/  @!P0 SYNCS.PHASECHK.TRANS64 P0, [R6+URZ+0x2a840], R3 ;  /* 0x02a84003060085a7 */ /* 0x000e64000800007f */
[----:B-1----:R-:W-:Y:S05]  /*c880*/  @!P0 BRA `(.L_x_58) ;  /* 0xfffffffc00f08947 */ /* 0x002fea000383ffff */
[----:B------:R-:W-:Y:S05]  /*c890*/  BRA `(.L_x_126) ;  /* 0xffffffd400207947 */ /* 0x000fea000383ffff */
.L_x_59:
        /* <DEDUP_REMOVED lines=8> */
.L_x_128:
[----:B------:R-:W-:Y:S05]  /*c920*/  BSYNC B1 ;  /* 0x0000000000017941 */ /* 0x000fea0003800000 */
.L_x_127:
[----:B------:R-:W-:Y:S01]  /*c930*/  MOV R13, R8 ;  /* 0x00000008000d7202 */ /* 0x000fe20000000f00 */
[----:B------:R-:W-:Y:S01]  /*c940*/  IMAD.MOV.U32 R12, RZ, RZ, RZ ;  /* 0x000000ffff0c7224 */ /* 0x000fe200078e00ff */
[----:B------:R-:W-:Y:S01]  /*c950*/  MOV R15, 0xffffffff ;  /* 0xffffffff000f7802 */ /* 0x000fe20000000f00 */
[----:B------:R-:W-:Y:S01]  /*c960*/  IMAD.MOV.U32 R11, RZ, RZ, 0x181f ;  /* 0x0000181fff0b7424 */ /* 0x000fe200078e00ff */
[----:B------:R-:W-:Y:S01]  /*c970*/  LEA R9, R9, UR39, 0x1 ;  /* 0x0000002709097c11 */ /* 0x000fe2000f8e08ff */
[----:B------:R-:W-:Y:S02]  /*c980*/  IMAD.MOV.U32 R3, RZ, RZ, R14 ;  /* 0x000000ffff037224 */ /* 0x000fe400078e000e */
[----:B------:R-:W-:-:S07]  /*c990*/  IMAD.SHL.U32 R5, R37, 0x2, RZ ;  /* 0x0000000225057824 */ /* 0x000fce00078e00ff */
[----:B------:R-:W-:Y:S05]  /*c9a0*/  WARPSYNC.COLLECTIVE R15, `(.L_x_129) ;  /* 0x000000000f087348 */ /* 0x000fea0003c00000 */
[----:B------:R0:W1:Y:S02]  /*c9b0*/  SHFL.IDX P6, R14, R13, R12, R11 ;  /* 0x0000000c0d0e7389 */ /* 0x00006400000c000b */
[----:B01----:R-:W-:Y:S01]  /*c9c0*/  ENDCOLLECTIVE ;  /* 0x000000000000791b */ /* 0x003fe20003800000 */
.L_x_129:
[----:B------:R-:W-:Y:S01]  /*c9d0*/  MOV R13, R10 ;  /* 0x0000000a000d7202 */ /* 0x000fe20000000f00 */
[----:B------:R-:W-:Y:S01]  /*c9e0*/  IMAD.MOV.U32 R12, RZ, RZ, 0x1 ;  /* 0x00000001ff0c7424 */ /* 0x000fe200078e00ff */
[----:B------:R-:W-:-:S13]  /*c9f0*/  IADD3 R2, P0, R14, R5, RZ ;  /* 0x000000050e027210 */ /* 0x000fda0007f1e0ff */
[----:B------:R-:W-:Y:S05]  /*ca00*/  WARPSYNC.COLLECTIVE R15, `(.L_x_130) ;  /* 0x000000000f087348 */ /* 0x000fea0003c00000 */
[----:B------:R0:W1:Y:S02]  /*ca10*/  SHFL.IDX P6, R14, R13, R12, R11 ;  /* 0x0000000c0d0e7389 */ /* 0x00006400000c000b */
[----:B01----:R-:W-:Y:S01]  /*ca20*/  ENDCOLLECTIVE ;  /* 0x000000000000791b */ /* 0x003fe20003800000 */
.L_x_130:
[----:B------:R-:W-:-:S05]  /*ca30*/  IMAD.X R3, RZ, RZ, R3, P0 ;  /* 0x000000ffff037224 */ /* 0x000fca00000e0603 */
[----:B------:R-:W-:Y:S01]  /*ca40*/  @!PT LDS RZ, [RZ] ;  /* 0x00000000fffff984 */ /* 0x000fe20000000800 */
[----:B------:R-:W-:Y:S01]  /*ca50*/  @!PT LDS RZ, [RZ] ;  /* 0x00000000fffff984 */ /* 0x000fe20000000800 */
[----:B------:R-:W-:Y:S01]  /*ca60*/  @!PT LDS RZ, [RZ] ;  /* 0x00000000fffff984 */ /* 0x000fe20000000800 */
[----:B------:R-:W-:Y:S04]  /*ca70*/  LDGSTS.E.BYPASS.LTC128B.128 [R9+0x18400], desc[UR36][R2.64], !P3 ;  /* 0x1840000002097fae */ /* 0x000fe8000d901d64 */
[----:B------:R-:W-:Y:S01]  /*ca80*/  LDGSTS.E.BYPASS.LTC128B.128 [R9+0x1b400], desc[UR36][R2.64+0x80], !P2 ;  /* 0x1b40008002097fae */ /* 0x000fe2000d101d64 */
[----:B------:R-:W-:-:S03]  /*ca90*/  MOV R13, R8 ;  /* 0x00000008000d7202 */ /* 0x000fc60000000f00 */
[----:B------:R0:W-:Y:S02]  /*caa0*/  LDGSTS.E.BYPASS.LTC128B.128 [R9+0x1e400], desc[UR36][R2.64+0x100], !P1 ;  /* 0x1e40010002097fae */ /* 0x0001e4000c901d64 */
[----:B0-----:R-:W-:-:S07]  /*cab0*/  IMAD.MOV.U32 R3, RZ, RZ, R14 ;  /* 0x000000ffff037224 */ /* 0x001fce00078e000e */
[----:B------:R-:W-:Y:S05]  /*cac0*/  WARPSYNC.COLLECTIVE R15, `(.L_x_131) ;  /* 0x000000000f087348 */ /* 0x000fea0003c00000 */
[----:B------:R0:W1:Y:S02]  /*cad0*/  SHFL.IDX P6, R14, R13, R12, R11 ;  /* 0x0000000c0d0e7389 */ /* 0x00006400000c000b */
[----:B01----:R-:W-:Y:S01]  /*cae0*/  ENDCOLLECTIVE ;  /* 0x000000000000791b */ /* 0x003fe20003800000 */
.L_x_131:
[----:B------:R-:W-:Y:S01]  /*caf0*/  IMAD.MOV.U32 R13, RZ, RZ, R10 ;  /* 0x000000ffff0d7224 */ /* 0x000fe200078e000a */
[----:B------:R-:W-:Y:S02]  /*cb00*/  MOV R12, 0x2 ;  /* 0x00000002000c7802 */ /* 0x000fe40000000f00 */
[----:B------:R-:W-:-:S13]  /*cb10*/  IADD3 R2, P0, R14, R5, RZ ;  /* 0x000000050e027210 */ /* 0x000fda0007f1e0ff */
[----:B------:R-:W-:Y:S05]  /*cb20*/  WARPSYNC.COLLECTIVE R15, `(.L_x_132) ;  /* 0x000000000f087348 */ /* 0x000fea0003c00000 */
[----:B------:R0:W1:Y:S02]  /*cb30*/  SHFL.IDX P6, R14, R13, R12, R11 ;  /* 0x0000000c0d0e7389 */ /* 0x00006400000c000b */
[----:B01----:R-:W-:Y:S01]  /*cb40*/  ENDCOLLECTIVE ;  /* 0x000000000000791b */ /* 0x003fe20003800000 */
.L_x_132:
[----:B------:R-:W-:-:S05]  /*cb50*/  IMAD.X R3, RZ, RZ, R3, P0 ;  /* 0x000000ffff037224 */ /* 0x000fca00000e0603 */
[----:B------:R-:W-:Y:S01]  /*cb60*/  @!PT LDS RZ, [RZ] ;  /* 0x00000000fffff984 */ /* 0x000fe20000000800 */
[----:B------:R-:W-:Y:S01]  /*cb70*/  @!PT LDS RZ, [RZ] ;  /* 0x00000000fffff984 */ /* 0x000fe20000000800 */
[----:B------:R-:W-:Y:S01]  /*cb80*/  @!PT LDS RZ, [RZ] ;  /* 0x00000000fffff984 */ /* 0x000fe20000000800 */
[----:B------:R0:W-:Y:S04]  /*cb90*/  LDGSTS.E.BYPASS.LTC128B.128 [R9+0x18c00], desc[UR36][R2.64], !P3 ;  /* 0x18c0000002097fae */ /* 0x0001e8000d901d64 */
[----:B------:R0:W-:Y:S01]  /*cba0*/  LDGSTS.E.BYPASS.LTC128B.128 [R9+0x1bc00], desc[UR36][R2.64+0x80], !P2 ;  /* 0x1bc0008002097fae */ /* 0x0001e2000d101d64 */
[----:B------:R-:W-:-:S03]  /*cbb0*/  IMAD.MOV.U32 R13, RZ, RZ, R8 ;  /* 0x000000ffff0d7224 */ /* 0x000fc600078e0008 */
[----:B------:R0:W-:Y:S01]  /*cbc0*/  LDGSTS.E.BYPASS.LTC128B.128 [R9+0x1ec00], desc[UR36][R2.64+0x100], !P1 ;  /* 0x1ec0010002097fae */ /* 0x0001e2000c901d64 */
[----:B------:R-:W-:-:S07]  /*cbd0*/  IMAD.MOV.U32 R35, RZ, RZ, R14 ;  /* 0x000000ffff237224 */ /* 0x000fce00078e000e */
[----:B0-----:R-:W-:Y:S05]  /*cbe0*/  WARPSYNC.COLLECTIVE R15, `(.L_x_133) ;  /* 0x000000000f087348 */ /* 0x001fea0003c00000 */
[----:B------:R1:W2:Y:S02]  /*cbf0*/  SHFL.IDX P6, R14, R13, R12, R11 ;  /* 0x0000000c0d0e7389 */ /* 0x0002a400000c000b */
[----:B012---:R-:W-:Y:S01]  /*cc00*/  ENDCOLLECTIVE ;  /* 0x000000000000791b */ /* 0x007fe20003800000 */
.L_x_133:
[----:B------:R-:W-:Y:S02]  /*cc10*/  IMAD.MOV.U32 R13, RZ, RZ, R10 ;  /* 0x000000ffff0d7224 */ /* 0x000fe400078e000a */
[----:B------:R-:W-:Y:S01]  /*cc20*/  IMAD.MOV.U32 R12, RZ, RZ, 0x3 ;  /* 0x00000003ff0c7424 */ /* 0x000fe200078e00ff */
[----:B------:R-:W-:-:S13]  /*cc30*/  IADD3 R2, P0, R14, R5, RZ ;  /* 0x000000050e027210 */ /* 0x000fda0007f1e0ff */
[----:B------:R-:W-:Y:S05]  /*cc40*/  WARPSYNC.COLLECTIVE R15, `(.L_x_134) ;  /* 0x000000000f087348 */ /* 0x000fea0003c00000 */
[----:B------:R0:W1:Y:S02]  /*cc50*/  SHFL.IDX P6, R14, R13, R12, R11 ;  /* 0x0000000c0d0e7389 */ /* 0x00006400000c000b */
[----:B01----:R-:W-:Y:S01]  /*cc60*/  ENDCOLLECTIVE ;  /* 0x000000000000791b */ /* 0x003fe20003800000 */
.L_x_134:
[----:B------:R-:W-:-:S05]  /*cc70*/  IADD3.X R3, RZ, R35, RZ, P0, !PT ;  /* 0x00000023ff037210 */ /* 0x000fca00007fe4ff */
[----:B------:R-:W-:Y:S01]  /*cc80*/  @!PT LDS RZ, [RZ] ;  /* 0x00000000fffff984 */ /* 0x000fe20000000800 */
[----:B------:R-:W-:Y:S01]  /*cc90*/  @!PT LDS RZ, [RZ] ;  /* 0x00000000fffff984 */ /* 0x000fe20000000800 */
[----:B------:R-:W-:Y:S01]  /*cca0*/  @!PT LDS RZ, [RZ] ;  /* 0x00000000fffff984 */ /* 0x000fe20000000800 */
[----:B------:R0:W-:Y:S04]  /*ccb0*/  LDGSTS.E.BYPASS.LTC128B.128 [R9+0x19400], desc[UR36][R2.64], !P3 ;  /* 0x1940000002097fae */ /* 0x0001e8000d901d64 */
[----:B------:R0:W-:Y:S01]  /*ccc0*/  LDGSTS.E.BYPASS.LTC128B.128 [R9+0x1c400], desc[UR36][R2.64+0x80], !P2 ;  /* 0x1c40008002097fae */ /* 0x0001e2000d101d64 */
[----:B------:R-:W-:-:S03]  /*ccd0*/  IMAD.MOV.U32 R13, RZ, RZ, R8 ;  /* 0x000000ffff0d7224 */ /* 0x000fc600078e0008 */
[----:B------:R0:W-:Y:S01]  /*cce0*/  LDGSTS.E.BYPASS.LTC128B.128 [R9+0x1f400], desc[UR36][R2.64+0x100], !P1 ;  /* 0x1f40010002097fae */ /* 0x0001e2000c901d64 */
[----:B------:R-:W-:-:S07]  /*ccf0*/  MOV R35, R14 ;  /* 0x0000000e00237202 */ /* 0x000fce0000000f00 */
[----:B0-----:R-:W-:Y:S05]  /*cd00*/  WARPSYNC.COLLECTIVE R15, `(.L_x_135) ;  /* 0x000000000f087348 */ /* 0x001fea0003c00000 */
[----:B------:R1:W2:Y:S02]  /*cd10*/  SHFL.IDX P6, R14, R13, R12, R11 ;  /* 0x0000000c0d0e7389 */ /* 0x0002a400000c000b */
[----:B012---:R-:W-:Y:S01]  /*cd20*/  ENDCOLLECTIVE ;  /* 0x000000000000791b */ /* 0x007fe20003800000 */
.L_x_135:
[----:B------:R-:W-:Y:S01]  /*cd30*/  MOV R13, R10 ;  /* 0x0000000a000d7202 */ /* 0x000fe20000000f00 */
[----:B------:R-:W-:Y:S01]  /*cd40*/  IMAD.MOV.U32 R12, RZ, RZ, 0x4 ;  /* 0x00000004ff0c7424 */ /* 0x000fe200078e00ff */
[----:B------:R-:W-:-:S13]  /*cd50*/  IADD3 R2, P0, R14, R5, RZ ;  /* 0x000000050e027210 */ /* 0x000fda0007f1e0ff */
[----:B------:R-:W-:Y:S05]  /*cd60*/  WARPSYNC.COLLECTIVE R15, `(.L_x_136) ;  /* 0x000000000f087348 */ /* 0x000fea0003c00000 */
[----:B------:R0:W1:Y:S02]  /*cd70*/  SHFL.IDX P6, R14, R13, R12, R11 ;  /* 0x0000000c0d0e7389 */ /* 0x00006400000c000b */
[----:B01----:R-:W-:Y:S01]  /*cd80*/  ENDCOLLECTIVE ;  /* 0x000000000000791b */ /* 0x003fe20003800000 */
.L_x_136:
[----:B------:R-:W-:-:S05]  /*cd90*/  IMAD.X R3, RZ, RZ, R35, P0 ;  /* 0x000000ffff037224 */ /* 0x000fca00000e0623 */
[----:B------:R-:W-:Y:S01]  /*cda0*/  @!PT LDS RZ, [RZ] ;  /* 0x00000000fffff984 */ /* 0x000fe20000000800 */
[----:B------:R-:W-:Y:S01]  /*cdb0*/  @!PT LDS RZ, [RZ] ;  /* 0x00000000fffff984 */ /* 0x000fe20000000800 */
[----:B------:R-:W-:Y:S01]  /*cdc0*/  @!PT LDS RZ, [RZ] ;  /* 0x00000000fffff984 */ /* 0x000fe20000000800 */
[----:B------:R0:W-:Y:S04]  /*cdd0*/  LDGSTS.E.BYPASS.LTC128B.128 [R9+0x19c00], desc[UR36][R2.64], !P3 ;  /* 0x19c0000002097fae */ /* 0x0001e8000d901d64 */
[----:B------:R0:W-:Y:S01]  /*cde0*/  LDGSTS.E.BYPASS.LTC128B.128 [R9+0x1cc00], desc[UR36][R2.64+0x80], !P2 ;  /* 0x1cc0008002097fae */ /* 0x0001e2000d101d64 */
[----:B------:R-:W-:-:S03]  /*cdf0*/  MOV R13, R8 ;  /* 0x00000008000d7202 */ /* 0x000fc60000000f00 */
[----:B------:R0:W-:Y:S01]  /*ce00*/  LDGSTS.E.BYPASS.LTC128B.128 [R9+0x1fc00], desc[UR36][R2.64+0x100], !P1 ;  /* 0x1fc0010002097fae */ /* 0x0001e2000c901d64 */
[----:B------:R-:W-:-:S07]  /*ce10*/  IMAD.MOV.U32 R35, RZ, RZ, R14 ;  /* 0x000000ffff237224 */ /* 0x000fce00078e000e */
[----:B0-----:R-:W-:Y:S05]  /*ce20*/  WARPSYNC.COLLECTIVE R15, `(.L_x_137) ;  /* 0x000000000f087348 */ /* 0x001fea0003c00000 */
[----:B------:R1:W2:Y:S02]  /*ce30*/  SHFL.IDX P6, R14, R13, R12, R11 ;  /* 0x0000000c0d0e7389 */ /* 0x0002a400000c000b */
[----:B012---:R-:W-:Y:S01]  /*ce40*/  ENDCOLLECTIVE ;  /* 0x000000000000791b */ /* 0x007fe20003800000 */
.L_x_137:
[----:B------:R-:W-:Y:S01]  /*ce50*/  IMAD.MOV.U32 R13, RZ, RZ, R10 ;  /* 0x000000ffff0d7224 */ /* 0x000fe200078e000a */
[----:B------:R-:W-:Y:S02]  /*ce60*/  MOV R12, 0x5 ;  /* 0x00000005000c7802 */ /* 0x000fe40000000f00 */
[----:B------:R-:W-:-:S13]  /*ce70*/  IADD3 R2, P0, R14, R5, RZ ;  /* 0x000000050e027210 */ /* 0x000fda0007f1e0ff */
[----:B------:R-:W-:Y:S05]  /*ce80*/  WARPSYNC.COLLECTIVE R15, `(.L_x_138) ;  /* 0x000000000f087348 */ /* 0x000fea0003c00000 */
[----:B------:R0:W1:Y:S02]  /*ce90*/  SHFL.IDX P6, R14, R13, R12, R11 ;  /* 0x0000000c0d0e7389 */ /* 0x00006400000c000b */
[----:B01----:R-:W-:Y:S01]  /*cea0*/  ENDCOLLECTIVE ;  /* 0x000000000000791b */ /* 0x003fe20003800000 */
.L_x_138:
        /* <DEDUP_REMOVED lines=12> */
.L_x_139:
[----:B------:R-:W-:Y:S05]  /*cf70*/  BRA `(.L_x_140) ;  /* 0xffffffd000707947 */ /* 0x000fea000383ffff */
.L_x_64:
[----:B0-----:R0:W1:Y:S02]  /*cf80*/  SYNCS.PHASECHK.TRANS64.TRYWAIT P0, [R6+URZ+0x2a860], R9 ;  /* 0x02a86009060075a7 */ /* 0x001064000800017f */
[----:B-1----:R-:W-:Y:S05]  /*cf90*/  @!P0 NANOSLEEP.SYNCS 0x989680 ;  /* 0x009896800000895d */ /* 0x002fea0003900000 */
[----:B------:R-:W1:Y:S02]  /*cfa0*/  @!P0 SYNCS.PHASECHK.TRANS64 P0, [R6+URZ+0x2a860], R9 ;  /* 0x02a86009060085a7 */ /* 0x000e64000800007f */
[----:B-1----:R-:W-:Y:S05]  /*cfb0*/  @!P0 BRA `(.L_x_64) ;  /* 0xfffffffc00f08947 */ /* 0x002fea000383ffff */
[----:B------:R-:W-:Y:S05]  /*cfc0*/  BRA `(.L_x_141) ;  /* 0xffffffd000d47947 */ /* 0x000fea000383ffff */
.L_x_65:
[----:B------:R-:W-:Y:S01]  /*cfd0*/  BSSY B1, `(.L_x_142) ;  /* 0x0000008000017945 */ /* 0x000fe20003800000 */
[----:B------:R-:W-:Y:S01]  /*cfe0*/  MOV R13, R18 ;  /* 0x00000012000d7202 */ /* 0x000fe20000000f00 */
[----:B------:R-:W-:Y:S01]  /*cff0*/  IMAD.MOV.U32 R12, RZ, RZ, RZ ;  /* 0x000000ffff0c7224 */ /* 0x000fe200078e00ff */
[----:B------:R-:W-:Y:S01]  /*d000*/  MOV R15, 0xffffffff ;  /* 0xffffffff000f7802 */ /* 0x000fe20000000f00 */
[----:B------:R-:W-:-:S07]  /*d010*/  IMAD.MOV.U32 R11, RZ, RZ, 0x181f ;  /* 0x0000181fff0b7424 */ /* 0x000fce00078e00ff */
[----:B0-----:R-:W-:Y:S05]  /*d020*/  WARPSYNC.COLLECTIVE R15, `(.L_x_143) ;  /* 0x000000000f087348 */ /* 0x001fea0003c00000 */
[----:B------:R1:W2:Y:S02]  /*d030*/  SHFL.IDX P6, R14, R13, R12, R11 ;  /* 0x0000000c0d0e7389 */ /* 0x0002a400000c000b */
[----:B012---:R-:W-:Y:S01]  /*d040*/  ENDCOLLECTIVE ;  /* 0x000000000000791b */ /* 0x007fe20003800000 */
.L_x_143:
[----:B------:R-:W-:Y:S05]  /*d050*/  BSYNC B1 ;  /* 0x0000000000017941 */ /* 0x000fea0003800000 */
.L_x_142:
[----:B------:R-:W-:Y:S01]  /*d060*/  IMAD.MOV.U32 R13, RZ, RZ, R17 ;  /* 0x000000ffff0d7224 */ /* 0x000fe200078e0011 */
[----:B------:R-:W-:Y:S01]  /*d070*/  MOV R12, RZ ;  /* 0x000000ff000c7202 */ /* 0x000fe20000000f00 */
[----:B------:R-:W-:Y:S01]  /*d080*/  IMAD.MOV.U32 R11, RZ, RZ, 0x181f ;  /* 0x0000181fff0b7424 */ /* 0x000fe200078e00ff */
[----:B------:R-:W-:Y:S01]  /*d090*/  LEA R7, R7, UR39, 0x1 ;  /* 0x0000002707077c11 */ /* 0x000fe2000f8e08ff */
[----:B------:R-:W-:Y:S02]  /*d0a0*/  IMAD.MOV.U32 R15, RZ, RZ, -0x1 ;  /* 0xffffffffff0f7424 */ /* 0x000fe400078e00ff */
[----:B------:R-:W-:-:S07]  /*d0b0*/  IMAD.MOV.U32 R3, RZ, RZ, R14 ;  /* 0x000000ffff037224 */ /* 0x000fce00078e000e */
[----:B------:R-:W-:Y:S05]  /*d0c0*/  WARPSYNC.COLLECTIVE R15, `(.L_x_144) ;  /* 0x000000000f087348 */ /* 0x000fea0003c00000 */
[----:B------:R0:W1:Y:S02]  /*d0d0*/  SHFL.IDX P6, R14, R13, R12, R11 ;  /* 0x0000000c0d0e7389 */ /* 0x00006400000c000b */
[----:B01----:R-:W-:Y:S01]  /*d0e0*/  ENDCOLLECTIVE ;  /* 0x000000000000791b */ /* 0x003fe20003800000 */
.L_x_144:
[----:B------:R-:W-:Y:S02]  /*d0f0*/  IMAD.MOV.U32 R13, RZ, RZ, R18 ;  /* 0x000000ffff0d7224 */ /* 0x000fe400078e0012 */
[----:B------:R-:W-:Y:S01]  /*d100*/  IMAD.MOV.U32 R12, RZ, RZ, 0x1 ;  /* 0x00000001ff0c7424 */ /* 0x000fe200078e00ff */
[----:B------:R-:W-:-:S13]  /*d110*/  IADD3 R2, P0, R14, R5, RZ ;  /* 0x000000050e027210 */ /* 0x000fda0007f1e0ff */
[----:B------:R-:W-:Y:S05]  /*d120*/  WARPSYNC.COLLECTIVE R15, `(.L_x_145) ;  /* 0x000000000f087348 */ /* 0x000fea0003c00000 */
[----:B------:R0:W1:Y:S02]  /*d130*/  SHFL.IDX P6, R14, R13, R12, R11 ;  /* 0x0000000c0d0e7389 */ /* 0x00006400000c000b */
[----:B01----:R-:W-:Y:S01]  /*d140*/  ENDCOLLECTIVE ;  /* 0x000000000000791b */ /* 0x003fe20003800000 */
.L_x_145:
[----:B------:R-:W-:Y:S02]  /*d150*/  IADD3.X R3, RZ, R3, RZ, P0, !PT ;  /* 0x00000003ff037210 */ /* 0x000fe400007fe4ff */
[----:B------:R-:W-:Y:S01]  /*d160*/  ISETP.LT.OR P0, PT, R8, 0x1, P2 ;  /* 0x000000010800780c */ /* 0x000fe20001701670 */
[----:B------:R-:W-:-:S12]  /*d170*/  IMAD.MOV.U32 R13, RZ, RZ, R17 ;  /* 0x000000ffff0d7224 */ /* 0x000fd800078e0011 */
[----:B------:R-:W-:Y:S01]  /*d180*/  @!PT LDS RZ, [RZ] ;  /* 0x00000000fffff984 */ /* 0x000fe20000000800 */
[----:B------:R-:W-:Y:S01]  /*d190*/  @!PT LDS RZ, [RZ] ;  /* 0x00000000fffff984 */ /* 0x000fe20000000800 */
[----:B------:R-:W-:Y:S01]  /*d1a0*/  @!PT LDS RZ, [RZ] ;  /* 0x00000000fffff984 */ /* 0x000fe20000000800 */
[----:B------:R-:W-:Y:S01]  /*d1b0*/  LDGSTS.E.BYPASS.LTC128B.128 [R7+0x400], desc[UR36][R2.64], !P0 ;  /* 0x0040000002077fae */ /* 0x000fe2000c101d64 */
[----:B------:R-:W-:-:S13]  /*d1c0*/  ISETP.LT.OR P0, PT, R8, 0x1, P1 ;  /* 0x000000010800780c */ /* 0x000fda0000f01670 */
[----:B------:R0:W-:Y:S02]  /*d1d0*/  LDGSTS.E.BYPASS.LTC128B.128 [R7+0x3400], desc[UR36][R2.64+0x80], !P0 ;  /* 0x0340008002077fae */ /* 0x0001e4000c101d64 */
[----:B0-----:R-:W-:-:S07]  /*d1e0*/  MOV R3, R14 ;  /* 0x0000000e00037202 */ /* 0x001fce0000000f00 */
[----:B------:R-:W-:Y:S05]  /*d1f0*/  WARPSYNC.COLLECTIVE R15, `(.L_x_146) ;  /* 0x000000000f087348 */ /* 0x000fea0003c00000 */
[----:B------:R0:W1:Y:S02]  /*d200*/  SHFL.IDX P6, R14, R13, R12, R11 ;  /* 0x0000000c0d0e7389 */ /* 0x00006400000c000b */
[----:B01----:R-:W-:Y:S01]  /*d210*/  ENDCOLLECTIVE ;  /* 0x000000000000791b */ /* 0x003fe20003800000 */
.L_x_146:
[----:B------:R-:W-:Y:S01]  /*d220*/  MOV R13, R18 ;  /* 0x00000012000d7202 */ /* 0x000fe20000000f00 */
[----:B------:R-:W-:Y:S01]  /*d230*/  IMAD.MOV.U32 R12, RZ, RZ, 0x2 ;  /* 0x00000002ff0c7424 */ /* 0x000fe200078e00ff */
[----:B------:R-:W-:-:S13]  /*d240*/  IADD3 R2, P0, R14, R5, RZ ;  /* 0x000000050e027210 */ /* 0x000fda0007f1e0ff */
[----:B------:R-:W-:Y:S05]  /*d250*/  WARPSYNC.COLLECTIVE R15, `(.L_x_147) ;  /* 0x000000000f087348 */ /* 0x000fea0003c00000 */
[----:B------:R0:W1:Y:S02]  /*d260*/  SHFL.IDX P6, R14, R13, R12, R11 ;  /* 0x0000000c0d0e7389 */ /* 0x00006400000c000b */
[----:B01----:R-:W-:Y:S01]  /*d270*/  ENDCOLLECTIVE ;  /* 0x000000000000791b */ /* 0x003fe20003800000 */
.L_x_147:
[----:B------:R-:W-:Y:S01]  /*d280*/  IMAD.X R3, RZ, RZ, R3, P0 ;  /* 0x000000ffff037224 */ /* 0x000fe200000e0603 */
[----:B------:R-:W-:Y:S02]  /*d290*/  ISETP.LT.OR P0, PT, R8, 0x11, P2 ;  /* 0x000000110800780c */ /* 0x000fe40001701670 */
[----:B------:R-:W-:-:S11]  /*d2a0*/  MOV R13, R17 ;  /* 0x00000011000d7202 */ /* 0x000fd60000000f00 */
[----:B------:R-:W-:Y:S01]  /*d2b0*/  @!PT LDS RZ, [RZ] ;  /* 0x00000000fffff984 */ /* 0x000fe20000000800 */
[----:B------:R-:W-:Y:S01]  /*d2c0*/  @!PT LDS RZ, [RZ] ;  /* 0x00000000fffff984 */ /* 0x000fe20000000800 */
[----:B------:R-:W-:Y:S01]  /*d2d0*/  @!PT LDS RZ, [RZ] ;  /* 0x00000000fffff984 */ /* 0x000fe20000000800 */
[----:B------:R-:W-:Y:S01]  /*d2e0*/  LDGSTS.E.BYPASS.LTC128B.128 [R7+0xc00], desc[UR36][R2.64], !P0 ;  /* 0x00c0000002077fae */ /* 0x000fe2000c101d64 */
[----:B------:R-:W-:-:S13]  /*d2f0*/  ISETP.LT.OR P0, PT, R8, 0x11, P1 ;  /* 0x000000110800780c */ /* 0x000fda0000f01670 */
[----:B------:R0:W-:Y:S02]  /*d300*/  LDGSTS.E.BYPASS.LTC128B.128 [R7+0x3c00], desc[UR36][R2.64+0x80], !P0 ;  /* 0x03c0008002077fae */ /* 0x0001e4000c101d64 */
[----:B0-----:R-:W-:-:S07]  /*d310*/  IMAD.MOV.U32 R3, RZ, RZ, R14 ;  /* 0x000000ffff037224 */ /* 0x001fce00078e000e */
[----:B------:R-:W-:Y:S05]  /*d320*/  WARPSYNC.COLLECTIVE R15, `(.L_x_148) ;  /* 0x000000000f087348 */ /* 0x000fea0003c00000 */
[----:B------:R0:W1:Y:S02]  /*d330*/  SHFL.IDX P6, R14, R13, R12, R11 ;  /* 0x0000000c0d0e7389 */ /* 0x00006400000c000b */
[----:B01----:R-:W-:Y:S01]  /*d340*/  ENDCOLLECTIVE ;  /* 0x000000000000791b */ /* 0x003fe20003800000 */
.L_x_148:
[----:B------:R-:W-:Y:S01]  /*d350*/  IMAD.MOV.U32 R13, RZ, RZ, R18 ;  /* 0x000000ffff0d7224 */ /* 0x000fe200078e0012 */
[----:B------:R-:W-:Y:S02]  /*d360*/  MOV R12, 0x3 ;  /* 0x00000003000c7802 */ /* 0x000fe40000000f00 */
[----:B------:R-:W-:-:S13]  /*d370*/  IADD3 R2, P0, R14, R5, RZ ;  /* 0x000000050e027210 */ /* 0x000fda0007f1e0ff */
[----:B------:R-:W-:Y:S05]  /*d380*/  WARPSYNC.COLLECTIVE R15, `(.L_x_149) ;  /* 0x000000000f087348 */ /* 0x000fea0003c00000 */
[----:B------:R0:W1:Y:S02]  /*d390*/  SHFL.IDX P6, R14, R13, R12, R11 ;  /* 0x0000000c0d0e7389 */ /* 0x00006400000c000b */
[----:B01----:R-:W-:Y:S01]  /*d3a0*/  ENDCOLLECTIVE ;  /* 0x000000000000791b */ /* 0x003fe20003800000 */
.L_x_149:
[----:B------:R-:W-:Y:S01]  /*d3b0*/  IMAD.X R3, RZ, RZ, R3, P0 ;  /* 0x000000ffff037224 */ /* 0x000fe200000e0603 */
        /* <DEDUP_REMOVED lines=12> */
.L_x_150:
[----:B------:R-:W-:Y:S02]  /*d480*/  IMAD.MOV.U32 R13, RZ, RZ, R18 ;  /* 0x000000ffff0d7224 */ /* 0x000fe400078e0012 */
[----:B------:R-:W-:Y:S01]  /*d490*/  IMAD.MOV.U32 R12, RZ, RZ, 0x4 ;  /* 0x00000004ff0c7424 */ /* 0x000fe200078e00ff */
[----:B------:R-:W-:-:S13]  /*d4a0*/  IADD3 R2, P0, R14, R5, RZ ;  /* 0x000000050e027210 */ /* 0x000fda0007f1e0ff */
[----:B------:R-:W-:Y:S05]  /*d4b0*/  WARPSYNC.COLLECTIVE R15, `(.L_x_151) ;  /* 0x000000000f087348 */ /* 0x000fea0003c00000 */
[----:B------:R0:W1:Y:S02]  /*d4c0*/  SHFL.IDX P6, R14, R13, R12, R11 ;  /* 0x0000000c0d0e7389 */ /* 0x00006400000c000b */
[----:B01----:R-:W-:Y:S01]  /*d4d0*/  ENDCOLLECTIVE ;  /* 0x000000000000791b */ /* 0x003fe20003800000 */
.L_x_151:
        /* <DEDUP_REMOVED lines=13> */
.L_x_152:
[----:B------:R-:W-:Y:S01]  /*d5b0*/  MOV R13, R18 ;  /* 0x00000012000d7202 */ /* 0x000fe20000000f00 */
[----:B------:R-:W-:Y:S01]  /*d5c0*/  IMAD.MOV.U32 R12, RZ, RZ, 0x5 ;  /* 0x00000005ff0c7424 */ /* 0x000fe200078e00ff */
[----:B------:R-:W-:-:S13]  /*d5d0*/  IADD3 R2, P0, R14, R5, RZ ;  /* 0x000000050e027210 */ /* 0x000fda0007f1e0ff */
[----:B------:R-:W-:Y:S05]  /*d5e0*/  WARPSYNC.COLLECTIVE R15, `(.L_x_153) ;  /* 0x000000000f087348 */ /* 0x000fea0003c00000 */
[----:B------:R0:W1:Y:S02]  /*d5f0*/  SHFL.IDX P6, R14, R13, R12, R11 ;  /* 0x0000000c0d0e7389 */ /* 0x00006400000c000b */
[----:B01----:R-:W-:Y:S01]  /*d600*/  ENDCOLLECTIVE ;  /* 0x000000000000791b */ /* 0x003fe20003800000 */
.L_x_153:
[----:B------:R-:W-:Y:S01]  /*d610*/  IMAD.X R3, RZ, RZ, R3, P0 ;  /* 0x000000ffff037224 */ /* 0x000fe200000e0603 */
[----:B------:R-:W-:Y:S02]  /*d620*/  ISETP.LT.OR P0, PT, R8, 0x41, P2 ;  /* 0x000000410800780c */ /* 0x000fe40001701670 */
[----:B------:R-:W-:-:S11]  /*d630*/  MOV R13, R17 ;  /* 0x00000011000d7202 */ /* 0x000fd60000000f00 */
[----:B------:R-:W-:Y:S01]  /*d640*/  @!PT LDS RZ, [RZ] ;  /* 0x00000000fffff984 */ /* 0x000fe20000000800 */
[----:B------:R-:W-:Y:S01]  /*d650*/  @!PT LDS RZ, [RZ] ;  /* 0x00000000fffff984 */ /* 0x000fe20000000800 */
[----:B------:R-:W-:Y:S01]  /*d660*/  @!PT LDS RZ, [RZ] ;  /* 0x00000000fffff984 */ /* 0x000fe20000000800 */
[----:B------:R0:W-:Y:S01]  /*d670*/  LDGSTS.E.BYPASS.LTC128B.128 [R7+0x2400], desc[UR36][R2.64], !P0 ;  /* 0x0240000002077fae */ /* 0x0001e2000c101d64 */
[----:B------:R-:W-:Y:S01]  /*d680*/  ISETP.LT.OR P0, PT, R8, 0x41, P1 ;  /* 0x000000410800780c */ /* 0x000fe20000f01670 */
[----:B------:R-:W-:-:S12]  /*d690*/  IMAD.MOV.U32 R18, RZ, RZ, R14 ;  /* 0x000000ffff127224 */ /* 0x000fd800078e000e */
[----:B0-----:R-:W-:Y:S05]  /*d6a0*/  WARPSYNC.COLLECTIVE R15, `(.L_x_154) ;  /* 0x000000000f087348 */ /* 0x001fea0003c00000 */
[----:B------:R1:W2:Y:S02]  /*d6b0*/  SHFL.IDX P6, R14, R13, R12, R11 ;  /* 0x0000000c0d0e7389 */ /* 0x0002a400000c000b */
[----:B012---:R-:W-:Y:S01]  /*d6c0*/  ENDCOLLECTIVE ;  /* 0x000000000000791b */ /* 0x007fe20003800000 */
.L_x_154:
[----:B------:R-:W-:Y:S01]  /*d6d0*/  @!PT LDS RZ, [RZ] ;  /* 0x00000000fffff984 */ /* 0x000fe20000000800 */
[----:B------:R-:W-:Y:S01]  /*d6e0*/  @!PT LDS RZ, [RZ] ;  /* 0x00000000fffff984 */ /* 0x000fe20000000800 */
[----:B------:R-:W-:Y:S01]  /*d6f0*/  @!PT LDS RZ, [RZ] ;  /* 0x00000000fffff984 */ /* 0x000fe20000000800 */
[----:B------:R0:W-:Y:S01]  /*d700*/  LDGSTS.E.BYPASS.LTC128B.128 [R7+0x5400], desc[UR36][R2.64+0x80], !P0 ;  /* 0x0540008002077fae */ /* 0x0001e2000c101d64 */
[----:B------:R-:W-:Y:S05]  /*d710*/  BRA `(.L_x_155) ;  /* 0xffffffcc00c87947 */ /* 0x000fea000383ffff */
.L_x_71:
[----:B0-----:R0:W1:Y:S02]  /*d720*/  SYNCS.PHASECHK.TRANS64.TRYWAIT P0, [R4+URZ+0x2a860], R3 ;  /* 0x02a86003040075a7 */ /* 0x001064000800017f */
[----:B-1----:R-:W-:Y:S05]  /*d730*/  @!P0 NANOSLEEP.SYNCS 0x989680 ;  /* 0x009896800000895d */ /* 0x002fea0003900000 */
[----:B------:R-:W1:Y:S02]  /*d740*/  @!P0 SYNCS.PHASECHK.TRANS64 P0, [R4+URZ+0x2a860], R3 ;  /* 0x02a86003040085a7 */ /* 0x000e64000800007f */
[----:B-1----:R-:W-:Y:S05]  /*d750*/  @!P0 BRA `(.L_x_71) ;  /* 0xfffffffc00f08947 */ /* 0x002fea000383ffff */
[----:B------:R-:W-:Y:S05]  /*d760*/  BRA `(.L_x_156) ;  /* 0xffffffd0009c7947 */ /* 0x000fea000383ffff */
.L_x_72:
[----:B------:R-:W-:Y:S01]  /*d770*/  BSSY B0, `(.L_x_157) ;  /* 0x0000008000007945 */ /* 0x000fe20003800000 */
[----:B------:R-:W-:Y:S01]  /*d780*/  IMAD.MOV.U32 R13, RZ, RZ, R18 ;  /* 0x000000ffff0d7224 */ /* 0x000fe200078e0012 */
[----:B------:R-:W-:Y:S01]  /*d790*/  MOV R11, 0x181f ;  /* 0x0000181f000b7802 */ /* 0x000fe20000000f00 */
[----:B------:R-:W-:Y:S02]  /*d7a0*/  IMAD.MOV.U32 R12, RZ, RZ, RZ ;  /* 0x000000ffff0c7224 */ /* 0x000fe400078e00ff */
[----:B------:R-:W-:-:S07]  /*d7b0*/  IMAD.MOV.U32 R15, RZ, RZ, -0x1 ;  /* 0xffffffffff0f7424 */ /* 0x000fce00078e00ff */
[----:B0-----:R-:W-:Y:S05]  /*d7c0*/  WARPSYNC.COLLECTIVE R15, `(.L_x_158) ;  /* 0x000000000f087348 */ /* 0x001fea0003c00000 */
[----:B------:R1:W2:Y:S02]  /*d7d0*/  SHFL.IDX P6, R14, R13, R12, R11 ;  /* 0x0000000c0d0e7389 */ /* 0x0002a400000c000b */
[----:B012---:R-:W-:Y:S01]  /*d7e0*/  ENDCOLLECTIVE ;  /* 0x000000000000791b */ /* 0x007fe20003800000 */
.L_x_158:
[----:B------:R-:W-:Y:S05]  /*d7f0*/  BSYNC B0 ;  /* 0x0000000000007941 */ /* 0x000fea0003800000 */
.L_x_157:
[----:B------:R-:W-:Y:S01]  /*d800*/  MOV R13, R17 ;  /* 0x00000011000d7202 */ /* 0x000fe20000000f00 */
[----:B------:R-:W-:Y:S01]  /*d810*/  IMAD.MOV.U32 R12, RZ, RZ, RZ ;  /* 0x000000ffff0c7224 */ /* 0x000fe200078e00ff */
[----:B------:R-:W-:Y:S01]  /*d820*/  MOV R15, 0xffffffff ;  /* 0xffffffff000f7802 */ /* 0x000fe20000000f00 */
[----:B------:R-:W-:Y:S02]  /*d830*/  IMAD.MOV.U32 R11, RZ, RZ, 0x181f ;  /* 0x0000181fff0b7424 */ /* 0x000fe400078e00ff */
[----:B------:R-:W-:Y:S02]  /*d840*/  IMAD.MOV.U32 R0, RZ, RZ, R14 ;  /* 0x000000ffff007224 */ /* 0x000fe400078e000e */
[----:B------:R-:W-:-:S07]  /*d850*/  IMAD.SHL.U32 R6, R37, 0x2, RZ ;  /* 0x0000000225067824 */ /* 0x000fce00078e00ff */
[----:B------:R-:W-:Y:S05]  /*d860*/  WARPSYNC.COLLECTIVE R15, `(.L_x_159) ;  /* 0x000000000f087348 */ /* 0x000fea0003c00000 */
[----:B------:R0:W1:Y:S02]  /*d870*/  SHFL.IDX P6, R14, R13, R12, R11 ;  /* 0x0000000c0d0e7389 */ /* 0x00006400000c000b */
[----:B01----:R-:W-:Y:S01]  /*d880*/  ENDCOLLECTIVE ;  /* 0x000000000000791b */ /* 0x003fe20003800000 */
.L_x_159:
[----:B------:R-:W-:Y:S01]  /*d890*/  MOV R13, R18 ;  /* 0x00000012000d7202 */ /* 0x000fe20000000f00 */
[----:B------:R-:W-:Y:S01]  /*d8a0*/  IMAD.MOV.U32 R12, RZ, RZ, 0x1 ;  /* 0x00000001ff0c7424 */ /* 0x000fe200078e00ff */
[----:B------:R-:W-:-:S13]  /*d8b0*/  IADD3 R2, P0, R14, R6, RZ ;  /* 0x000000060e027210 */ /* 0x000fda0007f1e0ff */
[----:B------:R-:W-:Y:S05]  /*d8c0*/  WARPSYNC.COLLECTIVE R15, `(.L_x_160) ;  /* 0x000000000f087348 */ /* 0x000fea0003c00000 */
[----:B------:R0:W1:Y:S02]  /*d8d0*/  SHFL.IDX P6, R14, R13, R12, R11 ;  /* 0x0000000c0d0e7389 */ /* 0x00006400000c000b */
[----:B01----:R-:W-:Y:S01]  /*d8e0*/  ENDCOLLECTIVE ;  /* 0x000000000000791b */ /* 0x003fe20003800000 */
.L_x_160:
[----:B------:R-:W-:Y:S01]  /*d8f0*/  IMAD.X R3, RZ, RZ, R0, P0 ;  /* 0x000000ffff037224 */ /* 0x000fe200000e0600 */
[----:B------:R-:W-:Y:S02]  /*d900*/  ISETP.LT.OR P0, PT, R5, 0x1, P2 ;  /* 0x000000010500780c */ /* 0x000fe40001701670 */
[----:B------:R-:W-:Y:S02]  /*d910*/  LEA R0, R7, UR39, 0x1 ;  /* 0x0000002707007c11 */ /* 0x000fe4000f8e08ff */
[----:B------:R-:W-:-:S09]  /*d920*/  MOV R13, R17 ;  /* 0x00000011000d7202 */ /* 0x000fd20000000f00 */
        /* <DEDUP_REMOVED lines=9> */
.L_x_161:
[----:B------:R-:W-:Y:S01]  /*d9c0*/  @!PT LDS RZ, [RZ] ;  /* 0x00000000fffff984 */ /* 0x000fe20000000800 */
[----:B------:R-:W-:Y:S01]  /*d9d0*/  @!PT LDS RZ, [RZ] ;  /* 0x00000000fffff984 */ /* 0x000fe20000000800 */
[----:B------:R-:W-:Y:S01]  /*d9e0*/  @!PT LDS RZ, [RZ] ;  /* 0x00000000fffff984 */ /* 0x000fe20000000800 */
[----:B------:R0:W-:Y:S01]  /*d9f0*/  LDGSTS.E.BYPASS.LTC128B.128 [R0+0x3400], desc[UR36][R2.64+0x80], !P0 ;  /* 0x0340008002007fae */ /* 0x0001e2000c101d64 */
[----:B------:R-:W-:Y:S01]  /*da00*/  IMAD.MOV.U32 R13, RZ, RZ, R18 ;  /* 0x000000ffff0d7224 */ /* 0x000fe200078e0012 */
[----:B------:R-:W-:Y:S02]  /*da10*/  MOV R12, 0x2 ;  /* 0x00000002000c7802 */ /* 0x000fe40000000f00 */
[----:B0-----:R-:W-:-:S13]  /*da20*/  IADD3 R2, P0, R14, R6, RZ ;  /* 0x000000060e027210 */ /* 0x001fda0007f1e0ff */
[----:B------:R-:W-:Y:S05]  /*da30*/  WARPSYNC.COLLECTIVE R15, `(.L_x_162) ;  /* 0x000000000f087348 */ /* 0x000fea0003c00000 */
[----:B------:R0:W1:Y:S02]  /*da40*/  SHFL.IDX P6, R14, R13, R12, R11 ;  /* 0x0000000c0d0e7389 */ /* 0x00006400000c000b */
[----:B01----:R-:W-:Y:S01]  /*da50*/  ENDCOLLECTIVE ;  /* 0x000000000000791b */ /* 0x003fe20003800000 */
.L_x_162:
[----:B------:R-:W-:Y:S01]  /*da60*/  IMAD.X R3, RZ, RZ, R7, P0 ;  /* 0x000000ffff037224 */ /* 0x000fe200000e0607 */
[----:B------:R-:W-:Y:S01]  /*da70*/  ISETP.LT.OR P0, PT, R5, 0x11, P2 ;  /* 0x000000110500780c */ /* 0x000fe20001701670 */
[----:B------:R-:W-:-:S12]  /*da80*/  IMAD.MOV.U32 R13, RZ, RZ, R17 ;  /* 0x000000ffff0d7224 */ /* 0x000fd800078e0011 */
        /* <DEDUP_REMOVED lines=9> */
.L_x_163:
[----:B------:R-:W-:Y:S01]  /*db20*/  @!PT LDS RZ, [RZ] ;  /* 0x00000000fffff984 */ /* 0x000fe20000000800 */
[----:B------:R-:W-:Y:S01]  /*db30*/  @!PT LDS RZ, [RZ] ;  /* 0x00000000fffff984 */ /* 0x000fe20000000800 */
[----:B------:R-:W-:Y:S01]  /*db40*/  @!PT LDS RZ, [RZ] ;  /* 0x00000000fffff984 */ /* 0x000fe20000000800 */
[----:B------:R0:W-:Y:S01]  /*db50*/  LDGSTS.E.BYPASS.LTC128B.128 [R0+0x3c00], desc[UR36][R2.64+0x80], !P0 ;  /* 0x03c0008002007fae */ /* 0x0001e2000c101d64 */
[----:B------:R-:W-:Y:S02]  /*db60*/  IMAD.MOV.U32 R13, RZ, RZ, R18 ;  /* 0x000000ffff0d7224 */ /* 0x000fe400078e0012 */
[----:B------:R-:W-:Y:S01]  /*db70*/  IMAD.MOV.U32 R12, RZ, RZ, 0x3 ;  /* 0x00000003ff0c7424 */ /* 0x000fe200078e00ff */
[----:B0-----:R-:W-:-:S13]  /*db80*/  IADD3 R2, P0, R14, R6, RZ ;  /* 0x000000060e027210 */ /* 0x001fda0007f1e0ff */
[----:B------:R-:W-:Y:S05]  /*db90*/  WARPSYNC.COLLECTIVE R15, `(.L_x_164) ;  /* 0x000000000f087348 */ /* 0x000fea0003c00000 */
[----:B------:R0:W1:Y:S02]  /*dba0*/  SHFL.IDX P6, R14, R13, R12, R11 ;  /* 0x0000000c0d0e7389 */ /* 0x00006400000c000b */
[----:B01----:R-:W-:Y:S01]  /*dbb0*/  ENDCOLLECTIVE ;  /* 0x000000000000791b */ /* 0x003fe20003800000 */
.L_x_164:
[----:B------:R-:W-:Y:S02]  /*dbc0*/  IADD3.X R3, RZ, R7, RZ, P0, !PT ;  /* 0x00000007ff037210 */ /* 0x000fe400007fe4ff */
[----:B------:R-:W-:Y:S01]  /*dbd0*/  ISETP.LT.OR P0, PT, R5, 0x21, P2 ;  /* 0x000000210500780c */ /* 0x000fe20001701670 */
[----:B------:R-:W-:-:S12]  /*dbe0*/  IMAD.MOV.U32 R13, RZ, RZ, R17 ;  /* 0x000000ffff0d7224 */ /* 0x000fd800078e0011 */
[----:B------:R-:W-:Y:S01]  /*dbf0*/  @!PT LDS RZ, [RZ] ;  /* 0x00000000fffff984 */ /* 0x000fe20000000800 */
[----:B------:R-:W-:Y:S01]  /*dc00*/  @!PT LDS RZ, [RZ] ;  /* 0x00000000fffff984 */ /* 0x000fe20000000800 */
[----:B------:R-:W-:Y:S01]  /*dc10*/  @!PT LDS RZ, [RZ] ;  /* 0x00000000fffff984 */ /* 0x000fe20000000800 */
[----:B------:R0:W-:Y:S01]  /*dc20*/  LDGSTS.E.BYPASS.LTC128B.128 [R0+0x1400], desc[UR36][R2.64], !P0 ;  /* 0x0140000002007fae */ /* 0x0001e2000c101d64 */
[----:B------:R-:W-:Y:S02]  /*dc30*/  ISETP.LT.OR P0, PT, R5, 0x21, P1 ;  /* 0x000000210500780c */ /* 0x000fe40000f01670 */
[----:B------:R-:W-:-:S11]  /*dc40*/  MOV R7, R14 ;  /* 0x0000000e00077202 */ /* 0x000fd60000000f00 */
[----:B0-----:R-:W-:Y:S05]  /*dc50*/  WARPSYNC.COLLECTIVE R15, `(.L_x_165) ;  /* 0x000000000f087348 */ /* 0x001fea0003c00000 */
[----:B------:R1:W2:Y:S02]  /*dc60*/  SHFL.IDX P6, R14, R13, R12, R11 ;  /* 0x0000000c0d0e7389 */ /* 0x0002a400000c000b */
[----:B012---:R-:W-:Y:S01]  /*dc70*/  ENDCOLLECTIVE ;  /* 0x000000000000791b */ /* 0x007fe20003800000 */
.L_x_165:
[----:B------:R-:W-:Y:S01]  /*dc80*/  @!PT LDS RZ, [RZ] ;  /* 0x00000000fffff984 */ /* 0x000fe20000000800 */
[----:B------:R-:W-:Y:S01]  /*dc90*/  @!PT LDS RZ, [RZ] ;  /* 0x00000000fffff984 */ /* 0x000fe20000000800 */
[----:B------:R-:W-:Y:S01]  /*dca0*/  @!PT LDS RZ, [RZ] ;  /* 0x00000000fffff984 */ /* 0x000fe20000000800 */
[----:B------:R0:W-:Y:S01]  /*dcb0*/  LDGSTS.E.BYPASS.LTC128B.128 [R0+0x4400], desc[UR36][R2.64+0x80], !P0 ;  /* 0x0440008002007fae */ /* 0x0001e2000c101d64 */
[----:B------:R-:W-:Y:S01]  /*dcc0*/  MOV R13, R18 ;  /* 0x00000012000d7202 */ /* 0x000fe20000000f00 */
[----:B------:R-:W-:Y:S01]  /*dcd0*/  IMAD.MOV.U32 R12, RZ, RZ, 0x4 ;  /* 0x00000004ff0c7424 */ /* 0x000fe200078e00ff */
[----:B0-----:R-:W-:-:S13]  /*dce0*/  IADD3 R2, P0, R14, R6, RZ ;  /* 0x000000060e027210 */ /* 0x001fda0007f1e0ff */
[----:B------:R-:W-:Y:S05]  /*dcf0*/  WARPSYNC.COLLECTIVE R15, `(.L_x_166) ;  /* 0x000000000f087348 */ /* 0x000fea0003c00000 */
[----:B------:R0:W1:Y:S02]  /*dd00*/  SHFL.IDX P6, R14, R13, R12, R11 ;  /* 0x0000000c0d0e7389 */ /* 0x00006400000c000b */
[----:B01----:R-:W-:Y:S01]  /*dd10*/  ENDCOLLECTIVE ;  /* 0x000000000000791b */ /* 0x003fe20003800000 */
.L_x_166:
        /* <DEDUP_REMOVED lines=12> */
.L_x_167:
        /* <DEDUP_REMOVED lines=10> */
.L_x_168:
        /* <DEDUP_REMOVED lines=12> */
.L_x_169:
[----:B------:R-:W-:Y:S01]  /*df40*/  @!PT LDS RZ, [RZ] ;  /* 0x00000000fffff984 */ /* 0x000fe20000000800 */
[----:B------:R-:W-:Y:S01]  /*df50*/  @!PT LDS RZ, [RZ] ;  /* 0x00000000fffff984 */ /* 0x000fe20000000800 */
[----:B------:R-:W-:Y:S01]  /*df60*/  @!PT LDS RZ, [RZ] ;  /* 0x00000000fffff984 */ /* 0x000fe20000000800 */
[----:B------:R0:W-:Y:S01]  /*df70*/  LDGSTS.E.BYPASS.LTC128B.128 [R0+0x5400], desc[UR36][R2.64+0x80], !P0 ;  /* 0x0540008002007fae */ /* 0x0001e2000c101d64 */
[----:B------:R-:W-:Y:S05]  /*df80*/  BRA `(.L_x_170) ;  /* 0xffffffcc00607947 */ /* 0x000fea000383ffff */
.L_x_77:
[----:B0-----:R0:W1:Y:S02]  /*df90*/  SYNCS.PHASECHK.TRANS64.TRYWAIT P0, [R5+URZ+0x2a820], R0 ;  /* 0x02a82000050075a7 */ /* 0x001064000800017f */
[----:B-1----:R-:W-:Y:S05]  /*dfa0*/  @!P0 NANOSLEEP.SYNCS 0x989680 ;  /* 0x009896800000895d */ /* 0x002fea0003900000 */
[----:B------:R-:W1:Y:S02]  /*dfb0*/  @!P0 SYNCS.PHASECHK.TRANS64 P0, [R5+URZ+0x2a820], R0 ;  /* 0x02a82000050085a7 */ /* 0x000e64000800007f */
[----:B-1----:R-:W-:Y:S05]  /*dfc0*/  @!P0 BRA `(.L_x_77) ;  /* 0xfffffffc00f08947 */ /* 0x002fea000383ffff */
[----:B------:R-:W-:Y:S05]  /*dfd0*/  BRA `(.L_x_171) ;  /* 0xffffffcc00f47947 */ /* 0x000fea000383ffff */
.L_x_78:
[----:B------:R-:W1:Y:S01]  /*dfe0*/  S2R R2, SR_TID.X ;  /* 0x0000000000027919 */ /* 0x000e620000002100 */
[----:B------:R-:W-:Y:S01]  /*dff0*/  BSSY B0, `(.L_x_172) ;  /* 0x000000a000007945 */ /* 0x000fe20003800000 */
[----:B------:R-:W-:Y:S01]  /*e000*/  IMAD.MOV.U32 R12, RZ, RZ, RZ ;  /* 0x000000ffff0c7224 */ /* 0x000fe200078e00ff */
[----:B------:R-:W-:Y:S01]  /*e010*/  MOV R15, 0xffffffff ;  /* 0xffffffff000f7802 */ /* 0x000fe20000000f00 */
[----:B------:R-:W-:Y:S01]  /*e020*/  IMAD.MOV.U32 R11, RZ, RZ, 0x1f ;  /* 0x0000001fff0b7424 */ /* 0x000fe200078e00ff */
[----:B-1----:R-:W-:-:S04]  /*e030*/  SHF.R.U32.HI R2, RZ, 0x5, R2 ;  /* 0x00000005ff027819 */ /* 0x002fc80000011602 */
[----:B------:R-:W-:-:S04]  /*e040*/  LOP3.LUT R2, R2, 0x3, RZ, 0xc0, !PT ;  /* 0x0000000302027812 */ /* 0x000fc800078ec0ff */
[----:B------:R-:W-:-:S07]  /*e050*/  MOV R13, R2 ;  /* 0x00000002000d7202 */ /* 0x000fce0000000f00 */
[----:B0-----:R-:W-:Y:S05]  /*e060*/  WARPSYNC.COLLECTIVE R15, `(.L_x_173) ;  /* 0x000000000f087348 */ /* 0x001fea0003c00000 */
[----:B------:R1:W2:Y:S02]  /*e070*/  SHFL.IDX P6, R14, R13, R12, R11 ;  /* 0x0000000c0d0e7389 */ /* 0x0002a400000c000b */
[----:B012---:R-:W-:Y:S01]  /*e080*/  ENDCOLLECTIVE ;  /* 0x000000000000791b */ /* 0x007fe20003800000 */
.L_x_173:
[----:B------:R-:W-:Y:S05]  /*e090*/  BSYNC B0 ;  /* 0x0000000000007941 */ /* 0x000fea0003800000 */
.L_x_172:
[----:B------:R-:W-:Y:S05]  /*e0a0*/  BRA `(.L_x_174) ;  /* 0xffffffcc00dc7947 */ /* 0x000fea000383ffff */
.L_x_81:
[----:B------:R-:W-:Y:S01]  /*e0b0*/  BSSY B1, `(.L_x_175) ;  /* 0x0000006000017945 */ /* 0x000fe20003800000 */
[----:B------:R-:W-:-:S07]  /*e0c0*/  IMAD.MOV.U32 R15, RZ, RZ, -0x1 ;  /* 0xffffffffff0f7424 */ /* 0x000fce00078e00ff */
[----:B0-----:R-:W-:Y:S05]  /*e0d0*/  WARPSYNC.COLLECTIVE R15, `(.L_x_176) ;  /* 0x000000000f0c7348 */ /* 0x001fea0003c00000 */
[----:B------:R-:W-:Y:S02]  /*e0e0*/  ELECT P6, UR62, PT ;  /* 0x00000000003e782f */ /* 0x000fe400038c0000 */
[----:B------:R-:W-:Y:S01]  /*e0f0*/  MOV R14, UR62 ;  /* 0x0000003e000e7c02 */ /* 0x000fe20008000f00 */
[----:B0-----:R-:W-:Y:S10]  /*e100*/  ENDCOLLECTIVE ;  /* 0x000000000000791b */ /* 0x001ff40003800000 */
.L_x_176:
[----:B------:R-:W-:Y:S05]  /*e110*/  BSYNC B1 ;  /* 0x0000000000017941 */ /* 0x000fea0003800000 */
.L_x_175:
[----:B------:R-:W-:Y:S05]  /*e120*/  BRA `(.L_x_177) ;  /* 0xffffffcc00d47947 */ /* 0x000fea000383ffff */
.L_x_83:
[----:B0-----:R0:W1:Y:S02]  /*e130*/  SYNCS.PHASECHK.TRANS64.TRYWAIT P1, [R3+URZ+0x2a840], R2 ;  /* 0x02a84002030075a7 */ /* 0x001064000802017f */
[----:B-1----:R-:W-:Y:S05]  /*e140*/  @!P1 NANOSLEEP.SYNCS 0x989680 ;  /* 0x009896800000995d */ /* 0x002fea0003900000 */
[----:B------:R-:W1:Y:S02]  /*e150*/  @!P1 SYNCS.PHASECHK.TRANS64 P1, [R3+URZ+0x2a840], R2 ;  /* 0x02a84002030095a7 */ /* 0x000e64000802007f */
[----:B-1----:R-:W-:Y:S05]  /*e160*/  @!P1 BRA `(.L_x_83) ;  /* 0xfffffffc00f09947 */ /* 0x002fea000383ffff */
[----:B------:R-:W-:Y:S05]  /*e170*/  BRA `(.L_x_178) ;  /* 0xffffffcc00fc7947 */ /* 0x000fea000383ffff */
.L_x_85:
[----:B-1----:R1:W2:Y:S02]  /*e180*/  SYNCS.PHASECHK.TRANS64.TRYWAIT P1, [R5+URZ+0x2a840], R0 ;  /* 0x02a84000050075a7 */ /* 0x0022a4000802017f */
[----:B--2---:R-:W-:Y:S05]  /*e190*/  @!P1 NANOSLEEP.SYNCS 0x989680 ;  /* 0x009896800000995d */ /* 0x004fea0003900000 */
[----:B------:R-:W2:Y:S02]  /*e1a0*/  @!P1 SYNCS.PHASECHK.TRANS64 P1, [R5+URZ+0x2a840], R0 ;  /* 0x02a84000050095a7 */ /* 0x000ea4000802007f */
[----:B--2---:R-:W-:Y:S05]  /*e1b0*/  @!P1 BRA `(.L_x_85) ;  /* 0xfffffffc00f09947 */ /* 0x004fea000383ffff */
[----:B------:R-:W-:Y:S05]  /*e1c0*/  BRA `(.L_x_179) ;  /* 0xffffffd000087947 */ /* 0x000fea000383ffff */
.L_x_87:
[----:B--2---:R2:W3:Y:S02]  /*e1d0*/  SYNCS.PHASECHK.TRANS64.TRYWAIT P1, [R3+URZ+0x2a860], R2 ;  /* 0x02a86002030075a7 */ /* 0x0044e4000802017f */
[----:B---3--:R-:W-:Y:S05]  /*e1e0*/  @!P1 NANOSLEEP.SYNCS 0x989680 ;  /* 0x009896800000995d */ /* 0x008fea0003900000 */
[----:B------:R-:W3:Y:S02]  /*e1f0*/  @!P1 SYNCS.PHASECHK.TRANS64 P1, [R3+URZ+0x2a860], R2 ;  /* 0x02a86002030095a7 */ /* 0x000ee4000802007f */
[----:B---3--:R-:W-:Y:S05]  /*e200*/  @!P1 BRA `(.L_x_87) ;  /* 0xfffffffc00f09947 */ /* 0x008fea000383ffff */
[----:B------:R-:W-:Y:S05]  /*e210*/  BRA `(.L_x_180) ;  /* 0xffffffd000047947 */ /* 0x000fea000383ffff */
.L_x_181:
[----:B------:R-:W-:-:S00]  /*e220*/  BRA `(.L_x_181) ;  /* 0xfffffffc00fc7947 */ /* 0x000fc0000383ffff */
[----:B------:R-:W-:-:S00]  /*e230*/  NOP ;  /* 0x0000000000007918 */ /* 0x000fc00000000000 */
        /* <DEDUP_REMOVED lines=12> */
.L_x_3226:


//--------------------- .text._ZN7cutlass13device_kernelIN5flash11enable_sm90INS1_16FlashAttnFwdSm90INS1_25CollectiveMainloopFwdSm90ILi2EN4cute5tupleIJNS5_1CILi1EEES8_S8_EEENS6_IJNS7_ILi128EEENS7_ILi96EEENS7_ILi192EEEEEELi128ENS_10bfloat16_tEfNS_4arch4Sm90ELb0ELb0ELb1ELb1ELb1ELb0ELb0ELb1ELb1ELb1ELb0ELb0EEENS1_21CollectiveEpilogueFwdINS6_IJSA_SA_SB_EEES9_SE_SG_Li256ELb1ELb1ELb0ELb0EEENS1_36VarlenDynamicPersistentTileSchedulerILi128ELi96ELi256ELi128ELb0ELb1ELb1ELb0ELb1ELb1EEEEEEEEEvNT_6ParamsE --------------------------
	.section	.text._ZN7cutlass13device_kernelIN5flash11enable_sm90INS1_16FlashAttnFwdSm90INS1_25CollectiveMainloopFwdSm90ILi2EN4cute5tupleIJNS5_1CILi1EEES8_S8_EEENS6_IJNS7_ILi128EEENS7_ILi96EEENS7_ILi192EEEEEELi128ENS_10bfloat16_tEfNS_4arch4Sm90ELb0ELb0ELb1ELb1ELb1ELb0ELb0ELb1ELb1ELb1ELb0ELb0EEENS1_21CollectiveEpilogueFwdINS6_IJSA_SA_SB_EEES9_SE_SG_Li256ELb1ELb1ELb0ELb0EEENS1_36VarlenDynamicPersistentTileSchedulerILi128ELi96ELi256ELi128ELb0ELb1ELb1ELb0ELb1ELb1EEEEEEEEEvNT_6ParamsE,"ax",@progbits
	.align	128
.text._ZN7cutlass13device_kernelIN5flash11enable_sm90INS1_16FlashAttnFwdSm90INS1_25CollectiveMainloopFwdSm90ILi2EN4cute5tupleIJNS5_1CILi1EEES8_S8_EEENS6_IJNS7_ILi128EEENS7_ILi96EEENS7_ILi192EEEEEELi128ENS_10bfloat16_tEfNS_4arch4Sm90ELb0ELb0ELb1ELb1ELb1ELb0ELb0ELb1ELb1ELb1ELb0ELb0EEENS1_21CollectiveEpilogueFwdINS6_IJSA_SA_SB_EEES9_SE_SG_Li256ELb1ELb1ELb0ELb0EEENS1_36VarlenDynamicPersistentTileSchedulerILi128ELi96ELi256ELi128ELb0ELb1ELb1ELb0ELb1ELb1EEEEEEEEEvNT_6ParamsE:
        .type           _ZN7cutlass13device_kernelIN5flash11enable_sm90INS1_16FlashAttnFwdSm90INS1_25CollectiveMainloopFwdSm90ILi2EN4cute5tupleIJNS5_1CILi1EEES8_S8_EEENS6_IJNS7_ILi128EEENS7_ILi96EEENS7_ILi192EEEEEELi128ENS_10bfloat16_tEfNS_4arch4Sm90ELb0ELb0ELb1ELb1ELb1ELb0ELb0ELb1ELb1ELb1ELb0ELb0EEENS1_21CollectiveEpilogueFwdINS6_IJSA_SA_SB_EEES9_SE_SG_Li256ELb1ELb1ELb0ELb0EEENS1_36VarlenDynamicPersistentTileSchedulerILi128ELi96ELi256ELi128ELb0ELb1ELb1ELb0ELb1ELb1EEEEEEEEEvNT_6ParamsE,@function
        .size           _ZN7cutlass13device_kernelIN5flash11enable_sm90INS1_16FlashAttnFwdSm90INS1_25CollectiveMainloopFwdSm90ILi2EN4cute5tupleIJNS5_1CILi1EEES8_S8_EEENS6_IJNS7_ILi128EEENS7_ILi96EEENS7_ILi192EEEEEELi128ENS_10bfloat16_tEfNS_4arch4Sm90ELb0ELb0ELb1ELb1ELb1ELb0ELb0ELb1ELb1ELb1ELb0ELb0EEENS1_21CollectiveEpilogueFwdINS6_IJSA_SA_SB_EEES9_SE_SG_Li256ELb1ELb1ELb0ELb0EEENS1_36VarlenDynamicPersistentTileSchedulerILi128ELi96ELi256ELi128ELb0ELb1ELb1ELb0ELb1ELb1EEEEEEEEEvNT_6ParamsE,(.L_x_3227 - _ZN7cutlass13device_kernelIN5flash11enable_sm90INS1_16FlashAttnFwdSm90INS1_25CollectiveMainloopFwdSm90ILi2EN4cute5tupleIJNS5_1CILi1EEES8_S8_EEENS6_IJNS7_ILi128EEENS7_ILi96EEENS7_ILi192EEEEEELi128ENS_10bfloat16_tEfNS_4arch4Sm90ELb0ELb0ELb1ELb1ELb1ELb0ELb0ELb1ELb1ELb1ELb0ELb0EEENS1_21CollectiveEpilogueFwdINS6_IJSA_SA_SB_EEES9_SE_SG_Li256ELb1ELb1ELb0ELb0EEENS1_36VarlenDynamicPersistentTileSchedulerILi128ELi96ELi256ELi128ELb0ELb1ELb1ELb0ELb1ELb1EEEEEEEEEvNT_6ParamsE)
        .other          _ZN7cutlass13device_kernelIN5flash11enable_sm90INS1_16FlashAttnFwdSm90INS1_25CollectiveMainloopFwdSm90ILi2EN4cute5tupleIJNS5_1CILi1EEES8_S8_EEENS6_IJNS7_ILi128EEENS7_ILi96EEENS7_ILi192EEEEEELi128ENS_10bfloat16_tEfNS_4arch4Sm90ELb0ELb0ELb1ELb1ELb1ELb0ELb0ELb1ELb1ELb1ELb0ELb0EEENS1_21CollectiveEpilogueFwdINS6_IJSA_SA_SB_EEES9_SE_SG_Li256ELb1ELb1ELb0ELb0EEENS1_36VarlenDynamicPersistentTileSchedulerILi128ELi96ELi256ELi128ELb0ELb1ELb1ELb0ELb1ELb1EEEEEEEEEvNT_6ParamsE,@"STO_CUDA_ENTRY STV_DEFAULT"
_ZN7cutlass13device_kernelIN5flash11enable_sm90INS1_16FlashAttnFwdSm90INS1_25CollectiveMainloopFwdSm90ILi2EN4cute5tupleIJNS5_1CILi1EEES8_S8_EEENS6_IJNS7_ILi128EEENS7_ILi96EEENS7_ILi192EEEEEELi128ENS_10bfloat16_tEfNS_4arch4Sm90ELb0ELb0ELb1ELb1ELb1ELb0ELb0ELb1ELb1ELb1ELb0ELb0EEENS1_21CollectiveEpilogueFwdINS6_IJSA_SA_SB_EEES9_SE_SG_Li256ELb1ELb1ELb0ELb0EEENS1_36VarlenDynamicPersistentTileSchedulerILi128ELi96ELi256ELi128ELb0ELb1ELb1ELb0ELb1ELb1EEEEEEEEEvNT_6ParamsE:
        /* <DEDUP_REMOVED lines=45> */
.L_x_182:
        /* <DEDUP_REMOVED lines=22> */
.L_x_183:
        /* <DEDUP_REMOVED lines=18> */
.L_x_184:
        /* <DEDUP_REMOVED lines=22> */
.L_x_185:
        /* <DEDUP_REMOVED lines=22> */
.L_x_186:
[----:B------:R-:W-:Y:S01]  /*0810*/  ISETP.NE.AND P0, PT, R2, RZ, PT ;  /* 0x000000ff0200720c */ /* 0x000fe20003f05270 */
[----:B------:R-:W-:Y:S01]  /*0820*/  IMAD.MOV.U32 R2, RZ, RZ, 0x1 ;  /* 0x00000001ff027424 */ /* 0x000fe200078e00ff */
[----:B------:R-:W-:Y:S01]  /*0830*/  NOP ;  /* 0x0000000000007918 */ /* 0x000fe20000000000 */
[----:B------:R-:W-:-:S03]  /*0840*/  ULDC.64 UR36, c[0x0][0x208] ;  /* 0x0000820000247ab9 */ /* 0x000fc60000000a00 */
[----:B------:R-:W-:-:S05]  /*0850*/  SEL R2, R2, 0x2, !P0 ;  /* 0x0000000202027807 */ /* 0x000fca0004000000 */
[----:B------:R0:W-:Y:S02]  /*0860*/  STL [R1+0x4], R2 ;  /* 0x0000040201007387 */ /* 0x0001e40000100800 */
[----:B01234-:R-:W-:Y:S06]  /*0870*/  BAR.SYNC.DEFER_BLOCKING 0x0 ;  /* 0x0000000000007b1d */ /* 0x01ffec0000010000 */
[----:B------:R-:W-:Y:S05]  /*0880*/  @!P0 BRA `(.L_x_187) ;  /* 0x0000008000ac8947 */ /* 0x000fea0003800000 */
.L_x_188:
[----:B------:R-:W-:-:S08]  /*0890*/  NOP ;  /* 0x0000000000007918 */ /* 0x000fd00000000000 */
[----:B------:R-:W0:Y:S02]  /*08a0*/  USETMAXREG.TRY_ALLOC.CTAPOOL UP0, 0xe8 ;  /* 0x000000e8000079c8 */ /* 0x000e240008000600 */
[----:B0-----:R-:W-:-:S13]  /*08b0*/  PLOP3.LUT P0, PT, PT, PT, UP0, 0x80, 0x0 ;  /* 0x000000000000781c */ /* 0x001fda0003f0f008 */
[----:B------:R-:W-:Y:S05]  /*08c0*/  @!P0 BRA `(.L_x_188) ;  /* 0xfffffffc00f08947 */ /* 0x000fea000383ffff */
[----:B------:R-:W0:Y:S08]  /*08d0*/  S2UR UR5, SR_CgaCtaId ;  /* 0x00000000000579c3 */ /* 0x000e300000008800 */
[----:B------:R-:W-:Y:S06]  /*08e0*/  BAR.ARV 0x8, 0x180 ;  /* 0x0206000000007b1d */ /* 0x000fec0000002000 */
[----:B------:R-:W-:-:S02]  /*08f0*/  UMOV UR4, 0x400 ;  /* 0x0000040000047882 */ /* 0x000fc40000000000 */
[----:B------:R-:W-:Y:S01]  /*0900*/  BAR.SYNC.DEFER_BLOCKING 0x5, 0x180 ;  /* 0x0146000000007b1d */ /* 0x000fe20000010000 */
[----:B0-----:R-:W-:-:S09]  /*0910*/  ULEA UR4, UR5, UR4, 0x18 ;  /* 0x0000000405047291 */ /* 0x001fd2000f8ec03f */
[----:B------:R-:W0:Y:S01]  /*0920*/  LDS.128 R48, [UR4+0x2a8d0] ;  /* 0x02a8d004ff307984 */ /* 0x000e220008000c00 */
[----:B------:R-:W-:Y:S01]  /*0930*/  ULDC UR4, c[0x0][0xc3c] ;  /* 0x00030f0000047ab9 */ /* 0x000fe20000000800 */
[----:B------:R-:W-:Y:S06]  /*0940*/  BAR.ARV 0x4, 0x180 ;  /* 0x0106000000007b1d */ /* 0x000fec0000002000 */
[----:B0-----:R-:W-:-:S13]  /*0950*/  ISETP.GE.AND P0, PT, R51, UR4, PT ;  /* 0x0000000433007c0c */ /* 0x001fda000bf06270 */
[----:B------:R-:W-:Y:S05]  /*0960*/  @P0 EXIT ;  /* 0x000000000000094d */ /* 0x000fea0003800000 */
[----:B------:R-:W2:Y:S01]  /*0970*/  LDL.LU R10, [R1+0x4] ;  /* 0x00000400010a7983 */ /* 0x000ea20000300800 */
[----:B------:R-:W0:Y:S02]  /*0980*/  S2R R0, SR_TID.X ;  /* 0x0000000000007919 */ /* 0x000e240000002100 */
[----:B0-----:R-:W-:-:S05]  /*0990*/  VIADD R171, R0, 0xffffff80 ;  /* 0xffffff8000ab7836 */ /* 0x001fca0000000000 */
[----:B------:R-:W-:-:S04]  /*09a0*/  SHF.R.S32.HI R0, RZ, 0x1f, R171 ;  /* 0x0000001fff007819 */ /* 0x000fc800000114ab */
[----:B------:R-:W-:-:S04]  /*09b0*/  LEA.HI R3, R0, R171, RZ, 0x7 ;  /* 0x000000ab00037211 */ /* 0x000fc800078f38ff */
[----:B------:R-:W-:Y:S02]  /*09c0*/  LOP3.LUT R2, R3, 0xffffff80, RZ, 0xc0, !PT ;  /* 0xffffff8003027812 */ /* 0x000fe400078ec0ff */
[----:B------:R-:W-:-:S03]  /*09d0*/  LEA.HI R4, R0, R171, RZ, 0x5 ;  /* 0x000000ab00047211 */ /* 0x000fc600078f28ff */
[C---:B------:R-:W-:Y:S01]  /*09e0*/  IMAD.IADD R163, R171.reuse, 0x1, -R2 ;  /* 0x00000001aba37824 */ /* 0x040fe200078e0a02 */
[----:B------:R-:W-:Y:S02]  /*09f0*/  LEA.HI R2, R0, R171, RZ, 0x4 ;  /* 0x000000ab00027211 */ /* 0x000fe400078f20ff */
[----:B------:R-:W-:Y:S02]  /*0a00*/  SHF.L.U32 R6, R4, 0x5, RZ ;  /* 0x0000000504067819 */ /* 0x000fe400000006ff */
[----:B------:R-:W-:Y:S02]  /*0a10*/  LOP3.LUT R4, R2, 0x3fffff0, RZ, 0xc0, !PT ;  /* 0x03fffff002047812 */ /* 0x000fe400078ec0ff */
[----:B------:R-:W-:Y:S02]  /*0a20*/  SHF.R.S32.HI R5, RZ, 0x4, R2 ;  /* 0x00000004ff057819 */ /* 0x000fe40000011402 */
[----:B------:R-:W-:Y:S01]  /*0a30*/  SHF.R.S32.HI R8, RZ, 0x1f, R163 ;  /* 0x0000001fff087819 */ /* 0x000fe200000114a3 */
[----:B------:R-:W-:Y:S01]  /*0a40*/  IMAD.IADD R4, R171, 0x1, -R4 ;  /* 0x00000001ab047824 */ /* 0x000fe200078e0a04 */
[----:B------:R-:W-:-:S02]  /*0a50*/  LOP3.LUT R7, R6, 0xfffffc00, RZ, 0xc0, !PT ;  /* 0xfffffc0006077812 */ /* 0x000fc400078ec0ff */
[----:B------:R-:W-:Y:S02]  /*0a60*/  LEA.HI R2, R2, R5, RZ, 0x1 ;  /* 0x0000000502027211 */ /* 0x000fe400078f08ff */
[----:B------:R-:W-:Y:S01]  /*0a70*/  LEA.HI R9, R8, R163, RZ, 0x2 ;  /* 0x000000a308097211 */ /* 0x000fe200078f10ff */
[----:B------:R-:W-:Y:S01]  /*0a80*/  IMAD R7, R4, 0x40, R7 ;  /* 0x0000004004077824 */ /* 0x000fe200078e0207 */
[----:B------:R-:W-:Y:S02]  /*0a90*/  LOP3.LUT R2, R2, 0x1ffffffe, RZ, 0xc0, !PT ;  /* 0x1ffffffe02027812 */ /* 0x000fe400078ec0ff */
[----:B------:R-:W-:Y:S02]  /*0aa0*/  LEA.HI R4, R0, R171, RZ, 0x2 ;  /* 0x000000ab00047211 */ /* 0x000fe400078f10ff */
[--C-:B------:R-:W-:Y:S02]  /*0ab0*/  SHF.R.S32.HI R6, RZ, 0x2, R9.reuse ;  /* 0x00000002ff067819 */ /* 0x100fe40000011409 */
[----:B------:R-:W-:Y:S01]  /*0ac0*/  SHF.R.S32.HI R11, RZ, 0x1f, R9 ;  /* 0x0000001fff0b7819 */ /* 0x000fe20000011409 */
[----:B------:R-:W-:Y:S01]  /*0ad0*/  IMAD.IADD R2, R5, 0x1, -R2 ;  /* 0x0000000105027824 */ /* 0x000fe200078e0a02 */
[----:B------:R-:W-:-:S02]  /*0ae0*/  LOP3.LUT R4, R4, 0xfffffffc, RZ, 0xc0, !PT ;  /* 0xfffffffc04047812 */ /* 0x000fc400078ec0ff */
[----:B------:R-:W-:Y:S02]  /*0af0*/  LEA.HI R0, R0, R171, RZ, 0x3 ;  /* 0x000000ab00007211 */ /* 0x000fe400078f18ff */
[----:B------:R-:W-:Y:S02]  /*0b00*/  LEA.HI R11, R11, R6, RZ, 0x3 ;  /* 0x000000060b0b7211 */ /* 0x000fe400078f18ff */
[----:B------:R-:W-:Y:S01]  /*0b10*/  SHF.R.S32.HI R164, RZ, 0x7, R3 ;  /* 0x00000007ffa47819 */ /* 0x000fe20000011403 */
[----:B------:R-:W-:Y:S01]  /*0b20*/  IMAD R168, R2, 0x8, R7 ;  /* 0x0000000802a87824 */ /* 0x000fe200078e0207 */
[----:B------:R-:W-:Y:S01]  /*0b30*/  LOP3.LUT R2, R0, 0xfffffff8, RZ, 0xc0, !PT ;  /* 0xfffffff800027812 */ /* 0x000fe200078ec0ff */
[----:B------:R-:W-:Y:S01]  /*0b40*/  IMAD.IADD R4, R171, 0x1, -R4 ;  /* 0x00000001ab047824 */ /* 0x000fe200078e0a04 */
[----:B------:R-:W-:Y:S02]  /*0b50*/  LOP3.LUT R11, R11, 0xfffffff8, RZ, 0xc0, !PT ;  /* 0xfffffff80b0b7812 */ /* 0x000fe400078ec0ff */
[----:B------:R-:W-:-:S02]  /*0b60*/  LEA.HI R8, R8, R163, RZ, 0x5 ;  /* 0x000000a308087211 */ /* 0x000fc400078f28ff */
[----:B------:R-:W-:Y:S01]  /*0b70*/  LEA.HI R3, R3, R164, RZ, 0x1 ;  /* 0x000000a403037211 */ /* 0x000fe200078f08ff */
[----:B------:R-:W-:Y:S01]  /*0b80*/  IMAD.IADD R19, R171, 0x1, -R2 ;  /* 0x00000001ab137824 */ /* 0x000fe200078e0a02 */
[----:B------:R-:W-:Y:S02]  /*0b90*/  IADD3 R11, R6, -R11, RZ ;  /* 0x8000000b060b7210 */ /* 0x000fe40007ffe0ff */
[----:B------:R-:W-:Y:S02]  /*0ba0*/  LEA.HI R5, R4, R4, RZ, 0x1 ;  /* 0x0000000404057211 */ /* 0x000fe400078f08ff */
[----:B------:R-:W-:Y:S02]  /*0bb0*/  SHF.R.S32.HI R8, RZ, 0x5, R8 ;  /* 0x00000005ff087819 */ /* 0x000fe40000011408 */
[----:B------:R-:W-:Y:S01]  /*0bc0*/  LOP3.LUT R3, R3, 0x3fffffe, RZ, 0xc0, !PT ;  /* 0x03fffffe03037812 */ /* 0x000fe200078ec0ff */
[----:B------:R-:W-:Y:S01]  /*0bd0*/  IMAD.SHL.U32 R2, R19, 0x8, RZ ;  /* 0x0000000813027824 */ /* 0x000fe200078e00ff */
[----:B------:R-:W-:Y:S01]  /*0be0*/  LOP3.LUT R6, R9, 0x7ffffffc, RZ, 0xc0, !PT ;  /* 0x7ffffffc09067812 */ /* 0x000fe200078ec0ff */
[----:B------:R-:W-:Y:S01]  /*0bf0*/  IMAD R8, R8, 0x10, R11 ;  /* 0x0000001008087824 */ /* 0x000fe200078e020b */
[----:B------:R-:W-:-:S02]  /*0c00*/  LOP3.LUT R5, R5, 0x1ffffffe, RZ, 0xc0, !PT ;  /* 0x1ffffffe05057812 */ /* 0x000fc400078ec0ff */
[----:B------:R-:W-:Y:S01]  /*0c10*/  IADD3 R3, R164, -R3, RZ ;  /* 0x80000003a4037210 */ /* 0x000fe20007ffe0ff */
[----:B------:R-:W-:Y:S01]  /*0c20*/  IMAD.MOV.U32 R167, RZ, RZ, -0x2 ;  /* 0xfffffffeffa77424 */ /* 0x000fe200078e00ff */
[----:B------:R-:W-:Y:S01]  /*0c30*/  IADD3 R17, R2, 0x40, RZ ;  /* 0x0000004002117810 */ /* 0x000fe20007ffe0ff */
[----:B------:R-:W-:Y:S02]  /*0c40*/  IMAD.IADD R6, R163, 0x1, -R6 ;  /* 0x00000001a3067824 */ /* 0x000fe400078e0a06 */
[----:B------:R-:W-:Y:S02]  /*0c50*/  IMAD.IADD R166, R4, 0x1, -R5 ;  /* 0x0000000104a67824 */ /* 0x000fe400078e0a05 */
[----:B------:R-:W-:Y:S01]  /*0c60*/  IMAD R165, R3, 0x40, R8 ;  /* 0x0000004003a57824 */ /* 0x000fe200078e0208 */
[----:B------:R-:W-:Y:S01]  /*0c70*/  SHF.R.S32.HI R161, RZ, 0x3, R0 ;  /* 0x00000003ffa17819 */ /* 0x000fe20000011400 */
[----:B------:R-:W-:Y:S01]  /*0c80*/  IMAD R167, R6, R167, 0x60 ;  /* 0x0000006006a77424 */ /* 0x000fe200078e02a7 */
[----:B------:R-:W-:Y:S01]  /*0c90*/  SHF.R.S32.HI R170, RZ, 0x1f, R2 ;  /* 0x0000001fffaa7819 */ /* 0x000fe20000011402 */
[----:B------:R-:W-:Y:S01]  /*0ca0*/  IMAD.MOV.U32 R162, RZ, RZ, RZ ;  /* 0x000000ffffa27224 */ /* 0x000fe200078e00ff */
[----:B------:R-:W-:Y:S01]  /*0cb0*/  SHF.R.S32.HI R169, RZ, 0x1f, R17 ;  /* 0x0000001fffa97819 */ /* 0x000fe20000011411 */
[----:B------:R-:W-:Y:S01]  /*0cc0*/  IMAD R166, R166, 0x8, R165 ;  /* 0x00000008a6a67824 */ /* 0x000fe200078e02a5 */
[----:B------:R-:W-:Y:S01]  /*0cd0*/  UMOV UR39, URZ ;  /* 0x0000003f00277c82 */ /* 0x000fe20008000000 */
[----:B------:R-:W-:Y:S01]  /*0ce0*/  UMOV UR38, URZ ;  /* 0x0000003f00267c82 */ /* 0x000fe20008000000 */
[----:B--2---:R-:W-:-:S07]  /*0cf0*/  LOP3.LUT R16, R10, 0x1, RZ, 0xfc, !PT ;  /* 0x000000010a107812 */ /* 0x004fce00078efcff */
.L_x_234:
[----:B0-2-4-:R-:W0:Y:S01]  /*0d00*/  LDC.64 R4, c[0x0][0xc88] ;  /* 0x00032200ff047b82 */ /* 0x015e220000000a00 */
[----:B------:R-:W-:Y:S01]  /*0d10*/  ULDC.64 UR4, c[0x0][0xa28] ;  /* 0x00028a0000047ab9 */ /* 0x000fe20000000a00 */
[----:B------:R-:W-:Y:S01]  /*0d20*/  IMAD.MOV.U32 R3, RZ, RZ, RZ ;  /* 0x000000ffff037224 */ /* 0x000fe200078e00ff */
[----:B------:R-:W-:Y:S01]  /*0d30*/  ULDC.64 UR6, c[0x0][0xa20] ;  /* 0x0002880000067ab9 */ /* 0x000fe20000000a00 */
[----:B0-----:R-:W-:-:S05]  /*0d40*/  IMAD.WIDE R4, R51, 0x4, R4 ;  /* 0x0000000433047825 */ /* 0x001fca00078e0204 */
[----:B------:R-:W2:Y:S01]  /*0d50*/  LDG.E R18, desc[UR36][R4.64] ;  /* 0x0000002404127981 */ /* 0x000ea2000c1e1900 */
[----:B------:R-:W-:-:S04]  /*0d60*/  ISETP.NE.U32.AND P0, PT, RZ, UR4, PT ;  /* 0x00000004ff007c0c */ /* 0x000fc8000bf05070 */
[----:B------:R-:W-:Y:S02]  /*0d70*/  ISETP.NE.AND.EX P0, PT, RZ, UR5, PT, P0 ;  /* 0x00000005ff007c0c */ /* 0x000fe4000bf05300 */
[----:B--2---:R-:W-:-:S11]  /*0d80*/  SHF.R.S32.HI R160, RZ, 0x1f, R18 ;  /* 0x0000001fffa07819 */ /* 0x004fd60000011412 */
[----:B---3--:R-:W-:-:S04]  /*0d90*/  @P0 LEA R6, P1, R18, UR4, 0x2 ;  /* 0x0000000412060c11 */ /* 0x008fc8000f8210ff */
[----:B------:R-:W-:Y:S01]  /*0da0*/  @P0 LEA.HI.X R7, R18, UR5, R160, 0x2, P1 ;  /* 0x0000000512070c11 */ /* 0x000fe200088f14a0 */
[----:B------:R-:W-:-:S04]  /*0db0*/  ULDC.64 UR4, c[0x0][0x418] ;  /* 0x0001060000047ab9 */ /* 0x000fc80000000a00 */
[----:B------:R0:W5:Y:S01]  /*0dc0*/  @P0 LDG.E R3, desc[UR36][R6.64] ;  /* 0x0000002406030981 */ /* 0x000162000c1e1900 */
[----:B------:R-:W-:Y:S01]  /*0dd0*/  ISETP.NE.U32.AND P0, PT, RZ, UR6, PT ;  /* 0x00000006ff007c0c */ /* 0x000fe2000bf05070 */
[----:B------:R-:W-:-:S03]  /*0de0*/  UISETP.NE.U32.AND UP0, UPT, UR4, URZ, UPT ;  /* 0x0000003f0400728c */ /* 0x000fc6000bf05070 */
[----:B------:R-:W-:Y:S01]  /*0df0*/  ISETP.NE.AND.EX P0, PT, RZ, UR7, PT, P0 ;  /* 0x00000007ff007c0c */ /* 0x000fe2000bf05300 */
[----:B------:R-:W-:Y:S01]  /*0e00*/  UISETP.NE.AND.EX UP0, UPT, UR5, URZ, UPT, UP0 ;  /* 0x0000003f0500728c */ /* 0x000fe2000bf05300 */
[----:B------:R-:W-:Y:S02]  /*0e10*/  ULDC UR4, c[0x0][0x424] ;  /* 0x0001090000047ab9 */ /* 0x000fe40000000800 */
[----:B------:R-:W-:Y:S01]  /*0e20*/  ULDC UR5, c[0x0][0x2f0] ;  /* 0x0000bc0000057ab9 */ /* 0x000fe20000000800 */
[----:B------:R-:W-:-:S04]  /*0e30*/  USEL UR4, UR4, 0x1, UP0 ;  /* 0x0000000104047887 */ /* 0x000fc80008000000 */
[----:B------:R-:W-:-:S04]  /*0e40*/  UIMAD UR4, UR4, UR5, URZ ;  /* 0x00000005040472a4 */ /* 0x000fc8000f8e023f */
[C---:B------:R-:W-:Y:S02]  /*0e50*/  @P0 LEA R4, P1, R18.reuse, UR6, 0x2 ;  /* 0x0000000612040c11 */ /* 0x040fe4000f8210ff */
[----:B------:R-:W-:Y:S02]  /*0e60*/  IMAD.U32 R72, RZ, RZ, UR4 ;  /* 0x00000004ff487e24 */ /* 0x000fe4000f8e00ff */
[----:B------:R-:W-:-:S05]  /*0e70*/  @P0 LEA.HI.X R5, R18, UR7, R160, 0x2, P1 ;  /* 0x0000000712050c11 */ /* 0x000fca00088f14a0 */
[----:B------:R0:W5:Y:S01]  /*0e80*/  @P0 LDG.E R72, desc[UR36][R4.64] ;  /* 0x0000002404480981 */ /* 0x000162000c1e1900 */
[----:B------:R-:W-:Y:S05]  /*0e90*/  @P0 BRA `(.L_x_189) ;  /* 0x0000000000240947 */ /* 0x000fea0003800000 */
[----:B------:R-:W-:Y:S02]  /*0ea0*/  ULDC.64 UR4, c[0x0][0xa08] ;  /* 0x0002820000047ab9 */ /* 0x000fe40000000a00 */
[----:B------:R-:W-:-:S04]  /*0eb0*/  ISETP.NE.U32.AND P0, PT, RZ, UR4, PT ;  /* 0x00000004ff007c0c */ /* 0x000fc8000bf05070 */
[----:B------:R-:W-:-:S13]  /*0ec0*/  ISETP.NE.AND.EX P0, PT, RZ, UR5, PT, P0 ;  /* 0x00000005ff007c0c */ /* 0x000fda000bf05300 */
[----:B------:R-:W-:Y:S05]  /*0ed0*/  @!P0 BRA `(.L_x_189) ;  /* 0x0000000000148947 */ /* 0x000fea0003800000 */
[----:B0-----:R-:W0:Y:S02]  /*0ee0*/  LDC.64 R4, c[0x0][0xa08] ;  /* 0x00028200ff047b82 */ /* 0x001e240000000a00 */
[----:B0-----:R-:W-:-:S05]  /*0ef0*/  IMAD.WIDE R4, R18, 0x4, R4 ;  /* 0x0000000412047825 */ /* 0x001fca00078e0204 */
[----:B-----5:R-:W2:Y:S04]  /*0f00*/  LDG.E R72, desc[UR36][R4.64] ;  /* 0x0000002404487981 */ /* 0x020ea8000c1e1900 */
[----:B------:R-:W2:Y:S02]  /*0f10*/  LDG.E R7, desc[UR36][R4.64+0x4] ;  /* 0x0000042404077981 */ /* 0x000ea4000c1e1900 */
[----:B--2---:R-:W-:-:S07]  /*0f20*/  IADD3 R72, -R72, R7, RZ ;  /* 0x0000000748487210 */ /* 0x004fce0007ffe1ff */
.L_x_189:
[----:B-----5:R-:W-:Y:S01]  /*0f30*/  IMAD.IADD R72, R72, 0x1, -R3 ;  /* 0x0000000148487824 */ /* 0x020fe200078e0a03 */
[----:B------:R-:W-:Y:S01]  /*0f40*/  PLOP3.LUT P0, PT, PT, PT, PT, 0x80, 0x0 ;  /* 0x000000000000781c */ /* 0x000fe20003f0f070 */
[----:B------:R-:W-:Y:S01]  /*0f50*/  IMAD.MOV.U32 R23, RZ, RZ, R49 ;  /* 0x000000ffff177224 */ /* 0x000fe200078e0031 */
[----:B------:R-:W-:Y:S01]  /*0f60*/  CS2R R86, SRZ ;  /* 0x0000000000567805 */ /* 0x000fe2000001ff00 */
[C---:B------:R-:W-:Y:S01]  /*0f70*/  VIADD R0, R72.reuse, 0x5f ;  /* 0x0000005f48007836 */ /* 0x040fe20000000000 */
[----:B------:R-:W-:Y:S01]  /*0f80*/  ISETP.GE.AND P1, PT, R72, 0x1, PT ;  /* 0x000000014800780c */ /* 0x000fe20003f26270 */
[----:B------:R-:W-:Y:S01]  /*0f90*/  IMAD.MOV.U32 R22, RZ, RZ, R50 ;  /* 0x000000ffff167224 */ /* 0x000fe200078e0032 */
[----:B------:R-:W-:Y:S01]  /*0fa0*/  CS2R R84, SRZ ;  /* 0x0000000000547805 */ /* 0x000fe2000001ff00 */
[----:B------:R-:W-:Y:S01]  /*0fb0*/  IMAD.HI R0, R0, 0x2aaaaaab, RZ ;  /* 0x2aaaaaab00007827 */ /* 0x000fe200078e02ff */
[----:B------:R-:W-:Y:S02]  /*0fc0*/  CS2R R82, SRZ ;  /* 0x0000000000527805 */ /* 0x000fe4000001ff00 */
[----:B------:R-:W-:-:S02]  /*0fd0*/  CS2R R80, SRZ ;  /* 0x0000000000507805 */ /* 0x000fc4000001ff00 */
[----:B------:R-:W-:Y:S02]  /*0fe0*/  CS2R R78, SRZ ;  /* 0x00000000004e7805 */ /* 0x000fe4000001ff00 */
[----:B------:R-:W-:Y:S02]  /*0ff0*/  CS2R R76, SRZ ;  /* 0x00000000004c7805 */ /* 0x000fe4000001ff00 */
[----:B------:R-:W-:Y:S02]  /*1000*/  SHF.R.U32.HI R3, RZ, 0x1f, R0 ;  /* 0x0000001fff037819 */ /* 0x000fe40000011600 */
[----:B------:R-:W-:Y:S01]  /*1010*/  CS2R R74, SRZ ;  /* 0x00000000004a7805 */ /* 0x000fe2000001ff00 */
[----:B------:R-:W-:Y:S01]  /*1020*/  IMAD.MOV.U32 R73, RZ, RZ, RZ ;  /* 0x000000ffff497224 */ /* 0x000fe200078e00ff */
[----:B------:R-:W-:Y:S02]  /*1030*/  CS2R R36, SRZ ;  /* 0x0000000000247805 */ /* 0x000fe4000001ff00 */
[----:B------:R-:W-:Y:S01]  /*1040*/  LEA.HI.SX32 R88, R0, R3, 0x1c ;  /* 0x0000000300587211 */ /* 0x000fe200078fe2ff */
[----:B------:R-:W-:Y:S01]  /*1050*/  IMAD.MOV.U32 R0, RZ, RZ, RZ ;  /* 0x000000ffff007224 */ /* 0x000fe200078e00ff */
[----:B------:R-:W-:-:S02]  /*1060*/  MOV R3, RZ ;  /* 0x000000ff00037202 */ /* 0x000fc40000000f00 */
[----:B------:R-:W-:Y:S01]  /*1070*/  CS2R R34, SRZ ;  /* 0x0000000000227805 */ /* 0x000fe2000001ff00 */
[----:B------:R-:W-:Y:S01]  /*1080*/  IMAD.MOV.U32 R70, RZ, RZ, RZ ;  /* 0x000000ffff467224 */ /* 0x000fe200078e00ff */
[----:B------:R-:W-:Y:S02]  /*1090*/  CS2R R68, SRZ ;  /* 0x0000000000447805 */ /* 0x000fe4000001ff00 */
[----:B------:R-:W-:Y:S01]  /*10a0*/  CS2R R32, SRZ ;  /* 0x0000000000207805 */ /* 0x000fe2000001ff00 */
[----:B------:R-:W-:Y:S01]  /*10b0*/  IMAD.MOV.U32 R66, RZ, RZ, RZ ;  /* 0x000000ffff427224 */ /* 0x000fe200078e00ff */
[----:B------:R-:W-:Y:S02]  /*10c0*/  MOV R29, RZ ;  /* 0x000000ff001d7202 */ /* 0x000fe40000000f00 */
        /* <DEDUP_REMOVED lines=9> */
[----:B------:R-:W-:Y:S01]  /*1160*/  CS2R R42, SRZ ;  /* 0x00000000002a7805 */ /* 0x000fe2000001ff00 */
[----:B------:R-:W-:Y:S01]  /*1170*/  IMAD.MOV.U32 R89, RZ, RZ, RZ ;  /* 0x000000ffff597224 */ /* 0x000fe200078e00ff */
[----:B------:R-:W-:Y:S02]  /*1180*/  CS2R R90, SRZ ;  /* 0x00000000005a7805 */ /* 0x000fe4000001ff00 */
[----:B------:R-:W-:Y:S02]  /*1190*/  CS2R R38, SRZ ;  /* 0x0000000000267805 */ /* 0x000fe4000001ff00 */
[----:B------:R-:W-:Y:S02]  /*11a0*/  CS2R R92, SRZ ;  /* 0x00000000005c7805 */ /* 0x000fe4000001ff00 */
[----:B------:R-:W-:-:S02]  /*11b0*/  CS2R R64, SRZ ;  /* 0x0000000000407805 */ /* 0x000fc4000001ff00 */
[----:B------:R-:W-:Y:S02]  /*11c0*/  CS2R R94, SRZ ;  /* 0x00000000005e7805 */ /* 0x000fe4000001ff00 */
[----:B0-----:R-:W-:Y:S01]  /*11d0*/  CS2R R6, SRZ ;  /* 0x0000000000067805 */ /* 0x001fe2000001ff00 */
[----:B------:R-:W-:Y:S01]  /*11e0*/  IMAD.MOV.U32 R30, RZ, RZ, RZ ;  /* 0x000000ffff1e7224 */ /* 0x000fe200078e00ff */
[----:B------:R-:W-:Y:S01]  /*11f0*/  MOV R10, RZ ;  /* 0x000000ff000a7202 */ /* 0x000fe20000000f00 */
[----:B------:R-:W-:Y:S02]  /*1200*/  IMAD.MOV.U32 R8, RZ, RZ, RZ ;  /* 0x000000ffff087224 */ /* 0x000fe400078e00ff */
[----:B------:R-:W-:Y:S02]  /*1210*/  IMAD.MOV.U32 R97, RZ, RZ, RZ ;  /* 0x000000ffff617224 */ /* 0x000fe400078e00ff */
[----:B------:R-:W-:Y:S01]  /*1220*/  IMAD.MOV.U32 R99, RZ, RZ, RZ ;  /* 0x000000ffff637224 */ /* 0x000fe200078e00ff */
[----:B------:R-:W-:Y:S06]  /*1230*/  @!P1 BRA `(.L_x_190) ;  /* 0x0000005800589947 */ /* 0x000fec0003800000 */
[----:B------:R-:W0:Y:S01]  /*1240*/  SHFL.IDX PT, R0, R164, RZ, 0x1f ;  /* 0x00001fffa4007589 */ /* 0x000e2200000e0000 */
[----:B------:R-:W1:Y:S01]  /*1250*/  S2UR UR40, SR_CgaCtaId ;  /* 0x00000000002879c3 */ /* 0x000e620000008800 */
[----:B------:R-:W-:Y:S01]  /*1260*/  UMOV UR6, 0x400 ;  /* 0x0000040000067882 */ /* 0x000fe20000000000 */
[----:B0-----:R-:W-:Y:S01]  /*1270*/  R2UR UR4, R0 ;  /* 0x00000000000472ca */ /* 0x001fe200000e0000 */
[----:B-1----:R-:W-:-:S04]  /*1280*/  ULEA UR42, UR40, UR6, 0x18 ;  /* 0x00000006282a7291 */ /* 0x002fc8000f8ec03f */
[----:B------:R-:W-:-:S04]  /*1290*/  UIADD3 UR6, UR42, 0xc400, URZ ;  /* 0x0000c4002a067890 */ /* 0x000fc8000fffe03f */
[----:B------:R-:W-:-:S04]  /*12a0*/  ULOP3.LUT UP0, URZ, UR6, 0x1bf, URZ, 0xc0, !UPT ;  /* 0x000001bf063f7892 */ /* 0x000fc8000f80c03f */
[----:B------:R-:W-:Y:S02]  /*12b0*/  ULEA.HI UR5, UR4, UR4, URZ, 0x1 ;  /* 0x0000000404057291 */ /* 0x000fe4000f8f083f */
[----:B------:R-:W-:Y:S02]  /*12c0*/  PLOP3.LUT P0, PT, PT, PT, UP0, 0x80, 0x0 ;  /* 0x000000000000781c */ /* 0x000fe40003f0f008 */
[----:B------:R-:W-:-:S04]  /*12d0*/  ULOP3.LUT UR5, UR5, 0x1e, URZ, 0xc0, !UPT ;  /* 0x0000001e05057892 */ /* 0x000fc8000f8ec03f */
[----:B------:R-:W-:-:S04]  /*12e0*/  UIADD3 UR5, UR4, -UR5, URZ ;  /* 0x8000000504057290 */ /* 0x000fc8000fffe03f */
[----:B------:R-:W-:-:S04]  /*12f0*/  ULEA UR5, UR5, UR6, 0xd ;  /* 0x0000000605057291 */ /* 0x000fc8000f8e683f */
[----:B------:R-:W-:-:S04]  /*1300*/  USHF.R.U32.HI UR5, URZ, 0x4, UR5 ;  /* 0x000000043f057899 */ /* 0x000fc80008011605 */
[----:B------:R-:W-:Y:S01]  /*1310*/  ULOP3.LUT UR41, UR5, 0x3fff, URZ, 0xc0, !UPT ;  /* 0x00003fff05297892 */ /* 0x000fe2000f8ec03f */
[----:B------:R-:W-:Y:S11]  /*1320*/  @!P0 BRA `(.L_x_191) ;  /* 0x0000000000408947 */ /* 0x000ff60003800000 */
        /* <DEDUP_REMOVED lines=10> */
[----:B------:R-:W-:Y:S01]  /*13d0*/  MOV R13, RZ ;  /* 0x000000ff000d7202 */ /* 0x000fe20000000f00 */
[----:B------:R-:W-:-:S02]  /*13e0*/  IMAD.U32 R11, RZ, RZ, UR7 ;  /* 0x00000007ff0b7e24 */ /* 0x000fc4000f8e00ff */
[----:B------:R-:W-:Y:S02]  /*13f0*/  IMAD.MOV.U32 R8, RZ, RZ, 0x70 ;  /* 0x00000070ff087424 */ /* 0x000fe400078e00ff */
[----:B0-----:R-:W-:-:S07]  /*1400*/  IMAD.MOV.U32 R12, RZ, RZ, 0x1 ;  /* 0x00000001ff0c7424 */ /* 0x001fce00078e00ff */
[----:B------:R-:W-:-:S07]  /*1410*/  LEPC R20, `(.L_x_191) ;  /* 0x000000001014794e */ /* 0x000fce0000000000 */
[----:B-1----:R-:W-:Y:S05]  /*1420*/  CALL.ABS.NOINC R14 ;  /* 0x000000000e007343 */ /* 0x002fea0003c00000 */
.L_x_191:
[----:B------:R-:W-:Y:S02]  /*1430*/  LEA.HI R0, R162, R162, RZ, 0x1 ;  /* 0x000000a2a2007211 */ /* 0x000fe400078f08ff */
[----:B------:R-:W-:Y:S02]  /*1440*/  ISETP.NE.AND P0, PT, R16, 0x3, PT ;  /* 0x000000031000780c */ /* 0x000fe40003f05270 */
[----:B------:R-:W-:-:S05]  /*1450*/  LOP3.LUT R3, R0, 0xfffffffe, RZ, 0xc0, !PT ;  /* 0xfffffffe00037812 */ /* 0x000fca00078ec0ff */
[----:B------:R-:W-:-:S05]  /*1460*/  IMAD.IADD R0, R162, 0x1, -R3 ;  /* 0x00000001a2007824 */ /* 0x000fca00078e0a03 */
[----:B------:R-:W-:-:S04]  /*1470*/  SHF.L.U32 R0, R0, 0x1f, RZ ;  /* 0x0000001f00007819 */ /* 0x000fc800000006ff */
[----:B------:R-:W0:Y:S02]  /*1480*/  SYNCS.PHASECHK.TRANS64.TRYWAIT P1, [UR42+0x2a800], R0 ;  /* 0x02a80000ff0075a7 */ /* 0x000e24000802016a */
[----:B0-----:R-:W-:Y:S05]  /*1490*/  @!P1 BRA `(.L_x_192) ;  /* 0x000000c8009c9947 */ /* 0x001fea0003800000 */
.L_x_321:
[----:B------:R-:W-:Y:S05]  /*14a0*/  @!P0 BRA `(.L_x_193) ;  /* 0x0000000000048947 */ /* 0x000fea0003800000 */
[----:B------:R-:W-:Y:S01]  /*14b0*/  BPT.TRAP 0x1 ;  /* 0x000000040000795c */ /* 0x000fe20000300000 */
.L_x_193:
[----:B0-----:R-:W-:Y:S02]  /*14c0*/  IMAD.U32 R0, RZ, RZ, UR38 ;  /* 0x00000026ff007e24 */ /* 0x001fe4000f8e00ff */
[----:B------:R-:W-:-:S03]  /*14d0*/  IMAD.U32 R3, RZ, RZ, UR39 ;  /* 0x00000027ff037e24 */ /* 0x000fc6000f8e00ff */
[----:B------:R-:W-:Y:S02]  /*14e0*/  LEA R0, R0, UR42, 0x3 ;  /* 0x0000002a00007c11 */ /* 0x000fe4000f8e18ff */
[----:B------:R-:W-:-:S04]  /*14f0*/  SHF.L.U32 R3, R3, 0x1f, RZ ;  /* 0x0000001f03037819 */ /* 0x000fc800000006ff */
[----:B------:R0:W1:Y:S01]  /*1500*/  SYNCS.PHASECHK.TRANS64.TRYWAIT P1, [R0+URZ+0x2a830], R3 ;  /* 0x02a83003000075a7 */ /* 0x000062000802017f */
[----:B------:R-:W-:Y:S05]  /*1510*/  @!P0 BRA `(.L_x_194) ;  /* 0x0000000000048947 */ /* 0x000fea0003800000 */
[----:B------:R-:W-:Y:S01]  /*1520*/  BPT.TRAP 0x1 ;  /* 0x000000040000795c */ /* 0x000fe20000300000 */
.L_x_194:
[----:B------:R-:W-:Y:S01]  /*1530*/  IMAD.MOV.U32 R87, RZ, RZ, RZ ;  /* 0x000000ffff577224 */ /* 0x000fe200078e00ff */
[----:B-1----:R-:W-:Y:S06]  /*1540*/  @P1 BRA `(.L_x_195) ;  /* 0x0000000000081947 */ /* 0x002fec0003800000 */
[----:B------:R-:W1:Y:S02]  /*1550*/  SYNCS.PHASECHK.TRANS64.TRYWAIT P1, [R0+URZ+0x2a830], R3 ;  /* 0x02a83003000075a7 */ /* 0x000e64000802017f */
[----:B-1----:R-:W-:Y:S05]  /*1560*/  @!P1 BRA `(.L_x_196) ;  /* 0x000000c800809947 */ /* 0x002fea0003800000 */
.L_x_195:
        /* <DEDUP_REMOVED lines=8> */
[----:B------:R-:W-:Y:S01]  /*15f0*/  IMAD.U32 R7, RZ, RZ, UR13 ;  /* 0x0000000dff077e24 */ /* 0x000fe2000f8e00ff */
[----:B------:R-:W-:Y:S01]  /*1600*/  UMOV UR12, UR5 ;  /* 0x00000005000c7c82 */ /* 0x000fe20008000000 */
[----:B------:R-:W-:Y:S01]  /*1610*/  UIADD3 UR6, UR5, 0x2, URZ ;  /* 0x0000000205067890 */ /* 0x000fe2000fffe03f */
[----:B------:R-:W-:Y:S01]  /*1620*/  MOV R6, UR12 ;  /* 0x0000000c00067c02 */ /* 0x000fe20008000f00 */
        /* <DEDUP_REMOVED lines=87> */
.L_x_197:
[----:B------:R-:W-:Y:S01]  /*1ba0*/  ULDC UR4, c[0x0][0x9d8] ;  /* 0x0002760000047ab9 */ /* 0x000fe20000000800 */
[----:B------:R-:W-:Y:S02]  /*1bb0*/  IMAD.IADD R9, R167, 0x1, R72 ;  /* 0x00000001a7097824 */ /* 0x000fe400078e0248 */
        /* <DEDUP_REMOVED lines=15> */
[C---:B------:R-:W-:Y:S01]  /*1cb0*/  ISETP.GT.AND P4, PT, R9.reuse, 0x8, PT ;  /* 0x000000080900780c */ /* 0x040fe20003f84270 */
[----:B------:R-:W-:Y:S01]  /*1cc0*/  FMUL.FTZ R30, R30, UR4 ;  /* 0x000000041e1e7c20 */ /* 0x000fe20008410000 */
[----:B------:R-:W-:Y:S01]  /*1cd0*/  ISETP.GT.AND P3, PT, R9, 0x9, PT ;  /* 0x000000090900780c */ /* 0x000fe20003f64270 */
[----:B------:R-:W-:Y:S01]  /*1ce0*/  FMUL.FTZ R40, R40, UR4 ;  /* 0x0000000428287c20 */ /* 0x000fe20008410000 */
[----:B------:R-:W-:Y:S01]  /*1cf0*/  FMUL.FTZ R31, R31, UR4 ;  /* 0x000000041f1f7c20 */ /* 0x000fe20008410000 */
[----:B------:R-:W-:Y:S01]  /*1d00*/  FMUL.FTZ R34, R34, UR4 ;  /* 0x0000000422227c20 */ /* 0x000fe20008410000 */
[----:B------:R-:W-:Y:S01]  /*1d10*/  ISETP.GT.AND P2, PT, R9, 0x10, PT ;  /* 0x000000100900780c */ /* 0x000fe20003f44270 */
[----:B------:R-:W4:Y:S01]  /*1d20*/  MUFU.TANH R28, R28 ;  /* 0x0000001c001c7308 */ /* 0x000f220000002400 */
[----:B--2---:R-:W-:Y:S01]  /*1d30*/  FSEL R12, R24, -INF , P6 ;  /* 0xff800000180c7808 */ /* 0x004fe20003000000 */
[----:B------:R-:W-:Y:S01]  /*1d40*/  FMUL.FTZ R41, R41, UR4 ;  /* 0x0000000429297c20 */ /* 0x000fe20008410000 */
[----:B------:R-:W-:Y:S01]  /*1d50*/  ISETP.GT.AND P1, PT, R9, 0x11, PT ;  /* 0x000000110900780c */ /* 0x000fe20003f24270 */
[----:B------:R-:W-:Y:S01]  /*1d60*/  FMUL.FTZ R44, R44, UR4 ;  /* 0x000000042c2c7c20 */ /* 0x000fe20008410000 */
        /* <DEDUP_REMOVED lines=42> */
[----:B------:R-:W-:Y:S01]  /*2010*/  ULDC UR5, c[0x0][0x988] ;  /* 0x0002620000057ab9 */ /* 0x000fe20000000800 */
[----:B------:R-:W1:Y:S01]  /*2020*/  MUFU.TANH R36, R36 ;  /* 0x0000002400247308 */ /* 0x000e620000002400 */
[----:B--2---:R-:W-:Y:S01]  /*2030*/  FSEL R80, R33, -INF , P1 ;  /* 0xff80000021507808 */ /* 0x004fe20000800000 */
[----:B------:R-:W-:Y:S01]  /*2040*/  FMUL.FTZ R63, R63, UR4 ;  /* 0x000000043f3f7c20 */ /* 0x000fe20008410000 */
[----:B------:R-:W-:Y:S01]  /*2050*/  FMUL.FTZ R66, R66, UR4 ;  /* 0x0000000442427c20 */ /* 0x000fe20008410000 */
[----:B------:R-:W-:Y:S01]  /*2060*/  P2R R13, PR, RZ, 0x1 ;  /* 0x00000001ff0d7803 */ /* 0x000fe20000000000 */
[----:B------:R-:W-:Y:S01]  /*2070*/  FMUL.FTZ R67, R67, UR4 ;  /* 0x0000000443437c20 */ /* 0x000fe20008410000 */
[----:B------:R-:W-:Y:S01]  /*2080*/  FMNMX.FTZ R11, R80, R11, !PT ;  /* 0x0000000b500b7209 */ /* 0x000fe20007810000 */
[----:B------:R-:W-:Y:S01]  /*2090*/  FMUL.FTZ R70, R70, UR4 ;  /* 0x0000000446467c20 */ /* 0x000fe20008410000 */
[----:B------:R-:W2:Y:S01]  /*20a0*/  MUFU.TANH R14, R30 ;  /* 0x0000001e000e7308 */ /* 0x000ea20000002400 */
[----:B0-----:R-:W-:Y:S01]  /*20b0*/  FSEL R3, R3, -INF , P5 ;  /* 0xff80000003037808 */ /* 0x001fe20002800000 */
[----:B------:R-:W-:Y:S01]  /*20c0*/  FMUL.FTZ R71, R71, UR4 ;  /* 0x0000000447477c20 */ /* 0x000fe20008410000 */
[----:B------:R-:W-:Y:S01]  /*20d0*/  ISETP.GT.AND P5, PT, R9, 0x19, PT ;  /* 0x000000190900780c */ /* 0x000fe20003fa4270 */
[--C-:B------:R-:W-:Y:S01]  /*20e0*/  IMAD.MOV.U32 R85, RZ, RZ, R87.reuse ;  /* 0x000000ffff557224 */ /* 0x100fe200078e0057 */
[----:B------:R-:W-:Y:S01]  /*20f0*/  R2UR UR4, R0 ;  /* 0x00000000000472ca */ /* 0x000fe200000e0000 */
[--C-:B------:R-:W-:Y:S01]  /*2100*/  IMAD.MOV.U32 R83, RZ, RZ, R87.reuse ;  /* 0x000000ffff537224 */ /* 0x100fe200078e0057 */
[----:B------:R-:W-:Y:S01]  /*2110*/  MOV R79, R87 ;  /* 0x00000057004f7202 */ /* 0x000fe20000000f00 */
[----:B------:R-:W0:Y:S01]  /*2120*/  MUFU.TANH R37, R37 ;  /* 0x0000002500257308 */ /* 0x000e220000002400 */
[----:B-1----:R-:W-:Y:S01]  /*2130*/  FSEL R36, R36, -INF , P6 ;  /* 0xff80000024247808 */ /* 0x002fe20003000000 */
[----:B------:R-:W-:-:S02]  /*2140*/  IMAD.MOV.U32 R81, RZ, RZ, R87 ;  /* 0x000000ffff517224 */ /* 0x000fc400078e0057 */
[--C-:B------:R-:W-:Y:S01]  /*2150*/  IMAD.MOV.U32 R77, RZ, RZ, R87.reuse ;  /* 0x000000ffff4d7224 */ /* 0x100fe200078e0057 */
[----:B------:R-:W-:Y:S01]  /*2160*/  FMNMX.FTZ R11, R36, R11, !PT ;  /* 0x0000000b240b7209 */ /* 0x000fe20007810000 */
[--C-:B------:R-:W-:Y:S02]  /*2170*/  IMAD.MOV.U32 R75, RZ, RZ, R87.reuse ;  /* 0x000000ffff4b7224 */ /* 0x100fe400078e0057 */
[----:B------:R-:W1:Y:S01]  /*2180*/  MUFU.TANH R20, R31 ;  /* 0x0000001f00147308 */ /* 0x000e620000002400 */
[----:B--2---:R-:W-:Y:S01]  /*2190*/  FSEL R14, R14, -INF , P4 ;  /* 0xff8000000e0e7808 */ /* 0x004fe20002000000 */
[----:B------:R-:W-:Y:S01]  /*21a0*/  UIADD3 UR4, UR4, 0x2a840, URZ ;  /* 0x0002a84004047890 */ /* 0x000fe2000fffe03f */
[----:B------:R-:W-:Y:S01]  /*21b0*/  ISETP.GT.AND P4, PT, R9, 0x20, PT ;  /* 0x000000200900780c */ /* 0x000fe20003f84270 */
[----:B------:R-:W-:Y:S02]  /*21c0*/  IMAD.MOV.U32 R73, RZ, RZ, R87 ;  /* 0x000000ffff497224 */ /* 0x000fe400078e0057 */
[----:B------:R-:W-:-:S02]  /*21d0*/  UPRMT UR4, UR40, 0x654, UR4 ;  /* 0x0000065428047896 */ /* 0x000fc40008000004 */
[----:B------:R-:W2:Y:S01]  /*21e0*/  MUFU.TANH R40, R40 ;  /* 0x0000002800287308 */ /* 0x000ea20000002400 */
[----:B0-----:R-:W-:-:S04]  /*21f0*/  FSEL R82, R37, -INF , P5 ;  /* 0xff80000025527808 */ /* 0x001fc80002800000 */
[----:B------:R-:W-:Y:S02]  /*2200*/  FMNMX.FTZ R11, R82, R11, !PT ;  /* 0x0000000b520b7209 */ /* 0x000fe40007810000 */
[----:B------:R-:W-:Y:S01]  /*2210*/  SYNCS.ARRIVE.TRANS64.RED.A1T0 RZ, [UR4], RZ ;  /* 0x000000ffffff79a7 */ /* 0x000fe20008100404 */
        /* <DEDUP_REMOVED lines=22> */
[----:B--2---:R-:W-:Y:S01]  /*2380*/  FSEL R86, R45, -INF , P1 ;  /* 0xff8000002d567808 */ /* 0x004fe20000800000 */
[----:B------:R-:W-:-:S03]  /*2390*/  IMAD.MOV.U32 R45, RZ, RZ, R87 ;  /* 0x000000ffff2d7224 */ /* 0x000fc600078e0057 */
        /* <DEDUP_REMOVED lines=11> */
[----:B0-----:R-:W-:Y:S02]  /*2450*/  FSEL R92, R49, -INF , P5 ;  /* 0xff800000315c7808 */ /* 0x001fe40002800000 */
[----:B------:R-:W-:Y:S02]  /*2460*/  MOV R49, R87 ;  /* 0x0000005700317202 */ /* 0x000fe40000000f00 */
        /* <DEDUP_REMOVED lines=29> */
[----:B0-----:R-:W-:Y:S01]  /*2640*/  FSEL R52, R51, -INF , P5 ;  /* 0xff80000033347808 */ /* 0x001fe20002800000 */
[----:B------:R-:W-:Y:S01]  /*2650*/  IMAD.MOV.U32 R51, RZ, RZ, R87 ;  /* 0x000000ffff337224 */ /* 0x000fe200078e0057 */
        /* <DEDUP_REMOVED lines=26> */
[----:B--2---:R-:W-:Y:S02]  /*2800*/  FSEL R32, R59, -INF , P1 ;  /* 0xff8000003b207808 */ /* 0x004fe40000800000 */
[----:B------:R-:W-:Y:S02]  /*2810*/  ISETP.GT.AND P1, PT, R9, 0x59, PT ;  /* 0x000000590900780c */ /* 0x000fe40003f24270 */
[----:B------:R-:W-:-:S03]  /*2820*/  MOV R59, R87 ;  /* 0x00000057003b7202 */ /* 0x000fc60000000f00 */
[----:B------:R-:W2:Y:S01]  /*2830*/  MUFU.TANH R62, R62 ;  /* 0x0000003e003e7308 */ /* 0x000ea20000002400 */
[----:B0-----:R-:W-:-:S04]  /*2840*/  FSEL R68, R68, -INF , P2 ;  /* 0xff80000044447808 */ /* 0x001fc80001000000 */
[----:B------:R-:W-:-:S03]  /*2850*/  FMNMX.FTZ R11, R68, R11, !PT ;  /* 0x0000000b440b7209 */ /* 0x000fc60007810000 */
[----:B------:R-:W-:Y:S01]  /*2860*/  MUFU.TANH R63, R63 ;  /* 0x0000003f003f7308 */ /* 0x000fe20000002400 */
[----:B-1----:R-:W-:Y:S02]  /*2870*/  FSEL R104, R69, -INF , P1 ;  /* 0xff80000045687808 */ /* 0x002fe40000800000 */
[----:B------:R-:W-:Y:S02]  /*2880*/  MOV R69, R87 ;  /* 0x0000005700457202 */ /* 0x000fe40000000f00 */
[----:B------:R-:W-:Y:S02]  /*2890*/  FMNMX.FTZ R9, R104, R11, !PT ;  /* 0x0000000b68097209 */ /* 0x000fe40007810000 */
[----:B------:R-:W-:Y:S01]  /*28a0*/  MOV R11, UR5 ;  /* 0x00000005000b7c02 */ /* 0x000fe20008000f00 */
        /* <DEDUP_REMOVED lines=28> */
[--C-:B------:R-:W-:Y:S01]  /*2a70*/  FFMA.FTZ R13, R40, R11, -R21.reuse ;  /* 0x0000000b280d7223 */ /* 0x100fe20000010815 */
[----:B------:R-:W-:Y:S01]  /*2a80*/  FSEL R40, R67, -INF , P3 ;  /* 0xff80000043287808 */ /* 0x000fe20001800000 */
        /* <DEDUP_REMOVED lines=10> */
[-CC-:B-1----:R-:W-:Y:S01]  /*2b30*/  FFMA.FTZ R12, R36, R11.reuse, -R21.reuse ;  /* 0x0000000b240c7223 */ /* 0x182fe20000010815 */
[----:B------:R-:W-:Y:S01]  /*2b40*/  FSEL R36, R63, -INF , P5 ;  /* 0xff8000003f247808 */ /* 0x000fe20002800000 */
        /* <DEDUP_REMOVED lines=28> */
[----:B------:R0:W-:Y:S01]  /*2d10*/  MUFU.EX2 R15, R76 ;  /* 0x0000004c000f7308 */ /* 0x0001e20000000800 */
[----:B------:R-:W-:Y:S01]  /*2d20*/  FMNMX.FTZ R9, R74, R9, !PT ;  /* 0x000000094a097209 */ /* 0x000fe20007810000 */
[----:B------:R-:W-:-:S02]  /*2d30*/  IMAD.MOV.U32 R67, RZ, RZ, R87 ;  /* 0x000000ffff437224 */ /* 0x000fc400078e0057 */
[--C-:B------:R-:W-:Y:S02]  /*2d40*/  IMAD.MOV.U32 R63, RZ, RZ, R87.reuse ;  /* 0x000000ffff3f7224 */ /* 0x100fe400078e0057 */
[----:B-1----:R-:W1:Y:S02]  /*2d50*/  SHFL.BFLY PT, R12, R9, 0x2, 0x1f ;  /* 0x0c401f00090c7f89 */ /* 0x002e6400000e0000 */
[----:B------:R-:W-:Y:S01]  /*2d60*/  MUFU.EX2 R78, R78 ;  /* 0x0000004e004e7308 */ /* 0x000fe20000000800 */
[----:B0-----:R-:W-:-:S07]  /*2d70*/  IMAD.MOV.U32 R76, RZ, RZ, R87 ;  /* 0x000000ffff4c7224 */ /* 0x001fce00078e0057 */
[----:B------:R0:W2:Y:S08]  /*2d80*/  MUFU.EX2 R27, R80 ;  /* 0x00000050001b7308 */ /* 0x0000b00000000800 */
[----:B------:R3:W-:Y:S01]  /*2d90*/  MUFU.EX2 R29, R82 ;  /* 0x00000052001d7308 */ /* 0x0007e20000000800 */
[----:B0-----:R-:W-:Y:S01]  /*2da0*/  IMAD.MOV.U32 R80, RZ, RZ, R87 ;  /* 0x000000ffff507224 */ /* 0x001fe200078e0057 */
[----:B-1----:R-:W-:-:S06]  /*2db0*/  FMNMX.FTZ R13, R9, R12, !PT ;  /* 0x0000000c090d7209 */ /* 0x002fcc0007810000 */
[----:B------:R0:W-:Y:S01]  /*2dc0*/  MUFU.EX2 R31, R84 ;  /* 0x00000054001f7308 */ /* 0x0001e20000000800 */
[----:B--2---:R-:W-:Y:S01]  /*2dd0*/  F2FP.BF16.F32.PACK_AB R140, R27, R78 ;  /* 0x0000004e1b8c723e */ /* 0x004fe200000010ff */
[----:B---3--:R-:W-:Y:S01]  /*2de0*/  IMAD.MOV.U32 R82, RZ, RZ, R87 ;  /* 0x000000ffff527224 */ /* 0x008fe200078e0057 */
[----:B------:R-:W1:Y:S05]  /*2df0*/  SHFL.BFLY PT, R12, R13, 0x1, 0x1f ;  /* 0x0c201f000d0c7f89 */ /* 0x000e6a00000e0000 */
[----:B------:R-:W-:Y:S01]  /*2e00*/  MUFU.EX2 R44, R44 ;  /* 0x0000002c002c7308 */ /* 0x000fe20000000800 */
[----:B0-----:R-:W-:-:S07]  /*2e10*/  MOV R84, R87 ;  /* 0x0000005700547202 */ /* 0x001fce0000000f00 */
[----:B------:R0:W2:Y:S08]  /*2e20*/  MUFU.EX2 R33, R86 ;  /* 0x0000005600217308 */ /* 0x0000b00000000800 */
[----:B------:R-:W-:Y:S01]  /*2e30*/  MUFU.EX2 R90, R90 ;  /* 0x0000005a005a7308 */ /* 0x000fe20000000800 */
[----:B0-----:R-:W-:Y:S01]  /*2e40*/  IMAD.MOV.U32 R86, RZ, RZ, R87 ;  /* 0x000000ffff567224 */ /* 0x001fe200078e0057 */
[----:B-1----:R-:W-:-:S04]  /*2e50*/  FMNMX.FTZ R12, R13, R12, !PT ;  /* 0x0000000c0d0c7209 */ /* 0x002fc80007810000 */
[C---:B------:R-:W-:Y:S01]  /*2e60*/  FSETP.NEU.FTZ.AND P1, PT, R12.reuse, -INF , PT ;  /* 0xff8000000c00780b */ /* 0x040fe20003f3d000 */
[----:B------:R-:W-:Y:S01]  /*2e70*/  FMUL.FTZ R41, R12, R11 ;  /* 0x0000000b0c297220 */ /* 0x000fe20000410000 */
[----:B------:R-:W0:Y:S01]  /*2e80*/  MUFU.EX2 R35, R92 ;  /* 0x0000005c00237308 */ /* 0x000e220000000800 */
[----:B--2---:R-:W-:-:S03]  /*2e90*/  F2FP.BF16.F32.PACK_AB R146, R33, R44 ;  /* 0x0000002c2192723e */ /* 0x004fc600000010ff */
        /* <DEDUP_REMOVED lines=33> */
[----:B------:R-:W-:Y:S01]  /*30b0*/  IMAD.MOV.U32 R25, RZ, RZ, R87 ;  /* 0x000000ffff197224 */ /* 0x000fe200078e0057 */
[----:B0-----:R-:W-:Y:S01]  /*30c0*/  F2FP.BF16.F32.PACK_AB R148, R35, R90 ;  /* 0x0000005a2394723e */ /* 0x001fe200000010ff */
[----:B------:R0:W1:Y:S01]  /*30d0*/  MUFU.EX2 R139, R20 ;  /* 0x00000014008b7308 */ /* 0x0000620000000800 */
[----:B------:R-:W-:-:S07]  /*30e0*/  MOV R74, R87 ;  /* 0x00000057004a7202 */ /* 0x000fce0000000f00 */
        /* <DEDUP_REMOVED lines=8> */
[----:B------:R-:W-:Y:S02]  /*3170*/  IMAD.MOV.U32 R10, RZ, RZ, 0x3f800000 ;  /* 0x3f800000ff0a7424 */ /* 0x000fe400078e00ff */
[----:B------:R-:W-:Y:S01]  /*3180*/  FADD.FTZ R43, R27, R20 ;  /* 0x000000141b2b7221 */ /* 0x000fe20000010000 */
[----:B---3--:R-:W-:Y:S01]  /*3190*/  FADD.FTZ R20, R14, R3 ;  /* 0x000000030e147221 */ /* 0x008fe20000010000 */
[----:B------:R-:W-:Y:S01]  /*31a0*/  IMAD.MOV.U32 R78, RZ, RZ, R87 ;  /* 0x000000ffff4e7224 */ /* 0x000fe200078e0057 */
[----:B------:R-:W2:Y:S01]  /*31b0*/  MUFU.EX2 R28, R28 ;  /* 0x0000001c001c7308 */ /* 0x000ea20000000800 */
[----:B0-----:R-:W-:Y:S01]  /*31c0*/  FADD.FTZ R26, R142, R43 ;  /* 0x0000002b8e1a7221 */ /* 0x001fe20000010000 */
[----:B-1----:R-:W-:Y:S01]  /*31d0*/  FADD.FTZ R3, R139, R20 ;  /* 0x000000148b037221 */ /* 0x002fe20000010000 */
[----:B------:R-:W-:Y:S01]  /*31e0*/  F2FP.BF16.F32.PACK_AB R142, R29, R142 ;  /* 0x0000008e1d8e723e */ /* 0x000fe200000010ff */
[----:B------:R-:W-:-:S02]  /*31f0*/  IMAD.MOV.U32 R27, RZ, RZ, R87 ;  /* 0x000000ffff1b7224 */ /* 0x000fc400078e0057 */
[----:B------:R-:W-:Y:S01]  /*3200*/  FADD.FTZ R43, R29, R26 ;  /* 0x0000001a1d2b7221 */ /* 0x000fe20000010000 */
[----:B----4-:R-:W-:Y:S01]  /*3210*/  FADD.FTZ R20, R24, R3 ;  /* 0x0000000318147221 */ /* 0x010fe20000010000 */
[----:B------:R-:W-:Y:S01]  /*3220*/  F2FP.BF16.F32.PACK_AB R139, R139, R14 ;  /* 0x0000000e8b8b723e */ /* 0x000fe200000010ff */
[----:B------:R0:W1:Y:S01]  /*3230*/  MUFU.EX2 R143, R30 ;  /* 0x0000001e008f7308 */ /* 0x0000620000000800 */
[----:B------:R-:W-:Y:S01]  /*3240*/  FADD.FTZ R26, R144, R43 ;  /* 0x0000002b901a7221 */ /* 0x000fe20000010000 */
[----:B-----5:R-:W-:Y:S01]  /*3250*/  FADD.FTZ R3, R141, R20 ;  /* 0x000000148d037221 */ /* 0x020fe20000010000 */
[C---:B------:R-:W-:Y:S02]  /*3260*/  F2FP.BF16.F32.PACK_AB R144, R31.reuse, R144 ;  /* 0x000000901f90723e */ /* 0x040fe400000010ff */
[----:B------:R-:W-:Y:S01]  /*3270*/  FADD.FTZ R43, R31, R26 ;  /* 0x0000001a1f2b7221 */ /* 0x000fe20000010000 */
[----:B------:R-:W-:Y:S01]  /*3280*/  F2FP.BF16.F32.PACK_AB R141, R141, R24 ;  /* 0x000000188d8d723e */ /* 0x000fe200000010ff */
[----:B------:R-:W-:Y:S01]  /*3290*/  IMAD.MOV.U32 R31, RZ, RZ, R87 ;  /* 0x000000ffff1f7224 */ /* 0x000fe200078e0057 */
[----:B------:R-:W3:Y:S01]  /*32a0*/  MUFU.EX2 R42, R42 ;  /* 0x0000002a002a7308 */ /* 0x000ee20000000800 */
[----:B--2---:R-:W-:Y:S01]  /*32b0*/  FADD.FTZ R20, R28, R3 ;  /* 0x000000031c147221 */ /* 0x004fe20000010000 */
[----:B------:R-:W-:Y:S01]  /*32c0*/  FADD.FTZ R26, R44, R43 ;  /* 0x0000002b2c1a7221 */ /* 0x000fe20000010000 */
[-C--:B------:R-:W-:Y:S01]  /*32d0*/  MOV R44, R87.reuse ;  /* 0x00000057002c7202 */ /* 0x080fe20000000f00 */
[--C-:B0-----:R-:W-:Y:S01]  /*32e0*/  IMAD.MOV.U32 R30, RZ, RZ, R87.reuse ;  /* 0x000000ffff1e7224 */ /* 0x101fe200078e0057 */
[-C--:B------:R-:W-:Y:S01]  /*32f0*/  MOV R29, R87.reuse ;  /* 0x00000057001d7202 */ /* 0x080fe20000000f00 */
[----:B------:R-:W-:Y:S01]  /*3300*/  FADD.FTZ R43, R33, R26 ;  /* 0x0000001a212b7221 */ /* 0x000fe20000010000 */
[----:B------:R-:W-:Y:S01]  /*3310*/  IMAD.MOV.U32 R33, RZ, RZ, R87 ;  /* 0x000000ffff217224 */ /* 0x000fe200078e0057 */
[----:B------:R0:W2:Y:S01]  /*3320*/  MUFU.EX2 R145, R38 ;  /* 0x0000002600917308 */ /* 0x0000a20000000800 */
[C---:B-1----:R-:W-:Y:S01]  /*3330*/  FADD.FTZ R3, R143.reuse, R20 ;  /* 0x000000148f037221 */ /* 0x042fe20000010000 */
[----:B------:R-:W-:Y:S01]  /*3340*/  FADD.FTZ R20, R90, R43 ;  /* 0x0000002b5a147221 */ /* 0x000fe20000010000 */
[----:B------:R-:W-:Y:S01]  /*3350*/  F2FP.BF16.F32.PACK_AB R143, R143, R28 ;  /* 0x0000001c8f8f723e */ /* 0x000fe200000010ff */
[--C-:B------:R-:W-:Y:S01]  /*3360*/  IMAD.MOV.U32 R28, RZ, RZ, R87.reuse ;  /* 0x000000ffff1c7224 */ /* 0x100fe200078e0057 */
[----:B------:R-:W-:Y:S01]  /*3370*/  MOV R24, R87 ;  /* 0x0000005700187202 */ /* 0x000fe20000000f00 */
[----:B------:R-:W-:Y:S01]  /*3380*/  FADD.FTZ R43, R35, R20 ;  /* 0x00000014232b7221 */ /* 0x000fe20000010000 */
[----:B------:R-:W-:Y:S01]  /*3390*/  IMAD.MOV.U32 R35, RZ, RZ, R87 ;  /* 0x000000ffff237224 */ /* 0x000fe200078e0057 */
[----:B------:R-:W1:Y:S01]  /*33a0*/  MUFU.EX2 R46, R46 ;  /* 0x0000002e002e7308 */ /* 0x000e620000000800 */
[----:B---3--:R-:W-:Y:S01]  /*33b0*/  FADD.FTZ R0, R42, R3 ;  /* 0x000000032a007221 */ /* 0x008fe20000010000 */
[----:B------:R-:W-:Y:S01]  /*33c0*/  FADD.FTZ R20, R94, R43 ;  /* 0x0000002b5e147221 */ /* 0x000fe20000010000 */
[----:B0-----:R-:W-:-:S02]  /*33d0*/  IMAD.MOV.U32 R38, RZ, RZ, R87 ;  /* 0x000000ffff267224 */ /* 0x001fc400078e0057 */
[----:B------:R-:W-:-:S03]  /*33e0*/  IMAD.MOV.U32 R26, RZ, RZ, R87 ;  /* 0x000000ffff1a7224 */ /* 0x000fc600078e0057 */
[----:B------:R0:W3:Y:S01]  /*33f0*/  MUFU.EX2 R147, R48 ;  /* 0x0000003000937308 */ /* 0x0000e20000000800 */
[C---:B--2---:R-:W-:Y:S01]  /*3400*/  FADD.FTZ R3, R145.reuse, R0 ;  /* 0x0000000091037221 */ /* 0x044fe20000010000 */
[----:B------:R-:W-:Y:S01]  /*3410*/  F2FP.BF16.F32.PACK_AB R145, R145, R42 ;  /* 0x0000002a9191723e */ /* 0x000fe200000010ff */
[----:B------:R-:W-:-:S05]  /*3420*/  IMAD.MOV.U32 R42, RZ, RZ, R87 ;  /* 0x000000ffff2a7224 */ /* 0x000fca00078e0057 */
[----:B------:R-:W2:Y:S01]  /*3430*/  MUFU.EX2 R50, R50 ;  /* 0x0000003200327308 */ /* 0x000ea20000000800 */
[----:B-1----:R-:W-:Y:S01]  /*3440*/  FADD.FTZ R0, R46, R3 ;  /* 0x000000032e007221 */ /* 0x002fe20000010000 */
[----:B0-----:R-:W-:-:S06]  /*3450*/  IMAD.MOV.U32 R48, RZ, RZ, R87 ;  /* 0x000000ffff307224 */ /* 0x001fcc00078e0057 */
        /* <DEDUP_REMOVED lines=21> */
[----:B------:R-:W-:-:S05]  /*35b0*/  IMAD.MOV.U32 R37, RZ, RZ, R87 ;  /* 0x000000ffff257224 */ /* 0x000fca00078e0057 */
[----:B------:R1:W3:Y:S01]  /*35c0*/  MUFU.EX2 R153, R32 ;  /* 0x0000002000997308 */ /* 0x0002e20000000800 */
[----:B0-----:R-:W-:-:S07]  /*35d0*/  FADD.FTZ R0, R34, R3 ;  /* 0x0000000322007221 */ /* 0x001fce0000010000 */
[----:B------:R-:W0:Y:S01]  /*35e0*/  MUFU.EX2 R9, R100 ;  /* 0x0000006400097308 */ /* 0x000e220000000800 */
[----:B--2---:R-:W-:Y:S01]  /*35f0*/  FADD.FTZ R20, R98, R43 ;  /* 0x0000002b62147221 */ /* 0x004fe20000010000 */
[--C-:B------:R-:W-:Y:S02]  /*3600*/  IMAD.MOV.U32 R43, RZ, RZ, R87.reuse ;  /* 0x000000ffff2b7224 */ /* 0x100fe400078e0057 */
[----:B-1----:R-:W-:-:S04]  /*3610*/  IMAD.MOV.U32 R32, RZ, RZ, R87 ;  /* 0x000000ffff207224 */ /* 0x002fc800078e0057 */
[----:B------:R-:W1:Y:S01]  /*3620*/  MUFU.EX2 R62, R62 ;  /* 0x0000003e003e7308 */ /* 0x000e620000000800 */
[C---:B---3--:R-:W-:Y:S01]  /*3630*/  FADD.FTZ R3, R153.reuse, R0 ;  /* 0x0000000099037221 */ /* 0x048fe20000010000 */
[----:B------:R-:W-:Y:S02]  /*3640*/  F2FP.BF16.F32.PACK_AB R153, R153, R34 ;  /* 0x000000229999723e */ /* 0x000fe400000010ff */
[----:B------:R-:W-:-:S04]  /*3650*/  MOV R34, R87 ;  /* 0x0000005700227202 */ /* 0x000fc80000000f00 */
[----:B------:R-:W2:Y:S01]  /*3660*/  MUFU.EX2 R60, R60 ;  /* 0x0000003c003c7308 */ /* 0x000ea20000000800 */
[C---:B0-----:R-:W-:Y:S01]  /*3670*/  FADD.FTZ R15, R9.reuse, R20 ;  /* 0x00000014090f7221 */ /* 0x041fe20000010000 */
[----:B------:R-:W-:-:S06]  /*3680*/  F2FP.BF16.F32.PACK_AB R152, R9, R98 ;  /* 0x000000620998723e */ /* 0x000fcc00000010ff */
[----:B------:R0:W3:Y:S01]  /*3690*/  MUFU.EX2 R155, R36 ;  /* 0x00000024009b7308 */ /* 0x0000e20000000800 */
[----:B-1----:R-:W-:-:S07]  /*36a0*/  FADD.FTZ R0, R62, R3 ;  /* 0x000000033e007221 */ /* 0x002fce0000010000 */
[----:B------:R-:W1:Y:S01]  /*36b0*/  MUFU.EX2 R39, R102 ;  /* 0x0000006600277308 */ /* 0x000e620000000800 */
[----:B--2---:R-:W-:Y:S01]  /*36c0*/  FADD.FTZ R20, R60, R15 ;  /* 0x0000000f3c147221 */ /* 0x004fe20000010000 */
[----:B0-----:R-:W-:-:S06]  /*36d0*/  IMAD.MOV.U32 R36, RZ, RZ, R87 ;  /* 0x000000ffff247224 */ /* 0x001fcc00078e0057 */
[----:B------:R-:W0:Y:S01]  /*36e0*/  MUFU.EX2 R66, R66 ;  /* 0x0000004200427308 */ /* 0x000e220000000800 */
[C---:B---3--:R-:W-:Y:S01]  /*36f0*/  FADD.FTZ R9, R155.reuse, R0 ;  /* 0x000000009b097221 */ /* 0x048fe20000010000 */
[----:B------:R-:W-:Y:S01]  /*3700*/  F2FP.BF16.F32.PACK_AB R155, R155, R62 ;  /* 0x0000003e9b9b723e */ /* 0x000fe200000010ff */
[----:B------:R-:W-:-:S05]  /*3710*/  IMAD.MOV.U32 R62, RZ, RZ, R87 ;  /* 0x000000ffff3e7224 */ /* 0x000fca00078e0057 */
[----:B------:R-:W2:Y:S01]  /*3720*/  MUFU.EX2 R64, R64 ;  /* 0x0000004000407308 */ /* 0x000ea20000000800 */
[C---:B-1----:R-:W-:Y:S01]  /*3730*/  FADD.FTZ R15, R39.reuse, R20 ;  /* 0x00000014270f7221 */ /* 0x042fe20000010000 */
[----:B------:R-:W-:Y:S01]  /*3740*/  F2FP.BF16.F32.PACK_AB R154, R39, R60 ;  /* 0x0000003c279a723e */ /* 0x000fe200000010ff */
[----:B------:R-:W-:Y:S01]  /*3750*/  IMAD.MOV.U32 R60, RZ, RZ, R87 ;  /* 0x000000ffff3c7224 */ /* 0x000fe200078e0057 */
[----:B------:R-:W-:-:S04]  /*3760*/  MOV R39, R87 ;  /* 0x0000005700277202 */ /* 0x000fc80000000f00 */
[----:B------:R1:W3:Y:S01]  /*3770*/  MUFU.EX2 R157, R40 ;  /* 0x00000028009d7308 */ /* 0x0002e20000000800 */
[----:B0-----:R-:W-:-:S07]  /*3780*/  FADD.FTZ R0, R66, R9 ;  /* 0x0000000942007221 */ /* 0x001fce0000010000 */
[----:B------:R0:W4:Y:S01]  /*3790*/  MUFU.EX2 R13, R58 ;  /* 0x0000003a000d7308 */ /* 0x0001220000000800 */
[----:B--2---:R-:W-:Y:S01]  /*37a0*/  FADD.FTZ R20, R64, R15 ;  /* 0x0000000f40147221 */ /* 0x004fe20000010000 */
[----:B-1----:R-:W-:-:S06]  /*37b0*/  IMAD.MOV.U32 R40, RZ, RZ, R87 ;  /* 0x000000ffff287224 */ /* 0x002fcc00078e0057 */
[----:B------:R-:W1:Y:S01]  /*37c0*/  MUFU.EX2 R70, R70 ;  /* 0x0000004600467308 */ /* 0x000e620000000800 */
[C---:B---3--:R-:W-:Y:S01]  /*37d0*/  FADD.FTZ R9, R157.reuse, R0 ;  /* 0x000000009d097221 */ /* 0x048fe20000010000 */
[----:B------:R-:W-:Y:S01]  /*37e0*/  F2FP.BF16.F32.PACK_AB R157, R157, R66 ;  /* 0x000000429d9d723e */ /* 0x000fe200000010ff */
[--C-:B------:R-:W-:Y:S02]  /*37f0*/  IMAD.MOV.U32 R66, RZ, RZ, R87.reuse ;  /* 0x000000ffff427224 */ /* 0x100fe400078e0057 */
[----:B0-----:R-:W-:-:S03]  /*3800*/  IMAD.MOV.U32 R58, RZ, RZ, R87 ;  /* 0x000000ffff3a7224 */ /* 0x001fc600078e0057 */
[----:B------:R-:W0:Y:S01]  /*3810*/  MUFU.EX2 R68, R68 ;  /* 0x0000004400447308 */ /* 0x000e220000000800 */
[C---:B----4-:R-:W-:Y:S01]  /*3820*/  FADD.FTZ R15, R13.reuse, R20 ;  /* 0x000000140d0f7221 */ /* 0x050fe20000010000 */
[----:B------:R-:W-:Y:S02]  /*3830*/  F2FP.BF16.F32.PACK_AB R156, R13, R64 ;  /* 0x000000400d9c723e */ /* 0x000fe400000010ff */
[----:B------:R-:W-:-:S04]  /*3840*/  MOV R64, R87 ;  /* 0x0000005700407202 */ /* 0x000fc80000000f00 */
[----:B------:R-:W2:Y:S01]  /*3850*/  MUFU.EX2 R21, R21 ;  /* 0x0000001500157308 */ /* 0x000ea20000000800 */
[----:B-1----:R-:W-:Y:S01]  /*3860*/  FADD.FTZ R0, R70, R9 ;  /* 0x0000000946007221 */ /* 0x002fe20000010000 */
[----:B------:R-:W-:-:S06]  /*3870*/  IMAD.MOV.U32 R9, RZ, RZ, 0x3f800000 ;  /* 0x3f800000ff097424 */ /* 0x000fcc00078e00ff */
[----:B------:R-:W1:Y:S01]  /*3880*/  MUFU.EX2 R41, R41 ;  /* 0x0000002900297308 */ /* 0x000e620000000800 */
[----:B0-----:R-:W-:Y:S01]  /*3890*/  FADD.FTZ R20, R68, R15 ;  /* 0x0000000f44147221 */ /* 0x001fe20000010000 */
[----:B--2---:R-:W-:-:S03]  /*38a0*/  F2FP.BF16.F32.PACK_AB R158, R21, R68 ;  /* 0x00000044159e723e */ /* 0x004fc600000010ff */
[----:B------:R-:W-:Y:S01]  /*38b0*/  FADD.FTZ R3, R21, R20 ;  /* 0x0000001415037221 */ /* 0x000fe20000010000 */
[--C-:B------:R-:W-:Y:S02]  /*38c0*/  IMAD.MOV.U32 R68, RZ, RZ, R87.reuse ;  /* 0x000000ffff447224 */ /* 0x100fe400078e0057 */
[C---:B-1----:R-:W-:Y:S01]  /*38d0*/  FADD.FTZ R0, R41.reuse, R0 ;  /* 0x0000000029007221 */ /* 0x042fe20000010000 */
[----:B------:R-:W-:Y:S01]  /*38e0*/  F2FP.BF16.F32.PACK_AB R159, R41, R70 ;  /* 0x00000046299f723e */ /* 0x000fe200000010ff */
[--C-:B------:R-:W-:Y:S02]  /*38f0*/  IMAD.MOV.U32 R70, RZ, RZ, R87.reuse ;  /* 0x000000ffff467224 */ /* 0x100fe400078e0057 */
[----:B------:R-:W-:Y:S01]  /*3900*/  IMAD.MOV.U32 R41, RZ, RZ, R87 ;  /* 0x000000ffff297224 */ /* 0x000fe200078e0057 */
[----:B------:R-:W-:Y:S06]  /*3910*/  @!P1 BRA `(.L_x_198) ;  /* 0x0000002400349947 */ /* 0x000fec0003800000 */
[----:B------:R-:W-:Y:S01]  /*3920*/  VIADD R13, R88, 0xfffffffe ;  /* 0xfffffffe580d7836 */ /* 0x000fe20000000000 */
[----:B------:R-:W-:Y:S01]  /*3930*/  CS2R R86, SRZ ;  /* 0x0000000000567805 */ /* 0x000fe2000001ff00 */
[----:B------:R-:W-:Y:S01]  /*3940*/  IMAD.MOV.U32 R21, RZ, RZ, R12 ;  /* 0x000000ffff157224 */ /* 0x000fe200078e000c */
[----:B------:R-:W-:Y:S01]  /*3950*/  CS2R R82, SRZ ;  /* 0x0000000000527805 */ /* 0x000fe2000001ff00 */
[----:B------:R-:W-:Y:S01]  /*3960*/  IMAD.MOV.U32 R15, RZ, RZ, R8 ;  /* 0x000000ffff0f7224 */ /* 0x000fe200078e0008 */
[----:B------:R-:W-:Y:S01]  /*3970*/  CS2R R78, SRZ ;  /* 0x00000000004e7805 */ /* 0x000fe2000001ff00 */
[----:B------:R-:W-:Y:S01]  /*3980*/  IMAD.MOV.U32 R9, RZ, RZ, 0x3f800000 ;  /* 0x3f800000ff097424 */ /* 0x000fe200078e00ff */
        /* <DEDUP_REMOVED lines=29> */
[----:B------:R-:W-:Y:S01]  /*3b60*/  UMOV UR4, UR39 ;  /* 0x0000002700047c82 */ /* 0x000fe20008000000 */
[----:B------:R-:W-:Y:S01]  /*3b70*/  UMOV UR5, UR38 ;  /* 0x0000002600057c82 */ /* 0x000fe20008000000 */
[----:B------:R-:W-:-:S05]  /*3b80*/  ULDC UR6, c[0x0][0x9d8] ;  /* 0x0002760000067ab9 */ /* 0x000fca0000000800 */
.L_x_209:
[----:B------:R-:W-:-:S04]  /*3b90*/  UISETP.NE.AND UP0, UPT, UR5, 0x1, UPT ;  /* 0x000000010500788c */ /* 0x000fc8000bf05270 */
[----:B------:R-:W-:-:S04]  /*3ba0*/  USEL UR39, URZ, 0x1, UP0 ;  /* 0x000000013f277887 */ /* 0x000fc80008000000 */
[----:B------:R-:W-:Y:S01]  /*3bb0*/  ULOP3.LUT UR39, UR4, UR39, URZ, 0x3c, !UPT ;  /* 0x0000002704277292 */ /* 0x000fe2000f8e3c3f */
[----:B------:R-:W-:Y:S11]  /*3bc0*/  @!P0 BRA `(.L_x_199) ;  /* 0x0000000000048947 */ /* 0x000ff60003800000 */
[----:B------:R-:W-:Y:S01]  /*3bd0*/  BPT.TRAP 0x1 ;  /* 0x000000040000795c */ /* 0x000fe20000300000 */
.L_x_199:
[----:B------:R-:W0:Y:S01]  /*3be0*/  S2UR UR11, SR_CgaCtaId ;  /* 0x00000000000b79c3 */ /* 0x000e220000008800 */
[----:B------:R-:W-:Y:S01]  /*3bf0*/  UIADD3 UR38, UR5, 0x1, URZ ;  /* 0x0000000105267890 */ /* 0x000fe2000fffe03f */
[----:B------:R-:W-:Y:S01]  /*3c00*/  MOV R8, UR39 ;  /* 0x0000002700087c02 */ /* 0x000fe20008000f00 */
[----:B------:R-:W-:Y:S02]  /*3c10*/  UMOV UR7, 0x400 ;  /* 0x0000040000077882 */ /* 0x000fe40000000000 */
[----:B------:R-:W-:Y:S01]  /*3c20*/  UISETP.NE.AND UP0, UPT, UR38, 0x2, UPT ;  /* 0x000000022600788c */ /* 0x000fe2000bf05270 */
[----:B------:R-:W-:-:S03]  /*3c30*/  SHF.L.U32 R8, R8, 0x1f, RZ ;  /* 0x0000001f08087819 */ /* 0x000fc600000006ff */
[----:B------:R-:W-:Y:S02]  /*3c40*/  USEL UR38, UR38, URZ, UP0 ;  /* 0x0000003f26267287 */ /* 0x000fe40008000000 */
[----:B0-----:R-:W-:-:S04]  /*3c50*/  ULEA UR7, UR11, UR7, 0x18 ;  /* 0x000000070b077291 */ /* 0x001fc8000f8ec03f */
[----:B------:R-:W-:-:S09]  /*3c60*/  ULEA UR8, UR38, UR7, 0x3 ;  /* 0x0000000726087291 */ /* 0x000fd2000f8e183f */
[----:B------:R0:W1:Y:S01]  /*3c70*/  SYNCS.PHASECHK.TRANS64.TRYWAIT P1, [UR8+0x2a830], R8 ;  /* 0x02a83008ff0075a7 */ /* 0x0000620008020148 */
[----:B------:R-:W-:Y:S05]  /*3c80*/  @!P0 BRA `(.L_x_200) ;  /* 0x0000000000048947 */ /* 0x000fea0003800000 */
[----:B------:R-:W-:Y:S01]  /*3c90*/  BPT.TRAP 0x1 ;  /* 0x000000040000795c */ /* 0x000fe20000300000 */
.L_x_200:
[----:B-1----:R-:W-:Y:S05]  /*3ca0*/  @P1 BRA `(.L_x_201) ;  /* 0x0000000000081947 */ /* 0x002fea0003800000 */
[----:B------:R-:W1:Y:S02]  /*3cb0*/  SYNCS.PHASECHK.TRANS64.TRYWAIT P1, [UR8+0x2a830], R8 ;  /* 0x02a83008ff0075a7 */ /* 0x000e640008020148 */
[----:B-1----:R-:W-:Y:S05]  /*3cc0*/  @!P1 BRA `(.L_x_202) ;  /* 0x000000a000bc9947 */ /* 0x002fea0003800000 */
.L_x_201:
        /* <DEDUP_REMOVED lines=139> */
.L_x_203:
[----:B------:R-:W-:Y:S01]  /*4580*/  ULEA UR9, UR5, UR7, 0x3 ;  /* 0x0000000705097291 */ /* 0x000fe2000f8e183f */
[----:B01----:R-:W-:-:S05]  /*4590*/  IMAD.U32 R8, RZ, RZ, UR4 ;  /* 0x00000004ff087e24 */ /* 0x003fca000f8e00ff */
[----:B------:R-:W-:-:S04]  /*45a0*/  SHF.L.U32 R8, R8, 0x1f, RZ ;  /* 0x0000001f08087819 */ /* 0x000fc800000006ff */
[----:B------:R0:W1:Y:S01]  /*45b0*/  SYNCS.PHASECHK.TRANS64.TRYWAIT P1, [UR9+0x2a850], R8 ;  /* 0x02a85008ff0075a7 */ /* 0x0000620008020149 */
[----:B------:R-:W-:Y:S05]  /*45c0*/  @!P0 BRA `(.L_x_204) ;  /* 0x0000000000048947 */ /* 0x000fea0003800000 */
[----:B------:R-:W-:Y:S01]  /*45d0*/  BPT.TRAP 0x1 ;  /* 0x000000040000795c */ /* 0x000fe20000300000 */
.L_x_204:
[----:B-1----:R-:W-:Y:S05]  /*45e0*/  @P1 BRA `(.L_x_205) ;  /* 0x0000000000081947 */ /* 0x002fea0003800000 */
[----:B------:R-:W1:Y:S02]  /*45f0*/  SYNCS.PHASECHK.TRANS64.TRYWAIT P1, [UR9+0x2a850], R8 ;  /* 0x02a85008ff0075a7 */ /* 0x000e640008020149 */
[----:B-1----:R-:W-:Y:S05]  /*4600*/  @!P1 BRA `(.L_x_206) ;  /* 0x0000009800849947 */ /* 0x002fea0003800000 */
.L_x_205:
        /* <DEDUP_REMOVED lines=36> */
[----:B------:R-:W-:Y:S05]  /*4850*/  @!P0 BRA `(.L_x_207) ;  /* 0x0000000000048947 */ /* 0x000fea0003800000 */
[----:B------:R-:W-:Y:S01]  /*4860*/  BPT.TRAP 0x1 ;  /* 0x000000040000795c */ /* 0x000fe20000300000 */
.L_x_207:
        /* <DEDUP_REMOVED lines=14> */
[----:B------:R-:W2:Y:S01]  /*4950*/  MUFU.TANH R14, R14 ;  /* 0x0000000e000e7308 */ /* 0x000ea20000002400 */
[----:B------:R-:W-:Y:S01]  /*4960*/  FMUL.FTZ R96, R102, UR6 ;  /* 0x0000000666607c20 */ /* 0x000fe20008410000 */
        /* <DEDUP_REMOVED lines=15> */
[----:B--2---:R-:W-:Y:S01]  /*4a60*/  FMNMX.FTZ R11, R14, R21, !PT ;  /* 0x000000150e0b7209 */ /* 0x004fe20007810000 */
[----:B------:R-:W-:Y:S01]  /*4a70*/  FMUL.FTZ R174, R113, UR6 ;  /* 0x0000000671ae7c20 */ /* 0x000fe20008410000 */
[----:B------:R-:W-:Y:S01]  /*4a80*/  FMUL.FTZ R110, R115, UR6 ;  /* 0x00000006736e7c20 */ /* 0x000fe20008410000 */
[----:B------:R-:W-:Y:S01]  /*4a90*/  FMUL.FTZ R176, R116, UR6 ;  /* 0x0000000674b07c20 */ /* 0x000fe20008410000 */
[----:B------:R-:W-:Y:S01]  /*4aa0*/  FMUL.FTZ R112, R118, UR6 ;  /* 0x0000000676707c20 */ /* 0x000fe20008410000 */
[----:B------:R-:W-:Y:S01]  /*4ab0*/  FMUL.FTZ R178, R117, UR6 ;  /* 0x0000000675b27c20 */ /* 0x000fe20008410000 */
[----:B------:R-:W-:Y:S01]  /*4ac0*/  FMUL.FTZ R114, R119, UR6 ;  /* 0x0000000677727c20 */ /* 0x000fe20008410000 */
[----:B------:R-:W2:Y:S01]  /*4ad0*/  MUFU.TANH R140, R140 ;  /* 0x0000008c008c7308 */ /* 0x000ea20000002400 */
        /* <DEDUP_REMOVED lines=21> */
[----:B------:R-:W-:-:S02]  /*4c30*/  UIADD3 UR8, UR8, 0x2a840, URZ ;  /* 0x0002a84008087890 */ /* 0x000fc4000fffe03f */
[----:B------:R-:W2:Y:S01]  /*4c40*/  MUFU.TANH R90, R90 ;  /* 0x0000005a005a7308 */ /* 0x000ea20000002400 */
[----:B---3--:R-:W-:Y:S01]  /*4c50*/  FMNMX.FTZ R11, R88, R11, !PT ;  /* 0x0000000b580b7209 */ /* 0x008fe20007810000 */
[----:B------:R-:W-:-:S06]  /*4c60*/  UPRMT UR8, UR11, 0x654, UR8 ;  /* 0x000006540b087896 */ /* 0x000fcc0008000008 */
[----:B------:R-:W3:Y:S01]  /*4c70*/  MUFU.TANH R144, R144 ;  /* 0x0000009000907308 */ /* 0x000ee20000002400 */
[----:B-1----:R-:W-:Y:S02]  /*4c80*/  FMNMX.FTZ R9, R142, R9, !PT ;  /* 0x000000098e097209 */ /* 0x002fe40007810000 */
[----:B------:R-:W-:Y:S05]  /*4c90*/  SYNCS.ARRIVE.TRANS64.RED.A1T0 RZ, [UR8], RZ ;  /* 0x000000ffffff79a7 */ /* 0x000fea0008100408 */
        /* <DEDUP_REMOVED lines=77> */
[----:B-1----:R-:W-:Y:S02]  /*5170*/  FMNMX.FTZ R11, R134, R11, !PT ;  /* 0x0000000b860b7209 */ /* 0x002fe40007810000 */
[----:B--2---:R-:W-:-:S05]  /*5180*/  FMNMX.FTZ R9, R190, R9, !PT ;  /* 0x00000009be097209 */ /* 0x004fca0007810000 */
[----:B0-----:R-:W0:Y:S01]  /*5190*/  SHFL.BFLY PT, R8, R9, 0x2, 0x1f ;  /* 0x0c401f0009087f89 */ /* 0x001e2200000e0000 */
[----:B---3--:R-:W-:-:S05]  /*51a0*/  FMNMX.FTZ R10, R188, R11, !PT ;  /* 0x0000000bbc0a7209 */ /* 0x008fca0007810000 */
        /* <DEDUP_REMOVED lines=39> */
[----:B------:R-:W-:Y:S01]  /*5420*/  FFMA.FTZ R95, R158, R11, -R107 ;  /* 0x0000000b9e5f7223 */ /* 0x000fe2000001086b */
[----:B------:R-:W1:Y:S01]  /*5430*/  MUFU.EX2 R14, R14 ;  /* 0x0000000e000e7308 */ /* 0x000e620000000800 */
        /* <DEDUP_REMOVED lines=15> */
[----:B------:R-:W2:Y:S01]  /*5530*/  MUFU.EX2 R137, R137 ;  /* 0x0000008900897308 */ /* 0x000ea20000000800 */
        /* <DEDUP_REMOVED lines=8> */
[----:B0-----:R-:W-:Y:S01]  /*55c0*/  FADD.FTZ R3, R136, R3 ;  /* 0x0000000388037221 */ /* 0x001fe20000010000 */
[-C--:B------:R-:W-:Y:S01]  /*55d0*/  FFMA.FTZ R105, R186, R11.reuse, -R107 ;  /* 0x0000000bba697223 */ /* 0x080fe2000001086b */
[-C--:B------:R-:W-:Y:S01]  /*55e0*/  FFMA.FTZ R130, R130, R11.reuse, -R109 ;  /* 0x0000000b82827223 */ /* 0x080fe2000001086d */
[-C--:B------:R-:W-:Y:S01]  /*55f0*/  FFMA.FTZ R158, R132, R11.reuse, -R107 ;  /* 0x0000000b849e7223 */ /* 0x080fe2000001086b */
[-C--:B------:R-:W-:Y:S01]  /*5600*/  FFMA.FTZ R134, R134, R11.reuse, -R109 ;  /* 0x0000000b86867223 */ /* 0x080fe2000001086d */
[-C--:B------:R-:W-:Y:S01]  /*5610*/  FFMA.FTZ R107, R190, R11.reuse, -R107 ;  /* 0x0000000bbe6b7223 */ /* 0x080fe2000001086b */
[----:B------:R-:W-:Y:S01]  /*5620*/  FFMA.FTZ R109, R188, R11, -R109 ;  /* 0x0000000bbc6d7223 */ /* 0x000fe2000001086d */
[----:B------:R-:W0:Y:S01]  /*5630*/  MUFU.EX2 R139, R139 ;  /* 0x0000008b008b7308 */ /* 0x000e220000000800 */
[----:B--2---:R-:W-:-:S07]  /*5640*/  FADD.FTZ R0, R137, R0 ;  /* 0x0000000089007221 */ /* 0x004fce0000010000 */
[----:B------:R-:W2:Y:S01]  /*5650*/  MUFU.EX2 R21, R21 ;  /* 0x0000001500157308 */ /* 0x000ea20000000800 */
[----:B-1----:R-:W-:-:S07]  /*5660*/  FADD.FTZ R92, R138, R3 ;  /* 0x000000038a5c7221 */ /* 0x002fce0000010000 */
[----:B------:R-:W1:Y:S01]  /*5670*/  MUFU.EX2 R20, R20 ;  /* 0x0000001400147308 */ /* 0x000e620000000800 */
[----:B0-----:R-:W-:-:S07]  /*5680*/  FADD.FTZ R3, R139, R0 ;  /* 0x000000008b037221 */ /* 0x001fce0000010000 */
        /* <DEDUP_REMOVED lines=79> */
[----:B--2---:R-:W-:Y:S01]  /*5b80*/  FADD.FTZ R0, R159, R0 ;  /* 0x000000009f007221 */ /* 0x004fe20000010000 */
[----:B-1----:R-:W-:-:S03]  /*5b90*/  FADD.FTZ R3, R107, R92 ;  /* 0x0000005c6b037221 */ /* 0x002fc60000010000 */
[----:B0-----:R-:W-:Y:S01]  /*5ba0*/  FADD.FTZ R0, R109, R0 ;  /* 0x000000006d007221 */ /* 0x001fe20000010000 */
[----:B------:R-:W-:Y:S06]  /*5bb0*/  @!P0 BRA `(.L_x_208) ;  /* 0x0000000000048947 */ /* 0x000fec0003800000 */
[----:B------:R-:W-:Y:S01]  /*5bc0*/  BPT.TRAP 0x1 ;  /* 0x000000040000795c */ /* 0x000fe20000300000 */
.L_x_208:
        /* <DEDUP_REMOVED lines=9> */
[----:B------:R-:W-:Y:S01]  /*5c60*/  F2FP.BF16.F32.PACK_AB R137, R137, R14 ;  /* 0x0000000e8989723e */ /* 0x000fe200000010ff */
[----:B------:R-:W-:Y:S01]  /*5c70*/  IMAD.MOV.U32 R15, RZ, RZ, R8 ;  /* 0x000000ffff0f7224 */ /* 0x000fe200078e0008 */
        /* <DEDUP_REMOVED lines=21> */
[----:B------:R-:W-:Y:S01]  /*5dd0*/  F2FP.BF16.F32.PACK_AB R159, R109, R159 ;  /* 0x0000009f6d9f723e */ /* 0x000fe200000010ff */
[----:B------:R-:W-:Y:S06]  /*5de0*/  @P1 BRA `(.L_x_209) ;  /* 0xffffffdc00681947 */ /* 0x000fec000383ffff */
.L_x_198:
        /* <DEDUP_REMOVED lines=67> */
.L_x_210:
[----:B------:R-:W0:Y:S01]  /*6220*/  S2UR UR7, SR_CgaCtaId ;  /* 0x00000000000779c3 */ /* 0x000e220000008800 */
[----:B------:R-:W-:Y:S01]  /*6230*/  UMOV UR4, 0x400 ;  /* 0x0000040000047882 */ /* 0x000fe20000000000 */
[----:B------:R-:W-:-:S04]  /*6240*/  MOV R4, UR39 ;  /* 0x0000002700047c02 */ /* 0x000fc80008000f00 */
[----:B------:R-:W-:Y:S01]  /*6250*/  SHF.L.U32 R4, R4, 0x1f, RZ ;  /* 0x0000001f04047819 */ /* 0x000fe200000006ff */
[----:B0-----:R-:W-:-:S04]  /*6260*/  ULEA UR4, UR7, UR4, 0x18 ;  /* 0x0000000407047291 */ /* 0x001fc8000f8ec03f */
[----:B------:R-:W-:-:S09]  /*6270*/  ULEA UR5, UR38, UR4, 0x3 ;  /* 0x0000000426057291 */ /* 0x000fd2000f8e183f */
[----:B------:R0:W1:Y:S01]  /*6280*/  SYNCS.PHASECHK.TRANS64.TRYWAIT P1, [UR5+0x2a850], R4 ;  /* 0x02a85004ff0075a7 */ /* 0x0000620008020145 */
[----:B------:R-:W-:Y:S05]  /*6290*/  @!P0 BRA `(.L_x_211) ;  /* 0x0000000000048947 */ /* 0x000fea0003800000 */
[----:B------:R-:W-:Y:S01]  /*62a0*/  BPT.TRAP 0x1 ;  /* 0x000000040000795c */ /* 0x000fe20000300000 */
.L_x_211:
[----:B-1----:R-:W-:Y:S05]  /*62b0*/  @P1 BRA `(.L_x_212) ;  /* 0x0000000000081947 */ /* 0x002fea0003800000 */
[----:B------:R-:W1:Y:S02]  /*62c0*/  SYNCS.PHASECHK.TRANS64.TRYWAIT P1, [UR5+0x2a850], R4 ;  /* 0x02a85004ff0075a7 */ /* 0x000e640008020145 */
[----:B-1----:R-:W-:Y:S05]  /*62d0*/  @!P1 BRA `(.L_x_213) ;  /* 0x0000007c00689947 */ /* 0x002fea0003800000 */
.L_x_212:
[----:B------:R-:W-:Y:S01]  /*62e0*/  UIADD3 UR4, UR4, 0x400, URZ ;  /* 0x0000040004047890 */ /* 0x000fe2000fffe03f */
[----:B------:R-:W-:Y:S01]  /*62f0*/  WARPGROUP.ARRIVE ;  /* 0x00000000000079c5 */ /* 0x000fe20000000000 */
[----:B------:R-:W-:Y:S01]  /*6300*/  UMOV UR11, 0x40000040 ;  /* 0x40000040000b7882 */ /* 0x000fe20000000000 */
[----:B01----:R-:W0:Y:S01]  /*6310*/  SHFL.BFLY PT, R4, R3, 0x2, 0x1f ;  /* 0x0c401f0003047f89 */ /* 0x003e2200000e0000 */
[----:B------:R-:W-:Y:S01]  /*6320*/  USHF.R.U32.HI UR4, URZ, 0x4, UR4 ;  /* 0x000000043f047899 */ /* 0x000fe20008011604 */
[----:B------:R-:W-:Y:S02]  /*6330*/  IMAD.MOV.U32 R13, RZ, RZ, RZ ;  /* 0x000000ffff0d7224 */ /* 0x000fe400078e00ff */
[----:B------:R-:W1:Y:S01]  /*6340*/  SHFL.BFLY PT, R5, R0, 0x2, 0x1f ;  /* 0x0c401f0000057f89 */ /* 0x000e6200000e0000 */
[----:B------:R-:W-:-:S04]  /*6350*/  ULOP3.LUT UR4, UR4, 0x3fff, URZ, 0xc0, !UPT ;  /* 0x00003fff04047892 */ /* 0x000fc8000f8ec03f */
[----:B------:R-:W-:-:S04]  /*6360*/  ULOP3.LUT UR4, UR4, 0x3000000, URZ, 0xfc, !UPT ;  /* 0x0300000004047892 */ /* 0x000fc8000f8efc3f */
[----:B------:R-:W-:-:S04]  /*6370*/  UIMAD UR4, UR38, 0x600, UR4 ;  /* 0x00000600260478a4 */ /* 0x000fc8000f8e0204 */
[----:B------:R-:W-:-:S03]  /*6380*/  UIADD3 UR6, UR4, 0x80, URZ ;  /* 0x0000008004067890 */ /* 0x000fc6000fffe03f */
[----:B------:R-:W-:Y:S02]  /*6390*/  UMOV UR10, UR4 ;  /* 0x00000004000a7c82 */ /* 0x000fe40008000000 */
        /* <DEDUP_REMOVED lines=45> */
[----:B------:R-:W-:Y:S01]  /*6670*/  HGMMA.64x128x16.F32.BF16 R24, R152, gdesc[UR8].tnspB, R24, gsb0 ;  /* 0x41e0000898187df0 */ /* 0x000fe20008001818 */
[----:B------:R-:W-:Y:S01]  /*6680*/  UMOV UR10, UR4 ;  /* 0x00000004000a7c82 */ /* 0x000fe20008000000 */
[----:B------:R-:W-:Y:S01]  /*6690*/  UMOV UR11, 0x40000040 ;  /* 0x40000040000b7882 */ /* 0x000fe20000000000 */
[----:B------:R-:W-:Y:S02]  /*66a0*/  WARPGROUP.DEPBAR.LE gsb0, 0x0 ;  /* 0x00008000000079c5 */ /* 0x000fe40000010000 */
[----:B------:R-:W-:-:S07]  /*66b0*/  WARPGROUP.ARRIVE ;  /* 0x00000000000079c5 */ /* 0x000fce0000000000 */
[----:B------:R-:W-:Y:S03]  /*66c0*/  HGMMA.64x128x16.F32.BF16 R24, R156, gdesc[UR8].tnspB, R24, gsb0 ;  /* 0x41e000089c187df0 */ /* 0x000fe60008001818 */
[----:B------:R-:W-:Y:S02]  /*66d0*/  WARPGROUP.DEPBAR.LE gsb0, 0x0 ;  /* 0x00008000000079c5 */ /* 0x000fe40000010000 */
[----:B0-23--:R-:W-:Y:S05]  /*66e0*/  @!P0 BRA `(.L_x_214) ;  /* 0x0000000000048947 */ /* 0x00dfea0003800000 */
[----:B------:R-:W-:Y:S01]  /*66f0*/  BPT.TRAP 0x1 ;  /* 0x000000040000795c */ /* 0x000fe20000300000 */
.L_x_214:
[----:B------:R-:W-:Y:S01]  /*6700*/  UIADD3 UR4, UR5, 0x2a860, URZ ;  /* 0x0002a86005047890 */ /* 0x000fe2000fffe03f */
[-C--:B------:R-:W-:Y:S01]  /*6710*/  FMUL.FTZ R6, R29, R5.reuse ;  /* 0x000000051d067220 */ /* 0x080fe20000410000 */
[----:B------:R-:W-:Y:S01]  /*6720*/  UIADD3 UR38, UR38, 0x1, URZ ;  /* 0x0000000126267890 */ /* 0x000fe2000fffe03f */
[-C--:B------:R-:W-:Y:S01]  /*6730*/  FMUL.FTZ R94, R32, R5.reuse ;  /* 0x00000005205e7220 */ /* 0x080fe20000410000 */
[----:B------:R-:W-:Y:S01]  /*6740*/  UPRMT UR4, UR7, 0x654, UR4 ;  /* 0x0000065407047896 */ /* 0x000fe20008000004 */
[-C--:B------:R-:W-:Y:S01]  /*6750*/  FMUL.FTZ R29, R64, R5.reuse ;  /* 0x00000005401d7220 */ /* 0x080fe20000410000 */
[----:B------:R-:W-:Y:S01]  /*6760*/  UISETP.NE.AND UP0, UPT, UR38, 0x2, UPT ;  /* 0x000000022600788c */ /* 0x000fe2000bf05270 */
[-C--:B------:R-:W-:Y:S01]  /*6770*/  FMUL.FTZ R32, R65, R5.reuse ;  /* 0x0000000541207220 */ /* 0x080fe20000410000 */
[-C--:B------:R-:W-:Y:S01]  /*6780*/  FMUL.FTZ R93, R33, R5.reuse ;  /* 0x00000005215d7220 */ /* 0x080fe20000410000 */
[-C--:B------:R-:W-:Y:S01]  /*6790*/  FMUL.FTZ R92, R36, R5.reuse ;  /* 0x00000005245c7220 */ /* 0x080fe20000410000 */
[-C--:B------:R-:W-:Y:S01]  /*67a0*/  FMUL.FTZ R91, R37, R5.reuse ;  /* 0x00000005255b7220 */ /* 0x080fe20000410000 */
[-C--:B------:R-:W-:Y:S01]  /*67b0*/  FMUL.FTZ R90, R40, R5.reuse ;  /* 0x00000005285a7220 */ /* 0x080fe20000410000 */
[----:B------:R-:W-:Y:S01]  /*67c0*/  FMUL.FTZ R89, R41, R5 ;  /* 0x0000000529597220 */ /* 0x000fe20000410000 */
[----:B------:R-:W-:Y:S01]  /*67d0*/  SYNCS.ARRIVE.TRANS64.RED.A1T0 RZ, [UR4], RZ ;  /* 0x000000ffffff79a7 */ /* 0x000fe20008100404 */
[-C--:B------:R-:W-:Y:S01]  /*67e0*/  FMUL.FTZ R65, R34, R13.reuse ;  /* 0x0000000d22417220 */ /* 0x080fe20000410000 */
[----:B------:R-:W-:Y:S01]  /*67f0*/  FMUL.FTZ R64, R35, R13 ;  /* 0x0000000d23407220 */ /* 0x000fe20000410000 */
[----:B------:R-:W-:Y:S01]  /*6800*/  USEL UR4, URZ, 0x1, UP0 ;  /* 0x000000013f047887 */ /* 0x000fe20008000000 */
        /* <DEDUP_REMOVED lines=49> */
[----:B------:R-:W-:Y:S01]  /*6b20*/  PLOP3.LUT P0, PT, PT, PT, PT, 0x8, 0x0 ;  /* 0x000000000000781c */ /* 0x000fe20003f0e170 */
[-C--:B------:R-:W-:Y:S01]  /*6b30*/  FMUL.FTZ R82, R82, R13.reuse ;  /* 0x0000000d52527220 */ /* 0x080fe20000410000 */
[-C--:B------:R-:W-:Y:S01]  /*6b40*/  FMUL.FTZ R83, R83, R13.reuse ;  /* 0x0000000d53537220 */ /* 0x080fe20000410000 */
[-C--:B------:R-:W-:Y:S01]  /*6b50*/  FMUL.FTZ R86, R86, R13.reuse ;  /* 0x0000000d56567220 */ /* 0x080fe20000410000 */
[----:B------:R-:W-:Y:S01]  /*6b60*/  FMUL.FTZ R87, R87, R13 ;  /* 0x0000000d57577220 */ /* 0x000fe20000410000 */
[----:B------:R-:W-:Y:S01]  /*6b70*/  IADD3 R162, R162, 0x1, RZ ;  /* 0x00000001a2a27810 */ /* 0x000fe20007ffe0ff */
[----:B------:R-:W-:-:S02]  /*6b80*/  USEL UR38, UR38, URZ, UP0 ;  /* 0x0000003f26267287 */ /* 0x000fc40008000000 */
[----:B------:R-:W-:-:S12]  /*6b90*/  ULOP3.LUT UR39, UR39, UR4, URZ, 0x3c, !UPT ;  /* 0x0000000427277292 */ /* 0x000fd8000f8e3c3f */
.L_x_190:
[----:B------:R-:W0:Y:S01]  /*6ba0*/  S2R R5, SR_CgaCtaId ;  /* 0x0000000000057919 */ /* 0x000e220000008800 */
[----:B------:R-:W-:Y:S01]  /*6bb0*/  MOV R28, 0x400 ;  /* 0x00000400001c7802 */ /* 0x000fe20000000f00 */
[----:B------:R-:W-:Y:S01]  /*6bc0*/  BSSY B0, `(.L_x_215) ;  /* 0x00001f3000007945 */ /* 0x000fe20003800000 */
[----:B------:R-:W-:Y:S02]  /*6bd0*/  BAR.SYNC.DEFER_BLOCKING 0x5, 0x180 ;  /* 0x0146000000007b1d */ /* 0x000fe40000010000 */
[----:B0-----:R-:W-:-:S05]  /*6be0*/  LEA R28, R5, R28, 0x18 ;  /* 0x0000001c051c7211 */ /* 0x001fca00078ec0ff */
[----:B------:R0:W1:Y:S01]  /*6bf0*/  LDS.128 R48, [R28+0x2a8d0] ;  /* 0x02a8d0001c307984 */ /* 0x0000620000000c00 */
[----:B------:R-:W-:Y:S06]  /*6c00*/  BAR.ARV 0x4, 0x180 ;  /* 0x0106000000007b1d */ /* 0x000fec0000002000 */
[----:B------:R-:W-:Y:S05]  /*6c10*/  @P0 BRA `(.L_x_216) ;  /* 0x0000001400040947 */ /* 0x000fea0003800000 */
[----:B------:R-:W2:Y:S01]  /*6c20*/  S2R R5, SR_SWINHI ;  /* 0x0000000000057919 */ /* 0x000ea20000002f00 */
[----:B------:R-:W-:Y:S01]  /*6c30*/  F2FP.BF16.F32.PACK_AB R6, R6, R95 ;  /* 0x0000005f0606723e */ /* 0x000fe200000010ff */
[----:B------:R-:W-:Y:S01]  /*6c40*/  ULDC.64 UR4, c[0x0][0xc08] ;  /* 0x0003020000047ab9 */ /* 0x000fe20000000a00 */
        /* <DEDUP_REMOVED lines=9> */
[----:B------:R-:W-:Y:S02]  /*6ce0*/  MOV R20, R28 ;  /* 0x0000001c00147202 */ /* 0x000fe40000000f00 */
[----:B--2---:R-:W-:-:S03]  /*6cf0*/  MOV R21, R5 ;  /* 0x0000000500157202 */ /* 0x004fc60000000f00 */
[----:B------:R-:W-:-:S03]  /*6d00*/  IMAD.WIDE R4, R168, 0x2, R20 ;  /* 0x00000002a8047825 */ /* 0x000fc600078e0214 */
[C---:B------:R-:W-:Y:S02]  /*6d10*/  LOP3.LUT R9, R4.reuse, 0x380, RZ, 0xc0, !PT ;  /* 0x0000038004097812 */ /* 0x040fe400078ec0ff */
[C---:B------:R-:W-:Y:S02]  /*6d20*/  IADD3 R67, P6, R4.reuse, 0x20, RZ ;  /* 0x0000002004437810 */ /* 0x040fe40007fde0ff */
[C---:B------:R-:W-:Y:S02]  /*6d30*/  IADD3 R101, P4, R4.reuse, 0x60, RZ ;  /* 0x0000006004657810 */ /* 0x040fe40007f9e0ff */
[----:B------:R-:W-:Y:S01]  /*6d40*/  SHF.R.U64 R9, R9, 0x3, RZ ;  /* 0x0000000309097819 */ /* 0x000fe200000012ff */
[--C-:B------:R-:W-:Y:S01]  /*6d50*/  IMAD.X R27, RZ, RZ, R5.reuse, P6 ;  /* 0x000000ffff1b7224 */ /* 0x100fe200030e0605 */
[----:B------:R-:W-:Y:S01]  /*6d60*/  LOP3.LUT R12, R67, 0x380, RZ, 0xc0, !PT ;  /* 0x00000380430c7812 */ /* 0x000fe200078ec0ff */
[----:B------:R-:W-:Y:S01]  /*6d70*/  IMAD.X R13, RZ, RZ, R5, P4 ;  /* 0x000000ffff0d7224 */ /* 0x000fe200020e0605 */
[----:B-1----:R-:W-:Y:S01]  /*6d80*/  LOP3.LUT R48, R101, 0x380, RZ, 0xc0, !PT ;  /* 0x0000038065307812 */ /* 0x002fe200078ec0ff */
[----:B------:R-:W-:Y:S01]  /*6d90*/  BAR.SYNC.DEFER_BLOCKING 0x1, 0x100 ;  /* 0x0044000000007b1d */ /* 0x000fe20000010000 */
[----:B------:R-:W-:-:S02]  /*6da0*/  IADD3 R71, P5, R4, 0x40, RZ ;  /* 0x0000004004477810 */ /* 0x000fc40007fbe0ff */
[C---:B------:R-:W-:Y:S02]  /*6db0*/  IADD3 R103, P3, R4.reuse, 0x4000, RZ ;  /* 0x0000400004677810 */ /* 0x040fe40007f7e0ff */
[C---:B------:R-:W-:Y:S01]  /*6dc0*/  IADD3 R105, P2, R4.reuse, 0x4020, RZ ;  /* 0x0000402004697810 */ /* 0x040fe20007f5e0ff */
[--C-:B------:R-:W-:Y:S01]  /*6dd0*/  IMAD.X R25, RZ, RZ, R5.reuse, P5 ;  /* 0x000000ffff197224 */ /* 0x100fe200028e0605 */
[C---:B------:R-:W-:Y:S01]  /*6de0*/  IADD3 R107, P1, R4.reuse, 0x4040, RZ ;  /* 0x00004040046b7810 */ /* 0x040fe20007f3e0ff */
[--C-:B------:R-:W-:Y:S01]  /*6df0*/  IMAD.X R15, RZ, RZ, R5.reuse, P3 ;  /* 0x000000ffff0f7224 */ /* 0x100fe200018e0605 */
[----:B------:R-:W-:Y:S02]  /*6e00*/  IADD3 R88, P0, R4, 0x4060, RZ ;  /* 0x0000406004587810 */ /* 0x000fe40007f1e0ff */
[----:B------:R-:W-:Y:S01]  /*6e10*/  LOP3.LUT R4, R9, R4, RZ, 0x3c, !PT ;  /* 0x0000000409047212 */ /* 0x000fe200078e3cff */
[--C-:B------:R-:W-:Y:S01]  /*6e20*/  IMAD.X R9, RZ, RZ, R5.reuse, P1 ;  /* 0x000000ffff097224 */ /* 0x100fe200008e0605 */
[----:B------:R-:W-:Y:S01]  /*6e30*/  SHF.R.U64 R12, R12, 0x3, RZ ;  /* 0x000000030c0c7819 */ /* 0x000fe200000012ff */
[----:B------:R-:W-:Y:S01]  /*6e40*/  IMAD.X R31, RZ, RZ, R5, P0 ;  /* 0x000000ffff1f7224 */ /* 0x000fe200000e0605 */
[----:B------:R-:W-:-:S02]  /*6e50*/  SHF.R.U64 R48, R48, 0x3, RZ ;  /* 0x0000000330307819 */ /* 0x000fc400000012ff */
[-C--:B------:R-:W-:Y:S02]  /*6e60*/  IADD3.X R11, RZ, R5.reuse, RZ, P2, !PT ;  /* 0x00000005ff0b7210 */ /* 0x080fe400017fe4ff */
[----:B------:R-:W-:Y:S02]  /*6e70*/  MOV R96, R4 ;  /* 0x0000000400607202 */ /* 0x000fe40000000f00 */
[----:B------:R-:W-:Y:S02]  /*6e80*/  LOP3.LUT R26, R12, R67, RZ, 0x3c, !PT ;  /* 0x000000430c1a7212 */ /* 0x000fe400078e3cff */
[----:B------:R-:W-:Y:S02]  /*6e90*/  F2FP.BF16.F32.PACK_AB R5, R8, R97 ;  /* 0x000000610805723e */ /* 0x000fe400000010ff */
[----:B------:R-:W-:Y:S02]  /*6ea0*/  LOP3.LUT R12, R48, R101, RZ, 0x3c, !PT ;  /* 0x00000065300c7212 */ /* 0x000fe400078e3cff */
[----:B------:R-:W-:-:S02]  /*6eb0*/  LOP3.LUT R8, R105, 0x380, RZ, 0xc0, !PT ;  /* 0x0000038069087812 */ /* 0x000fc400078ec0ff */
[----:B------:R-:W-:Y:S02]  /*6ec0*/  LOP3.LUT R48, R107, 0x380, RZ, 0xc0, !PT ;  /* 0x000003806b307812 */ /* 0x000fe400078ec0ff */
[----:B------:R-:W-:Y:S02]  /*6ed0*/  LOP3.LUT R14, R71, 0x380, RZ, 0xc0, !PT ;  /* 0x00000380470e7812 */ /* 0x000fe400078ec0ff */
[----:B------:R-:W-:Y:S02]  /*6ee0*/  F2FP.BF16.F32.PACK_AB R4, R10, R99 ;  /* 0x000000630a04723e */ /* 0x000fe400000010ff */
[----:B------:R-:W-:Y:S02]  /*6ef0*/  LOP3.LUT R72, R103, 0x380, RZ, 0xc0, !PT ;  /* 0x0000038067487812 */ /* 0x000fe400078ec0ff */
[----:B------:R-:W-:Y:S01]  /*6f00*/  LOP3.LUT R67, R88, 0x380, RZ, 0xc0, !PT ;  /* 0x0000038058437812 */ /* 0x000fe200078ec0ff */
[----:B------:R1:W-:Y:S01]  /*6f10*/  STSM.16.M88.4 [R96], R4 ;  /* 0x0000000460007844 */ /* 0x0003e20000000200 */
[----:B------:R-:W-:-:S02]  /*6f20*/  SHF.R.U64 R8, R8, 0x3, RZ ;  /* 0x0000000308087819 */ /* 0x000fc400000012ff */
[----:B------:R-:W-:Y:S02]  /*6f30*/  SHF.R.U64 R48, R48, 0x3, RZ ;  /* 0x0000000330307819 */ /* 0x000fe400000012ff */
[----:B------:R-:W-:Y:S02]  /*6f40*/  SHF.R.U64 R14, R14, 0x3, RZ ;  /* 0x000000030e0e7819 */ /* 0x000fe400000012ff */
[----:B------:R-:W-:Y:S02]  /*6f50*/  SHF.R.U64 R72, R72, 0x3, RZ ;  /* 0x0000000348487819 */ /* 0x000fe400000012ff */
[----:B------:R-:W-:Y:S02]  /*6f60*/  SHF.R.U64 R67, R67, 0x3, RZ ;  /* 0x0000000343437819 */ /* 0x000fe400000012ff */
[----:B------:R-:W-:Y:S02]  /*6f70*/  LOP3.LUT R10, R8, R105, RZ, 0x3c, !PT ;  /* 0x00000069080a7212 */ /* 0x000fe400078e3cff */
[----:B------:R-:W-:-:S02]  /*6f80*/  LOP3.LUT R8, R48, R107, RZ, 0x3c, !PT ;  /* 0x0000006b30087212 */ /* 0x000fc400078e3cff */
[----:B------:R-:W-:Y:S02]  /*6f90*/  LOP3.LUT R24, R14, R71, RZ, 0x3c, !PT ;  /* 0x000000470e187212 */ /* 0x000fe400078e3cff */
[----:B-1----:R-:W-:Y:S02]  /*6fa0*/  F2FP.BF16.F32.PACK_AB R5, R43, R42 ;  /* 0x0000002a2b05723e */ /* 0x002fe400000010ff */
[----:B------:R-:W1:Y:S01]  /*6fb0*/  LDC.64 R42, c[0x0][0xc00] ;  /* 0x00030000ff2a7b82 */ /* 0x000e620000000a00 */
[----:B------:R-:W-:Y:S02]  /*6fc0*/  LOP3.LUT R14, R72, R103, RZ, 0x3c, !PT ;  /* 0x00000067480e7212 */ /* 0x000fe400078e3cff */
[----:B------:R-:W-:Y:S02]  /*6fd0*/  LOP3.LUT R30, R67, R88, RZ, 0x3c, !PT ;  /* 0x00000058431e7212 */ /* 0x000fe400078e3cff */
[----:B------:R-:W-:Y:S02]  /*6fe0*/  MOV R67, R10 ;  /* 0x0000000a00437202 */ /* 0x000fe40000000f00 */
[----:B------:R-:W-:-:S02]  /*6ff0*/  MOV R48, R8 ;  /* 0x0000000800307202 */ /* 0x000fc40000000f00 */
[----:B------:R-:W-:Y:S02]  /*7000*/  MOV R95, R26 ;  /* 0x0000001a005f7202 */ /* 0x000fe40000000f00 */
[----:B------:R-:W-:Y:S02]  /*7010*/  F2FP.BF16.F32.PACK_AB R8, R93, R94 ;  /* 0x0000005e5d08723e */ /* 0x000fe400000010ff */
[----:B------:R-:W-:Y:S02]  /*7020*/  F2FP.BF16.F32.PACK_AB R9, R64, R65 ;  /* 0x000000414009723e */ /* 0x000fe400000010ff */
[----:B------:R-:W-:Y:S02]  /*7030*/  F2FP.BF16.F32.PACK_AB R10, R91, R92 ;  /* 0x0000005c5b0a723e */ /* 0x000fe400000010ff */
[----:B------:R-:W-:Y:S02]  /*7040*/  F2FP.BF16.F32.PACK_AB R11, R39, R38 ;  /* 0x00000026270b723e */ /* 0x000fe400000010ff */
[----:B------:R-:W-:-:S02]  /*7050*/  MOV R88, R24 ;  /* 0x0000001800587202 */ /* 0x000fc40000000f00 */
[----:B------:R-:W-:Y:S01]  /*7060*/  MOV R72, R12 ;  /* 0x0000000c00487202 */ /* 0x000fe20000000f00 */
[----:B------:R-:W-:Y:S01]  /*7070*/  STSM.16.M88.4 [R95], R8 ;  /* 0x000000085f007844 */ /* 0x000fe20000000200 */
[----:B------:R-:W-:Y:S02]  /*7080*/  MOV R71, R14 ;  /* 0x0000000e00477202 */ /* 0x000fe40000000f00 */
[----:B------:R-:W-:Y:S02]  /*7090*/  F2FP.BF16.F32.PACK_AB R4, R89, R90 ;  /* 0x0000005a5904723e */ /* 0x000fe400000010ff */
[----:B------:R-:W-:Y:S02]  /*70a0*/  F2FP.BF16.F32.PACK_AB R6, R45, R44 ;  /* 0x0000002c2d06723e */ /* 0x000fe400000010ff */
[----:B------:R-:W-:Y:S02]  /*70b0*/  F2FP.BF16.F32.PACK_AB R7, R47, R46 ;  /* 0x0000002e2f07723e */ /* 0x000fe400000010ff */
[----:B------:R-:W-:-:S02]  /*70c0*/  F2FP.BF16.F32.PACK_AB R12, R40, R41 ;  /* 0x00000029280c723e */ /* 0x000fc400000010ff */
[----:B------:R-:W-:Y:S01]  /*70d0*/  F2FP.BF16.F32.PACK_AB R13, R34, R37 ;  /* 0x00000025220d723e */ /* 0x000fe200000010ff */
[----:B------:R2:W-:Y:S01]  /*70e0*/  STSM.16.M88.4 [R88], R4 ;  /* 0x0000000458007844 */ /* 0x0005e20000000200 */
[----:B------:R-:W-:Y:S02]  /*70f0*/  F2FP.BF16.F32.PACK_AB R14, R53, R52 ;  /* 0x00000034350e723e */ /* 0x000fe400000010ff */
[----:B------:R-:W-:Y:S02]  /*7100*/  F2FP.BF16.F32.PACK_AB R15, R55, R54 ;  /* 0x00000036370f723e */ /* 0x000fe400000010ff */
[----:B------:R-:W-:Y:S02]  /*7110*/  F2FP.BF16.F32.PACK_AB R24, R57, R56 ;  /* 0x000000383918723e */ /* 0x000fe400000010ff */
[----:B------:R-:W-:Y:S01]  /*7120*/  F2FP.BF16.F32.PACK_AB R25, R59, R58 ;  /* 0x0000003a3b19723e */ /* 0x000fe200000010ff */
[----:B------:R3:W-:Y:S01]  /*7130*/  STSM.16.M88.4 [R72], R12 ;  /* 0x0000000c48007844 */ /* 0x0007e20000000200 */
[----:B------:R-:W-:Y:S01]  /*7140*/  F2FP.BF16.F32.PACK_AB R26, R61, R60 ;  /* 0x0000003c3d1a723e */ /* 0x000fe200000010ff */
[----:B------:R-:W4:Y:S01]  /*7150*/  LDC R56, c[0x0][0xbe8] ;  /* 0x0002fa00ff387b82 */ /* 0x000f220000000800 */
[----:B------:R-:W-:-:S02]  /*7160*/  F2FP.BF16.F32.PACK_AB R27, R63, R62 ;  /* 0x0000003e3f1b723e */ /* 0x000fc400000010ff */
[----:B------:R-:W-:Y:S02]  /*7170*/  F2FP.BF16.F32.PACK_AB R34, R69, R68 ;  /* 0x000000444522723e */ /* 0x000fe400000010ff */
[----:B------:R-:W-:Y:S01]  /*7180*/  F2FP.BF16.F32.PACK_AB R37, R75, R74 ;  /* 0x0000004a4b25723e */ /* 0x000fe200000010ff */
[----:B------:R3:W-:Y:S01]  /*7190*/  STSM.16.M88.4 [R71], R24 ;  /* 0x0000001847007844 */ /* 0x0007e20000000200 */
[----:B------:R-:W-:Y:S01]  /*71a0*/  F2FP.BF16.F32.PACK_AB R38, R77, R76 ;  /* 0x0000004c4d26723e */ /* 0x000fe200000010ff */
[----:B--2---:R-:W-:Y:S01]  /*71b0*/  IMAD.SHL.U32 R5, R18, 0x4, RZ ;  /* 0x0000000412057824 */ /* 0x004fe200078e00ff */
[----:B------:R-:W-:Y:S01]  /*71c0*/  F2FP.BF16.F32.PACK_AB R39, R79, R78 ;  /* 0x0000004e4f27723e */ /* 0x000fe200000010ff */
[----:B------:R3:W-:Y:S01]  /*71d0*/  STSM.16.M88.4 [R67], R32 ;  /* 0x0000002043007844 */ /* 0x0007e20000000200 */
[----:B------:R-:W-:Y:S02]  /*71e0*/  MOV R31, R30 ;  /* 0x0000001e001f7202 */ /* 0x000fe40000000f00 */
[----:B------:R-:W-:Y:S01]  /*71f0*/  ISETP.NE.U32.AND P2, PT, RZ, UR4, PT ;  /* 0x00000004ff007c0c */ /* 0x000fe2000bf45070 */
[----:B------:R3:W-:Y:S01]  /*7200*/  STSM.16.M88.4 [R48], R36 ;  /* 0x0000002430007844 */ /* 0x0007e20000000200 */
[----:B-1----:R-:W-:-:S02]  /*7210*/  ISETP.NE.U32.AND P0, PT, R42, RZ, PT ;  /* 0x000000ff2a00720c */ /* 0x002fc40003f05070 */
[----:B------:R-:W-:Y:S01]  /*7220*/  SHF.L.U64.HI R10, R18, 0x2, R160 ;  /* 0x00000002120a7819 */ /* 0x000fe200000102a0 */
[----:B------:R3:W-:Y:S01]  /*7230*/  STSM.16.M88.4 [R31], R80 ;  /* 0x000000501f007844 */ /* 0x0007e20000000200 */
[----:B------:R-:W-:Y:S01]  /*7240*/  BAR.SYNC.DEFER_BLOCKING 0x1, 0x100 ;  /* 0x0044000000007b1d */ /* 0x000fe20000010000 */
[----:B------:R-:W-:Y:S02]  /*7250*/  ISETP.NE.AND.EX P2, PT, RZ, UR5, PT, P2 ;  /* 0x00000005ff007c0c */ /* 0x000fe4000bf45320 */
[----:B------:R-:W-:Y:S02]  /*7260*/  ISETP.NE.AND.EX P0, PT, R43, RZ, PT, P0 ;  /* 0x000000ff2b00720c */ /* 0x000fe40003f05300 */
[----:B------:R-:W-:Y:S02]  /*7270*/  IADD3 R6, P1, R5, R42, RZ ;  /* 0x0000002a05067210 */ /* 0x000fe40007f3e0ff */
[----:B------:R-:W-:-:S03]  /*7280*/  MOV R30, RZ ;  /* 0x000000ff001e7202 */ /* 0x000fc60000000f00 */
[----:B------:R-:W-:-:S04]  /*7290*/  IMAD.X R7, R10, 0x1, R43, P1 ;  /* 0x000000010a077824 */ /* 0x000fc800008e062b */
[----:B------:R-:W-:Y:S01]  /*72a0*/  @P2 IADD3 R4, P3, R5, UR4, RZ ;  /* 0x0000000405042c10 */ /* 0x000fe2000ff7e0ff */
[----:B------:R-:W-:Y:S02]  /*72b0*/  ULDC UR4, c[0x0][0xa88] ;  /* 0x0002a20000047ab9 */ /* 0x000fe40000000800 */
[----:B------:R-:W-:Y:S01]  /*72c0*/  IMAD.U32 R9, RZ, RZ, UR4 ;  /* 0x00000004ff097e24 */ /* 0x000fe2000f8e00ff */
[----:B------:R-:W-:Y:S01]  /*72d0*/  @P2 IADD3.X R5, R10, UR5, RZ, P3, !PT ;  /* 0x000000050a052c10 */ /* 0x000fe20009ffe4ff */
[----:B------:R3:W5:Y:S01]  /*72e0*/  @P0 LDG.E R30, desc[UR36][R6.64] ;  /* 0x00000024061e0981 */ /* 0x000762000c1e1900 */
[----:B----4-:R-:W-:-:S03]  /*72f0*/  ISETP.NE.AND P1, PT, R56, 0x1, PT ;  /* 0x000000013800780c */ /* 0x010fc60003f25270 */
[----:B------:R3:W5:Y:S10]  /*7300*/  @P2 LDG.E R9, desc[UR36][R4.64] ;  /* 0x0000002404092981 */ /* 0x000774000c1e1900 */
[----:B------:R-:W1:Y:S08]  /*7310*/  @P1 LDC R8, c[0x0][0xbec] ;  /* 0x0002fb00ff081b82 */ /* 0x000e700000000800 */
[----:B------:R-:W2:Y:S01]  /*7320*/  @P1 LDC R11, c[0x0][0xbf0] ;  /* 0x0002fc00ff0b1b82 */ /* 0x000ea20000000800 */
[----:B---3--:R-:W-:Y:S05]  /*7330*/  @P2 BRA `(.L_x_217) ;  /* 0x0000000000102947 */ /* 0x008fea0003800000 */
[----:B------:R-:W-:Y:S05]  /*7340*/  @!P0 BRA `(.L_x_217) ;  /* 0x00000000000c8947 */ /* 0x000fea0003800000 */
[----:B------:R-:W3:Y:S04]  /*7350*/  LDG.E R4, desc[UR36][R6.64] ;  /* 0x0000002406047981 */ /* 0x000ee8000c1e1900 */
[----:B-----5:R-:W3:Y:S02]  /*7360*/  LDG.E R9, desc[UR36][R6.64+0x4] ;  /* 0x0000042406097981 */ /* 0x020ee4000c1e1900 */
[----:B---3--:R-:W-:-:S07]  /*7370*/  IMAD.IADD R9, R9, 0x1, -R4 ;  /* 0x0000000109097824 */ /* 0x008fce00078e0a04 */
.L_x_217:
[----:B------:R-:W-:Y:S01]  /*7380*/  SHF.R.S32.HI R29, RZ, 0x1f, R22 ;  /* 0x0000001fff1d7819 */ /* 0x000fe20000011416 */
[----:B------:R-:W-:Y:S01]  /*7390*/  IMAD R15, R23, 0x80, R166 ;  /* 0x00000080170f7824 */ /* 0x000fe200078e02a6 */
[----:B------:R-:W-:Y:S01]  /*73a0*/  ULDC.64 UR4, c[0x0][0xb90] ;  /* 0x0002e40000047ab9 */ /* 0x000fe20000000a00 */
[----:B-----5:R-:W-:Y:S01]  /*73b0*/  SHF.R.S32.HI R31, RZ, 0x1f, R30 ;  /* 0x0000001fff1f7819 */ /* 0x020fe2000001141e */
[----:B------:R-:W-:Y:S01]  /*73c0*/  IMAD R59, R9, R56, RZ ;  /* 0x00000038093b7224 */ /* 0x000fe200078e02ff */
[----:B------:R-:W-:Y:S01]  /*73d0*/  SEL R160, R160, RZ, !P0 ;  /* 0x000000ffa0a07207 */ /* 0x000fe20004000000 */
[----:B------:R-:W-:Y:S01]  /*73e0*/  IMAD R5, R29, UR4, RZ ;  /* 0x000000041d057c24 */ /* 0x000fe2000f8e02ff */
[----:B------:R-:W-:Y:S01]  /*73f0*/  SEL R57, R18, RZ, !P0 ;  /* 0x000000ff12397207 */ /* 0x000fe20004000000 */
[----:B-1----:R-:W-:Y:S01]  /*7400*/  @P1 IMAD.HI.U32 R6, R15, R8, RZ ;  /* 0x000000080f061227 */ /* 0x002fe200078e00ff */
[----:B------:R-:W-:-:S03]  /*7410*/  LEA R18, R23, R165, 0x7 ;  /* 0x000000a517127211 */ /* 0x000fc600078e38ff */
[----:B------:R-:W-:Y:S01]  /*7420*/  IMAD.MOV.U32 R7, RZ, RZ, R15 ;  /* 0x000000ffff077224 */ /* 0x000fe200078e000f */
[----:B--2---:R-:W-:Y:S01]  /*7430*/  @P1 SHF.R.U32.HI R7, RZ, R11, R6 ;  /* 0x0000000bff071219 */ /* 0x004fe20000011606 */
[C---:B------:R-:W-:Y:S01]  /*7440*/  IMAD R13, R22.reuse, UR5, R5 ;  /* 0x00000005160d7c24 */ /* 0x040fe2000f8e0205 */
[----:B------:R-:W-:Y:S01]  /*7450*/  LEA R11, R161, R2, 0x6 ;  /* 0x00000002a10b7211 */ /* 0x000fe200078e30ff */
[----:B------:R-:W-:Y:S01]  /*7460*/  IMAD.WIDE.U32 R4, R22, UR4, R30 ;  /* 0x0000000416047c25 */ /* 0x000fe2000f8e001e */
[----:B------:R-:W-:-:S03]  /*7470*/  ULDC.64 UR4, c[0x0][0xb98] ;  /* 0x0002e60000047ab9 */ /* 0x000fc60000000a00 */
[----:B------:R-:W-:Y:S02]  /*7480*/  IMAD.IADD R5, R5, 0x1, R13 ;  /* 0x0000000105057824 */ /* 0x000fe400078e020d */
[----:B------:R-:W-:Y:S02]  /*7490*/  IMAD.MOV R13, RZ, RZ, -R7 ;  /* 0x000000ffff0d7224 */ /* 0x000fe400078e0a07 */
[----:B------:R-:W-:-:S04]  /*74a0*/  IMAD.WIDE R20, R11, 0x2, R20 ;  /* 0x000000020b147825 */ /* 0x000fc800078e0214 */
[----:B------:R-:W-:Y:S01]  /*74b0*/  IMAD R6, R160, UR4, RZ ;  /* 0x00000004a0067c24 */ /* 0x000fe2000f8e02ff */
[C---:B------:R-:W-:Y:S01]  /*74c0*/  IADD3 R25, P0, R20.reuse, 0x1000, RZ ;  /* 0x0000100014197810 */ /* 0x040fe20007f1e0ff */
[C---:B------:R-:W-:Y:S01]  /*74d0*/  IMAD.WIDE.U32 R4, R57.reuse, UR4, R4 ;  /* 0x0000000439047c25 */ /* 0x040fe2000f8e0004 */
[C---:B------:R-:W-:Y:S02]  /*74e0*/  IADD3 R45, P6, R20.reuse, 0x4000, RZ ;  /* 0x00004000142d7810 */ /* 0x040fe40007fde0ff */
[----:B------:R-:W-:Y:S01]  /*74f0*/  IADD3 R41, P5, R20, 0x5000, RZ ;  /* 0x0000500014297810 */ /* 0x000fe20007fbe0ff */
[----:B------:R-:W-:Y:S01]  /*7500*/  IMAD R11, R56, R13, R15 ;  /* 0x0000000d380b7224 */ /* 0x000fe200078e020f */
[----:B------:R-:W-:Y:S01]  /*7510*/  SHF.R.S32.HI R13, RZ, 0x1f, R7 ;  /* 0x0000001fff0d7819 */ /* 0x000fe20000011407 */
[----:B------:R-:W-:Y:S01]  /*7520*/  IMAD R8, R57, UR5, R6 ;  /* 0x0000000539087c24 */ /* 0x000fe2000f8e0206 */
[----:B------:R-:W-:Y:S01]  /*7530*/  IADD3 R4, P2, R7, R4, RZ ;  /* 0x0000000407047210 */ /* 0x000fe20007f5e0ff */
[----:B------:R-:W-:Y:S01]  /*7540*/  ULDC.64 UR4, c[0x0][0xb88] ;  /* 0x0002e20000047ab9 */ /* 0x000fe20000000a00 */
[----:B------:R-:W-:-:S02]  /*7550*/  SHF.R.S32.HI R6, RZ, 0x1f, R11 ;  /* 0x0000001fff067819 */ /* 0x000fc4000001140b */
[----:B------:R-:W-:Y:S02]  /*7560*/  IADD3.X R5, R13, R5, R8, P2, !PT ;  /* 0x000000050d057210 */ /* 0x000fe400017fe408 */
[----:B------:R-:W-:Y:S01]  /*7570*/  IADD3 R15, P3, R20, 0x2000, RZ ;  /* 0x00002000140f7810 */ /* 0x000fe20007f7e0ff */
[----:B------:R-:W-:Y:S01]  /*7580*/  IMAD R8, R6, UR4, RZ ;  /* 0x0000000406087c24 */ /* 0x000fe2000f8e02ff */
[----:B------:R-:W-:Y:S01]  /*7590*/  LOP3.LUT R12, R25, 0x380, RZ, 0xc0, !PT ;  /* 0x00000380190c7812 */ /* 0x000fe200078ec0ff */
[----:B------:R-:W-:Y:S01]  /*75a0*/  IMAD.WIDE.U32 R4, R11, UR4, R4 ;  /* 0x000000040b047c25 */ /* 0x000fe2000f8e0004 */
[----:B------:R-:W-:Y:S02]  /*75b0*/  LOP3.LUT R7, R15, 0x380, RZ, 0xc0, !PT ;  /* 0x000003800f077812 */ /* 0x000fe400078ec0ff */
[----:B------:R-:W-:Y:S01]  /*75c0*/  LOP3.LUT R44, R45, 0x380, RZ, 0xc0, !PT ;  /* 0x000003802d2c7812 */ /* 0x000fe200078ec0ff */
[----:B------:R-:W-:Y:S01]  /*75d0*/  IMAD R13, R11, UR5, R8 ;  /* 0x000000050b0d7c24 */ /* 0x000fe2000f8e0208 */
[----:B------:R-:W-:Y:S01]  /*75e0*/  ULDC.64 UR4, c[0x0][0xb50] ;  /* 0x0002d40000047ab9 */ /* 0x000fe20000000a00 */
[----:B------:R-:W-:-:S02]  /*75f0*/  SHF.R.U64 R6, R7, 0x3, RZ ;  /* 0x0000000307067819 */ /* 0x000fc400000012ff */
[----:B------:R-:W-:Y:S01]  /*7600*/  IMAD.IADD R5, R5, 0x1, R13 ;  /* 0x0000000105057824 */ /* 0x000fe200078e020d */
[----:B------:R-:W-:Y:S01]  /*7610*/  LEA R10, P4, R4, UR4, 0x2 ;  /* 0x00000004040a7c11 */ /* 0x000fe2000f8810ff */
[----:B------:R-:W-:Y:S01]  /*7620*/  IMAD.X R13, RZ, RZ, R21, P0 ;  /* 0x000000ffff0d7224 */ /* 0x000fe200000e0615 */
[----:B------:R-:W-:Y:S02]  /*7630*/  IADD3 R7, P2, R20, 0x3000, RZ ;  /* 0x0000300014077810 */ /* 0x000fe40007f5e0ff */
[----:B------:R-:W-:Y:S01]  /*7640*/  LEA.HI.X R14, R4, UR5, R5, 0x2, P4 ;  /* 0x00000005040e7c11 */ /* 0x000fe2000a0f1405 */
[----:B------:R-:W-:Y:S01]  /*7650*/  SHFL.IDX PT, R52, R10, RZ, 0x1c1f ;  /* 0x001c1fff0a347589 */ /* 0x000fe200000e0000 */
[----:B------:R-:W-:Y:S01]  /*7660*/  LOP3.LUT P0, RZ, R163, 0x3, RZ, 0xc0, !PT ;  /* 0x00000003a3ff7812 */ /* 0x000fe2000780c0ff */
[C---:B------:R-:W-:Y:S01]  /*7670*/  VIADD R4, R18.reuse, 0x8 ;  /* 0x0000000812047836 */ /* 0x040fe20000000000 */
[----:B------:R-:W-:Y:S01]  /*7680*/  IADD3.X R9, RZ, R21, RZ, P2, !PT ;  /* 0x00000015ff097210 */ /* 0x000fe200017fe4ff */
[----:B------:R-:W1:Y:S01]  /*7690*/  SHFL.IDX PT, R53, R14, RZ, 0x1c1f ;  /* 0x001c1fff0e357589 */ /* 0x000e6200000e0000 */
[-C--:B------:R-:W-:Y:S01]  /*76a0*/  ISETP.GE.OR P2, PT, R18, R59.reuse, P0 ;  /* 0x0000003b1200720c */ /* 0x080fe20000746670 */
[----:B------:R-:W-:Y:S01]  /*76b0*/  ULDC.64 UR4, c[0x0][0xaa0] ;  /* 0x0002a80000047ab9 */ /* 0x000fe20000000a00 */
[----:B------:R-:W-:Y:S01]  /*76c0*/  ISETP.GE.OR P0, PT, R4, R59, P0 ;  /* 0x0000003b0400720c */ /* 0x000fe20000706670 */
[----:B------:R-:W-:Y:S01]  /*76d0*/  SHFL.IDX PT, R54, R10, 0x1, 0x1c1f ;  /* 0x003c1f000a367f89 */ /* 0x000fe200000e0000 */
[----:B------:R-:W-:-:S02]  /*76e0*/  LOP3.LUT R8, R7, 0x380, RZ, 0xc0, !PT ;  /* 0x0000038007087812 */ /* 0x000fc400078ec0ff */
[C---:B------:R-:W-:Y:S01]  /*76f0*/  IADD3 R37, P4, R20.reuse, 0x6000, RZ ;  /* 0x0000600014257810 */ /* 0x040fe20007f9e0ff */
[----:B------:R-:W2:Y:S01]  /*7700*/  SHFL.IDX PT, R55, R14, 0x1, 0x1c1f ;  /* 0x003c1f000e377f89 */ /* 0x000ea200000e0000 */
[----:B------:R-:W-:Y:S02]  /*7710*/  LOP3.LUT R11, R20, 0x380, RZ, 0xc0, !PT ;  /* 0x00000380140b7812 */ /* 0x000fe400078ec0ff */
[----:B------:R-:W-:Y:S02]  /*7720*/  SHF.R.U64 R8, R8, 0x3, RZ ;  /* 0x0000000308087819 */ /* 0x000fe400000012ff */
[----:B------:R-:W-:Y:S02]  /*7730*/  LOP3.LUT R40, R41, 0x380, RZ, 0xc0, !PT ;  /* 0x0000038029287812 */ /* 0x000fe400078ec0ff */
[----:B------:R-:W-:Y:S02]  /*7740*/  LOP3.LUT R36, R37, 0x380, RZ, 0xc0, !PT ;  /* 0x0000038025247812 */ /* 0x000fe400078ec0ff */
[----:B------:R-:W-:-:S02]  /*7750*/  SHF.R.U64 R11, R11, 0x3, RZ ;  /* 0x000000030b0b7819 */ /* 0x000fc400000012ff */
[----:B------:R-:W-:Y:S01]  /*7760*/  LOP3.LUT R8, R8, R7, RZ, 0x3c, !PT ;  /* 0x0000000708087212 */ /* 0x000fe200078e3cff */
[----:B------:R-:W-:Y:S01]  /*7770*/  IMAD.X R7, RZ, RZ, R21, P3 ;  /* 0x000000ffff077224 */ /* 0x000fe200018e0615 */
[----:B------:R-:W-:Y:S02]  /*7780*/  IADD3 R5, P3, R20, 0x7000, RZ ;  /* 0x0000700014057810 */ /* 0x000fe40007f7e0ff */
[----:B------:R-:W-:Y:S01]  /*7790*/  SHF.R.U64 R12, R12, 0x3, RZ ;  /* 0x000000030c0c7819 */ /* 0x000fe200000012ff */
[----:B-1----:R1:W-:Y:S01]  /*77a0*/  @!P2 ST.E desc[UR36][R52.64], R0 ;  /* 0x000000003400a985 */ /* 0x0023e2000c101924 */
[----:B------:R-:W-:Y:S02]  /*77b0*/  SHF.R.U64 R44, R44, 0x3, RZ ;  /* 0x000000032c2c7819 */ /* 0x000fe400000012ff */
[----:B------:R-:W-:Y:S02]  /*77c0*/  SHF.R.U64 R40, R40, 0x3, RZ ;  /* 0x0000000328287819 */ /* 0x000fe400000012ff */
[----:B------:R-:W-:-:S02]  /*77d0*/  SHF.R.U64 R36, R36, 0x3, RZ ;  /* 0x0000000324247819 */ /* 0x000fc400000012ff */
[----:B------:R-:W-:Y:S01]  /*77e0*/  LOP3.LUT R20, R11, R20, RZ, 0x3c, !PT ;  /* 0x000000140b147212 */ /* 0x000fe200078e3cff */
[----:B--2---:R2:W-:Y:S01]  /*77f0*/  @!P0 ST.E desc[UR36][R54.64], R3 ;  /* 0x0000000336008985 */ /* 0x0045e2000c101924 */
[----:B------:R-:W-:Y:S02]  /*7800*/  LOP3.LUT R12, R12, R25, RZ, 0x3c, !PT ;  /* 0x000000190c0c7212 */ /* 0x000fe400078e3cff */
[----:B------:R-:W-:Y:S01]  /*7810*/  LOP3.LUT R44, R44, R45, RZ, 0x3c, !PT ;  /* 0x0000002d2c2c7212 */ /* 0x000fe200078e3cff */
[----:B-1----:R-:W1:Y:S01]  /*7820*/  @P1 LDC R53, c[0x0][0xbec] ;  /* 0x0002fb00ff351b82 */ /* 0x002e620000000800 */
[----:B------:R-:W-:Y:S01]  /*7830*/  LOP3.LUT R40, R40, R41, RZ, 0x3c, !PT ;  /* 0x0000002928287212 */ /* 0x000fe200078e3cff */
[--C-:B------:R-:W-:Y:S01]  /*7840*/  IMAD.X R45, RZ, RZ, R21.reuse, P6 ;  /* 0x000000ffff2d7224 */ /* 0x100fe200030e0615 */
[----:B------:R-:W-:Y:S01]  /*7850*/  LOP3.LUT R36, R36, R37, RZ, 0x3c, !PT ;  /* 0x0000002524247212 */ /* 0x000fe200078e3cff */
[--C-:B------:R-:W-:Y:S01]  /*7860*/  IMAD.X R41, RZ, RZ, R21.reuse, P5 ;  /* 0x000000ffff297224 */ /* 0x100fe200028e0615 */
[----:B------:R-:W-:Y:S01]  /*7870*/  IADD3.X R33, RZ, R21, RZ, P3, !PT ;  /* 0x00000015ff217210 */ /* 0x000fe20001ffe4ff */
[----:B------:R-:W-:Y:S01]  /*7880*/  IMAD.X R37, RZ, RZ, R21, P4 ;  /* 0x000000ffff257224 */ /* 0x000fe200020e0615 */
[----:B------:R3:W5:Y:S01]  /*7890*/  LD.E.128 R24, desc[UR36][R20.64] ;  /* 0x0000002414187980 */ /* 0x000762000c101d00 */
[----:B--2---:R-:W-:Y:S01]  /*78a0*/  IMAD R3, R31, UR4, RZ ;  /* 0x000000041f037c24 */ /* 0x004fe2000f8e02ff */
[----:B------:R-:W-:Y:S01]  /*78b0*/  LOP3.LUT R4, R5, 0x380, RZ, 0xc0, !PT ;  /* 0x0000038005047812 */ /* 0x000fe200078ec0ff */
[----:B------:R-:W2:Y:S01]  /*78c0*/  @P1 LDC R31, c[0x0][0xbf0] ;  /* 0x0002fc00ff1f1b82 */ /* 0x000ea20000000800 */
[----:B------:R-:W-:Y:S01]  /*78d0*/  IMAD R0, R19, 0x20, R161 ;  /* 0x0000002013007824 */ /* 0x000fe200078e02a1 */
[----:B------:R-:W-:Y:S01]  /*78e0*/  LOP3.LUT R6, R6, R15, RZ, 0x3c, !PT ;  /* 0x0000000f06067212 */ /* 0x000fe200078e3cff */
[----:B------:R-:W-:Y:S01]  /*78f0*/  IMAD R3, R30, UR5, R3 ;  /* 0x000000051e037c24 */ /* 0x000fe2000f8e0203 */
[----:B------:R-:W-:Y:S01]  /*7900*/  SHF.R.U64 R4, R4, 0x3, RZ ;  /* 0x0000000304047819 */ /* 0x000fe200000012ff */
[----:B------:R-:W5:Y:S01]  /*7910*/  LD.E.128 R12, desc[UR36][R12.64] ;  /* 0x000000240c0c7980 */ /* 0x000f62000c101d00 */
[----:B---3--:R-:W-:Y:S01]  /*7920*/  IMAD.WIDE.U32 R20, R30, UR4, RZ ;  /* 0x000000041e147c25 */ /* 0x008fe2000f8e00ff */
[----:B------:R-:W-:Y:S01]  /*7930*/  ULDC.64 UR4, c[0x0][0xae8] ;  /* 0x0002ba0000047ab9 */ /* 0x000fe20000000a00 */
[----:B------:R-:W-:Y:S01]  /*7940*/  LOP3.LUT R32, R4, R5, RZ, 0x3c, !PT ;  /* 0x0000000504207212 */ /* 0x000fe200078e3cff */
[----:B------:R-:W5:Y:S01]  /*7950*/  LD.E.128 R8, desc[UR36][R8.64] ;  /* 0x0000002408087980 */ /* 0x000f62000c101d00 */
[----:B------:R-:W-:-:S02]  /*7960*/  IMAD.IADD R21, R21, 0x1, R3 ;  /* 0x0000000115157824 */ /* 0x000fc400078e0203 */
[----:B------:R-:W-:Y:S01]  /*7970*/  IMAD R3, R29, UR4, RZ ;  /* 0x000000041d037c24 */ /* 0x000fe2000f8e02ff */
[----:B------:R-:W5:Y:S01]  /*7980*/  LD.E.128 R4, desc[UR36][R6.64] ;  /* 0x0000002406047980 */ /* 0x000f62000c101d00 */
[----:B------:R-:W-:Y:S02]  /*7990*/  IMAD R30, R23, 0x80, R0 ;  /* 0x00000080171e7824 */ /* 0x000fe400078e0200 */
[C---:B------:R-:W-:Y:S01]  /*79a0*/  IMAD R3, R22.reuse, UR5, R3 ;  /* 0x0000000516037c24 */ /* 0x040fe2000f8e0203 */
[----:B------:R-:W5:Y:S01]  /*79b0*/  LD.E.128 R44, desc[UR36][R44.64] ;  /* 0x000000242c2c7980 */ /* 0x000f62000c101d00 */
[----:B------:R-:W-:Y:S01]  /*79c0*/  IMAD.WIDE.U32 R20, R22, UR4, R20 ;  /* 0x0000000416147c25 */ /* 0x000fe2000f8e0014 */
[----:B------:R-:W-:Y:S02]  /*79d0*/  ULDC.64 UR4, c[0x0][0xaf0] ;  /* 0x0002bc0000047ab9 */ /* 0x000fe40000000a00 */
[----:B------:R-:W5:Y:S01]  /*79e0*/  LD.E.128 R40, desc[UR36][R40.64] ;  /* 0x0000002428287980 */ /* 0x000f62000c101d00 */
[----:B-1----:R-:W-:Y:S01]  /*79f0*/  @P1 IMAD.HI.U32 R0, R30, R53, RZ ;  /* 0x000000351e001227 */ /* 0x002fe200078e00ff */
[----:B------:R-:W-:-:S02]  /*7a00*/  IADD3 R21, R21, R3, RZ ;  /* 0x0000000315157210 */ /* 0x000fc40007ffe0ff */
[----:B------:R-:W5:Y:S01]  /*7a10*/  LD.E.128 R36, desc[UR36][R36.64] ;  /* 0x0000002424247980 */ /* 0x000f62000c101d00 */
[----:B------:R-:W-:Y:S01]  /*7a20*/  IMAD.MOV.U32 R3, RZ, RZ, R30 ;  /* 0x000000ffff037224 */ /* 0x000fe200078e001e */
[----:B--2---:R-:W-:Y:S01]  /*7a30*/  @P1 SHF.R.U32.HI R3, RZ, R31, R0 ;  /* 0x0000001fff031219 */ /* 0x004fe20000011600 */
[----:B------:R-:W-:Y:S01]  /*7a40*/  IMAD R18, R160, UR4, RZ ;  /* 0x00000004a0127c24 */ /* 0x000fe2000f8e02ff */
[----:B------:R-:W5:Y:S01]  /*7a50*/  LD.E.128 R32, desc[UR36][R32.64] ;  /* 0x0000002420207980 */ /* 0x000f62000c101d00 */
[C---:B------:R-:W-:Y:S01]  /*7a60*/  IMAD.WIDE.U32 R20, R57.reuse, UR4, R20 ;  /* 0x0000000439147c25 */ /* 0x040fe2000f8e0014 */
[--C-:B------:R-:W-:Y:S01]  /*7a70*/  SHF.R.S32.HI R0, RZ, 0x1f, R3.reuse ;  /* 0x0000001fff007819 */ /* 0x100fe20000011403 */
[----:B------:R-:W-:Y:S01]  /*7a80*/  @!PT LDS RZ, [RZ] ;  /* 0x00000000fffff984 */ /* 0x000fe20000000800 */
[----:B------:R-:W-:Y:S01]  /*7a90*/  @!PT LDS RZ, [RZ] ;  /* 0x00000000fffff984 */ /* 0x000fe20000000800 */
[----:B------:R-:W-:Y:S01]  /*7aa0*/  @!PT LDS RZ, [RZ] ;  /* 0x00000000fffff984 */ /* 0x000fe20000000800 */
[----:B------:R-:W-:Y:S01]  /*7ab0*/  @!PT LDS RZ, [RZ] ;  /* 0x00000000fffff984 */ /* 0x000fe20000000800 */
[----:B------:R1:W-:Y:S06]  /*7ac0*/  MEMBAR.ALL.CTA ;  /* 0x0000000000007992 */ /* 0x0003ec0000008000 */
[----:B-1----:R-:W1:Y:S01]  /*7ad0*/  FENCE.VIEW.ASYNC.S ;  /* 0x00000000000073c6 */ /* 0x002e620000000000 */
[----:B------:R-:W-:Y:S01]  /*7ae0*/  IMAD R29, R57, UR5, R18 ;  /* 0x00000005391d7c24 */ /* 0x000fe2000f8e0212 */
[----:B------:R-:W-:Y:S01]  /*7af0*/  ULDC.64 UR4, c[0x0][0xae0] ;  /* 0x0002b80000047ab9 */ /* 0x000fe20000000a00 */
[----:B------:R-:W-:-:S02]  /*7b00*/  IMAD.MOV R31, RZ, RZ, -R3 ;  /* 0x000000ffff1f7224 */ /* 0x000fc400078e0a03 */
[----:B------:R-:W-:Y:S02]  /*7b10*/  IMAD.IADD R21, R21, 0x1, R29 ;  /* 0x0000000115157824 */ /* 0x000fe400078e021d */
[----:B------:R-:W-:Y:S02]  /*7b20*/  IMAD R0, R0, UR4, RZ ;  /* 0x0000000400007c24 */ /* 0x000fe4000f8e02ff */
[----:B------:R-:W-:Y:S02]  /*7b30*/  IMAD R29, R56, R31, R30 ;  /* 0x0000001f381d7224 */ /* 0x000fe400078e021e */
[C---:B------:R-:W-:Y:S02]  /*7b40*/  IMAD R31, R3.reuse, UR5, R0 ;  /* 0x00000005031f7c24 */ /* 0x040fe4000f8e0200 */
[----:B------:R-:W-:Y:S01]  /*7b50*/  IMAD.WIDE.U32 R20, R3, UR4, R20 ;  /* 0x0000000403147c25 */ /* 0x000fe2000f8e0014 */
[----:B------:R-:W-:Y:S01]  /*7b60*/  SHF.R.S32.HI R0, RZ, 0x1f, R29 ;  /* 0x0000001fff007819 */ /* 0x000fe2000001141d */
[----:B------:R-:W-:Y:S01]  /*7b70*/  ULDC.64 UR4, c[0x0][0xad8] ;  /* 0x0002b60000047ab9 */ /* 0x000fe20000000a00 */
[----:B------:R-:W-:Y:S01]  /*7b80*/  LEA R30, R23, R161, 0x7 ;  /* 0x000000a1171e7211 */ /* 0x000fe200078e38ff */
[----:B------:R-:W-:-:S02]  /*7b90*/  IMAD.IADD R21, R21, 0x1, R31 ;  /* 0x0000000115157824 */ /* 0x000fc400078e021f */
[----:B------:R-:W-:Y:S02]  /*7ba0*/  IMAD R18, R0, UR4, RZ ;  /* 0x0000000400127c24 */ /* 0x000fe4000f8e02ff */
[----:B------:R-:W-:Y:S01]  /*7bb0*/  IMAD.WIDE.U32 R20, R29, UR4, R20 ;  /* 0x000000041d147c25 */ /* 0x000fe2000f8e0014 */
[----:B------:R-:W-:-:S03]  /*7bc0*/  ISETP.GE.AND P2, PT, R30, R59, PT ;  /* 0x0000003b1e00720c */ /* 0x000fc60003f46270 */
[----:B------:R-:W-:Y:S01]  /*7bd0*/  IMAD R3, R29, UR5, R18 ;  /* 0x000000051d037c24 */ /* 0x000fe2000f8e0212 */
[----:B------:R-:W-:Y:S01]  /*7be0*/  ULDC.64 UR4, c[0x0][0xa80] ;  /* 0x0002a00000047ab9 */ /* 0x000fe20000000a00 */
[----:B------:R-:W-:Y:S01]  /*7bf0*/  VIADD R0, R30, 0x20 ;  /* 0x000000201e007836 */ /* 0x000fe20000000000 */
[----:B------:R-:W-:Y:S01]  /*7c00*/  LEA R18, P3, R20, UR4, 0x1 ;  /* 0x0000000414127c11 */ /* 0x000fe2000f8608ff */
[----:B------:R-:W-:Y:S02]  /*7c10*/  IMAD.IADD R3, R21, 0x1, R3 ;  /* 0x0000000115037824 */ /* 0x000fe400078e0203 */
[----:B0-----:R-:W-:Y:S01]  /*7c20*/  VIADD R28, R28, 0x2a820 ;  /* 0x0002a8201c1c7836 */ /* 0x001fe20000000000 */
[----:B------:R-:W-:Y:S02]  /*7c30*/  ISETP.GE.AND P0, PT, R0, R59, PT ;  /* 0x0000003b0000720c */ /* 0x000fe40003f06270 */
[----:B------:R-:W-:Y:S02]  /*7c40*/  IADD3 R0, R30, 0x40, RZ ;  /* 0x000000401e007810 */ /* 0x000fe40007ffe0ff */
[----:B------:R-:W-:-:S02]  /*7c50*/  LEA.HI.X R3, R20, UR5, R3, 0x1, P3 ;  /* 0x0000000514037c11 */ /* 0x000fc400098f0c03 */
[----:B------:R-:W-:Y:S01]  /*7c60*/  PRMT R28, RZ, 0x654, R28 ;  /* 0x00000654ff1c7816 */ /* 0x000fe2000000001c */
[----:B-1----:R0:W1:Y:S01]  /*7c70*/  SHFL.IDX PT, R22, R18, RZ, 0x181f ;  /* 0x00181fff12167589 */ /* 0x00206200000e0000 */
[----:B------:R-:W-:Y:S01]  /*7c80*/  ISETP.GE.AND P1, PT, R0, R59, PT ;  /* 0x0000003b0000720c */ /* 0x000fe20003f26270 */
[----:B------:R-:W-:Y:S01]  /*7c90*/  BSSY B1, `(.L_x_218) ;  /* 0x000000d000017945 */ /* 0x000fe20003800000 */
[----:B------:R0:W-:Y:S01]  /*7ca0*/  SYNCS.ARRIVE.TRANS64.RED.A1T0 RZ, [R28+URZ], RZ ;  /* 0x000000ff1cff79a7 */ /* 0x0001e2000810043f */
[----:B------:R0:W2:Y:S02]  /*7cb0*/  SHFL.IDX PT, R0, R3, RZ, 0x181f ;  /* 0x00181fff03007589 */ /* 0x0000a400000e0000 */
[----:B------:R-:W-:Y:S08]  /*7cc0*/  @P2 BRA `(.L_x_219) ;  /* 0x0000000000242947 */ /* 0x000ff00003800000 */
[----:B------:R-:W-:Y:S02]  /*7cd0*/  ULDC UR4, c[0x0][0xac8] ;  /* 0x0002b20000047ab9 */ /* 0x000fe40000000800 */
[----:B------:R-:W-:Y:S02]  /*7ce0*/  ISETP.GE.AND P2, PT, R2, UR4, PT ;  /* 0x0000000402007c0c */ /* 0x000fe4000bf46270 */
[----:B------:R-:W-:-:S11]  /*7cf0*/  ISETP.GE.AND P3, PT, R17, UR4, PT ;  /* 0x0000000411007c0c */ /* 0x000fd6000bf66270 */
[CC--:B-1----:R-:W-:Y:S02]  /*7d00*/  @!P2 LEA R20, P4, R2.reuse, R22.reuse, 0x1 ;  /* 0x000000160214a211 */ /* 0x0c2fe400078808ff */
[C---:B------:R-:W-:Y:S02]  /*7d10*/  @!P3 LEA R22, P5, R17.reuse, R22, 0x1 ;  /* 0x000000161116b211 */ /* 0x040fe400078a08ff */
[-C--:B--2---:R-:W-:Y:S02]  /*7d20*/  @!P2 LEA.HI.X R21, R2, R0.reuse, R170, 0x1, P4 ;  /* 0x000000000215a211 */ /* 0x084fe400020f0caa */
[----:B------:R-:W-:-:S03]  /*7d30*/  @!P3 LEA.HI.X R23, R17, R0, R169, 0x1, P5 ;  /* 0x000000001117b211 */ /* 0x000fc600028f0ca9 */
[----:B-----5:R3:W-:Y:S04]  /*7d40*/  @!P2 ST.E.128 desc[UR36][R20.64], R24 ;  /* 0x000000181400a985 */ /* 0x0207e8000c101d24 */
[----:B------:R3:W-:Y:S02]  /*7d50*/  @!P3 ST.E.128 desc[UR36][R22.64], R44 ;  /* 0x0000002c1600b985 */ /* 0x0007e4000c101d24 */
.L_x_219:
[----:B------:R-:W-:Y:S05]  /*7d60*/  BSYNC B1 ;  /* 0x0000000000017941 */ /* 0x000fea0003800000 */
.L_x_218:
[----:B--2---:R2:W4:Y:S01]  /*7d70*/  SHFL.IDX PT, R0, R3, 0x1, 0x181f ;  /* 0x00381f0003007f89 */ /* 0x00452200000e0000 */
[----:B------:R-:W-:Y:S03]  /*7d80*/  BSSY B1, `(.L_x_220) ;  /* 0x000000c000017945 */ /* 0x000fe60003800000 */
[----:B-1-3--:R2:W1:Y:S01]  /*7d90*/  SHFL.IDX PT, R22, R18, 0x1, 0x181f ;  /* 0x00381f0012167f89 */ /* 0x00a46200000e0000 */
[----:B------:R-:W-:Y:S05]  /*7da0*/  @P0 BRA `(.L_x_221) ;  /* 0x0000000000240947 */ /* 0x000fea0003800000 */
[----:B------:R-:W-:Y:S02]  /*7db0*/  ULDC UR4, c[0x0][0xac8] ;  /* 0x0002b20000047ab9 */ /* 0x000fe40000000800 */
[----:B------:R-:W-:Y:S02]  /*7dc0*/  ISETP.GE.AND P3, PT, R2, UR4, PT ;  /* 0x0000000402007c0c */ /* 0x000fe4000bf66270 */
[----:B------:R-:W-:-:S11]  /*7dd0*/  ISETP.GE.AND P4, PT, R17, UR4, PT ;  /* 0x0000000411007c0c */ /* 0x000fd6000bf86270 */
[CC--:B-1----:R-:W-:Y:S02]  /*7de0*/  @!P3 LEA R20, P0, R2.reuse, R22.reuse, 0x1 ;  /* 0x000000160214b211 */ /* 0x0c2fe400078008ff */
[C---:B------:R-:W-:Y:S02]  /*7df0*/  @!P4 LEA R22, P2, R17.reuse, R22, 0x1 ;  /* 0x000000161116c211 */ /* 0x040fe400078408ff */
[-C--:B----4-:R-:W-:Y:S02]  /*7e00*/  @!P3 LEA.HI.X R21, R2, R0.reuse, R170, 0x1, P0 ;  /* 0x000000000215b211 */ /* 0x090fe400000f0caa */
[----:B------:R-:W-:-:S03]  /*7e10*/  @!P4 LEA.HI.X R23, R17, R0, R169, 0x1, P2 ;  /* 0x000000001117c211 */ /* 0x000fc600010f0ca9 */
[----:B-----5:R3:W-:Y:S04]  /*7e20*/  @!P3 ST.E.128 desc[UR36][R20.64], R12 ;  /* 0x0000000c1400b985 */ /* 0x0207e8000c101d24 */
[----:B------:R3:W-:Y:S02]  /*7e30*/  @!P4 ST.E.128 desc[UR36][R22.64], R40 ;  /* 0x000000281600c985 */ /* 0x0007e4000c101d24 */
.L_x_221:
[----:B------:R-:W-:Y:S05]  /*7e40*/  BSYNC B1 ;  /* 0x0000000000017941 */ /* 0x000fea0003800000 */
.L_x_220:
[----:B----4-:R4:W0:Y:S01]  /*7e50*/  SHFL.IDX PT, R0, R3, 0x2, 0x181f ;  /* 0x00581f0003007f89 */ /* 0x01082200000e0000 */
[----:B------:R-:W-:Y:S03]  /*7e60*/  BSSY B1, `(.L_x_222) ;  /* 0x000000c000017945 */ /* 0x000fe60003800000 */
[----:B---3-5:R4:W3:Y:S01]  /*7e70*/  SHFL.IDX PT, R14, R18, 0x2, 0x181f ;  /* 0x00581f00120e7f89 */ /* 0x0288e200000e0000 */
[----:B------:R-:W-:Y:S05]  /*7e80*/  @P1 BRA `(.L_x_223) ;  /* 0x0000000000241947 */ /* 0x000fea0003800000 */
[----:B------:R-:W-:Y:S02]  /*7e90*/  ULDC UR4, c[0x0][0xac8] ;  /* 0x0002b20000047ab9 */ /* 0x000fe40000000800 */
[----:B------:R-:W-:Y:S02]  /*7ea0*/  ISETP.GE.AND P2, PT, R2, UR4, PT ;  /* 0x0000000402007c0c */ /* 0x000fe4000bf46270 */
[----:B------:R-:W-:-:S11]  /*7eb0*/  ISETP.GE.AND P3, PT, R17, UR4, PT ;  /* 0x0000000411007c0c */ /* 0x000fd6000bf66270 */
[CC--:B---3--:R-:W-:Y:S02]  /*7ec0*/  @!P2 LEA R12, P0, R2.reuse, R14.reuse, 0x1 ;  /* 0x0000000e020ca211 */ /* 0x0c8fe400078008ff */
[C---:B------:R-:W-:Y:S02]  /*7ed0*/  @!P3 LEA R14, P1, R17.reuse, R14, 0x1 ;  /* 0x0000000e110eb211 */ /* 0x040fe400078208ff */
[-C--:B0-----:R-:W-:Y:S02]  /*7ee0*/  @!P2 LEA.HI.X R13, R2, R0.reuse, R170, 0x1, P0 ;  /* 0x00000000020da211 */ /* 0x081fe400000f0caa */
[----:B------:R-:W-:-:S03]  /*7ef0*/  @!P3 LEA.HI.X R15, R17, R0, R169, 0x1, P1 ;  /* 0x00000000110fb211 */ /* 0x000fc600008f0ca9 */
[----:B------:R0:W-:Y:S04]  /*7f00*/  @!P2 ST.E.128 desc[UR36][R12.64], R4 ;  /* 0x000000040c00a985 */ /* 0x0001e8000c101d24 */
[----:B------:R0:W-:Y:S02]  /*7f10*/  @!P3 ST.E.128 desc[UR36][R14.64], R36 ;  /* 0x000000240e00b985 */ /* 0x0001e4000c101d24 */
.L_x_223:
[----:B------:R-:W-:Y:S05]  /*7f20*/  BSYNC B1 ;  /* 0x0000000000017941 */ /* 0x000fea0003800000 */
.L_x_222:
[----:B0-----:R-:W-:Y:S01]  /*7f30*/  VIADD R0, R30, 0x60 ;  /* 0x000000601e007836 */ /* 0x001fe20000000000 */
[----:B--2-4-:R-:W0:Y:S04]  /*7f40*/  SHFL.IDX PT, R3, R3, 0x3, 0x181f ;  /* 0x00781f0003037f89 */ /* 0x014e2800000e0000 */
[----:B------:R-:W-:Y:S01]  /*7f50*/  ISETP.GE.AND P0, PT, R0, R59, PT ;  /* 0x0000003b0000720c */ /* 0x000fe20003f06270 */
[----:B------:R-:W2:-:S12]  /*7f60*/  SHFL.IDX PT, R18, R18, 0x3, 0x181f ;  /* 0x00781f0012127f89 */ /* 0x000e9800000e0000 */
[----:B------:R-:W-:Y:S05]  /*7f70*/  @P0 BRA `(.L_x_224) ;  /* 0x0000000800dc0947 */ /* 0x000fea0003800000 */
[----:B------:R-:W-:Y:S02]  /*7f80*/  ULDC UR4, c[0x0][0xac8] ;  /* 0x0002b20000047ab9 */ /* 0x000fe40000000800 */
[----:B------:R-:W-:-:S13]  /*7f90*/  ISETP.GE.AND P1, PT, R2, UR4, PT ;  /* 0x0000000402007c0c */ /* 0x000fda000bf26270 */
[----:B--2---:R-:W-:-:S04]  /*7fa0*/  @!P1 LEA R4, P0, R2, R18, 0x1 ;  /* 0x0000001202049211 */ /* 0x004fc800078008ff */
[----:B0-----:R-:W-:Y:S02]  /*7fb0*/  @!P1 LEA.HI.X R5, R2, R3, R170, 0x1, P0 ;  /* 0x0000000302059211 */ /* 0x001fe400000f0caa */
[----:B------:R-:W-:-:S03]  /*7fc0*/  ISETP.GE.AND P0, PT, R17, UR4, PT ;  /* 0x0000000411007c0c */ /* 0x000fc6000bf06270 */
[----:B------:R0:W-:Y:S10]  /*7fd0*/  @!P1 ST.E.128 desc[UR36][R4.64], R8 ;  /* 0x0000000804009985 */ /* 0x0001f4000c101d24 */
[----:B------:R-:W-:Y:S05]  /*7fe0*/  @P0 BRA `(.L_x_224) ;  /* 0x0000000800c00947 */ /* 0x000fea0003800000 */
[----:B0-----:R-:W-:-:S04]  /*7ff0*/  LEA R4, P0, R17, R18, 0x1 ;  /* 0x0000001211047211 */ /* 0x001fc800078008ff */
[----:B------:R-:W-:-:S05]  /*8000*/  LEA.HI.X R5, R17, R3, R169, 0x1, P0 ;  /* 0x0000000311057211 */ /* 0x000fca00000f0ca9 */
[----:B------:R0:W-:Y:S01]  /*8010*/  ST.E.128 desc[UR36][R4.64], R32 ;  /* 0x0000002004007985 */ /* 0x0001e2000c101d24 */
[----:B------:R-:W-:Y:S05]  /*8020*/  BRA `(.L_x_224) ;  /* 0x0000000800b07947 */ /* 0x000fea0003800000 */
.L_x_216:
[----:B------:R-:W2:Y:S01]  /*8030*/  LDC.64 R6, c[0x0][0xc00] ;  /* 0x00030000ff067b82 */ /* 0x000ea20000000a00 */
[----:B------:R-:W-:Y:S01]  /*8040*/  ULDC.64 UR4, c[0x0][0xc08] ;  /* 0x0003020000047ab9 */ /* 0x000fe20000000a00 */
[----:B------:R-:W-:-:S06]  /*8050*/  IMAD.MOV.U32 R3, RZ, RZ, RZ ;  /* 0x000000ffff037224 */ /* 0x000fcc00078e00ff */
[----:B------:R-:W3:Y:S01]  /*8060*/  LDC.64 R4, c[0x0][0xc00] ;  /* 0x00030000ff047b82 */ /* 0x000ee20000000a00 */
[----:B------:R-:W-:-:S04]  /*8070*/  ISETP.NE.U32.AND P1, PT, RZ, UR4, PT ;  /* 0x00000004ff007c0c */ /* 0x000fc8000bf25070 */
[----:B------:R-:W-:-:S03]  /*8080*/  ISETP.NE.AND.EX P1, PT, RZ, UR5, PT, P1 ;  /* 0x00000005ff007c0c */ /* 0x000fc6000bf25310 */
[----:B------:R-:W4:Y:S01]  /*8090*/  LDC R25, c[0x0][0xbe8] ;  /* 0x0002fa00ff197b82 */ /* 0x000f220000000800 */
[----:B--2---:R-:W-:-:S04]  /*80a0*/  ISETP.NE.U32.AND P0, PT, R6, RZ, PT ;  /* 0x000000ff0600720c */ /* 0x004fc80003f05070 */
[----:B------:R-:W-:Y:S01]  /*80b0*/  ISETP.NE.AND.EX P0, PT, R7, RZ, PT, P0 ;  /* 0x000000ff0700720c */ /* 0x000fe20003f05300 */
[----:B---3--:R-:W-:-:S04]  /*80c0*/  IMAD.WIDE R6, R18, 0x4, R4 ;  /* 0x0000000412067825 */ /* 0x008fc800078e0204 */
[----:B------:R-:W2:Y:S01]  /*80d0*/  @P1 LDC.64 R4, c[0x0][0xc08] ;  /* 0x00030200ff041b82 */ /* 0x000ea20000000a00 */
[----:B------:R-:W-:Y:S02]  /*80e0*/  ULDC UR4, c[0x0][0xa88] ;  /* 0x0002a20000047ab9 */ /* 0x000fe40000000800 */
[----:B------:R-:W-:-:S05]  /*80f0*/  MOV R0, UR4 ;  /* 0x0000000400007c02 */ /* 0x000fca0008000f00 */
[----:B------:R3:W5:Y:S01]  /*8100*/  @P0 LDG.E R3, desc[UR36][R6.64] ;  /* 0x0000002406030981 */ /* 0x000762000c1e1900 */
[----:B--2---:R-:W-:-:S05]  /*8110*/  @P1 IMAD.WIDE R4, R18, 0x4, R4 ;  /* 0x0000000412041825 */ /* 0x004fca00078e0204 */
[----:B------:R3:W5:Y:S01]  /*8120*/  @P1 LDG.E R0, desc[UR36][R4.64] ;  /* 0x0000002404001981 */ /* 0x000762000c1e1900 */
[----:B----4-:R-:W-:Y:S02]  /*8130*/  ISETP.NE.AND P2, PT, R25, 0x1, PT ;  /* 0x000000011900780c */ /* 0x010fe40003f45270 */
[----:B------:R-:W-:-:S11]  /*8140*/  ISETP.GE.AND P3, PT, R171, 0x80, PT ;  /* 0x00000080ab00780c */ /* 0x000fd60003f66270 */
[----:B------:R-:W2:Y:S08]  /*8150*/  @P2 LDC R14, c[0x0][0xbec] ;  /* 0x0002fb00ff0e2b82 */ /* 0x000eb00000000800 */
[----:B------:R-:W4:Y:S01]  /*8160*/  @P2 LDC R27, c[0x0][0xbf0] ;  /* 0x0002fc00ff1b2b82 */ /* 0x000f220000000800 */
[----:B---3--:R-:W-:Y:S05]  /*8170*/  @P1 BRA `(.L_x_225) ;  /* 0x0000000000101947 */ /* 0x008fea0003800000 */
[----:B------:R-:W-:Y:S05]  /*8180*/  @!P0 BRA `(.L_x_225) ;  /* 0x00000000000c8947 */ /* 0x000fea0003800000 */
[----:B------:R-:W3:Y:S04]  /*8190*/  LDG.E R5, desc[UR36][R6.64] ;  /* 0x0000002406057981 */ /* 0x000ee8000c1e1900 */
[----:B-----5:R-:W3:Y:S02]  /*81a0*/  LDG.E R0, desc[UR36][R6.64+0x4] ;  /* 0x0000042406007981 */ /* 0x020ee4000c1e1900 */
[----:B---3--:R-:W-:-:S07]  /*81b0*/  IMAD.IADD R0, R0, 0x1, -R5 ;  /* 0x0000000100007824 */ /* 0x008fce00078e0a05 */
.L_x_225:
[----:B------:R-:W-:Y:S01]  /*81c0*/  BSSY B1, `(.L_x_226) ;  /* 0x000002e000017945 */ /* 0x000fe20003800000 */
[----:B------:R-:W-:Y:S02]  /*81d0*/  SHF.R.S32.HI R12, RZ, 0x1f, R22 ;  /* 0x0000001fff0c7819 */ /* 0x000fe40000011416 */
[----:B------:R-:W-:Y:S02]  /*81e0*/  SEL R13, R18, RZ, !P0 ;  /* 0x000000ff120d7207 */ /* 0x000fe40004000000 */
[----:B------:R-:W-:Y:S02]  /*81f0*/  SEL R160, R160, RZ, !P0 ;  /* 0x000000ffa0a07207 */ /* 0x000fe40004000000 */
[----:B-----5:R-:W-:Y:S01]  /*8200*/  SHF.R.S32.HI R10, RZ, 0x1f, R3 ;  /* 0x0000001fff0a7819 */ /* 0x020fe20000011403 */
[----:B------:R-:W-:Y:S06]  /*8210*/  @P3 BRA `(.L_x_227) ;  /* 0x0000000000a03947 */ /* 0x000fec0003800000 */
[----:B------:R-:W3:Y:S01]  /*8220*/  S2R R4, SR_TID.X ;  /* 0x0000000000047919 */ /* 0x000ee20000002100 */
[----:B------:R-:W5:Y:S02]  /*8230*/  LDC R11, c[0x0][0xbe8] ;  /* 0x0002fa00ff0b7b82 */ /* 0x000f640000000800 */
[----:B-----5:R-:W-:Y:S02]  /*8240*/  IMAD R5, R0, R11, RZ ;  /* 0x0000000b00057224 */ /* 0x020fe400078e02ff */
[----:B---3--:R-:W-:-:S04]  /*8250*/  IMAD R4, R23, 0x80, R4 ;  /* 0x0000008017047824 */ /* 0x008fc800078e0204 */
[----:B------:R-:W-:-:S05]  /*8260*/  VIADD R8, R4, 0xffffff80 ;  /* 0xffffff8004087836 */ /* 0x000fca0000000000 */
[----:B------:R-:W-:-:S13]  /*8270*/  ISETP.GE.AND P0, PT, R8, R5, PT ;  /* 0x000000050800720c */ /* 0x000fda0003f06270 */
[----:B------:R-:W-:Y:S05]  /*8280*/  @P0 BRA `(.L_x_227) ;  /* 0x0000000000840947 */ /* 0x000fea0003800000 */
[----:B------:R-:W-:Y:S01]  /*8290*/  ISETP.NE.AND P0, PT, R11, 0x1, PT ;  /* 0x000000010b00780c */ /* 0x000fe20003f05270 */
[----:B------:R-:W-:Y:S01]  /*82a0*/  ULDC.64 UR4, c[0x0][0xb90] ;  /* 0x0002e40000047ab9 */ /* 0x000fe20000000a00 */
[----:B------:R-:W-:Y:S01]  /*82b0*/  IMAD.MOV.U32 R4, RZ, RZ, R3 ;  /* 0x000000ffff047224 */ /* 0x000fe200078e0003 */
[----:B------:R-:W-:Y:S01]  /*82c0*/  MOV R7, R8 ;  /* 0x0000000800077202 */ /* 0x000fe20000000f00 */
[----:B------:R-:W-:Y:S02]  /*82d0*/  IMAD R9, R12, UR4, RZ ;  /* 0x000000040c097c24 */ /* 0x000fe4000f8e02ff */
[----:B------:R-:W-:Y:S02]  /*82e0*/  IMAD.MOV.U32 R5, RZ, RZ, R10 ;  /* 0x000000ffff057224 */ /* 0x000fe400078e000a */
[C---:B------:R-:W-:Y:S02]  /*82f0*/  IMAD R9, R22.reuse, UR5, R9 ;  /* 0x0000000516097c24 */ /* 0x040fe4000f8e0209 */
[----:B------:R-:W-:Y:S01]  /*8300*/  IMAD.WIDE.U32 R4, R22, UR4, R4 ;  /* 0x0000000416047c25 */ /* 0x000fe2000f8e0004 */
[----:B------:R-:W-:-:S02]  /*8310*/  ULDC.64 UR4, c[0x0][0xb98] ;  /* 0x0002e60000047ab9 */ /* 0x000fc40000000a00 */
[----:B------:R-:W3:Y:S01]  /*8320*/  @P0 LDC R15, c[0x0][0xbec] ;  /* 0x0002fb00ff0f0b82 */ /* 0x000ee20000000800 */
[----:B------:R-:W-:Y:S02]  /*8330*/  IMAD.IADD R5, R5, 0x1, R9 ;  /* 0x0000000105057824 */ /* 0x000fe400078e0209 */
[----:B------:R-:W-:-:S05]  /*8340*/  IMAD.WIDE.U32 R4, R13, UR4, R4 ;  /* 0x000000040d047c25 */ /* 0x000fca000f8e0004 */
[----:B------:R-:W5:Y:S01]  /*8350*/  @P0 LDC R21, c[0x0][0xbf0] ;  /* 0x0002fc00ff150b82 */ /* 0x000f620000000800 */
[----:B---3--:R-:W-:-:S05]  /*8360*/  @P0 IMAD.HI.U32 R6, R8, R15, RZ ;  /* 0x0000000f08060227 */ /* 0x008fca00078e00ff */
[----:B-----5:R-:W-:Y:S01]  /*8370*/  @P0 SHF.R.U32.HI R7, RZ, R21, R6 ;  /* 0x00000015ff070219 */ /* 0x020fe20000011606 */
[----:B------:R-:W-:-:S03]  /*8380*/  IMAD R6, R160, UR4, RZ ;  /* 0x00000004a0067c24 */ /* 0x000fc6000f8e02ff */
[C---:B------:R-:W-:Y:S02]  /*8390*/  IADD3 R9, -R7.reuse, RZ, RZ ;  /* 0x000000ff07097210 */ /* 0x040fe40007ffe1ff */
[----:B------:R-:W-:-:S03]  /*83a0*/  IADD3 R4, P0, R7, R4, RZ ;  /* 0x0000000407047210 */ /* 0x000fc60007f1e0ff */
[----:B------:R-:W-:Y:S01]  /*83b0*/  IMAD R9, R11, R9, R8 ;  /* 0x000000090b097224 */ /* 0x000fe200078e0208 */
[----:B------:R-:W-:Y:S01]  /*83c0*/  SHF.R.S32.HI R11, RZ, 0x1f, R7 ;  /* 0x0000001fff0b7819 */ /* 0x000fe20000011407 */
[----:B------:R-:W-:Y:S01]  /*83d0*/  IMAD R8, R13, UR5, R6 ;  /* 0x000000050d087c24 */ /* 0x000fe2000f8e0206 */
[----:B------:R-:W-:Y:S02]  /*83e0*/  ULDC.64 UR4, c[0x0][0xb88] ;  /* 0x0002e20000047ab9 */ /* 0x000fe40000000a00 */
[----:B------:R-:W-:Y:S02]  /*83f0*/  SHF.R.S32.HI R6, RZ, 0x1f, R9 ;  /* 0x0000001fff067819 */ /* 0x000fe40000011409 */
[----:B------:R-:W-:-:S03]  /*8400*/  IADD3.X R5, R11, R5, R8, P0, !PT ;  /* 0x000000050b057210 */ /* 0x000fc600007fe408 */
[----:B------:R-:W-:Y:S02]  /*8410*/  IMAD R6, R6, UR4, RZ ;  /* 0x0000000406067c24 */ /* 0x000fe4000f8e02ff */
[----:B------:R-:W-:-:S04]  /*8420*/  IMAD.WIDE.U32 R4, R9, UR4, R4 ;  /* 0x0000000409047c25 */ /* 0x000fc8000f8e0004 */
[----:B------:R-:W-:Y:S01]  /*8430*/  IMAD R7, R9, UR5, R6 ;  /* 0x0000000509077c24 */ /* 0x000fe2000f8e0206 */
[----:B------:R-:W-:Y:S02]  /*8440*/  ULDC.64 UR4, c[0x0][0xb50] ;  /* 0x0002d40000047ab9 */ /* 0x000fe40000000a00 */
[----:B------:R-:W-:Y:S01]  /*8450*/  LEA R6, P0, R4, UR4, 0x2 ;  /* 0x0000000404067c11 */ /* 0x000fe2000f8010ff */
[----:B------:R-:W-:-:S05]  /*8460*/  IMAD.IADD R5, R5, 0x1, R7 ;  /* 0x0000000105057824 */ /* 0x000fca00078e0207 */
[----:B------:R-:W-:Y:S01]  /*8470*/  LEA.HI.X R7, R4, UR5, R5, 0x2, P0 ;  /* 0x0000000504077c11 */ /* 0x000fe200080f1405 */
[----:B------:R-:W-:-:S05]  /*8480*/  IMAD.MOV.U32 R5, RZ, RZ, -0x800000 ;  /* 0xff800000ff057424 */ /* 0x000fca00078e00ff */
[----:B------:R3:W-:Y:S02]  /*8490*/  STG.E desc[UR36][R6.64], R5 ;  /* 0x0000000506007986 */ /* 0x0007e4000c101924 */
.L_x_227:
[----:B------:R-:W-:Y:S05]  /*84a0*/  BSYNC B1 ;  /* 0x0000000000017941 */ /* 0x000fea0003800000 */
.L_x_226:
[----:B------:R-:W-:Y:S01]  /*84b0*/  ULDC.64 UR4, c[0x0][0xaa0] ;  /* 0x0002a80000047ab9 */ /* 0x000fe20000000a00 */
[----:B---3--:R-:W-:Y:S01]  /*84c0*/  IMAD R6, R19, 0x20, R161 ;  /* 0x0000002013067824 */ /* 0x008fe200078e02a1 */
[----:B------:R-:W-:Y:S01]  /*84d0*/  BSSY B1, `(.L_x_228) ;  /* 0x0000037000017945 */ /* 0x000fe20003800000 */
[----:B------:R-:W-:Y:S02]  /*84e0*/  IMAD R4, R10, UR4, RZ ;  /* 0x000000040a047c24 */ /* 0x000fe4000f8e02ff */
[----:B------:R-:W-:Y:S02]  /*84f0*/  IMAD R9, R23, 0x80, R6 ;  /* 0x0000008017097824 */ /* 0x000fe400078e0206 */
[C---:B------:R-:W-:Y:S02]  /*8500*/  IMAD R7, R3.reuse, UR5, R4 ;  /* 0x0000000503077c24 */ /* 0x040fe4000f8e0204 */
[----:B------:R-:W-:Y:S01]  /*8510*/  IMAD.WIDE.U32 R4, R3, UR4, RZ ;  /* 0x0000000403047c25 */ /* 0x000fe2000f8e00ff */
[----:B------:R-:W-:-:S03]  /*8520*/  ULDC.64 UR4, c[0x0][0xae8] ;  /* 0x0002ba0000047ab9 */ /* 0x000fc60000000a00 */
[----:B--2---:R-:W-:Y:S01]  /*8530*/  @P2 IMAD.HI.U32 R6, R9, R14, RZ ;  /* 0x0000000e09062227 */ /* 0x004fe200078e00ff */
[----:B------:R-:W-:-:S03]  /*8540*/  IADD3 R5, R5, R7, RZ ;  /* 0x0000000705057210 */ /* 0x000fc60007ffe0ff */
[----:B------:R-:W-:Y:S02]  /*8550*/  IMAD R7, R12, UR4, RZ ;  /* 0x000000040c077c24 */ /* 0x000fe4000f8e02ff */
[----:B------:R-:W-:-:S04]  /*8560*/  IMAD.WIDE.U32 R4, R22, UR4, R4 ;  /* 0x0000000416047c25 */ /* 0x000fc8000f8e0004 */
[----:B------:R-:W-:Y:S01]  /*8570*/  IMAD R7, R22, UR5, R7 ;  /* 0x0000000516077c24 */ /* 0x000fe2000f8e0207 */
[----:B------:R-:W-:Y:S01]  /*8580*/  ULDC.64 UR4, c[0x0][0xaf0] ;  /* 0x0002bc0000047ab9 */ /* 0x000fe20000000a00 */
[----:B------:R-:W-:Y:S01]  /*8590*/  IMAD.MOV.U32 R3, RZ, RZ, R9 ;  /* 0x000000ffff037224 */ /* 0x000fe200078e0009 */
[----:B----4-:R-:W-:Y:S01]  /*85a0*/  @P2 SHF.R.U32.HI R3, RZ, R27, R6 ;  /* 0x0000001bff032219 */ /* 0x010fe20000011606 */
[----:B------:R-:W-:Y:S02]  /*85b0*/  IMAD R8, R160, UR4, RZ ;  /* 0x00000004a0087c24 */ /* 0x000fe4000f8e02ff */
[----:B------:R-:W-:Y:S01]  /*85c0*/  IMAD.IADD R5, R5, 0x1, R7 ;  /* 0x0000000105057824 */ /* 0x000fe200078e0207 */
[----:B------:R-:W-:Y:S01]  /*85d0*/  SHF.R.S32.HI R6, RZ, 0x1f, R3 ;  /* 0x0000001fff067819 */ /* 0x000fe20000011403 */
[----:B------:R-:W-:Y:S01]  /*85e0*/  IMAD R7, R13, UR5, R8 ;  /* 0x000000050d077c24 */ /* 0x000fe2000f8e0208 */
[----:B------:R-:W-:Y:S01]  /*85f0*/  IADD3 R8, -R3, RZ, RZ ;  /* 0x000000ff03087210 */ /* 0x000fe20007ffe1ff */
[----:B------:R-:W-:Y:S01]  /*8600*/  IMAD.WIDE.U32 R4, R13, UR4, R4 ;  /* 0x000000040d047c25 */ /* 0x000fe2000f8e0004 */
[----:B------:R-:W-:-:S03]  /*8610*/  ULDC.64 UR4, c[0x0][0xae0] ;  /* 0x0002b80000047ab9 */ /* 0x000fc60000000a00 */
[----:B------:R-:W-:Y:S02]  /*8620*/  IMAD.IADD R5, R5, 0x1, R7 ;  /* 0x0000000105057824 */ /* 0x000fe400078e0207 */
[----:B------:R-:W-:Y:S02]  /*8630*/  IMAD R6, R6, UR4, RZ ;  /* 0x0000000406067c24 */ /* 0x000fe4000f8e02ff */
[----:B------:R-:W-:Y:S02]  /*8640*/  IMAD R7, R25, R8, R9 ;  /* 0x0000000819077224 */ /* 0x000fe400078e0209 */
[C---:B------:R-:W-:Y:S02]  /*8650*/  IMAD R9, R3.reuse, UR5, R6 ;  /* 0x0000000503097c24 */ /* 0x040fe4000f8e0206 */
[----:B------:R-:W-:Y:S01]  /*8660*/  IMAD.WIDE.U32 R4, R3, UR4, R4 ;  /* 0x0000000403047c25 */ /* 0x000fe2000f8e0004 */
[----:B------:R-:W-:Y:S01]  /*8670*/  SHF.R.S32.HI R3, RZ, 0x1f, R7 ;  /* 0x0000001fff037819 */ /* 0x000fe20000011407 */
[----:B------:R-:W-:-:S02]  /*8680*/  ULDC.64 UR4, c[0x0][0xad8] ;  /* 0x0002b60000047ab9 */ /* 0x000fc40000000a00 */
[----:B------:R-:W-:Y:S02]  /*8690*/  IMAD.IADD R5, R5, 0x1, R9 ;  /* 0x0000000105057824 */ /* 0x000fe400078e0209 */
[----:B------:R-:W-:Y:S02]  /*86a0*/  IMAD R6, R3, UR4, RZ ;  /* 0x0000000403067c24 */ /* 0x000fe4000f8e02ff */
[----:B------:R-:W-:Y:S02]  /*86b0*/  IMAD R8, R23, 0x80, R161 ;  /* 0x0000008017087824 */ /* 0x000fe400078e02a1 */
[----:B------:R-:W-:Y:S02]  /*86c0*/  IMAD R25, R0, R25, RZ ;  /* 0x0000001900197224 */ /* 0x000fe400078e02ff */
[C---:B------:R-:W-:Y:S01]  /*86d0*/  IMAD R3, R7.reuse, UR5, R6 ;  /* 0x0000000507037c24 */ /* 0x040fe2000f8e0206 */
[C---:B------:R-:W-:Y:S01]  /*86e0*/  IADD3 R0, R8.reuse, 0x20, RZ ;  /* 0x0000002008007810 */ /* 0x040fe20007ffe0ff */
[----:B------:R-:W-:Y:S01]  /*86f0*/  IMAD.WIDE.U32 R4, R7, UR4, R4 ;  /* 0x0000000407047c25 */ /* 0x000fe2000f8e0004 */
[-C--:B------:R-:W-:Y:S01]  /*8700*/  ISETP.GE.AND P2, PT, R8, R25.reuse, PT ;  /* 0x000000190800720c */ /* 0x080fe20003f46270 */
[----:B------:R-:W-:Y:S01]  /*8710*/  ULDC.64 UR4, c[0x0][0xa80] ;  /* 0x0002a00000047ab9 */ /* 0x000fe20000000a00 */
[----:B------:R-:W-:Y:S01]  /*8720*/  ISETP.GE.AND P1, PT, R0, R25, PT ;  /* 0x000000190000720c */ /* 0x000fe20003f26270 */
[----:B------:R-:W-:Y:S01]  /*8730*/  IMAD.IADD R3, R5, 0x1, R3 ;  /* 0x0000000105037824 */ /* 0x000fe200078e0203 */
[----:B------:R-:W-:Y:S01]  /*8740*/  LEA R6, P3, R4, UR4, 0x1 ;  /* 0x0000000404067c11 */ /* 0x000fe2000f8608ff */
[----:B------:R-:W-:-:S03]  /*8750*/  VIADD R0, R8, 0x40 ;  /* 0x0000004008007836 */ /* 0x000fc60000000000 */
[----:B------:R-:W-:Y:S02]  /*8760*/  LEA.HI.X R3, R4, UR5, R3, 0x1, P3 ;  /* 0x0000000504037c11 */ /* 0x000fe400098f0c03 */
[----:B------:R-:W-:Y:S01]  /*8770*/  ISETP.GE.AND P0, PT, R0, R25, PT ;  /* 0x000000190000720c */ /* 0x000fe20003f06270 */
[----:B------:R2:W3:Y:S04]  /*8780*/  SHFL.IDX PT, R4, R6, RZ, 0x181f ;  /* 0x00181fff06047589 */ /* 0x0004e800000e0000 */
[----:B------:R2:W4:Y:S01]  /*8790*/  SHFL.IDX PT, R0, R3, RZ, 0x181f ;  /* 0x00181fff03007589 */ /* 0x00052200000e0000 */
[----:B------:R-:W-:Y:S07]  /*87a0*/  @P2 BRA `(.L_x_229) ;  /* 0x0000000000242947 */ /* 0x000fee0003800000 */
[----:B------:R-:W-:Y:S02]  /*87b0*/  ULDC UR4, c[0x0][0xac8] ;  /* 0x0002b20000047ab9 */ /* 0x000fe40000000800 */
[----:B------:R-:W-:Y:S02]  /*87c0*/  ISETP.GE.AND P4, PT, R2, UR4, PT ;  /* 0x0000000402007c0c */ /* 0x000fe4000bf86270 */
[----:B------:R-:W-:-:S11]  /*87d0*/  ISETP.GE.AND P5, PT, R17, UR4, PT ;  /* 0x0000000411007c0c */ /* 0x000fd6000bfa6270 */
[CC--:B---3--:R-:W-:Y:S02]  /*87e0*/  @!P4 LEA R10, P2, R2.reuse, R4.reuse, 0x1 ;  /* 0x00000004020ac211 */ /* 0x0c8fe400078408ff */
[C---:B------:R-:W-:Y:S02]  /*87f0*/  @!P5 LEA R4, P3, R17.reuse, R4, 0x1 ;  /* 0x000000041104d211 */ /* 0x040fe400078608ff */
[-C--:B----4-:R-:W-:Y:S02]  /*8800*/  @!P4 LEA.HI.X R11, R2, R0.reuse, R170, 0x1, P2 ;  /* 0x00000000020bc211 */ /* 0x090fe400010f0caa */
[----:B------:R-:W-:-:S03]  /*8810*/  @!P5 LEA.HI.X R5, R17, R0, R169, 0x1, P3 ;  /* 0x000000001105d211 */ /* 0x000fc600018f0ca9 */
[----:B------:R3:W-:Y:S04]  /*8820*/  @!P4 ST.E.128 desc[UR36][R10.64], RZ ;  /* 0x000000ff0a00c985 */ /* 0x0007e8000c101d24 */
[----:B------:R3:W-:Y:S02]  /*8830*/  @!P5 ST.E.128 desc[UR36][R4.64], RZ ;  /* 0x000000ff0400d985 */ /* 0x0007e4000c101d24 */
.L_x_229:
[----:B------:R-:W-:Y:S05]  /*8840*/  BSYNC B1 ;  /* 0x0000000000017941 */ /* 0x000fea0003800000 */
.L_x_228:
[----:B----4-:R4:W0:Y:S01]  /*8850*/  SHFL.IDX PT, R0, R3, 0x1, 0x181f ;  /* 0x00381f0003007f89 */ /* 0x01082200000e0000 */
[----:B------:R-:W-:Y:S03]  /*8860*/  BSSY B1, `(.L_x_230) ;  /* 0x000000c000017945 */ /* 0x000fe60003800000 */
[----:B---3--:R4:W3:Y:S01]  /*8870*/  SHFL.IDX PT, R4, R6, 0x1, 0x181f ;  /* 0x00381f0006047f89 */ /* 0x0088e200000e0000 */
        /* <DEDUP_REMOVED lines=8> */
[----:B------:R0:W-:Y:S04]  /*8900*/  @!P3 ST.E.128 desc[UR36][R10.64], RZ ;  /* 0x000000ff0a00b985 */ /* 0x0001e8000c101d24 */
[----:B------:R0:W-:Y:S02]  /*8910*/  @!P4 ST.E.128 desc[UR36][R4.64], RZ ;  /* 0x000000ff0400c985 */ /* 0x0001e4000c101d24 */
.L_x_231:
[----:B------:R-:W-:Y:S05]  /*8920*/  BSYNC B1 ;  /* 0x0000000000017941 */ /* 0x000fea0003800000 */
.L_x_230:
[----:B0-----:R0:W0:Y:S01]  /*8930*/  SHFL.IDX PT, R0, R3, 0x2, 0x181f ;  /* 0x00581f0003007f89 */ /* 0x00102200000e0000 */
[----:B------:R-:W-:Y:S03]  /*8940*/  BSSY B1, `(.L_x_232) ;  /* 0x000000c000017945 */ /* 0x000fe60003800000 */
[----:B---3--:R3:W0:Y:S01]  /*8950*/  SHFL.IDX PT, R4, R6, 0x2, 0x181f ;  /* 0x00581f0006047f89 */ /* 0x00862200000e0000 */
[----:B------:R-:W-:Y:S05]  /*8960*/  @P0 BRA `(.L_x_233) ;  /* 0x0000000000240947 */ /* 0x000fea0003800000 */
[----:B------:R-:W-:Y:S02]  /*8970*/  ULDC UR4, c[0x0][0xac8] ;  /* 0x0002b20000047ab9 */ /* 0x000fe40000000800 */
[----:B------:R-:W-:Y:S02]  /*8980*/  ISETP.GE.AND P2, PT, R2, UR4, PT ;  /* 0x0000000402007c0c */ /* 0x000fe4000bf46270 */
[----:B------:R-:W-:-:S11]  /*8990*/  ISETP.GE.AND P3, PT, R17, UR4, PT ;  /* 0x0000000411007c0c */ /* 0x000fd6000bf66270 */
[CC--:B0-----:R-:W-:Y:S02]  /*89a0*/  @!P2 LEA R10, P0, R2.reuse, R4.reuse, 0x1 ;  /* 0x00000004020aa211 */ /* 0x0c1fe400078008ff */
[C---:B------:R-:W-:Y:S02]  /*89b0*/  @!P3 LEA R4, P1, R17.reuse, R4, 0x1 ;  /* 0x000000041104b211 */ /* 0x040fe400078208ff */
[-C--:B------:R-:W-:Y:S02]  /*89c0*/  @!P2 LEA.HI.X R11, R2, R0.reuse, R170, 0x1, P0 ;  /* 0x00000000020ba211 */ /* 0x080fe400000f0caa */
[----:B------:R-:W-:-:S03]  /*89d0*/  @!P3 LEA.HI.X R5, R17, R0, R169, 0x1, P1 ;  /* 0x000000001105b211 */ /* 0x000fc600008f0ca9 */
[----:B------:R0:W-:Y:S04]  /*89e0*/  @!P2 ST.E.128 desc[UR36][R10.64], RZ ;  /* 0x000000ff0a00a985 */ /* 0x0001e8000c101d24 */
[----:B------:R0:W-:Y:S02]  /*89f0*/  @!P3 ST.E.128 desc[UR36][R4.64], RZ ;  /* 0x000000ff0400b985 */ /* 0x0001e4000c101d24 */
.L_x_233:
[----:B------:R-:W-:Y:S05]  /*8a00*/  BSYNC B1 ;  /* 0x0000000000017941 */ /* 0x000fea0003800000 */
.L_x_232:
[----:B0-----:R-:W-:Y:S01]  /*8a10*/  VIADD R0, R8, 0x60 ;  /* 0x0000006008007836 */ /* 0x001fe20000000000 */
[----:B--2-4-:R-:W0:Y:S04]  /*8a20*/  SHFL.IDX PT, R3, R3, 0x3, 0x181f ;  /* 0x00781f0003037f89 */ /* 0x014e2800000e0000 */
[----:B------:R-:W-:Y:S01]  /*8a30*/  ISETP.GE.AND P0, PT, R0, R25, PT ;  /* 0x000000190000720c */ /* 0x000fe20003f06270 */
[----:B------:R2:W4:-:S12]  /*8a40*/  SHFL.IDX PT, R4, R6, 0x3, 0x181f ;  /* 0x00781f0006047f89 */ /* 0x00051800000e0000 */
[----:B--2---:R-:W-:Y:S05]  /*8a50*/  @P0 BRA `(.L_x_224) ;  /* 0x0000000000240947 */ /* 0x004fea0003800000 */
[----:B------:R-:W-:Y:S02]  /*8a60*/  ULDC UR4, c[0x0][0xac8] ;  /* 0x0002b20000047ab9 */ /* 0x000fe40000000800 */
[----:B------:R-:W-:Y:S02]  /*8a70*/  ISETP.GE.AND P2, PT, R2, UR4, PT ;  /* 0x0000000402007c0c */ /* 0x000fe4000bf46270 */
[----:B------:R-:W-:-:S11]  /*8a80*/  ISETP.GE.AND P3, PT, R17, UR4, PT ;  /* 0x0000000411007c0c */ /* 0x000fd6000bf66270 */
[CC--:B---34-:R-:W-:Y:S02]  /*8a90*/  @!P2 LEA R6, P0, R2.reuse, R4.reuse, 0x1 ;  /* 0x000000040206a211 */ /* 0x0d8fe400078008ff */
[C---:B------:R-:W-:Y:S02]  /*8aa0*/  @!P3 LEA R4, P1, R17.reuse, R4, 0x1 ;  /* 0x000000041104b211 */ /* 0x040fe400078208ff */
[-C--:B0-----:R-:W-:Y:S02]  /*8ab0*/  @!P2 LEA.HI.X R7, R2, R3.reuse, R170, 0x1, P0 ;  /* 0x000000030207a211 */ /* 0x081fe400000f0caa */
[----:B------:R-:W-:-:S03]  /*8ac0*/  @!P3 LEA.HI.X R5, R17, R3, R169, 0x1, P1 ;  /* 0x000000031105b211 */ /* 0x000fc600008f0ca9 */
[----:B------:R2:W-:Y:S04]  /*8ad0*/  @!P2 ST.E.128 desc[UR36][R6.64], RZ ;  /* 0x000000ff0600a985 */ /* 0x0005e8000c101d24 */
[----:B------:R2:W-:Y:S02]  /*8ae0*/  @!P3 ST.E.128 desc[UR36][R4.64], RZ ;  /* 0x000000ff0400b985 */ /* 0x0005e4000c101d24 */
.L_x_224:
[----:B------:R-:W-:Y:S05]  /*8af0*/  BSYNC B0 ;  /* 0x0000000000007941 */ /* 0x000fea0003800000 */
.L_x_215:
[----:B------:R-:W-:Y:S02]  /*8b00*/  ULDC UR4, c[0x0][0xc3c] ;  /* 0x00030f0000047ab9 */ /* 0x000fe40000000800 */
[----:B-1----:R-:W-:-:S13]  /*8b10*/  ISETP.GE.AND P0, PT, R51, UR4, PT ;  /* 0x0000000433007c0c */ /* 0x002fda000bf06270 */
[----:B------:R-:W-:Y:S05]  /*8b20*/  @!P0 BRA `(.L_x_234) ;  /* 0xffffff8000748947 */ /* 0x000fea000383ffff */
[----:B------:R-:W-:Y:S05]  /*8b30*/  EXIT ;  /* 0x000000000000794d */ /* 0x000fea0003800000 */
.L_x_187:
[----:B------:R-:W-:-:S08]  /*8b40*/  NOP ;  /* 0x0000000000007918 */ /* 0x000fd00000000000 */
[----:B------:R-:W0:-:S00]  /*8b50*/  USETMAXREG.DEALLOC.CTAPOOL 0x28 ;  /* 0x00000028000079c8 */ /* 0x000e0000080e0500 */
[----:B0-----:R-:W-:Y:S02]  /*8b60*/  LOP3.LUT R0, R0, 0x3, RZ, 0xc0, !PT ;  /* 0x0000000300007812 */ /* 0x001fe400078ec0ff */
[----:B------:R-:W-:-:S04]  /*8b70*/  LOP3.LUT R25, R25, 0xffffff7f, RZ, 0xc0, !PT ;  /* 0xffffff7f19197812 */ /* 0x000fc800078ec0ff */
[----:B------:R-:W0:Y:S02]  /*8b80*/  SHFL.IDX PT, R0, R0, RZ, 0x1f ;  /* 0x00001fff00007589 */ /* 0x000e2400000e0000 */
[----:B0-----:R-:W-:Y:S02]  /*8b90*/  ISETP.NE.AND P0, PT, R0, RZ, PT ;  /* 0x000000ff0000720c */ /* 0x001fe40003f05270 */
[----:B------:R-:W-:-:S11]  /*8ba0*/  MOV R0, RZ ;  /* 0x000000ff00007202 */ /* 0x000fd60000000f00 */
[----:B------:R-:W-:Y:S01]  /*8bb0*/  @P0 LOP3.LUT R25, R25, 0x80, RZ, 0xfc, !PT ;  /* 0x0000008019190812 */ /* 0x000fe200078efcff */
[----:B------:R-:W-:Y:S06]  /*8bc0*/  @!P0 BRA `(.L_x_235) ;  /* 0x00000000001c8947 */ /* 0x000fec0003800000 */
[----:B------:R-:W0:Y:S08]  /*8bd0*/  S2UR UR5, SR_CgaCtaId ;  /* 0x00000000000579c3 */ /* 0x000e300000008800 */
[----:B------:R-:W-:Y:S06]  /*8be0*/  BAR.SYNC.DEFER_BLOCKING 0x5, 0x180 ;  /* 0x0146000000007b1d */ /* 0x000fec0000010000 */
[----:B------:R-:W-:-:S02]  /*8bf0*/  UMOV UR4, 0x400 ;  /* 0x0000040000047882 */ /* 0x000fc40000000000 */
[----:B0-----:R-:W-:-:S09]  /*8c00*/  ULEA UR4, UR5, UR4, 0x18 ;  /* 0x0000000405047291 */ /* 0x001fd2000f8ec03f */
[----:B------:R-:W1:Y:S01]  /*8c10*/  LDS.128 R16, [UR4+0x2a8d0] ;  /* 0x02a8d004ff107984 */ /* 0x000e620008000c00 */
[----:B------:R-:W-:Y:S06]  /*8c20*/  BAR.ARV 0x4, 0x180 ;  /* 0x0106000000007b1d */ /* 0x000fec0000002000 */
[----:B------:R-:W-:Y:S05]  /*8c30*/  BRA `(.L_x_236) ;  /* 0x0000000800007947 */ /* 0x000fea0003800000 */
.L_x_235:
[----:B------:R-:W0:Y:S01]  /*8c40*/  S2R R2, SR_TID.X ;  /* 0x0000000000027919 */ /* 0x000e220000002100 */
[----:B------:R-:W-:Y:S01]  /*8c50*/  ULDC UR4, c[0x0][0xc3c] ;  /* 0x00030f0000047ab9 */ /* 0x000fe20000000800 */
[----:B------:R-:W1:Y:S01]  /*8c60*/  S2UR UR6, SR_CTAID.X ;  /* 0x00000000000679c3 */ /* 0x000e620000002500 */
[----:B------:R-:W-:Y:S01]  /*8c70*/  ULDC UR5, c[0x0][0xc38] ;  /* 0x00030e0000057ab9 */ /* 0x000fe20000000800 */
[----:B0-----:R-:W-:-:S04]  /*8c80*/  LOP3.LUT R5, R2, 0x1f, RZ, 0xc0, !PT ;  /* 0x0000001f02057812 */ /* 0x001fc800078ec0ff */
[----:B------:R-:W-:-:S04]  /*8c90*/  ISETP.NE.AND P0, PT, R5, 0x1f, PT ;  /* 0x0000001f0500780c */ /* 0x000fc80003f05270 */
[----:B------:R-:W-:-:S13]  /*8ca0*/  ISETP.GE.OR P1, PT, R5, UR4, !P0 ;  /* 0x0000000405007c0c */ /* 0x000fda000c726670 */
[----:B------:R-:W0:Y:S02]  /*8cb0*/  @!P1 LDC.64 R2, c[0x0][0xc80] ;  /* 0x00032000ff029b82 */ /* 0x000e240000000a00 */
[----:B0-----:R-:W-:-:S05]  /*8cc0*/  @!P1 IMAD.WIDE.U32 R2, R5, 0x4, R2 ;  /* 0x0000000405029825 */ /* 0x001fca00078e0002 */
[----:B------:R-:W2:Y:S01]  /*8cd0*/  @!P1 LDG.E R0, desc[UR36][R2.64] ;  /* 0x0000002402009981 */ /* 0x000ea2000c1e1900 */
[C---:B------:R-:W-:Y:S01]  /*8ce0*/  ISETP.NE.AND P1, PT, R5.reuse, RZ, PT ;  /* 0x000000ff0500720c */ /* 0x040fe20003f25270 */
[----:B------:R-:W-:Y:S01]  /*8cf0*/  UMOV UR4, URZ ;  /* 0x0000003f00047c82 */ /* 0x000fe20008000000 */
[C---:B------:R-:W-:Y:S01]  /*8d00*/  ISETP.GE.U32.AND P2, PT, R5.reuse, 0x2, PT ;  /* 0x000000020500780c */ /* 0x040fe20003f46070 */
[----:B------:R-:W-:Y:S01]  /*8d10*/  IMAD.MOV.U32 R16, RZ, RZ, RZ ;  /* 0x000000ffff107224 */ /* 0x000fe200078e00ff */
[C---:B------:R-:W-:Y:S02]  /*8d20*/  ISETP.GE.U32.AND P3, PT, R5.reuse, 0x4, PT ;  /* 0x000000040500780c */ /* 0x040fe40003f66070 */
[C---:B------:R-:W-:Y:S02]  /*8d30*/  ISETP.GE.U32.AND P4, PT, R5.reuse, 0x8, PT ;  /* 0x000000080500780c */ /* 0x040fe40003f86070 */
[----:B------:R-:W-:Y:S01]  /*8d40*/  ISETP.GE.U32.AND P5, PT, R5, 0x10, PT ;  /* 0x000000100500780c */ /* 0x000fe20003fa6070 */
[----:B--2---:R-:W0:Y:S02]  /*8d50*/  SHFL.UP PT, R4, R0, 0x1, RZ ;  /* 0x0420000000047989 */ /* 0x004e2400000e00ff */
[----:B0-----:R-:W-:-:S05]  /*8d60*/  SEL R7, R4, RZ, P1 ;  /* 0x000000ff04077207 */ /* 0x001fca0000800000 */
[----:B------:R-:W-:-:S05]  /*8d70*/  IMAD.IADD R7, R0, 0x1, R7 ;  /* 0x0000000100077824 */ /* 0x000fca00078e0207 */
[----:B------:R-:W0:Y:S02]  /*8d80*/  SHFL.UP PT, R4, R7, 0x2, RZ ;  /* 0x0440000007047989 */ /* 0x000e2400000e00ff */
[----:B0-----:R-:W-:-:S05]  /*8d90*/  SEL R4, R4, RZ, P2 ;  /* 0x000000ff04047207 */ /* 0x001fca0001000000 */
[----:B------:R-:W-:-:S05]  /*8da0*/  IMAD.IADD R4, R7, 0x1, R4 ;  /* 0x0000000107047824 */ /* 0x000fca00078e0204 */
[----:B------:R-:W0:Y:S02]  /*8db0*/  SHFL.UP PT, R6, R4, 0x4, RZ ;  /* 0x0480000004067989 */ /* 0x000e2400000e00ff */
[----:B0-----:R-:W-:-:S05]  /*8dc0*/  SEL R3, R6, RZ, P3 ;  /* 0x000000ff06037207 */ /* 0x001fca0001800000 */
[----:B------:R-:W-:-:S05]  /*8dd0*/  IMAD.IADD R3, R4, 0x1, R3 ;  /* 0x0000000104037824 */ /* 0x000fca00078e0203 */
[----:B------:R-:W0:Y:S02]  /*8de0*/  SHFL.UP PT, R2, R3, 0x8, RZ ;  /* 0x0500000003027989 */ /* 0x000e2400000e00ff */
[----:B0-----:R-:W-:-:S04]  /*8df0*/  SEL R2, R2, RZ, P4 ;  /* 0x000000ff02027207 */ /* 0x001fc80002000000 */
[----:B------:R-:W-:-:S05]  /*8e00*/  IADD3 R2, R3, R2, RZ ;  /* 0x0000000203027210 */ /* 0x000fca0007ffe0ff */
[----:B------:R-:W0:Y:S02]  /*8e10*/  SHFL.UP PT, R6, R2, 0x10, RZ ;  /* 0x0600000002067989 */ /* 0x000e2400000e00ff */
[----:B0-----:R-:W-:-:S05]  /*8e20*/  SEL R7, R6, RZ, P5 ;  /* 0x000000ff06077207 */ /* 0x001fca0002800000 */
[----:B------:R-:W-:-:S05]  /*8e30*/  IMAD.IADD R7, R2, 0x1, R7 ;  /* 0x0000000102077824 */ /* 0x000fca00078e0207 */
[----:B------:R-:W0:Y:S02]  /*8e40*/  SHFL.IDX PT, R4, R7, 0x1f, 0x1f ;  /* 0x03e01f0007047f89 */ /* 0x000e2400000e0000 */
[----:B0-----:R-:W-:-:S04]  /*8e50*/  IMAD R4, R4, UR5, RZ ;  /* 0x0000000504047c24 */ /* 0x001fc8000f8e02ff */
[----:B------:R-:W-:Y:S01]  /*8e60*/  IMAD.MOV.U32 R3, RZ, RZ, R4 ;  /* 0x000000ffff037224 */ /* 0x000fe200078e0004 */
[----:B-1----:R-:W-:-:S13]  /*8e70*/  ISETP.GT.AND P6, PT, R4, UR6, PT ;  /* 0x0000000604007c0c */ /* 0x002fda000bfc4270 */
[----:B------:R-:W-:Y:S05]  /*8e80*/  @P6 BRA `(.L_x_237) ;  /* 0x0000000000946947 */ /* 0x000fea0003800000 */
[----:B------:R-:W-:Y:S01]  /*8e90*/  MOV R4, R3 ;  /* 0x0000000300047202 */ /* 0x000fe20000000f00 */
[----:B------:R-:W-:Y:S01]  /*8ea0*/  UMOV UR4, URZ ;  /* 0x0000003f00047c82 */ /* 0x000fe20008000000 */
[----:B------:R-:W-:-:S05]  /*8eb0*/  ULDC UR5, c[0x0][0xc38] ;  /* 0x00030e0000057ab9 */ /* 0x000fca0000000800 */
.L_x_241:
[----:B------:R-:W0:Y:S01]  /*8ec0*/  LDC R2, c[0x0][0xc3c] ;  /* 0x00030f00ff027b82 */ /* 0x000e220000000800 */
[----:B------:R-:W-:-:S06]  /*8ed0*/  UIADD3 UR4, UR4, 0x1f, URZ ;  /* 0x0000001f04047890 */ /* 0x000fcc000fffe03f */
[----:B0-----:R-:W-:-:S13]  /*8ee0*/  ISETP.LE.AND P6, PT, R2, UR4, PT ;  /* 0x0000000402007c0c */ /* 0x001fda000bfc3270 */
[----:B------:R-:W-:Y:S05]  /*8ef0*/  @P6 BRA `(.L_x_238) ;  /* 0x0000000400246947 */ /* 0x000fea0003800000 */
[----:B------:R-:W-:Y:S01]  /*8f00*/  VIADD R7, R5, UR4 ;  /* 0x0000000405077c36 */ /* 0x000fe20008000000 */
[----:B------:R-:W-:Y:S01]  /*8f10*/  BSSY B0, `(.L_x_239) ;  /* 0x0000007000007945 */ /* 0x000fe20003800000 */
[----:B------:R-:W-:-:S03]  /*8f20*/  IMAD.MOV.U32 R0, RZ, RZ, RZ ;  /* 0x000000ffff007224 */ /* 0x000fc600078e00ff */
[----:B------:R-:W-:-:S13]  /*8f30*/  ISETP.GE.OR P6, PT, R7, R2, !P0 ;  /* 0x000000020700720c */ /* 0x000fda00047c6670 */
[----:B------:R-:W-:Y:S05]  /*8f40*/  @P6 BRA `(.L_x_240) ;  /* 0x00000000000c6947 */ /* 0x000fea0003800000 */
[----:B------:R-:W0:Y:S02]  /*8f50*/  LDC.64 R2, c[0x0][0xc80] ;  /* 0x00032000ff027b82 */ /* 0x000e240000000a00 */
[----:B0-----:R-:W-:-:S05]  /*8f60*/  IMAD.WIDE R2, R7, 0x4, R2 ;  /* 0x0000000407027825 */ /* 0x001fca00078e0202 */
[----:B------:R0:W5:Y:S02]  /*8f70*/  LDG.E R0, desc[UR36][R2.64] ;  /* 0x0000002402007981 */ /* 0x000164000c1e1900 */
.L_x_240:
[----:B------:R-:W-:Y:S05]  /*8f80*/  BSYNC B0 ;  /* 0x0000000000007941 */ /* 0x000fea0003800000 */
.L_x_239:
[----:B0----5:R-:W0:Y:S02]  /*8f90*/  SHFL.UP PT, R2, R0, 0x1, RZ ;  /* 0x0420000000027989 */ /* 0x021e2400000e00ff */
        /* <DEDUP_REMOVED lines=14> */
[----:B------:R-:W0:Y:S02]  /*9080*/  SHFL.IDX PT, R3, R9, 0x1f, 0x1f ;  /* 0x03e01f0009037f89 */ /* 0x000e2400000e0000 */
[----:B0-----:R-:W-:-:S05]  /*9090*/  IMAD R3, R3, UR5, RZ ;  /* 0x0000000503037c24 */ /* 0x001fca000f8e02ff */
[----:B------:R-:W-:-:S04]  /*90a0*/  IADD3 R4, R3, R4, RZ ;  /* 0x0000000403047210 */ /* 0x000fc80007ffe0ff */
[----:B------:R-:W-:-:S13]  /*90b0*/  ISETP.GT.AND P6, PT, R4, UR6, PT ;  /* 0x0000000604007c0c */ /* 0x000fda000bfc4270 */
[----:B------:R-:W-:Y:S05]  /*90c0*/  @!P6 BRA `(.L_x_241) ;  /* 0xfffffffc007ce947 */ /* 0x000fea000383ffff */
[----:B------:R-:W-:-:S07]  /*90d0*/  IMAD.MOV.U32 R7, RZ, RZ, R9 ;  /* 0x000000ffff077224 */ /* 0x000fce00078e0009 */
.L_x_237:
[----:B------:R-:W-:-:S04]  /*90e0*/  IMAD.IADD R8, R4, 0x1, -R3 ;  /* 0x0000000104087824 */ /* 0x000fc800078e0a03 */
[----:B------:R-:W-:-:S05]  /*90f0*/  IMAD R2, R7, UR5, R8 ;  /* 0x0000000507027c24 */ /* 0x000fca000f8e0208 */
[----:B------:R-:W-:-:S13]  /*9100*/  ISETP.GT.AND P0, PT, R2, UR6, PT ;  /* 0x0000000602007c0c */ /* 0x000fda000bf04270 */
[----:B------:R-:W-:-:S04]  /*9110*/  VOTE.ANY R4, PT, !P0 ;  /* 0x0000000000047806 */ /* 0x000fc800040e0100 */
[----:B------:R-:W0:Y:S01]  /*9120*/  POPC R19, R4 ;  /* 0x0000000400137309 */ /* 0x000e220000000000 */
[----:B------:R-:W-:Y:S01]  /*9130*/  ISETP.NE.AND P0, PT, R4, RZ, PT ;  /* 0x000000ff0400720c */ /* 0x000fe20003f05270 */
[----:B0-----:R-:W0:Y:S02]  /*9140*/  SHFL.IDX PT, R10, R0, R19, 0x1f ;  /* 0x00001f13000a7589 */ /* 0x001e2400000e0000 */
[----:B0-----:R-:W-:-:S04]  /*9150*/  IABS R9, R10 ;  /* 0x0000000a00097213 */ /* 0x001fc80000000000 */
[----:B------:R-:W0:Y:S08]  /*9160*/  I2F.RP R6, R9 ;  /* 0x0000000900067306 */ /* 0x000e300000209400 */
[----:B0-----:R-:W0:Y:S02]  /*9170*/  MUFU.RCP R6, R6 ;  /* 0x0000000600067308 */ /* 0x001e240000001000 */
[----:B0-----:R-:W-:-:S06]  /*9180*/  VIADD R2, R6, 0xffffffe ;  /* 0x0ffffffe06027836 */ /* 0x001fcc0000000000 */
[----:B------:R0:W1:Y:S01]  /*9190*/  F2I.FTZ.U32.TRUNC.NTZ R3, R2 ;  /* 0x0000000200037305 */ /* 0x000062000021f000 */
[----:B------:R-:W-:Y:S05]  /*91a0*/  @!P0 BRA `(.L_x_242) ;  /* 0x0000000000088947 */ /* 0x000fea0003800000 */
[----:B------:R-:W-:-:S06]  /*91b0*/  IADD3 R16, R19, -0x1, RZ ;  /* 0xffffffff13107810 */ /* 0x000fcc0007ffe0ff */
[----:B------:R2:W3:Y:S02]  /*91c0*/  SHFL.IDX PT, R16, R7, R16, 0x1f ;  /* 0x00001f1007107589 */ /* 0x0004e400000e0000 */
.L_x_242:
[----:B---3--:R-:W-:Y:S01]  /*91d0*/  IMAD R16, R16, UR5, R8 ;  /* 0x0000000510107c24 */ /* 0x008fe2000f8e0208 */
[----:B0-----:R-:W-:Y:S01]  /*91e0*/  IABS R2, R10 ;  /* 0x0000000a00027213 */ /* 0x001fe20000000000 */
[----:B-1----:R-:W-:Y:S02]  /*91f0*/  IMAD.MOV R0, RZ, RZ, -R3 ;  /* 0x000000ffff007224 */ /* 0x002fe400078e0a03 */
[----:B------:R-:W-:Y:S01]  /*9200*/  VIADD R19, R19, UR4 ;  /* 0x0000000413137c36 */ /* 0x000fe20008000000 */
[----:B------:R-:W-:Y:S01]  /*9210*/  IADD3 R11, -R16, UR6, RZ ;  /* 0x00000006100b7c10 */ /* 0x000fe2000fffe1ff */
[----:B------:R-:W-:Y:S02]  /*9220*/  IMAD.MOV R4, RZ, RZ, -R2 ;  /* 0x000000ffff047224 */ /* 0x000fe400078e0a02 */
[----:B--2---:R-:W-:Y:S01]  /*9230*/  IMAD R7, R0, R9, RZ ;  /* 0x0000000900077224 */ /* 0x004fe200078e02ff */
[----:B------:R-:W-:Y:S01]  /*9240*/  IABS R0, R11 ;  /* 0x0000000b00007213 */ /* 0x000fe20000000000 */
[----:B------:R-:W-:-:S04]  /*9250*/  IMAD.MOV.U32 R2, RZ, RZ, RZ ;  /* 0x000000ffff027224 */ /* 0x000fc800078e00ff */
[----:B------:R-:W-:Y:S01]  /*9260*/  IMAD.HI.U32 R2, R3, R7, R2 ;  /* 0x0000000703027227 */ /* 0x000fe200078e0002 */
[----:B------:R-:W-:-:S03]  /*9270*/  MOV R3, R0 ;  /* 0x0000000000037202 */ /* 0x000fc60000000f00 */
[----:B------:R-:W-:Y:S02]  /*9280*/  IMAD.MOV.U32 R0, RZ, RZ, R4 ;  /* 0x000000ffff007224 */ /* 0x000fe400078e0004 */
[----:B------:R-:W-:-:S04]  /*9290*/  IMAD.HI.U32 R2, R2, R3, RZ ;  /* 0x0000000302027227 */ /* 0x000fc800078e00ff */
[----:B------:R-:W-:-:S05]  /*92a0*/  IMAD R0, R2, R0, R3 ;  /* 0x0000000002007224 */ /* 0x000fca00078e0203 */
[----:B------:R-:W-:-:S13]  /*92b0*/  ISETP.GT.U32.AND P1, PT, R9, R0, PT ;  /* 0x000000000900720c */ /* 0x000fda0003f24070 */
[----:B------:R-:W-:Y:S02]  /*92c0*/  @!P1 IMAD.IADD R0, R0, 0x1, -R9 ;  /* 0x0000000100009824 */ /* 0x000fe400078e0a09 */
[----:B------:R-:W-:Y:S01]  /*92d0*/  @!P1 VIADD R2, R2, 0x1 ;  /* 0x0000000102029836 */ /* 0x000fe20000000000 */
[----:B------:R-:W-:Y:S02]  /*92e0*/  ISETP.NE.AND P1, PT, R10, RZ, PT ;  /* 0x000000ff0a00720c */ /* 0x000fe40003f25270 */
[----:B------:R-:W-:Y:S02]  /*92f0*/  ISETP.GE.U32.AND P0, PT, R0, R9, PT ;  /* 0x000000090000720c */ /* 0x000fe40003f06070 */
[----:B------:R-:W-:-:S04]  /*9300*/  LOP3.LUT R0, R11, R10, RZ, 0x3c, !PT ;  /* 0x0000000a0b007212 */ /* 0x000fc800078e3cff */
[----:B------:R-:W-:-:S07]  /*9310*/  ISETP.GE.AND P2, PT, R0, RZ, PT ;  /* 0x000000ff0000720c */ /* 0x000fce0003f46270 */
[----:B------:R-:W-:-:S06]  /*9320*/  @P0 IADD3 R2, R2, 0x1, RZ ;  /* 0x0000000102020810 */ /* 0x000fcc0007ffe0ff */
[----:B------:R-:W-:Y:S01]  /*9330*/  @!P2 IMAD.MOV R2, RZ, RZ, -R2 ;  /* 0x000000ffff02a224 */ /* 0x000fe200078e0a02 */
[----:B------:R-:W-:-:S04]  /*9340*/  @!P1 LOP3.LUT R2, RZ, R10, RZ, 0x33, !PT ;  /* 0x0000000aff029212 */ /* 0x000fc800078e33ff */
[----:B------:R-:W-:Y:S01]  /*9350*/  MOV R18, R2 ;  /* 0x0000000200127202 */ /* 0x000fe20000000f00 */
[----:B------:R-:W-:-:S04]  /*9360*/  IMAD.MOV R17, RZ, RZ, -R2 ;  /* 0x000000ffff117224 */ /* 0x000fc800078e0a02 */
[----:B------:R-:W-:Y:S01]  /*9370*/  IMAD R17, R10, R17, R11 ;  /* 0x000000110a117224 */ /* 0x000fe200078e020b */
[----:B------:R-:W-:Y:S06]  /*9380*/  BRA `(.L_x_243) ;  /* 0x0000000000147947 */ /* 0x000fec0003800000 */
.L_x_238:
[----:B------:R-:W-:Y:S01]  /*9390*/  ULDC UR4, c[0x0][0xc3c] ;  /* 0x00030f0000047ab9 */ /* 0x000fe20000000800 */
[----:B------:R-:W-:Y:S01]  /*93a0*/  IMAD.MOV.U32 R17, RZ, RZ, RZ ;  /* 0x000000ffff117224 */ /* 0x000fe200078e00ff */
[----:B------:R-:W-:Y:S01]  /*93b0*/  MOV R19, UR4 ;  /* 0x0000000400137c02 */ /* 0x000fe20008000f00 */
[----:B------:R-:W-:Y:S02]  /*93c0*/  IMAD.U32 R16, RZ, RZ, UR6 ;  /* 0x00000006ff107e24 */ /* 0x000fe4000f8e00ff */
[----:B------:R-:W-:-:S07]  /*93d0*/  IMAD.MOV.U32 R18, RZ, RZ, RZ ;  /* 0x000000ffff127224 */ /* 0x000fce00078e00ff */
.L_x_243:
[----:B------:R-:W-:-:S13]  /*93e0*/  ISETP.NE.AND P0, PT, R5, RZ, PT ;  /* 0x000000ff0500720c */ /* 0x000fda0003f05270 */
[----:B------:R-:W0:Y:S01]  /*93f0*/  @!P0 S2R R3, SR_CgaCtaId ;  /* 0x0000000000038919 */ /* 0x000e220000008800 */
[----:B------:R-:W-:-:S04]  /*9400*/  @!P0 MOV R0, 0x400 ;  /* 0x0000040000008802 */ /* 0x000fc80000000f00 */
[----:B0-----:R-:W-:-:S05]  /*9410*/  @!P0 LEA R0, R3, R0, 0x18 ;  /* 0x0000000003008211 */ /* 0x001fca00078ec0ff */
[----:B------:R0:W-:Y:S01]  /*9420*/  @!P0 STS.128 [R0+0x2a8d0], R16 ;  /* 0x02a8d01000008388 */ /* 0x0001e20000000c00 */
[----:B------:R-:W-:Y:S06]  /*9430*/  BAR.ARV 0x5, 0x180 ;  /* 0x0146000000007b1d */ /* 0x000fec0000002000 */
.L_x_236:
[----:B------:R2:W-:Y:S01]  /*9440*/  STL [R1+0x14], RZ ;  /* 0x000014ff01007387 */ /* 0x0005e20000100800 */
[----:B------:R-:W-:Y:S01]  /*9450*/  ULDC UR4, c[0x0][0xc3c] ;  /* 0x00030f0000047ab9 */ /* 0x000fe20000000800 */
[----:B------:R-:W-:Y:S01]  /*9460*/  IMAD.MOV.U32 R28, RZ, RZ, 0x1 ;  /* 0x00000001ff1c7424 */ /* 0x000fe200078e00ff */
[----:B-1----:R-:W-:Y:S01]  /*9470*/  ISETP.GE.AND P0, PT, R19, UR4, PT ;  /* 0x0000000413007c0c */ /* 0x002fe2000bf06270 */
[----:B------:R-:W-:-:S12]  /*9480*/  IMAD.MOV.U32 R27, RZ, RZ, RZ ;  /* 0x000000ffff1b7224 */ /* 0x000fd800078e00ff */
[----:B--2---:R-:W-:Y:S05]  /*9490*/  @P0 BRA `(.L_x_244) ;  /* 0x0000004400b40947 */ /* 0x004fea0003800000 */
[----:B------:R-:W2:Y:S01]  /*94a0*/  LDL R4, [R1+0x4] ;  /* 0x0000040001047983 */ /* 0x000ea20000100800 */
[----:B------:R-:W0:Y:S01]  /*94b0*/  S2R R5, SR_TID.X ;  /* 0x0000000000057919 */ /* 0x000e220000002100 */
[----:B------:R-:W1:Y:S01]  /*94c0*/  S2UR UR5, SR_CgaCtaId ;  /* 0x00000000000579c3 */ /* 0x000e620000008800 */
[----:B------:R-:W-:Y:S01]  /*94d0*/  UMOV UR4, 0x400 ;  /* 0x0000040000047882 */ /* 0x000fe20000000000 */
[----:B------:R-:W-:Y:S01]  /*94e0*/  BSSY B8, `(.L_x_244) ;  /* 0x0000468000087945 */ /* 0x000fe20003800000 */
[----:B------:R-:W-:Y:S02]  /*94f0*/  IMAD.MOV.U32 R28, RZ, RZ, 0x1 ;  /* 0x00000001ff1c7424 */ /* 0x000fe400078e00ff */
[----:B------:R-:W-:Y:S01]  /*9500*/  IMAD.MOV.U32 R27, RZ, RZ, RZ ;  /* 0x000000ffff1b7224 */ /* 0x000fe200078e00ff */
[----:B------:R-:W-:Y:S01]  /*9510*/  ULDC UR38, c[0x0][0xc] ;  /* 0x0000030000267ab9 */ /* 0x000fe20000000800 */
[----:B-1----:R-:W-:Y:S01]  /*9520*/  ULEA UR4, UR5, UR4, 0x18 ;  /* 0x0000000405047291 */ /* 0x002fe2000f8ec03f */
[C---:B0-----:R-:W-:Y:S01]  /*9530*/  IMAD.SHL.U32 R0, R5.reuse, 0x8, RZ ;  /* 0x0000000805007824 */ /* 0x041fe200078e00ff */
[----:B------:R-:W-:-:S04]  /*9540*/  LOP3.LUT R3, R5, 0x7f, RZ, 0xc0, !PT ;  /* 0x0000007f05037812 */ /* 0x000fc800078ec0ff */
[----:B------:R-:W-:Y:S01]  /*9550*/  LOP3.LUT R2, R0, 0x1f8, RZ, 0xc0, !PT ;  /* 0x000001f800027812 */ /* 0x000fe200078ec0ff */
[----:B------:R-:W-:-:S03]  /*9560*/  IMAD.U32 R22, RZ, RZ, UR4 ;  /* 0x00000004ff167e24 */ /* 0x000fc6000f8e00ff */
[----:B------:R-:W-:Y:S02]  /*9570*/  LOP3.LUT R33, R2, 0x38, R5, 0x78, !PT ;  /* 0x0000003802217812 */ /* 0x000fe400078e7805 */
[----:B------:R-:W-:Y:S02]  /*9580*/  SHF.L.U32 R2, R5, 0x4, RZ ;  /* 0x0000000405027819 */ /* 0x000fe400000006ff */
[----:B------:R-:W-:-:S04]  /*9590*/  LOP3.LUT R33, R33, 0x200, R0, 0xf8, !PT ;  /* 0x0000020021217812 */ /* 0x000fc800078ef800 */
[----:B------:R-:W-:Y:S02]  /*95a0*/  LEA R34, R33, R22, 0x1 ;  /* 0x0000001621227211 */ /* 0x000fe400078e08ff */
[----:B--2---:R-:W-:-:S05]  /*95b0*/  LOP3.LUT R4, R4, 0x2, RZ, 0xfc, !PT ;  /* 0x0000000204047812 */ /* 0x004fca00078efcff */
[----:B------:R0:W-:Y:S04]  /*95c0*/  STL [R1+0x20], R4 ;  /* 0x0000200401007387 */ /* 0x0001e80000100800 */
[----:B------:R1:W-:Y:S01]  /*95d0*/  STL [R1+0x14], RZ ;  /* 0x000014ff01007387 */ /* 0x0003e20000100800 */
[----:B0-----:R-:W-:Y:S02]  /*95e0*/  SHF.R.U32.HI R4, RZ, 0x3, R3 ;  /* 0x00000003ff047819 */ /* 0x001fe40000011603 */
[----:B------:R-:W-:Y:S02]  /*95f0*/  LOP3.LUT R3, R0, 0x38, RZ, 0xc0, !PT ;  /* 0x0000003800037812 */ /* 0x000fe400078ec0ff */
[----:B------:R-:W-:Y:S02]  /*9600*/  LOP3.LUT R4, R4, 0x70, R2, 0xf8, !PT ;  /* 0x0000007004047812 */ /* 0x000fe400078ef802 */
[----:B------:R-:W-:-:S02]  /*9610*/  LOP3.LUT R2, R3, 0x40, RZ, 0xfc, !PT ;  /* 0x0000004003027812 */ /* 0x000fc400078efcff */
[----:B-1----:R-:W-:-:S07]  /*9620*/  LOP3.LUT R0, R3, 0x80, RZ, 0xfc, !PT ;  /* 0x0000008003007812 */ /* 0x002fce00078efcff */
.L_x_307:
[----:B0-----:R-:W0:Y:S02]  /*9630*/  LDC.64 R30, c[0x0][0xc88] ;  /* 0x00032200ff1e7b82 */ /* 0x001e240000000a00 */
[----:B0-----:R-:W-:-:S06]  /*9640*/  IMAD.WIDE R30, R19, 0x4, R30 ;  /* 0x00000004131e7825 */ /* 0x001fcc00078e021e */
[----:B------:R-:W2:Y:S01]  /*9650*/  LDG.E R30, desc[UR36][R30.64] ;  /* 0x000000241e1e7981 */ /* 0x000ea2000c1e1900 */
[----:B------:R-:W-:Y:S05]  /*9660*/  YIELD ;  /* 0x0000000000007946 */ /* 0x000fea0003800000 */
[----:B------:R-:W-:Y:S01]  /*9670*/  ULDC.64 UR4, c[0x0][0xa28] ;  /* 0x00028a0000047ab9 */ /* 0x000fe20000000a00 */
[----:B------:R-:W-:Y:S01]  /*9680*/  IMAD.MOV.U32 R37, RZ, RZ, RZ ;  /* 0x000000ffff257224 */ /* 0x000fe200078e00ff */
[----:B------:R-:W-:Y:S01]  /*9690*/  ISETP.NE.U32.AND P0, PT, RZ, UR4, PT ;  /* 0x00000004ff007c0c */ /* 0x000fe2000bf05070 */
[----:B------:R-:W-:-:S03]  /*96a0*/  ULDC.64 UR6, c[0x0][0xa18] ;  /* 0x0002860000067ab9 */ /* 0x000fc60000000a00 */
[----:B------:R-:W-:Y:S01]  /*96b0*/  ISETP.NE.AND.EX P0, PT, RZ, UR5, PT, P0 ;  /* 0x00000005ff007c0c */ /* 0x000fe2000bf05300 */
[----:B------:R-:W-:Y:S01]  /*96c0*/  IMAD.MOV.U32 R35, RZ, RZ, RZ ;  /* 0x000000ffff237224 */ /* 0x000fe200078e00ff */
[----:B--2---:R-:W-:-:S11]  /*96d0*/  SHF.R.S32.HI R0, RZ, 0x1f, R30 ;  /* 0x0000001fff007819 */ /* 0x004fd6000001141e */
[C---:B------:R-:W-:Y:S01]  /*96e0*/  @P0 LEA R2, P1, R30.reuse, UR4, 0x2 ;  /* 0x000000041e020c11 */ /* 0x040fe2000f8210ff */
[C---:B------:R-:W-:Y:S01]  /*96f0*/  IMAD.SHL.U32 R23, R30.reuse, 0x4, RZ ;  /* 0x000000041e177824 */ /* 0x040fe200078e00ff */
[C-C-:B------:R-:W-:Y:S01]  /*9700*/  SHF.L.U64.HI R24, R30.reuse, 0x2, R0.reuse ;  /* 0x000000021e187819 */ /* 0x140fe20000010200 */
[----:B------:R0:W-:Y:S01]  /*9710*/  STL [R1+0x8], R0 ;  /* 0x0000080001007387 */ /* 0x0001e20000100800 */
[----:B------:R-:W-:Y:S01]  /*9720*/  @P0 LEA.HI.X R3, R30, UR5, R0, 0x2, P1 ;  /* 0x000000051e030c11 */ /* 0x000fe200088f1400 */
[----:B------:R-:W-:-:S04]  /*9730*/  ULDC.64 UR4, c[0x0][0xa00] ;  /* 0x0002800000047ab9 */ /* 0x000fc80000000a00 */
[----:B-1----:R1:W5:Y:S01]  /*9740*/  @P0 LDG.E R37, desc[UR36][R2.64] ;  /* 0x0000002402250981 */ /* 0x002362000c1e1900 */
[----:B------:R-:W-:Y:S02]  /*9750*/  ISETP.NE.U32.AND P0, PT, RZ, UR4, PT ;  /* 0x00000004ff007c0c */ /* 0x000fe4000bf05070 */
[----:B------:R-:W-:Y:S02]  /*9760*/  LOP3.LUT R25, R25, 0xffffffbf, RZ, 0xc0, !PT ;  /* 0xffffffbf19197812 */ /* 0x000fe400078ec0ff */
[----:B------:R-:W-:Y:S02]  /*9770*/  ISETP.NE.AND.EX P2, PT, RZ, UR5, PT, P0 ;  /* 0x00000005ff007c0c */ /* 0x000fe4000bf45300 */
[----:B------:R-:W-:Y:S02]  /*9780*/  ISETP.NE.U32.AND P0, PT, RZ, UR6, PT ;  /* 0x00000006ff007c0c */ /* 0x000fe4000bf05070 */
[----:B-1----:R-:W-:Y:S02]  /*9790*/  IADD3 R2, P1, R23, UR4, RZ ;  /* 0x0000000417027c10 */ /* 0x002fe4000ff3e0ff */
[----:B------:R-:W-:-:S02]  /*97a0*/  ISETP.NE.AND.EX P0, PT, RZ, UR7, PT, P0 ;  /* 0x00000007ff007c0c */ /* 0x000fc4000bf05300 */
[----:B------:R-:W-:Y:S01]  /*97b0*/  IADD3.X R3, R24, UR5, RZ, P1, !PT ;  /* 0x0000000518037c10 */ /* 0x000fe20008ffe4ff */
[----:B------:R-:W-:-:S04]  /*97c0*/  ULDC.64 UR4, c[0x0][0x418] ;  /* 0x0001060000047ab9 */ /* 0x000fc80000000a00 */
[----:B------:R-:W-:Y:S01]  /*97d0*/  @P2 LOP3.LUT R25, R25, 0x40, RZ, 0xfc, !PT ;  /* 0x0000004019192812 */ /* 0x000fe200078efcff */
[----:B------:R1:W5:Y:S05]  /*97e0*/  @P2 LDG.E R35, desc[UR36][R2.64] ;  /* 0x0000002402232981 */ /* 0x00036a000c1e1900 */
[----:B------:R-:W-:-:S04]  /*97f0*/  @P0 IADD3 R4, P1, R23, UR6, RZ ;  /* 0x0000000617040c10 */ /* 0x000fc8000ff3e0ff */
[----:B------:R-:W-:-:S05]  /*9800*/  @P0 IADD3.X R5, R24, UR7, RZ, P1, !PT ;  /* 0x0000000718050c10 */ /* 0x000fca0008ffe4ff */
[----:B0-----:R-:W2:Y:S01]  /*9810*/  @P0 LDG.E R0, desc[UR36][R4.64] ;  /* 0x0000002404000981 */ /* 0x001ea2000c1e1900 */
[----:B------:R-:W-:-:S03]  /*9820*/  UISETP.NE.U32.AND UP0, UPT, UR4, URZ, UPT ;  /* 0x0000003f0400728c */ /* 0x000fc6000bf05070 */
[----:B------:R-:W-:Y:S01]  /*9830*/  ULDC UR4, c[0x0][0x424] ;  /* 0x0001090000047ab9 */ /* 0x000fe20000000800 */
[----:B------:R-:W-:-:S03]  /*9840*/  UISETP.NE.AND.EX UP0, UPT, UR5, URZ, UPT, UP0 ;  /* 0x0000003f0500728c */ /* 0x000fc6000bf05300 */
[----:B------:R-:W-:Y:S01]  /*9850*/  ULDC UR5, c[0x0][0x2f0] ;  /* 0x0000bc0000057ab9 */ /* 0x000fe20000000800 */
[----:B------:R-:W-:-:S04]  /*9860*/  USEL UR4, UR4, 0x1, UP0 ;  /* 0x0000000104047887 */ /* 0x000fc80008000000 */
[----:B------:R-:W-:-:S06]  /*9870*/  UIMAD UR4, UR4, UR5, URZ ;  /* 0x00000005040472a4 */ /* 0x000fcc000f8e023f */
[----:B------:R-:W-:Y:S01]  /*9880*/  MOV R36, UR4 ;  /* 0x0000000400247c02 */ /* 0x000fe20008000f00 */
[----:B--2---:R1:W-:Y:S01]  /*9890*/  @P0 STL [R1+0x10], R0 ;  /* 0x0000100001000387 */ /* 0x0043e20000100800 */
[----:B---3--:R-:W-:Y:S05]  /*98a0*/  @P0 BRA `(.L_x_245) ;  /* 0x0000000000200947 */ /* 0x008fea0003800000 */
[----:B------:R-:W-:Y:S02]  /*98b0*/  ULDC UR4, c[0x0][0x288] ;  /* 0x0000a20000047ab9 */ /* 0x000fe40000000800 */
[----:B-1----:R-:W-:-:S05]  /*98c0*/  IMAD.U32 R0, RZ, RZ, UR4 ;  /* 0x00000004ff007e24 */ /* 0x002fca000f8e00ff */
[----:B------:R0:W-:Y:S01]  /*98d0*/  STL [R1+0x10], R0 ;  /* 0x0000100001007387 */ /* 0x0001e20000100800 */
[----:B------:R-:W-:Y:S05]  /*98e0*/  @!P2 BRA `(.L_x_245) ;  /* 0x000000000010a947 */ /* 0x000fea0003800000 */
[----:B------:R-:W2:Y:S04]  /*98f0*/  LDG.E R5, desc[UR36][R2.64] ;  /* 0x0000002402057981 */ /* 0x000ea8000c1e1900 */
[----:B0-----:R-:W2:Y:S02]  /*9900*/  LDG.E R0, desc[UR36][R2.64+0x4] ;  /* 0x0000042402007981 */ /* 0x001ea4000c1e1900 */
[----:B--2---:R-:W-:-:S05]  /*9910*/  IMAD.IADD R0, R0, 0x1, -R5 ;  /* 0x0000000100007824 */ /* 0x004fca00078e0a05 */
[----:B------:R2:W-:Y:S02]  /*9920*/  STL [R1+0x10], R0 ;  /* 0x0000100001007387 */ /* 0x0005e40000100800 */
.L_x_245:
[----:B------:R-:W-:Y:S01]  /*9930*/  ULDC.64 UR4, c[0x0][0xa20] ;  /* 0x0002880000047ab9 */ /* 0x000fe20000000a00 */
[----:B------:R-:W-:Y:S01]  /*9940*/  IMAD.MOV.U32 R31, RZ, RZ, R30 ;  /* 0x000000ffff1f7224 */ /* 0x000fe200078e001e */
[----:B------:R-:W-:-:S04]  /*9950*/  ISETP.NE.U32.AND P0, PT, RZ, UR4, PT ;  /* 0x00000004ff007c0c */ /* 0x000fc8000bf05070 */
[----:B------:R-:W-:-:S13]  /*9960*/  ISETP.NE.AND.EX P0, PT, RZ, UR5, PT, P0 ;  /* 0x00000005ff007c0c */ /* 0x000fda000bf05300 */
[----:B------:R-:W-:Y:S05]  /*9970*/  @!P0 BRA `(.L_x_246) ;  /* 0x0000000000108947 */ /* 0x000fea0003800000 */
[----:B-1----:R-:W-:-:S04]  /*9980*/  IADD3 R2, P0, R23, UR4, RZ ;  /* 0x0000000417027c10 */ /* 0x002fc8000ff1e0ff */
[----:B------:R-:W-:-:S05]  /*9990*/  IADD3.X R3, R24, UR5, RZ, P0, !PT ;  /* 0x0000000518037c10 */ /* 0x000fca00087fe4ff */
[----:B------:R3:W5:Y:S01]  /*99a0*/  LDG.E R36, desc[UR36][R2.64] ;  /* 0x0000002402247981 */ /* 0x000762000c1e1900 */
[----:B------:R-:W-:Y:S05]  /*99b0*/  BRA `(.L_x_247) ;  /* 0x0000000000247947 */ /* 0x000fea0003800000 */
.L_x_246:
[----:B------:R-:W-:Y:S02]  /*99c0*/  ULDC.64 UR4, c[0x0][0xa08] ;  /* 0x0002820000047ab9 */ /* 0x000fe40000000a00 */
[----:B------:R-:W-:-:S04]  /*99d0*/  ISETP.NE.U32.AND P0, PT, RZ, UR4, PT ;  /* 0x00000004ff007c0c */ /* 0x000fc8000bf05070 */
[----:B------:R-:W-:-:S13]  /*99e0*/  ISETP.NE.AND.EX P0, PT, RZ, UR5, PT, P0 ;  /* 0x00000005ff007c0c */ /* 0x000fda000bf05300 */
[----:B------:R-:W-:Y:S05]  /*99f0*/  @!P0 BRA `(.L_x_247) ;  /* 0x0000000000148947 */ /* 0x000fea0003800000 */
[----:B-1----:R-:W1:Y:S02]  /*9a00*/  LDC.64 R2, c[0x0][0xa08] ;  /* 0x00028200ff027b82 */ /* 0x002e640000000a00 */
[----:B-1----:R-:W-:-:S05]  /*9a10*/  IMAD.WIDE R2, R31, 0x4, R2 ;  /* 0x000000041f027825 */ /* 0x002fca00078e0202 */
[----:B------:R-:W3:Y:S04]  /*9a20*/  LDG.E R36, desc[UR36][R2.64] ;  /* 0x0000002402247981 */ /* 0x000ee8000c1e1900 */
[----:B------:R-:W3:Y:S02]  /*9a30*/  LDG.E R5, desc[UR36][R2.64+0x4] ;  /* 0x0000042402057981 */ /* 0x000ee4000c1e1900 */
[----:B---3--:R-:W-:-:S07]  /*9a40*/  IADD3 R36, -R36, R5, RZ ;  /* 0x0000000524247210 */ /* 0x008fce0007ffe1ff */
.L_x_247:
[----:B-----5:R-:W-:Y:S01]  /*9a50*/  IMAD.IADD R36, R36, 0x1, -R37 ;  /* 0x0000000124247824 */ /* 0x020fe200078e0a25 */
[----:B------:R-:W-:Y:S03]  /*9a60*/  BSSY B7, `(.L_x_248) ;  /* 0x0000371000077945 */ /* 0x000fe60003800000 */
[C---:B012---:R-:W-:Y:S01]  /*9a70*/  VIADD R0, R36.reuse, 0x5f ;  /* 0x0000005f24007836 */ /* 0x047fe20000000000 */
[----:B------:R-:W-:-:S03]  /*9a80*/  ISETP.GT.AND P0, PT, R36, RZ, PT ;  /* 0x000000ff2400720c */ /* 0x000fc60003f04270 */
[----:B------:R-:W-:-:S05]  /*9a90*/  IMAD.HI R0, R0, 0x2aaaaaab, RZ ;  /* 0x2aaaaaab00007827 */ /* 0x000fca00078e02ff */
[----:B---3--:R-:W-:-:S04]  /*9aa0*/  SHF.R.U32.HI R3, RZ, 0x1f, R0 ;  /* 0x0000001fff037819 */ /* 0x008fc80000011600 */
[----:B------:R-:W-:-:S05]  /*9ab0*/  LEA.HI.SX32 R29, R0, R3, 0x1c ;  /* 0x00000003001d7211 */ /* 0x000fca00078fe2ff */
[----:B------:R0:W-:Y:S01]  /*9ac0*/  STL [R1+0x18], R29 ;  /* 0x0000181d01007387 */ /* 0x0001e20000100800 */
[----:B------:R-:W-:Y:S05]  /*9ad0*/  @P0 BRA `(.L_x_249) ;  /* 0x0000000000440947 */ /* 0x000fea0003800000 */
[----:B------:R-:W1:Y:S02]  /*9ae0*/  S2R R2, SR_TID.X ;  /* 0x0000000000027919 */ /* 0x000e640000002100 */
[----:B-1----:R-:W-:-:S04]  /*9af0*/  LOP3.LUT R2, R2, 0x7f, RZ, 0xc0, !PT ;  /* 0x0000007f02027812 */ /* 0x002fc800078ec0ff */
[----:B------:R-:W-:-:S13]  /*9b00*/  ISETP.NE.AND P0, PT, R2, RZ, PT ;  /* 0x000000ff0200720c */ /* 0x000fda0003f05270 */
[----:B------:R-:W-:Y:S05]  /*9b10*/  @P0 BRA `(.L_x_250) ;  /* 0x0000003400940947 */ /* 0x000fea0003800000 */
[----:B------:R-:W1:Y:S01]  /*9b20*/  S2R R5, SR_LANEID ;  /* 0x0000000000057919 */ /* 0x000e620000000000 */
[----:B------:R-:W-:Y:S01]  /*9b30*/  VOTEU.ANY UR4, UPT, PT ;  /* 0x0000000000047886 */ /* 0x000fe200038e0100 */
[----:B------:R-:W2:Y:S01]  /*9b40*/  LDC.64 R2, c[0x0][0xc60] ;  /* 0x00031800ff027b82 */ /* 0x000ea20000000a00 */
[----:B------:R-:W1:Y:S02]  /*9b50*/  FLO.U32 R0, UR4 ;  /* 0x0000000400007d00 */ /* 0x000e6400080e0000 */
[----:B-1----:R-:W-:-:S06]  /*9b60*/  ISETP.EQ.U32.AND P0, PT, R0, R5, PT ;  /* 0x000000050000720c */ /* 0x002fcc0003f02070 */
[----:B------:R-:W2:Y:S07]  /*9b70*/  POPC R5, UR4 ;  /* 0x0000000400057d09 */ /* 0x000eae0008000000 */
[----:B--2---:R-:W2:Y:S01]  /*9b80*/  @P0 ATOMG.E.ADD.STRONG.GPU PT, R3, desc[UR36][R2.64], R5 ;  /* 0x00000005020309a8 */ /* 0x004ea200081ee1e4 */
[----:B------:R-:W1:Y:S02]  /*9b90*/  S2R R4, SR_LTMASK ;  /* 0x0000000000047919 */ /* 0x000e640000003900 */
[----:B-1----:R-:W-:-:S04]  /*9ba0*/  LOP3.LUT R4, R4, UR4, RZ, 0xc0, !PT ;  /* 0x0000000404047c12 */ /* 0x002fc8000f8ec0ff */
[----:B------:R-:W1:Y:S01]  /*9bb0*/  POPC R7, R4 ;  /* 0x0000000400077309 */ /* 0x000e620000000000 */
[----:B--2---:R-:W1:Y:S02]  /*9bc0*/  SHFL.IDX PT, R0, R3, R0, 0x1f ;  /* 0x00001f0003007589 */ /* 0x004e6400000e0000 */
[----:B-1----:R-:W-:Y:S01]  /*9bd0*/  IADD3 R16, R0, UR38, R7 ;  /* 0x0000002600107c10 */ /* 0x002fe2000fffe007 */
[----:B------:R-:W-:Y:S06]  /*9be0*/  BRA `(.L_x_250) ;  /* 0x0000003400607947 */ /* 0x000fec0003800000 */
.L_x_249:
[----:B------:R-:W-:Y:S01]  /*9bf0*/  VIADD R0, R22, 0x18400 ;  /* 0x0001840016007836 */ /* 0x000fe20000000000 */
[----:B------:R-:W-:Y:S04]  /*9c00*/  BSSY B6, `(.L_x_251) ;  /* 0x0000013000067945 */ /* 0x000fe80003800000 */
[----:B------:R-:W-:-:S13]  /*9c10*/  LOP3.LUT P0, RZ, R0, 0x3ff, RZ, 0xc0, !PT ;  /* 0x000003ff00ff7812 */ /* 0x000fda000780c0ff */
[----:B------:R-:W-:Y:S05]  /*9c20*/  @!P0 BRA `(.L_x_252) ;  /* 0x0000000000408947 */ /* 0x000fea0003800000 */
[----:B------:R-:W-:Y:S01]  /*9c30*/  MOV R2, 0x0 ;  /* 0x0000000000027802 */ /* 0x000fe20000000f00 */
[----:B------:R-:W-:Y:S01]  /*9c40*/  ULDC.64 UR6, c[0x4][0x90] ;  /* 0x0100240000067ab9 */ /* 0x000fe20000000a00 */
[----:B------:R-:W-:Y:S01]  /*9c50*/  ULDC.64 UR8, c[0x4][0x98] ;  /* 0x0100260000087ab9 */ /* 0x000fe20000000a00 */
[----:B------:R-:W-:Y:S01]  /*9c60*/  ULDC.64 UR4, c[0x4][0x8] ;  /* 0x0100020000047ab9 */ /* 0x000fe20000000a00 */
[----:B------:R-:W-:Y:S01]  /*9c70*/  MOV R4, UR6 ;  /* 0x0000000600047c02 */ /* 0x000fe20008000f00 */
[----:B------:R-:W-:Y:S01]  /*9c80*/  IMAD.U32 R5, RZ, RZ, UR7 ;  /* 0x00000007ff057e24 */ /* 0x000fe2000f8e00ff */
[----:B------:R-:W1:Y:S01]  /*9c90*/  LDC.64 R2, c[0x4][R2] ;  /* 0x0100000002027b82 */ /* 0x000e620000000a00 */
[----:B------:R-:W-:Y:S01]  /*9ca0*/  IMAD.U32 R6, RZ, RZ, UR8 ;  /* 0x00000008ff067e24 */ /* 0x000fe2000f8e00ff */
[----:B------:R-:W-:Y:S01]  /*9cb0*/  MOV R10, UR4 ;  /* 0x00000004000a7c02 */ /* 0x000fe20008000f00 */
[----:B------:R-:W-:Y:S01]  /*9cc0*/  IMAD.U32 R7, RZ, RZ, UR9 ;  /* 0x00000009ff077e24 */ /* 0x000fe2000f8e00ff */
[----:B------:R-:W-:Y:S01]  /*9cd0*/  MOV R13, RZ ;  /* 0x000000ff000d7202 */ /* 0x000fe20000000f00 */
[----:B------:R-:W-:-:S02]  /*9ce0*/  IMAD.U32 R11, RZ, RZ, UR5 ;  /* 0x00000005ff0b7e24 */ /* 0x000fc4000f8e00ff */
[----:B------:R-:W-:Y:S02]  /*9cf0*/  IMAD.MOV.U32 R8, RZ, RZ, 0x70 ;  /* 0x00000070ff087424 */ /* 0x000fe400078e00ff */
[----:B------:R-:W-:-:S07]  /*9d00*/  IMAD.MOV.U32 R12, RZ, RZ, 0x1 ;  /* 0x00000001ff0c7424 */ /* 0x000fce00078e00ff */
[----:B------:R-:W-:-:S07]  /*9d10*/  LEPC R20, `(.L_x_252) ;  /* 0x000000001014794e */ /* 0x000fce0000000000 */
[----:B01----:R-:W-:Y:S05]  /*9d20*/  CALL.ABS.NOINC R2 ;  /* 0x0000000002007343 */ /* 0x003fea0003c00000 */
.L_x_252:
[----:B------:R-:W-:Y:S05]  /*9d30*/  BSYNC B6 ;  /* 0x0000000000067941 */ /* 0x000fea0003800000 */
.L_x_251:
        /* <DEDUP_REMOVED lines=8> */
[----:B------:R1:W2:Y:S01]  /*9dc0*/  LDC.64 R2, c[0x4][R26] ;  /* 0x010000001a027b82 */ /* 0x0002a20000000a00 */
[----:B------:R-:W-:Y:S01]  /*9dd0*/  IMAD.U32 R4, RZ, RZ, UR6 ;  /* 0x00000006ff047e24 */ /* 0x000fe2000f8e00ff */
[----:B------:R-:W-:Y:S01]  /*9de0*/  MOV R6, UR8 ;  /* 0x0000000800067c02 */ /* 0x000fe20008000f00 */
[----:B------:R-:W-:Y:S01]  /*9df0*/  IMAD.U32 R5, RZ, RZ, UR7 ;  /* 0x00000007ff057e24 */ /* 0x000fe2000f8e00ff */
[----:B------:R-:W-:Y:S01]  /*9e00*/  MOV R8, 0x70 ;  /* 0x0000007000087802 */ /* 0x000fe20000000f00 */
[----:B------:R-:W-:Y:S02]  /*9e10*/  IMAD.U32 R7, RZ, RZ, UR9 ;  /* 0x00000009ff077e24 */ /* 0x000fe4000f8e00ff */
[----:B------:R-:W-:-:S02]  /*9e20*/  IMAD.U32 R10, RZ, RZ, UR4 ;  /* 0x00000004ff0a7e24 */ /* 0x000fc4000f8e00ff */
[----:B------:R-:W-:Y:S02]  /*9e30*/  IMAD.U32 R11, RZ, RZ, UR5 ;  /* 0x00000005ff0b7e24 */ /* 0x000fe4000f8e00ff */
[----:B------:R-:W-:Y:S02]  /*9e40*/  IMAD.MOV.U32 R12, RZ, RZ, 0x1 ;  /* 0x00000001ff0c7424 */ /* 0x000fe400078e00ff */
[----:B-1----:R-:W-:-:S07]  /*9e50*/  IMAD.MOV.U32 R13, RZ, RZ, RZ ;  /* 0x000000ffff0d7224 */ /* 0x002fce00078e00ff */
[----:B------:R-:W-:-:S07]  /*9e60*/  LEPC R20, `(.L_x_255) ;  /* 0x000000001014794e */ /* 0x000fce0000000000 */
[----:B0-2---:R-:W-:Y:S05]  /*9e70*/  CALL.ABS.NOINC R2 ;  /* 0x0000000002007343 */ /* 0x005fea0003c00000 */
.L_x_255:
[----:B------:R0:W1:Y:S01]  /*9e80*/  LDC.64 R2, c[0x4][R26] ;  /* 0x010000001a027b82 */ /* 0x0000620000000a00 */
[----:B------:R-:W-:Y:S01]  /*9e90*/  ULDC.64 UR6, c[0x4][0x90] ;  /* 0x0100240000067ab9 */ /* 0x000fe20000000a00 */
[----:B------:R-:W-:Y:S01]  /*9ea0*/  ULDC.64 UR8, c[0x4][0x98] ;  /* 0x0100260000087ab9 */ /* 0x000fe20000000a00 */
[----:B------:R-:W-:Y:S01]  /*9eb0*/  ULDC.64 UR4, c[0x4][0x18] ;  /* 0x0100060000047ab9 */ /* 0x000fe20000000a00 */
[----:B------:R-:W-:Y:S01]  /*9ec0*/  IMAD.U32 R4, RZ, RZ, UR6 ;  /* 0x00000006ff047e24 */ /* 0x000fe2000f8e00ff */
[----:B------:R-:W-:Y:S01]  /*9ed0*/  MOV R5, UR7 ;  /* 0x0000000700057c02 */ /* 0x000fe20008000f00 */
[----:B------:R-:W-:Y:S01]  /*9ee0*/  IMAD.U32 R6, RZ, RZ, UR8 ;  /* 0x00000008ff067e24 */ /* 0x000fe2000f8e00ff */
[----:B------:R-:W-:Y:S01]  /*9ef0*/  MOV R11, UR5 ;  /* 0x00000005000b7c02 */ /* 0x000fe20008000f00 */
[----:B------:R-:W-:Y:S02]  /*9f00*/  IMAD.U32 R7, RZ, RZ, UR9 ;  /* 0x00000009ff077e24 */ /* 0x000fe4000f8e00ff */
[----:B------:R-:W-:-:S02]  /*9f10*/  IMAD.U32 R10, RZ, RZ, UR4 ;  /* 0x00000004ff0a7e24 */ /* 0x000fc4000f8e00ff */
[----:B------:R-:W-:Y:S02]  /*9f20*/  IMAD.MOV.U32 R8, RZ, RZ, 0x70 ;  /* 0x00000070ff087424 */ /* 0x000fe400078e00ff */
[----:B------:R-:W-:Y:S02]  /*9f30*/  IMAD.MOV.U32 R12, RZ, RZ, 0x1 ;  /* 0x00000001ff0c7424 */ /* 0x000fe400078e00ff */
[----:B0-----:R-:W-:-:S07]  /*9f40*/  IMAD.MOV.U32 R13, RZ, RZ, RZ ;  /* 0x000000ffff0d7224 */ /* 0x001fce00078e00ff */
[----:B------:R-:W-:-:S07]  /*9f50*/  LEPC R20, `(.L_x_254) ;  /* 0x000000001014794e */ /* 0x000fce0000000000 */
[----:B-1----:R-:W-:Y:S05]  /*9f60*/  CALL.ABS.NOINC R2 ;  /* 0x0000000002007343 */ /* 0x002fea0003c00000 */
.L_x_254:
[----:B------:R-:W-:Y:S05]  /*9f70*/  BSYNC B6 ;  /* 0x0000000000067941 */ /* 0x000fea0003800000 */
.L_x_253:
[----:B------:R-:W1:Y:S01]  /*9f80*/  S2R R2, SR_TID.X ;  /* 0x0000000000027919 */ /* 0x000e620000002100 */
[----:B------:R-:W-:Y:S01]  /*9f90*/  ULDC.64 UR4, c[0x0][0x9f8] ;  /* 0x00027e0000047ab9 */ /* 0x000fe20000000a00 */
[----:B------:R-:W2:Y:S01]  /*9fa0*/  LDC R8, c[0x0][0x430] ;  /* 0x00010c00ff087b82 */ /* 0x000ea20000000800 */
[----:B------:R-:W-:Y:S01]  /*9fb0*/  ISETP.NE.U32.AND P0, PT, RZ, UR4, PT ;  /* 0x00000004ff007c0c */ /* 0x000fe2000bf05070 */
[----:B------:R-:W3:Y:S03]  /*9fc0*/  S2R R20, SR_TID.X ;  /* 0x0000000000147919 */ /* 0x000ee60000002100 */
[----:B------:R-:W-:Y:S02]  /*9fd0*/  ISETP.NE.AND.EX P0, PT, RZ, UR5, PT, P0 ;  /* 0x00000005ff007c0c */ /* 0x000fe4000bf05300 */
[----:B-1----:R-:W-:-:S11]  /*9fe0*/  LOP3.LUT R21, R2, 0x7f, RZ, 0xc0, !PT ;  /* 0x0000007f02157812 */ /* 0x002fd600078ec0ff */
[----:B------:R-:W-:Y:S01]  /*9ff0*/  @P0 IADD3 R2, P1, R23, UR4, RZ ;  /* 0x0000000417020c10 */ /* 0x000fe2000ff3e0ff */
[----:B------:R-:W-:Y:S01]  /*a000*/  VIADD R26, R29, 0xffffffff ;  /* 0xffffffff1d1a7836 */ /* 0x000fe20000000000 */
[----:B--2---:R-:W-:Y:S01]  /*a010*/  ISETP.NE.AND P2, PT, R8, 0x1, PT ;  /* 0x000000010800780c */ /* 0x004fe20003f45270 */
[----:B------:R-:W-:Y:S01]  /*a020*/  ULDC UR4, c[0x0][0x320] ;  /* 0x0000c80000047ab9 */ /* 0x000fe20000000800 */
[----:B------:R-:W-:Y:S02]  /*a030*/  @P0 IADD3.X R3, R24, UR5, RZ, P1, !PT ;  /* 0x0000000518030c10 */ /* 0x000fe40008ffe4ff */
[----:B------:R-:W-:-:S03]  /*a040*/  SHF.R.U32.HI R21, RZ, 0x3, R21 ;  /* 0x00000003ff157819 */ /* 0x000fc60000011615 */
[----:B------:R1:W2:Y:S01]  /*a050*/  @P0 LDG.E R31, desc[UR36][R2.64] ;  /* 0x00000024021f0981 */ /* 0x0002a2000c1e1900 */
[C---:B---3--:R-:W-:Y:S02]  /*a060*/  SHF.L.U32 R32, R20.reuse, 0x4, RZ ;  /* 0x0000000414207819 */ /* 0x048fe400000006ff */
[----:B------:R-:W-:Y:S02]  /*a070*/  LOP3.LUT R25, R25, 0xffffffdf, RZ, 0xc0, !PT ;  /* 0xffffffdf19197812 */ /* 0x000fe400078ec0ff */
[----:B------:R-:W-:Y:S01]  /*a080*/  LOP3.LUT R32, R21, 0x70, R32, 0xf8, !PT ;  /* 0x0000007015207812 */ /* 0x000fe200078ef820 */
[----:B------:R-:W3:Y:S01]  /*a090*/  @P2 LDC R7, c[0x0][0x434] ;  /* 0x00010d00ff072b82 */ /* 0x000ee20000000800 */
[----:B------:R-:W-:Y:S01]  /*a0a0*/  IMAD.SHL.U32 R21, R20, 0x8, RZ ;  /* 0x0000000814157824 */ /* 0x000fe200078e00ff */
[----:B------:R-:W-:Y:S02]  /*a0b0*/  @P2 LOP3.LUT R25, R25, 0x20, RZ, 0xfc, !PT ;  /* 0x0000002019192812 */ /* 0x000fe400078efcff */
[----:B------:R-:W-:-:S02]  /*a0c0*/  IMAD R6, R26, 0x60, R32 ;  /* 0x000000601a067824 */ /* 0x000fc400078e0220 */
[----:B------:R-:W-:Y:S02]  /*a0d0*/  LOP3.LUT R21, R21, 0x38, RZ, 0xc0, !PT ;  /* 0x0000003815157812 */ /* 0x000fe400078ec0ff */
[----:B------:R-:W4:Y:S01]  /*a0e0*/  @P2 LDC R0, c[0x0][0x438] ;  /* 0x00010e00ff002b82 */ /* 0x000f220000000800 */
[C---:B------:R-:W-:Y:S01]  /*a0f0*/  ISETP.GE.AND P0, PT, R6.reuse, R36, PT ;  /* 0x000000240600720c */ /* 0x040fe20003f06270 */
[----:B------:R-:W-:Y:S01]  /*a100*/  IMAD.IADD R6, R6, 0x1, R37 ;  /* 0x0000000106067824 */ /* 0x000fe200078e0225 */
[C---:B------:R-:W-:Y:S02]  /*a110*/  LOP3.LUT R20, R21.reuse, 0x40, RZ, 0xfc, !PT ;  /* 0x0000004015147812 */ /* 0x040fe400078efcff */
[----:B------:R-:W-:Y:S01]  /*a120*/  ISETP.GT.U32.OR P0, PT, R32, 0x5f, P0 ;  /* 0x0000005f2000780c */ /* 0x000fe20000704470 */
[----:B-1----:R-:W-:Y:S01]  /*a130*/  IMAD.MOV.U32 R2, RZ, RZ, R6 ;  /* 0x000000ffff027224 */ /* 0x002fe200078e0006 */
[----:B------:R-:W-:Y:S01]  /*a140*/  ISETP.GE.AND P1, PT, R21, UR4, PT ;  /* 0x0000000415007c0c */ /* 0x000fe2000bf26270 */
[----:B---3--:R-:W-:-:S10]  /*a150*/  @P2 IMAD.HI.U32 R3, R6, R7, RZ ;  /* 0x0000000706032227 */ /* 0x008fd400078e00ff */
[----:B------:R-:W1:Y:S01]  /*a160*/  @!P0 LDC.64 R4, c[0x0][0x428] ;  /* 0x00010a00ff048b82 */ /* 0x000e620000000a00 */
[----:B----4-:R-:W-:Y:S02]  /*a170*/  @P2 SHF.R.U32.HI R2, RZ, R0, R3 ;  /* 0x00000000ff022219 */ /* 0x010fe40000011603 */
[----:B------:R-:W-:Y:S01]  /*a180*/  ISETP.GE.AND P2, PT, R20, UR4, PT ;  /* 0x0000000414007c0c */ /* 0x000fe2000bf46270 */
[----:B------:R-:W-:Y:S01]  /*a190*/  ULDC UR4, c[0x0][0x2f4] ;  /* 0x0000bd0000047ab9 */ /* 0x000fe20000000800 */
[----:B------:R-:W-:Y:S02]  /*a1a0*/  IADD3 R3, -R2, RZ, RZ ;  /* 0x000000ff02037210 */ /* 0x000fe40007ffe1ff */
[----:B0-----:R-:W-:-:S03]  /*a1b0*/  SEL R29, RZ, 0xffffffff, P2 ;  /* 0xffffffffff1d7807 */ /* 0x001fc60001000000 */
[----:B------:R-:W-:Y:S01]  /*a1c0*/  IMAD R0, R8, R3, R6 ;  /* 0x0000000308007224 */ /* 0x000fe200078e0206 */
[----:B------:R-:W-:Y:S01]  /*a1d0*/  @!P0 SHF.R.S32.HI R3, RZ, 0x1f, R2 ;  /* 0x0000001fff038819 */ /* 0x000fe20000011402 */
[----:B------:R-:W-:Y:S01]  /*a1e0*/  IMAD.SHL.U32 R29, R29, 0x2, RZ ;  /* 0x000000021d1d7824 */ /* 0x000fe200078e00ff */
[----:B------:R-:W-:Y:S02]  /*a1f0*/  ISETP.GE.AND P2, PT, R21, UR4, PT ;  /* 0x0000000415007c0c */ /* 0x000fe4000bf46270 */
[----:B------:R-:W-:Y:S02]  /*a200*/  LOP3.LUT R25, R25, 0xfffffff7, RZ, 0xc0, !PT ;  /* 0xfffffff719197812 */ /* 0x000fe400078ec0ff */
[----:B------:R-:W-:Y:S01]  /*a210*/  LOP3.LUT R9, R21, 0x80, RZ, 0xfc, !PT ;  /* 0x0000008015097812 */ /* 0x000fe200078efcff */
[----:B------:R-:W-:Y:S01]  /*a220*/  UMOV UR5, 0xffffffff ;  /* 0xffffffff00057882 */ /* 0x000fe20000000000 */
[----:B--2---:R-:W-:-:S05]  /*a230*/  SHF.R.S32.HI R7, RZ, 0x1f, R31 ;  /* 0x0000001fff077819 */ /* 0x004fca000001141f */
[----:B------:R0:W-:Y:S01]  /*a240*/  STL [R1], R7 ;  /* 0x0000000701007387 */ /* 0x0001e20000100800 */
[----:B-1----:R-:W-:-:S04]  /*a250*/  @!P0 IMAD R8, R7, R4, RZ ;  /* 0x0000000407088224 */ /* 0x002fc800078e02ff */
[C---:B------:R-:W-:Y:S02]  /*a260*/  @!P0 IMAD R5, R31.reuse, R5, R8 ;  /* 0x000000051f058224 */ /* 0x040fe400078e0208 */
[----:B0-----:R-:W-:Y:S01]  /*a270*/  @!P0 IMAD.WIDE.U32 R6, R31, R4, R2 ;  /* 0x000000041f068225 */ /* 0x001fe200078e0002 */
[----:B------:R-:W-:Y:S02]  /*a280*/  SEL R2, RZ, 0x1, P1 ;  /* 0x00000001ff027807 */ /* 0x000fe40000800000 */
[----:B------:R-:W-:Y:S01]  /*a290*/  MOV R4, RZ ;  /* 0x000000ff00047202 */ /* 0x000fe20000000f00 */
[----:B------:R-:W-:Y:S01]  /*a2a0*/  @!P0 IMAD.IADD R5, R7, 0x1, R5 ;  /* 0x0000000107058824 */ /* 0x000fe200078e0205 */
[----:B------:R-:W-:Y:S02]  /*a2b0*/  LOP3.LUT R29, R29, 0x2, R2, 0xe2, !PT ;  /* 0x000000021d1d7812 */ /* 0x000fe400078ee202 */
[----:B------:R-:W0:Y:S02]  /*a2c0*/  @!P0 LDC.64 R2, c[0x0][0x418] ;  /* 0x00010600ff028b82 */ /* 0x000e240000000a00 */
[----:B0-----:R-:W-:-:S04]  /*a2d0*/  @!P0 LEA R2, P1, R6, R2, 0x2 ;  /* 0x0000000206028211 */ /* 0x001fc800078210ff */
[----:B------:R-:W-:-:S05]  /*a2e0*/  @!P0 LEA.HI.X R3, R6, R3, R5, 0x2, P1 ;  /* 0x0000000306038211 */ /* 0x000fca00008f1405 */
[----:B------:R0:W5:Y:S01]  /*a2f0*/  @!P0 LDG.E R4, desc[UR36][R2.64] ;  /* 0x0000002402048981 */ /* 0x000162000c1e1900 */
[----:B------:R-:W-:Y:S02]  /*a300*/  ISETP.GT.U32.AND P0, PT, R32, 0x5f, PT ;  /* 0x0000005f2000780c */ /* 0x000fe40003f04070 */
[----:B------:R-:W-:-:S11]  /*a310*/  ISETP.GE.AND P1, PT, R20, UR4, PT ;  /* 0x0000000414007c0c */ /* 0x000fd6000bf26270 */
[----:B------:R-:W-:Y:S02]  /*a320*/  @P0 LOP3.LUT R25, R25, 0x8, RZ, 0xfc, !PT ;  /* 0x0000000819190812 */ /* 0x000fe400078efcff */
[----:B------:R-:W-:Y:S02]  /*a330*/  ISETP.GE.AND P0, PT, R9, UR4, PT ;  /* 0x0000000409007c0c */ /* 0x000fe4000bf06270 */
[----:B------:R-:W-:-:S04]  /*a340*/  LOP3.LUT R25, R25, 0xfffffffb, RZ, 0xc0, !PT ;  /* 0xfffffffb19197812 */ /* 0x000fc800078ec0ff */
[----:B------:R-:W-:-:S04]  /*a350*/  @P2 LOP3.LUT R25, R25, 0x4, RZ, 0xfc, !PT ;  /* 0x0000000419192812 */ /* 0x000fc800078efcff */
[----:B------:R-:W-:-:S04]  /*a360*/  LOP3.LUT R25, R25, 0xfffffffe, RZ, 0xc0, !PT ;  /* 0xfffffffe19197812 */ /* 0x000fc800078ec0ff */
[----:B------:R-:W-:-:S04]  /*a370*/  LOP3.LUT R25, R25, 0xfffffffd, RZ, 0xc0, !PT ;  /* 0xfffffffd19197812 */ /* 0x000fc800078ec0ff */
[----:B------:R-:W-:-:S04]  /*a380*/  @P1 LOP3.LUT R25, R25, 0x2, RZ, 0xfc, !PT ;  /* 0x0000000219191812 */ /* 0x000fc800078efcff */
[----:B------:R-:W-:Y:S01]  /*a390*/  @P0 LOP3.LUT R25, R25, 0x1, RZ, 0xfc, !PT ;  /* 0x0000000119190812 */ /* 0x000fe200078efcff */
[----:B0-----:R-:W-:Y:S06]  /*a3a0*/  BRA.DIV UR5, `(.L_x_256) ;  /* 0x0000003e054c7947 */ /* 0x001fec000b800000 */
.L_x_324:
[----:B------:R-:W2:Y:S01]  /*a3b0*/  LDL R2, [R1+0x20] ;  /* 0x0000200001027983 */ /* 0x000ea20000100800 */
[----:B------:R-:W-:Y:S02]  /*a3c0*/  LOP3.LUT R25, R25, 0xffffffef, RZ, 0xc0, !PT ;  /* 0xffffffef19197812 */ /* 0x000fe400078ec0ff */
[----:B------:R-:W-:Y:S02]  /*a3d0*/  SHF.R.S32.HI R32, RZ, 0x1f, R18 ;  /* 0x0000001fff207819 */ /* 0x000fe40000011412 */
[----:B--2---:R-:W-:-:S13]  /*a3e0*/  ISETP.NE.AND P0, PT, R2, 0x3, PT ;  /* 0x000000030200780c */ /* 0x004fda0003f05270 */
[----:B------:R-:W-:Y:S01]  /*a3f0*/  @P0 LOP3.LUT R25, R25, 0x10, RZ, 0xfc, !PT ;  /* 0x0000001019190812 */ /* 0x000fe200078efcff */
[----:B------:R-:W-:Y:S06]  /*a400*/  @!P0 BRA `(.L_x_257) ;  /* 0x0000000000048947 */ /* 0x000fec0003800000 */
[----:B------:R-:W-:Y:S01]  /*a410*/  BPT.TRAP 0x1 ;  /* 0x000000040000795c */ /* 0x000fe20000300000 */
.L_x_257:
[----:B------:R-:W-:Y:S01]  /*a420*/  SHF.R.S32.HI R5, RZ, 0x1f, R0 ;  /* 0x0000001fff057819 */ /* 0x000fe20000011400 */
[----:B------:R-:W-:Y:S01]  /*a430*/  ULDC.64 UR4, c[0x0][0x328] ;  /* 0x0000ca0000047ab9 */ /* 0x000fe20000000a00 */
[----:B------:R-:W-:Y:S01]  /*a440*/  BSSY B0, `(.L_x_258) ;  /* 0x0000017000007945 */ /* 0x000fe20003800000 */
[----:B------:R-:W-:-:S04]  /*a450*/  IMAD.WIDE.U32 R2, R0, UR4, RZ ;  /* 0x0000000400027c25 */ /* 0x000fc8000f8e00ff */
[----:B------:R-:W-:-:S04]  /*a460*/  IMAD R6, R5, UR4, RZ ;  /* 0x0000000405067c24 */ /* 0x000fc8000f8e02ff */
[----:B------:R-:W-:Y:S01]  /*a470*/  IMAD R6, R0, UR5, R6 ;  /* 0x0000000500067c24 */ /* 0x000fe2000f8e0206 */
[----:B------:R-:W-:-:S03]  /*a480*/  ULDC.64 UR4, c[0x0][0x338] ;  /* 0x0000ce0000047ab9 */ /* 0x000fc60000000a00 */
[----:B------:R-:W-:Y:S01]  /*a490*/  IMAD.IADD R3, R3, 0x1, R6 ;  /* 0x0000000103037824 */ /* 0x000fe200078e0206 */
[----:B-----5:R-:W-:Y:S01]  /*a4a0*/  SHF.R.S32.HI R6, RZ, 0x1f, R4 ;  /* 0x0000001fff067819 */ /* 0x020fe20000011404 */
[----:B------:R-:W-:-:S04]  /*a4b0*/  IMAD.WIDE.U32 R2, R4, UR4, R2 ;  /* 0x0000000404027c25 */ /* 0x000fc8000f8e0002 */
[----:B------:R-:W-:-:S04]  /*a4c0*/  IMAD R7, R6, UR4, RZ ;  /* 0x0000000406077c24 */ /* 0x000fc8000f8e02ff */
[----:B------:R-:W-:Y:S01]  /*a4d0*/  IMAD R7, R4, UR5, R7 ;  /* 0x0000000504077c24 */ /* 0x000fe2000f8e0207 */
[----:B------:R-:W-:-:S03]  /*a4e0*/  ULDC.64 UR4, c[0x0][0x330] ;  /* 0x0000cc0000047ab9 */ /* 0x000fc60000000a00 */
[----:B------:R-:W-:Y:S02]  /*a4f0*/  IMAD.IADD R3, R3, 0x1, R7 ;  /* 0x0000000103037824 */ /* 0x000fe400078e0207 */
[----:B------:R-:W-:Y:S02]  /*a500*/  IMAD R7, R32, UR4, RZ ;  /* 0x0000000420077c24 */ /* 0x000fe4000f8e02ff */
[----:B------:R-:W-:-:S04]  /*a510*/  IMAD.WIDE.U32 R2, R18, UR4, R2 ;  /* 0x0000000412027c25 */ /* 0x000fc8000f8e0002 */
[----:B------:R-:W-:Y:S01]  /*a520*/  IMAD R7, R18, UR5, R7 ;  /* 0x0000000512077c24 */ /* 0x000fe2000f8e0207 */
[----:B------:R-:W-:Y:S02]  /*a530*/  ULDC.64 UR4, c[0x0][0x318] ;  /* 0x0000c60000047ab9 */ /* 0x000fe40000000a00 */
[----:B------:R-:W-:Y:S01]  /*a540*/  LEA R23, P0, R2, UR4, 0x1 ;  /* 0x0000000402177c11 */ /* 0x000fe2000f8008ff */
[----:B------:R-:W-:-:S05]  /*a550*/  IMAD.IADD R7, R3, 0x1, R7 ;  /* 0x0000000103077824 */ /* 0x000fca00078e0207 */
[----:B------:R-:W-:Y:S02]  /*a560*/  LEA.HI.X R24, R2, UR5, R7, 0x1, P0 ;  /* 0x0000000502187c11 */ /* 0x000fe400080f0c07 */
[----:B------:R-:W-:Y:S02]  /*a570*/  LEA R7, R27, R22, 0x3 ;  /* 0x000000161b077211 */ /* 0x000fe400078e18ff */
[----:B------:R-:W-:-:S04]  /*a580*/  SHF.L.U32 R2, R28, 0x1f, RZ ;  /* 0x0000001f1c027819 */ /* 0x000fc800000006ff */
[----:B------:R-:W0:Y:S02]  /*a590*/  SYNCS.PHASECHK.TRANS64.TRYWAIT P0, [R7+URZ+0x2a840], R2 ;  /* 0x02a84002070075a7 */ /* 0x000e24000800017f */
[----:B0-----:R-:W-:Y:S05]  /*a5a0*/  @!P0 BRA `(.L_x_259) ;  /* 0x0000003c00008947 */ /* 0x001fea0003800000 */
.L_x_325:
[----:B------:R-:W-:Y:S05]  /*a5b0*/  BSYNC B0 ;  /* 0x0000000000007941 */ /* 0x000fea0003800000 */
.L_x_258:
[----:B------:R-:W1:Y:S01]  /*a5c0*/  S2R R8, SR_TID.X ;  /* 0x0000000000087919 */ /* 0x000e620000002100 */
[----:B------:R-:W-:Y:S01]  /*a5d0*/  ULDC.64 UR4, c[0x0][0x300] ;  /* 0x0000c00000047ab9 */ /* 0x000fe20000000a00 */
[----:B------:R-:W-:Y:S01]  /*a5e0*/  LOP3.LUT P4, RZ, R25, 0x4, RZ, 0xc0, !PT ;  /* 0x0000000419ff7812 */ /* 0x000fe2000788c0ff */
[----:B------:R-:W-:Y:S01]  /*a5f0*/  IMAD R5, R5, UR4, RZ ;  /* 0x0000000405057c24 */ /* 0x000fe2000f8e02ff */
[C---:B------:R-:W-:Y:S01]  /*a600*/  LOP3.LUT P3, RZ, R25.reuse, 0x2, RZ, 0xc0, !PT ;  /* 0x0000000219ff7812 */ /* 0x040fe2000786c0ff */
[----:B0-----:R-:W-:Y:S01]  /*a610*/  IMAD.WIDE.U32 R2, R0, UR4, RZ ;  /* 0x0000000400027c25 */ /* 0x001fe2000f8e00ff */
[----:B------:R-:W-:-:S03]  /*a620*/  LOP3.LUT P2, RZ, R25, 0x1, RZ, 0xc0, !PT ;  /* 0x0000000119ff7812 */ /* 0x000fc6000784c0ff */
[----:B------:R-:W-:Y:S01]  /*a630*/  IMAD R5, R0, UR5, R5 ;  /* 0x0000000500057c24 */ /* 0x000fe2000f8e0205 */
[----:B------:R-:W-:Y:S02]  /*a640*/  ULDC.64 UR4, c[0x0][0x310] ;  /* 0x0000c40000047ab9 */ /* 0x000fe40000000a00 */
[----:B------:R-:W-:Y:S02]  /*a650*/  IMAD R6, R6, UR4, RZ ;  /* 0x0000000406067c24 */ /* 0x000fe4000f8e02ff */
[----:B------:R-:W-:Y:S02]  /*a660*/  IMAD.IADD R3, R3, 0x1, R5 ;  /* 0x0000000103037824 */ /* 0x000fe400078e0205 */
        /* <DEDUP_REMOVED lines=8> */
[----:B-1----:R-:W-:Y:S01]  /*a6f0*/  LOP3.LUT R8, R8, 0x7f, RZ, 0xc0, !PT ;  /* 0x0000007f08087812 */ /* 0x002fe200078ec0ff */
[----:B------:R-:W-:Y:S01]  /*a700*/  IMAD R6, R26, -0x60, R36 ;  /* 0xffffffa01a067824 */ /* 0x000fe200078e0224 */
[----:B------:R-:W-:Y:S01]  /*a710*/  LEA R4, P0, R2, UR4, 0x1 ;  /* 0x0000000402047c11 */ /* 0x000fe2000f8008ff */
[----:B------:R-:W-:Y:S01]  /*a720*/  IMAD.IADD R0, R3, 0x1, R0 ;  /* 0x0000000103007824 */ /* 0x000fe200078e0200 */
[----:B------:R-:W-:Y:S01]  /*a730*/  SHF.R.U32.HI R9, RZ, 0x3, R8 ;  /* 0x00000003ff097819 */ /* 0x000fe20000011608 */
[----:B------:R-:W-:Y:S01]  /*a740*/  UMOV UR4, 0xffffffff ;  /* 0xffffffff00047882 */ /* 0x000fe20000000000 */
[----:B------:R-:W0:Y:S01]  /*a750*/  S2R R8, SR_TID.X ;  /* 0x0000000000087919 */ /* 0x000e220000002100 */
[----:B------:R-:W-:Y:S01]  /*a760*/  IMAD R5, R27, 0x4800, R33 ;  /* 0x000048001b057824 */ /* 0x000fe200078e0221 */
[----:B------:R-:W-:-:S02]  /*a770*/  IADD3 R6, -R9, R6, RZ ;  /* 0x0000000609067210 */ /* 0x000fc40007ffe1ff */
[----:B------:R-:W-:Y:S02]  /*a780*/  LEA.HI.X R0, R2, UR5, R0, 0x1, P0 ;  /* 0x0000000502007c11 */ /* 0x000fe400080f0c00 */
[----:B------:R-:W-:Y:S01]  /*a790*/  ISETP.GE.AND P0, PT, R6, 0x1, PT ;  /* 0x000000010600780c */ /* 0x000fe20003f06270 */
[----:B0-----:R-:W-:-:S05]  /*a7a0*/  IMAD.SHL.U32 R9, R8, 0x8, RZ ;  /* 0x0000000808097824 */ /* 0x001fca00078e00ff */
[----:B------:R-:W-:Y:S01]  /*a7b0*/  LOP3.LUT R9, R9, 0x38, RZ, 0xc0, !PT ;  /* 0x0000003809097812 */ /* 0x000fe200078ec0ff */
[----:B------:R-:W-:Y:S06]  /*a7c0*/  BRA.DIV UR4, `(.L_x_260) ;  /* 0x0000003a048c7947 */ /* 0x000fec000b800000 */
[----:B------:R-:W0:Y:S01]  /*a7d0*/  SHFL.IDX PT, R3, R4, RZ, 0x181f ;  /* 0x00181fff04037589 */ /* 0x000e2200000e0000 */
[----:B------:R-:W-:-:S03]  /*a7e0*/  @P0 IMAD R8, R5, 0x2, R22 ;  /* 0x0000000205080824 */ /* 0x000fc600078e0216 */
[----:B------:R-:W1:Y:S01]  /*a7f0*/  SHFL.IDX PT, R2, R0, RZ, 0x181f ;  /* 0x00181fff00027589 */ /* 0x000e6200000e0000 */
[----:B0-----:R-:W-:-:S05]  /*a800*/  @P0 LEA R3, P1, R9, R3, 0x1 ;  /* 0x0000000309030211 */ /* 0x001fca00078208ff */
[----:B-1----:R-:W-:Y:S01]  /*a810*/  @P0 IMAD.X R2, RZ, RZ, R2, P1 ;  /* 0x000000ffff020224 */ /* 0x002fe200008e0602 */
[----:B------:R-:W-:-:S04]  /*a820*/  ISETP.GE.AND P1, PT, R6, 0x11, PT ;  /* 0x000000110600780c */ /* 0x000fc80003f26270 */
[----:B------:R-:W-:-:S04]  /*a830*/  @P0 LOP3.LUT R3, R3, R2, RZ, 0x3c, !PT ;  /* 0x0000000203030212 */ /* 0x000fc800078e3cff */
[----:B------:R-:W-:-:S04]  /*a840*/  @P0 LOP3.LUT R2, R3, R2, RZ, 0x3c, !PT ;  /* 0x0000000203020212 */ /* 0x000fc800078e3cff */
[----:B------:R-:W-:-:S05]  /*a850*/  @P0 LOP3.LUT R3, R3, R2, RZ, 0x3c, !PT ;  /* 0x0000000203030212 */ /* 0x000fca00078e3cff */
[----:B------:R-:W-:Y:S01]  /*a860*/  @!PT LDS RZ, [RZ] ;  /* 0x00000000fffff984 */ /* 0x000fe20000000800 */
[----:B------:R-:W-:Y:S04]  /*a870*/  @P0 LDGSTS.E.BYPASS.LTC128B.128 [R8+0x18400], desc[UR36][R2.64], !P4 ;  /* 0x1840000002080fae */ /* 0x000fe8000e101d64 */
[----:B------:R-:W-:Y:S04]  /*a880*/  @P0 LDGSTS.E.BYPASS.LTC128B.128 [R8+0x1b400], desc[UR36][R2.64+0x80], !P3 ;  /* 0x1b40008002080fae */ /* 0x000fe8000d901d64 */
[----:B------:R0:W-:Y:S04]  /*a890*/  @P0 LDGSTS.E.BYPASS.LTC128B.128 [R8+0x1e400], desc[UR36][R2.64+0x100], !P2 ;  /* 0x1e40010002080fae */ /* 0x0001e8000d101d64 */
[----:B0-----:R-:W0:Y:S01]  /*a8a0*/  SHFL.IDX PT, R3, R4, 0x1, 0x181f ;  /* 0x00381f0004037f89 */ /* 0x001e2200000e0000 */
[----:B------:R-:W-:-:S03]  /*a8b0*/  @P1 IMAD R8, R5, 0x2, R22 ;  /* 0x0000000205081824 */ /* 0x000fc600078e0216 */
[----:B------:R-:W1:Y:S01]  /*a8c0*/  SHFL.IDX PT, R2, R0, 0x1, 0x181f ;  /* 0x00381f0000027f89 */ /* 0x000e6200000e0000 */
[----:B0-----:R-:W-:-:S04]  /*a8d0*/  @P1 LEA R3, P0, R9, R3, 0x1 ;  /* 0x0000000309031211 */ /* 0x001fc800078008ff */
[----:B-1----:R-:W-:-:S04]  /*a8e0*/  @P1 IADD3.X R2, RZ, R2, RZ, P0, !PT ;  /* 0x00000002ff021210 */ /* 0x002fc800007fe4ff */
[----:B------:R-:W-:-:S04]  /*a8f0*/  @P1 LOP3.LUT R3, R3, R2, RZ, 0x3c, !PT ;  /* 0x0000000203031212 */ /* 0x000fc800078e3cff */
[----:B------:R-:W-:-:S04]  /*a900*/  @P1 LOP3.LUT R2, R3, R2, RZ, 0x3c, !PT ;  /* 0x0000000203021212 */ /* 0x000fc800078e3cff */
[----:B------:R-:W-:-:S05]  /*a910*/  @P1 LOP3.LUT R3, R3, R2, RZ, 0x3c, !PT ;  /* 0x0000000203031212 */ /* 0x000fca00078e3cff */
[----:B------:R-:W-:Y:S04]  /*a920*/  @P1 LDGSTS.E.BYPASS.LTC128B.128 [R8+0x18c00], desc[UR36][R2.64], !P4 ;  /* 0x18c0000002081fae */ /* 0x000fe8000e101d64 */
[----:B------:R-:W-:Y:S04]  /*a930*/  @P1 LDGSTS.E.BYPASS.LTC128B.128 [R8+0x1bc00], desc[UR36][R2.64+0x80], !P3 ;  /* 0x1bc0008002081fae */ /* 0x000fe8000d901d64 */
[----:B------:R0:W-:Y:S01]  /*a940*/  @P1 LDGSTS.E.BYPASS.LTC128B.128 [R8+0x1ec00], desc[UR36][R2.64+0x100], !P2 ;  /* 0x1ec0010002081fae */ /* 0x0001e2000d101d64 */
[----:B------:R-:W-:-:S03]  /*a950*/  ISETP.GE.AND P1, PT, R6, 0x21, PT ;  /* 0x000000210600780c */ /* 0x000fc60003f26270 */
[----:B0-----:R-:W0:Y:S10]  /*a960*/  SHFL.IDX PT, R3, R4, 0x2, 0x181f ;  /* 0x00581f0004037f89 */ /* 0x001e3400000e0000 */
[----:B------:R-:W-:Y:S01]  /*a970*/  @P1 IMAD R8, R5, 0x2, R22 ;  /* 0x0000000205081824 */ /* 0x000fe200078e0216 */
[----:B------:R-:W1:Y:S01]  /*a980*/  SHFL.IDX PT, R2, R0, 0x2, 0x181f ;  /* 0x00581f0000027f89 */ /* 0x000e6200000e0000 */
[----:B0-----:R-:W-:-:S05]  /*a990*/  @P1 LEA R3, P0, R9, R3, 0x1 ;  /* 0x0000000309031211 */ /* 0x001fca00078008ff */
[----:B-1----:R-:W-:-:S05]  /*a9a0*/  @P1 IMAD.X R2, RZ, RZ, R2, P0 ;  /* 0x000000ffff021224 */ /* 0x002fca00000e0602 */
        /* <DEDUP_REMOVED lines=21> */
[----:B------:R-:W1:Y:S04]  /*ab00*/  SHFL.IDX PT, R2, R0, 0x4, 0x181f ;  /* 0x00981f0000027f89 */ /* 0x000e6800000e0000 */
[----:B------:R-:W2:Y:S01]  /*ab10*/  SHFL.IDX PT, R0, R0, 0x5, 0x181f ;  /* 0x00b81f0000007f89 */ /* 0x000ea200000e0000 */
[----:B0-----:R-:W-:-:S05]  /*ab20*/  @P1 LEA R3, P0, R9, R3, 0x1 ;  /* 0x0000000309031211 */ /* 0x001fca00078008ff */
[----:B-1----:R-:W-:-:S05]  /*ab30*/  @P1 IMAD.X R2, RZ, RZ, R2, P0 ;  /* 0x000000ffff021224 */ /* 0x002fca00000e0602 */
[----:B------:R-:W-:-:S04]  /*ab40*/  @P1 LOP3.LUT R3, R3, R2, RZ, 0x3c, !PT ;  /* 0x0000000203031212 */ /* 0x000fc800078e3cff */
[----:B------:R-:W-:-:S04]  /*ab50*/  @P1 LOP3.LUT R2, R3, R2, RZ, 0x3c, !PT ;  /* 0x0000000203021212 */ /* 0x000fc800078e3cff */
[----:B------:R-:W-:-:S05]  /*ab60*/  @P1 LOP3.LUT R3, R3, R2, RZ, 0x3c, !PT ;  /* 0x0000000203031212 */ /* 0x000fca00078e3cff */
[----:B------:R-:W-:Y:S04]  /*ab70*/  @P1 LDGSTS.E.BYPASS.LTC128B.128 [R8+0x1a400], desc[UR36][R2.64], !P4 ;  /* 0x1a40000002081fae */ /* 0x000fe8000e101d64 */
[----:B------:R-:W-:Y:S04]  /*ab80*/  @P1 LDGSTS.E.BYPASS.LTC128B.128 [R8+0x1d400], desc[UR36][R2.64+0x80], !P3 ;  /* 0x1d40008002081fae */ /* 0x000fe8000d901d64 */
[----:B------:R0:W-:Y:S04]  /*ab90*/  @P1 LDGSTS.E.BYPASS.LTC128B.128 [R8+0x20400], desc[UR36][R2.64+0x100], !P2 ;  /* 0x2040010002081fae */ /* 0x0001e8000d101d64 */
[----:B0-2---:R0:W1:Y:S02]  /*aba0*/  SHFL.IDX PT, R2, R4, 0x5, 0x181f ;  /* 0x00b81f0004027f89 */ /* 0x00506400000e0000 */
.L_x_339:
[----:B------:R-:W-:-:S13]  /*abb0*/  ISETP.GE.AND P0, PT, R6, 0x51, PT ;  /* 0x000000510600780c */ /* 0x000fda0003f06270 */
[----:B-1----:R-:W-:Y:S01]  /*abc0*/  @P0 LEA R2, P1, R9, R2, 0x1 ;  /* 0x0000000209020211 */ /* 0x002fe200078208ff */
[----:B------:R-:W-:-:S03]  /*abd0*/  @P0 IMAD R5, R5, 0x2, R22 ;  /* 0x0000000205050824 */ /* 0x000fc600078e0216 */
[----:B------:R-:W-:-:S05]  /*abe0*/  @P0 IADD3.X R3, RZ, R0, RZ, P1, !PT ;  /* 0x00000000ff030210 */ /* 0x000fca0000ffe4ff */
        /* <DEDUP_REMOVED lines=8> */
.L_x_261:
[----:B------:R-:W-:Y:S02]  /*ac70*/  PLOP3.LUT P1, PT, P1, P0, PT, 0xa2, 0x0 ;  /* 0x000000000000781c */ /* 0x000fe40000f21472 */
[----:B------:R-:W-:-:S08]  /*ac80*/  @P0 R2UR P1, UR4, R7 ;  /* 0x00000000070402ca */ /* 0x000fd00000020000 */
[----:B------:R-:W-:-:S05]  /*ac90*/  @P0 PLOP3.LUT P0, PT, P1, PT, PT, 0x80, 0x0 ;  /* 0x000000000000081c */ /* 0x000fca0000f0f070 */
[----:B------:R-:W-:Y:S01]  /*aca0*/  @!P1 SYNCS.ARRIVE.TRANS64.RED.A0T1 RZ, [UR4+0x2a830], RZ ;  /* 0x02a830ffffff99a7 */ /* 0x000fe20008200404 */
[----:B------:R-:W-:Y:S07]  /*acb0*/  @!P1 ARRIVES.LDGSTSBAR.64.TRANSCNT [UR4+0x2a830] ;  /* 0x02a83000ff0099b0 */ /* 0x000fee0008000a84 */
[----:B------:R-:W-:Y:S05]  /*acc0*/  @P0 BRA.U.ANY `(.L_x_261) ;  /* 0xfffffffd00e80947 */ /* 0x000fea000393ffff */
[----:B------:R-:W-:Y:S01]  /*acd0*/  NOP ;  /* 0x0000000000007918 */ /* 0x000fe20000000000 */
[----:B------:R-:W2:Y:S02]  /*ace0*/  LDL R0, [R1+0x20] ;  /* 0x0000200001007983 */ /* 0x000ea40000100800 */
[----:B--2---:R-:W-:-:S13]  /*acf0*/  ISETP.NE.AND P2, PT, R0, 0x3, PT ;  /* 0x000000030000780c */ /* 0x004fda0003f45270 */
[----:B------:R-:W-:Y:S05]  /*ad00*/  @!P2 BRA `(.L_x_262) ;  /* 0x000000000004a947 */ /* 0x000fea0003800000 */
[----:B------:R-:W-:Y:S01]  /*ad10*/  BPT.TRAP 0x1 ;  /* 0x000000040000795c */ /* 0x000fe20000300000 */
.L_x_262:
[----:B------:R2:W5:Y:S01]  /*ad20*/  LDL.LU R0, [R1+0x8] ;  /* 0x0000080001007983 */ /* 0x0005620000300800 */
[----:B------:R-:W-:Y:S01]  /*ad30*/  LOP3.LUT P0, RZ, R25, 0x40, RZ, 0xc0, !PT ;  /* 0x0000004019ff7812 */ /* 0x000fe2000780c0ff */
[----:B------:R2:W-:-:S12]  /*ad40*/  SYNCS.ARRIVE.TRANS64.A1T0 RZ, [R7+URZ+0x2a830], RZ ;  /* 0x02a830ff07ff79a7 */ /* 0x0005d8000810003f */
[----:B------:R-:W-:Y:S05]  /*ad50*/  WARPSYNC.ALL ;  /* 0x0000000000007948 */ /* 0x000fea0003800000 */
[----:B------:R-:W-:Y:S01]  /*ad60*/  ULDC.64 UR4, c[0x0][0x298] ;  /* 0x0000a60000047ab9 */ /* 0x000fe20000000a00 */
[----:B-1----:R-:W-:Y:S01]  /*ad70*/  VIADD R2, R22, 0xc400 ;  /* 0x0000c40016027836 */ /* 0x002fe20000000000 */
[----:B------:R-:W-:Y:S01]  /*ad80*/  SEL R30, R30, RZ, !P0 ;  /* 0x000000ff1e1e7207 */ /* 0x000fe20004000000 */
[----:B0-----:R-:W-:Y:S01]  /*ad90*/  IMAD.WIDE.U32 R4, R35, UR4, RZ ;  /* 0x0000000423047c25 */ /* 0x001fe2000f8e00ff */
[----:B------:R-:W-:Y:S01]  /*ada0*/  BSSY B6, `(.L_x_263) ;  /* 0x000001b000067945 */ /* 0x000fe20003800000 */
[----:B------:R-:W-:Y:S01]  /*adb0*/  BAR.SYNC.DEFER_BLOCKING 0x8, 0x180 ;  /* 0x0206000000007b1d */ /* 0x000fe20000010000 */
[----:B-----5:R-:W-:-:S02]  /*adc0*/  SEL R0, R0, RZ, !P0 ;  /* 0x000000ff00007207 */ /* 0x020fc40004000000 */
[----:B------:R-:W-:-:S03]  /*add0*/  LOP3.LUT P0, RZ, R2, 0x3ff, RZ, 0xc0, !PT ;  /* 0x000003ff02ff7812 */ /* 0x000fc6000780c0ff */
[----:B------:R0:W-:Y:S04]  /*ade0*/  STL [R1+0x1c], R0 ;  /* 0x00001c0001007387 */ /* 0x0001e80000100800 */
[----:B------:R1:W-:Y:S01]  /*adf0*/  STL.64 [R1+0x8], R4 ;  /* 0x0000080401007387 */ /* 0x0003e20000100a00 */
[----:B0-----:R-:W-:-:S05]  /*ae00*/  SHF.R.S32.HI R0, RZ, 0x1f, R35 ;  /* 0x0000001fff007819 */ /* 0x001fca0000011423 */
[----:B------:R-:W-:-:S04]  /*ae10*/  IMAD R0, R0, UR4, RZ ;  /* 0x0000000400007c24 */ /* 0x000fc8000f8e02ff */
[----:B------:R-:W-:-:S04]  /*ae20*/  IMAD R0, R35, UR5, R0 ;  /* 0x0000000523007c24 */ /* 0x000fc8000f8e0200 */
[----:B------:R-:W-:Y:S01]  /*ae30*/  IMAD.IADD R35, R5, 0x1, R0 ;  /* 0x0000000105237824 */ /* 0x000fe200078e0200 */
[----:B-1----:R-:W-:Y:S06]  /*ae40*/  @!P0 BRA `(.L_x_264) ;  /* 0x0000000000408947 */ /* 0x002fec0003800000 */
[----:B------:R-:W-:Y:S01]  /*ae50*/  MOV R2, 0x0 ;  /* 0x0000000000027802 */ /* 0x000fe20000000f00 */
        /* <DEDUP_REMOVED lines=8> */
[----:B--2---:R-:W-:Y:S01]  /*aee0*/  IMAD.U32 R7, RZ, RZ, UR9 ;  /* 0x00000009ff077e24 */ /* 0x004fe2000f8e00ff */
[----:B------:R-:W-:Y:S01]  /*aef0*/  MOV R13, RZ ;  /* 0x000000ff000d7202 */ /* 0x000fe20000000f00 */
[----:B------:R-:W-:-:S02]  /*af00*/  IMAD.U32 R11, RZ, RZ, UR5 ;  /* 0x00000005ff0b7e24 */ /* 0x000fc4000f8e00ff */
[----:B------:R-:W-:Y:S02]  /*af10*/  IMAD.MOV.U32 R8, RZ, RZ, 0x70 ;  /* 0x00000070ff087424 */ /* 0x000fe400078e00ff */
[----:B------:R-:W-:-:S07]  /*af20*/  IMAD.MOV.U32 R12, RZ, RZ, 0x1 ;  /* 0x00000001ff0c7424 */ /* 0x000fce00078e00ff */
[----:B------:R-:W-:-:S07]  /*af30*/  LEPC R20, `(.L_x_264) ;  /* 0x000000001014794e */ /* 0x000fce0000000000 */
[----:B0-----:R-:W-:Y:S05]  /*af40*/  CALL.ABS.NOINC R2 ;  /* 0x0000000002007343 */ /* 0x001fea0003c00000 */
.L_x_264:
[----:B------:R-:W-:Y:S05]  /*af50*/  BSYNC B6 ;  /* 0x0000000000067941 */ /* 0x000fea0003800000 */
.L_x_263:
[----:B------:R-:W3:Y:S01]  /*af60*/  LDL.LU R20, [R1+0x1c] ;  /* 0x00001c0001147983 */ /* 0x000ee20000300800 */
[----:B------:R-:W0:Y:S01]  /*af70*/  LDC R8, c[0x0][0x448] ;  /* 0x00011200ff087b82 */ /* 0x000e220000000800 */
[----:B------:R-:W-:Y:S02]  /*af80*/  ULDC.64 UR4, c[0x0][0x2d8] ;  /* 0x0000b60000047ab9 */ /* 0x000fe40000000a00 */
[----:B------:R-:W4:Y:S01]  /*af90*/  LDL.LU.64 R2, [R1+0x8] ;  /* 0x0000080001027983 */ /* 0x000f220000300a00 */
[----:B------:R-:W-:Y:S02]  /*afa0*/  IMAD.SHL.U32 R4, R17, 0x80, RZ ;  /* 0x0000008011047824 */ /* 0x000fe400078e00ff */
[----:B------:R-:W-:Y:S01]  /*afb0*/  IMAD R0, R32, UR4, RZ ;  /* 0x0000000420007c24 */ /* 0x000fe2000f8e02ff */
[----:B------:R1:W5:Y:S03]  /*afc0*/  LDL R17, [R1+0x10] ;  /* 0x0000100001117983 */ /* 0x0003660000100800 */
[----:B------:R-:W-:Y:S01]  /*afd0*/  IMAD R0, R18, UR5, R0 ;  /* 0x0000000512007c24 */ /* 0x000fe2000f8e0200 */
[----:B0-----:R-:W-:Y:S01]  /*afe0*/  ISETP.NE.AND P0, PT, R8, 0x1, PT ;  /* 0x000000010800780c */ /* 0x001fe20003f05270 */
[----:B------:R-:W0:Y:S02]  /*aff0*/  S2R R11, SR_TID.X ;  /* 0x00000000000b7919 */ /* 0x000e240000002100 */
[----:B0-----:R-:W-:-:S05]  /*b000*/  IMAD.SHL.U32 R9, R11, 0x8, RZ ;  /* 0x000000080b097824 */ /* 0x001fca00078e00ff */
[----:B------:R-:W-:Y:S01]  /*b010*/  LOP3.LUT R9, R9, 0x38, RZ, 0xc0, !PT ;  /* 0x0000003809097812 */ /* 0x000fe200078ec0ff */
[----:B---3--:R-:W-:Y:S02]  /*b020*/  IMAD.MOV.U32 R21, RZ, RZ, R20 ;  /* 0x000000ffff157224 */ /* 0x008fe400078e0014 */
[----:B------:R-:W0:Y:S01]  /*b030*/  S2R R20, SR_TID.X ;  /* 0x0000000000147919 */ /* 0x000e220000002100 */
[----:B----4-:R-:W-:Y:S02]  /*b040*/  IMAD.MOV.U32 R3, RZ, RZ, R35 ;  /* 0x000000ffff037224 */ /* 0x010fe400078e0023 */
[----:B------:R-:W-:Y:S01]  /*b050*/  IMAD.WIDE.U32 R2, R18, UR4, R2 ;  /* 0x0000000412027c25 */ /* 0x000fe2000f8e0002 */
[----:B------:R-:W-:-:S03]  /*b060*/  ULDC.64 UR4, c[0x0][0x2e0] ;  /* 0x0000b80000047ab9 */ /* 0x000fc60000000a00 */
[----:B------:R-:W-:Y:S02]  /*b070*/  IMAD R5, R21, UR4, RZ ;  /* 0x0000000415057c24 */ /* 0x000fe4000f8e02ff */
[----:B------:R-:W-:Y:S02]  /*b080*/  IMAD.IADD R3, R3, 0x1, R0 ;  /* 0x0000000103037824 */ /* 0x000fe400078e0200 */
[C---:B------:R-:W-:Y:S02]  /*b090*/  IMAD R0, R30.reuse, UR5, R5 ;  /* 0x000000051e007c24 */ /* 0x040fe4000f8e0205 */
[----:B------:R-:W-:Y:S01]  /*b0a0*/  IMAD.WIDE.U32 R2, R30, UR4, R2 ;  /* 0x000000041e027c25 */ /* 0x000fe2000f8e0002 */
[----:B------:R-:W2:Y:S01]  /*b0b0*/  @P0 LDC R5, c[0x0][0x44c] ;  /* 0x00011300ff050b82 */ /* 0x000ea20000000800 */
[----:B------:R-:W-:-:S03]  /*b0c0*/  ULDC.64 UR4, c[0x0][0x2d0] ;  /* 0x0000b40000047ab9 */ /* 0x000fc60000000a00 */
[----:B------:R-:W-:-:S04]  /*b0d0*/  IADD3 R3, R3, R0, RZ ;  /* 0x0000000003037210 */ /* 0x000fc80007ffe0ff */
[----:B------:R-:W3:Y:S01]  /*b0e0*/  @P0 LDC R0, c[0x0][0x450] ;  /* 0x00011400ff000b82 */ /* 0x000ee20000000800 */
[C---:B0-----:R-:W-:Y:S01]  /*b0f0*/  LOP3.LUT R21, R20.reuse, 0x7f, RZ, 0xc0, !PT ;  /* 0x0000007f14157812 */ /* 0x041fe200078ec0ff */
[----:B------:R-:W-:-:S03]  /*b100*/  IMAD.SHL.U32 R20, R20, 0x10, RZ ;  /* 0x0000001014147824 */ /* 0x000fc600078e00ff */
[----:B------:R-:W-:-:S04]  /*b110*/  SHF.R.U32.HI R21, RZ, 0x3, R21 ;  /* 0x00000003ff157819 */ /* 0x000fc80000011615 */
[----:B------:R-:W-:-:S04]  /*b120*/  LOP3.LUT R20, R21, 0x70, R20, 0xf8, !PT ;  /* 0x0000007015147812 */ /* 0x000fc800078ef814 */
[----:B------:R-:W-:-:S05]  /*b130*/  LOP3.LUT R6, R20, R4, RZ, 0xfc, !PT ;  /* 0x0000000414067212 */ /* 0x000fca00078efcff */
[----:B--2---:R-:W-:-:S04]  /*b140*/  @P0 IMAD.HI.U32 R7, R6, R5, RZ ;  /* 0x0000000506070227 */ /* 0x004fc800078e00ff */
[----:B------:R-:W-:Y:S01]  /*b150*/  IMAD.MOV.U32 R5, RZ, RZ, R6 ;  /* 0x000000ffff057224 */ /* 0x000fe200078e0006 */
[----:B---3--:R-:W-:-:S04]  /*b160*/  @P0 SHF.R.U32.HI R5, RZ, R0, R7 ;  /* 0x00000000ff050219 */ /* 0x008fc80000011607 */
[----:B------:R-:W-:-:S05]  /*b170*/  IADD3 R0, -R5, RZ, RZ ;  /* 0x000000ff05007210 */ /* 0x000fca0007ffe1ff */
[----:B------:R-:W-:Y:S01]  /*b180*/  IMAD R0, R8, R0, R6 ;  /* 0x0000000008007224 */ /* 0x000fe200078e0206 */
[----:B------:R-:W-:Y:S01]  /*b190*/  SHF.R.S32.HI R6, RZ, 0x1f, R5 ;  /* 0x0000001fff067819 */ /* 0x000fe20000011405 */
[----:B------:R-:W-:-:S04]  /*b1a0*/  IMAD.WIDE.U32 R2, R5, UR4, R2 ;  /* 0x0000000405027c25 */ /* 0x000fc8000f8e0002 */
[----:B------:R-:W-:-:S04]  /*b1b0*/  IMAD R6, R6, UR4, RZ ;  /* 0x0000000406067c24 */ /* 0x000fc8000f8e02ff */
[----:B------:R-:W-:Y:S01]  /*b1c0*/  IMAD R6, R5, UR5, R6 ;  /* 0x0000000505067c24 */ /* 0x000fe2000f8e0206 */
[----:B------:R-:W-:Y:S01]  /*b1d0*/  SHF.R.S32.HI R5, RZ, 0x1f, R0 ;  /* 0x0000001fff057819 */ /* 0x000fe20000011400 */
[----:B------:R-:W-:Y:S02]  /*b1e0*/  ULDC.64 UR4, c[0x0][0x2c8] ;  /* 0x0000b20000047ab9 */ /* 0x000fe40000000a00 */
[----:B------:R-:W-:Y:S02]  /*b1f0*/  IMAD.IADD R3, R3, 0x1, R6 ;  /* 0x0000000103037824 */ /* 0x000fe400078e0206 */
[----:B------:R-:W-:Y:S01]  /*b200*/  IMAD R5, R5, UR4, RZ ;  /* 0x0000000405057c24 */ /* 0x000fe2000f8e02ff */
[----:B------:R-:W-:Y:S01]  /*b210*/  SHF.L.U32 R21, R11, 0x3, RZ ;  /* 0x000000030b157819 */ /* 0x000fe200000006ff */
[----:B------:R-:W-:-:S04]  /*b220*/  IMAD.WIDE.U32 R2, R0, UR4, R2 ;  /* 0x0000000400027c25 */ /* 0x000fc8000f8e0002 */
[----:B------:R-:W-:Y:S01]  /*b230*/  IMAD R5, R0, UR5, R5 ;  /* 0x0000000500057c24 */ /* 0x000fe2000f8e0205 */
[----:B------:R-:W-:Y:S01]  /*b240*/  ULDC.64 UR4, c[0x0][0x280] ;  /* 0x0000a00000047ab9 */ /* 0x000fe20000000a00 */
[----:B------:R-:W-:Y:S02]  /*b250*/  LOP3.LUT R21, R21, 0x38, RZ, 0xc0, !PT ;  /* 0x0000003815157812 */ /* 0x000fe400078ec0ff */
[----:B------:R-:W-:Y:S01]  /*b260*/  IMAD.IADD R5, R3, 0x1, R5 ;  /* 0x0000000103057824 */ /* 0x000fe200078e0205 */
[----:B------:R-:W-:Y:S01]  /*b270*/  LEA R0, P0, R2, UR4, 0x1 ;  /* 0x0000000402007c11 */ /* 0x000fe2000f8008ff */
[----:B------:R-:W-:Y:S01]  /*b280*/  ULDC UR4, c[0x0][0x2b8] ;  /* 0x0000ae0000047ab9 */ /* 0x000fe20000000800 */
[----:B------:R-:W-:Y:S02]  /*b290*/  LOP3.LUT R20, R11, 0x7f, RZ, 0xc0, !PT ;  /* 0x0000007f0b147812 */ /* 0x000fe400078ec0ff */
[C---:B------:R-:W-:Y:S02]  /*b2a0*/  LOP3.LUT R10, R21.reuse, 0x40, RZ, 0xfc, !PT ;  /* 0x00000040150a7812 */ /* 0x040fe400078efcff */
[----:B------:R-:W-:-:S02]  /*b2b0*/  LOP3.LUT R11, R21, 0x80, RZ, 0xfc, !PT ;  /* 0x00000080150b7812 */ /* 0x000fc400078efcff */
[----:B------:R-:W-:Y:S01]  /*b2c0*/  LEA.HI.X R5, R2, UR5, R5, 0x1, P0 ;  /* 0x0000000502057c11 */ /* 0x000fe200080f0c05 */
[----:B------:R-:W-:Y:S01]  /*b2d0*/  UMOV UR5, 0xffffffff ;  /* 0xffffffff00057882 */ /* 0x000fe20000000000 */
[----:B------:R-:W-:Y:S02]  /*b2e0*/  ISETP.GE.AND P3, PT, R9, UR4, PT ;  /* 0x0000000409007c0c */ /* 0x000fe4000bf66270 */
[----:B------:R-:W-:Y:S02]  /*b2f0*/  ISETP.GE.AND P2, PT, R10, UR4, PT ;  /* 0x000000040a007c0c */ /* 0x000fe4000bf46270 */
[----:B------:R-:W-:Y:S02]  /*b300*/  ISETP.GE.AND P0, PT, R11, UR4, PT ;  /* 0x000000040b007c0c */ /* 0x000fe4000bf06270 */
[----:B------:R-:W-:Y:S01]  /*b310*/  SHF.R.U32.HI R10, RZ, 0x3, R20 ;  /* 0x00000003ff0a7819 */ /* 0x000fe20000011614 */
[----:B-1----:R-:W-:Y:S10]  /*b320*/  BRA.DIV UR5, `(.L_x_265) ;  /* 0x0000003605dc7947 */ /* 0x002ff4000b800000 */
[----:B------:R-:W0:Y:S01]  /*b330*/  SHFL.IDX PT, R3, R0, RZ, 0x181f ;  /* 0x00181fff00037589 */ /* 0x000e2200000e0000 */
[----:B-----5:R-:W-:Y:S02]  /*b340*/  IMAD R6, R17, R8, RZ ;  /* 0x0000000811067224 */ /* 0x020fe400078e02ff */
[----:B------:R-:W-:Y:S01]  /*b350*/  IMAD.IADD R4, R10, 0x1, R4 ;  /* 0x000000010a047824 */ /* 0x000fe200078e0204 */
[----:B------:R-:W1:Y:S04]  /*b360*/  SHFL.IDX PT, R2, R5, RZ, 0x181f ;  /* 0x00181fff05027589 */ /* 0x000e6800000e0000 */
[----:B------:R-:W-:Y:S01]  /*b370*/  ISETP.GE.AND P1, PT, R4, R6, PT ;  /* 0x000000060400720c */ /* 0x000fe20003f26270 */
[----:B------:R-:W-:-:S12]  /*b380*/  SHFL.IDX PT, R14, R0, 0x7, 0x181f ;  /* 0x00f81f00000e7f89 */ /* 0x000fd800000e0000 */
[----:B0-----:R-:W-:-:S05]  /*b390*/  @!P1 LEA R7, P4, R9, R3, 0x1 ;  /* 0x0000000309079211 */ /* 0x001fca00078808ff */
[----:B-1----:R-:W-:Y:S02]  /*b3a0*/  @!P1 IMAD.X R3, RZ, RZ, R2, P4 ;  /* 0x000000ffff039224 */ /* 0x002fe400020e0602 */
[----:B------:R-:W-:Y:S01]  /*b3b0*/  @!P1 IMAD.MOV.U32 R2, RZ, RZ, R7 ;  /* 0x000000ffff029224 */ /* 0x000fe200078e0007 */
[----:B------:R-:W-:-:S04]  /*b3c0*/  IADD3 R7, R4, 0x10, RZ ;  /* 0x0000001004077810 */ /* 0x000fc80007ffe0ff */
[----:B------:R-:W-:Y:S04]  /*b3d0*/  @!P1 LDGSTS.E.BYPASS.LTC128B.128 [R34+0xc400], desc[UR36][R2.64], !P3 ;  /* 0x0c40000002229fae */ /* 0x000fe8000d901d64 */
[----:B------:R-:W-:Y:S04]  /*b3e0*/  @!P1 LDGSTS.E.BYPASS.LTC128B.128 [R34+0x10400], desc[UR36][R2.64+0x80], !P2 ;  /* 0x1040008002229fae */ /* 0x000fe8000d101d64 */
[----:B------:R0:W-:Y:S01]  /*b3f0*/  @!P1 LDGSTS.E.BYPASS.LTC128B.128 [R34+0x14400], desc[UR36][R2.64+0x100], !P0 ;  /* 0x1440010002229fae */ /* 0x0001e2000c101d64 */
[----:B------:R-:W-:-:S03]  /*b400*/  ISETP.GE.AND P1, PT, R7, R6, PT ;  /* 0x000000060700720c */ /* 0x000fc60003f26270 */
[----:B0-----:R-:W0:Y:S04]  /*b410*/  SHFL.IDX PT, R3, R0, 0x1, 0x181f ;  /* 0x00381f0000037f89 */ /* 0x001e2800000e0000 */
[----:B------:R-:W1:Y:S06]  /*b420*/  SHFL.IDX PT, R2, R5, 0x1, 0x181f ;  /* 0x00381f0005027f89 */ /* 0x000e6c00000e0000 */
[----:B0-----:R-:W-:-:S05]  /*b430*/  @!P1 LEA R7, P4, R9, R3, 0x1 ;  /* 0x0000000309079211 */ /* 0x001fca00078808ff */
[----:B-1----:R-:W-:Y:S02]  /*b440*/  @!P1 IMAD.X R8, RZ, RZ, R2, P4 ;  /* 0x000000ffff089224 */ /* 0x002fe400020e0602 */
[----:B------:R-:W-:Y:S01]  /*b450*/  @!P1 IMAD.MOV.U32 R2, RZ, RZ, R7 ;  /* 0x000000ffff029224 */ /* 0x000fe200078e0007 */
[----:B------:R-:W-:Y:S01]  /*b460*/  IADD3 R7, R4, 0x20, RZ ;  /* 0x0000002004077810 */ /* 0x000fe20007ffe0ff */
[----:B------:R-:W-:-:S05]  /*b470*/  @!P1 IMAD.MOV.U32 R3, RZ, RZ, R8 ;  /* 0x000000ffff039224 */ /* 0x000fca00078e0008 */
        /* <DEDUP_REMOVED lines=49> */
[----:B------:R-:W1:Y:S04]  /*b790*/  SHFL.IDX PT, R2, R5, 0x6, 0x181f ;  /* 0x00d81f0005027f89 */ /* 0x000e6800000e0000 */
[----:B------:R-:W2:Y:S02]  /*b7a0*/  SHFL.IDX PT, R5, R5, 0x7, 0x181f ;  /* 0x00f81f0005057f89 */ /* 0x000ea400000e0000 */
[----:B0-----:R-:W-:-:S05]  /*b7b0*/  @!P1 LEA R7, P4, R9, R3, 0x1 ;  /* 0x0000000309079211 */ /* 0x001fca00078808ff */
[----:B-1----:R-:W-:Y:S02]  /*b7c0*/  @!P1 IMAD.X R8, RZ, RZ, R2, P4 ;  /* 0x000000ffff089224 */ /* 0x002fe400020e0602 */
[----:B------:R-:W-:Y:S02]  /*b7d0*/  @!P1 IMAD.MOV.U32 R2, RZ, RZ, R7 ;  /* 0x000000ffff029224 */ /* 0x000fe400078e0007 */
[----:B------:R-:W-:-:S05]  /*b7e0*/  @!P1 IMAD.MOV.U32 R3, RZ, RZ, R8 ;  /* 0x000000ffff039224 */ /* 0x000fca00078e0008 */
[----:B------:R0:W-:Y:S04]  /*b7f0*/  @!P1 LDGSTS.E.BYPASS.LTC128B.128 [R34+0xf400], desc[UR36][R2.64], !P3 ;  /* 0x0f40000002229fae */ /* 0x0001e8000d901d64 */
[----:B------:R0:W-:Y:S04]  /*b800*/  @!P1 LDGSTS.E.BYPASS.LTC128B.128 [R34+0x13400], desc[UR36][R2.64+0x80], !P2 ;  /* 0x1340008002229fae */ /* 0x0001e8000d101d64 */
[----:B--2---:R0:W-:Y:S02]  /*b810*/  @!P1 LDGSTS.E.BYPASS.LTC128B.128 [R34+0x17400], desc[UR36][R2.64+0x100], !P0 ;  /* 0x1740010002229fae */ /* 0x0041e4000c101d64 */
.L_x_356:
[----:B0-----:R-:W-:Y:S01]  /*b820*/  IADD3 R3, R4, 0x70, RZ ;  /* 0x0000007004037810 */ /* 0x001fe20007ffe0ff */
[----:B------:R-:W-:Y:S03]  /*b830*/  BSSY B0, `(.L_x_266) ;  /* 0x000000b000007945 */ /* 0x000fe60003800000 */
[----:B------:R-:W-:-:S13]  /*b840*/  ISETP.GE.AND P1, PT, R3, R6, PT ;  /* 0x000000060300720c */ /* 0x000fda0003f26270 */
[----:B------:R-:W-:Y:S05]  /*b850*/  @P1 BRA `(.L_x_267) ;  /* 0x0000000000201947 */ /* 0x000fea0003800000 */
[----:B------:R-:W-:-:S05]  /*b860*/  LEA R2, P1, R9, R14, 0x1 ;  /* 0x0000000e09027211 */ /* 0x000fca00078208ff */
[----:B------:R-:W-:-:S05]  /*b870*/  IMAD.X R3, RZ, RZ, R5, P1 ;  /* 0x000000ffff037224 */ /* 0x000fca00008e0605 */
[----:B------:R-:W-:Y:S01]  /*b880*/  @!PT LDS RZ, [RZ] ;  /* 0x00000000fffff984 */ /* 0x000fe20000000800 */
[----:B------:R-:W-:Y:S01]  /*b890*/  @!PT LDS RZ, [RZ] ;  /* 0x00000000fffff984 */ /* 0x000fe20000000800 */
[----:B------:R-:W-:Y:S01]  /*b8a0*/  @!PT LDS RZ, [RZ] ;  /* 0x00000000fffff984 */ /* 0x000fe20000000800 */
[----:B------:R0:W-:Y:S04]  /*b8b0*/  LDGSTS.E.BYPASS.LTC128B.128 [R34+0xfc00], desc[UR36][R2.64], !P3 ;  /* 0x0fc0000002227fae */ /* 0x0001e8000d901d64 */
[----:B------:R0:W-:Y:S04]  /*b8c0*/  LDGSTS.E.BYPASS.LTC128B.128 [R34+0x13c00], desc[UR36][R2.64+0x80], !P2 ;  /* 0x13c0008002227fae */ /* 0x0001e8000d101d64 */
[----:B------:R0:W-:Y:S02]  /*b8d0*/  LDGSTS.E.BYPASS.LTC128B.128 [R34+0x17c00], desc[UR36][R2.64+0x100], !P0 ;  /* 0x17c0010002227fae */ /* 0x0001e4000c101d64 */
.L_x_267:
[----:B------:R-:W-:Y:S05]  /*b8e0*/  BSYNC B0 ;  /* 0x0000000000007941 */ /* 0x000fea0003800000 */
.L_x_266:
[----:B------:R-:W-:Y:S01]  /*b8f0*/  NOP ;  /* 0x0000000000007918 */ /* 0x000fe20000000000 */
[----:B------:R-:W-:-:S13]  /*b900*/  PLOP3.LUT P0, PT, PT, PT, PT, 0x80, 0x0 ;  /* 0x000000000000781c */ /* 0x000fda0003f0f070 */
.L_x_268:
[----:B------:R-:W-:Y:S02]  /*b910*/  PLOP3.LUT P1, PT, P1, P0, PT, 0xa2, 0x0 ;  /* 0x000000000000781c */ /* 0x000fe40000f21472 */
[----:B------:R-:W-:-:S08]  /*b920*/  @P0 R2UR P1, UR4, R22 ;  /* 0x00000000160402ca */ /* 0x000fd00000020000 */
[----:B------:R-:W-:-:S05]  /*b930*/  @P0 PLOP3.LUT P0, PT, P1, PT, PT, 0x80, 0x0 ;  /* 0x000000000000081c */ /* 0x000fca0000f0f070 */
[----:B------:R-:W-:Y:S01]  /*b940*/  @!P1 SYNCS.ARRIVE.TRANS64.RED.A0T1 RZ, [UR4+0x2a800], RZ ;  /* 0x02a800ffffff99a7 */ /* 0x000fe20008200404 */
[----:B------:R-:W-:Y:S07]  /*b950*/  @!P1 ARRIVES.LDGSTSBAR.64.TRANSCNT [UR4+0x2a800] ;  /* 0x02a80000ff0099b0 */ /* 0x000fee0008000a84 */
[----:B------:R-:W-:Y:S05]  /*b960*/  @P0 BRA.U.ANY `(.L_x_268) ;  /* 0xfffffffd00e80947 */ /* 0x000fea000393ffff */
[----:B0-----:R-:W2:Y:S02]  /*b970*/  LDL.LU R2, [R1+0x14] ;  /* 0x0000140001027983 */ /* 0x001ea40000300800 */
[----:B--2---:R-:W-:-:S05]  /*b980*/  VIADD R2, R2, 0x1 ;  /* 0x0000000102027836 */ /* 0x004fca0000000000 */
[----:B------:R0:W-:Y:S01]  /*b990*/  STL [R1+0x14], R2 ;  /* 0x0000140201007387 */ /* 0x0001e20000100800 */
[----:B------:R-:W-:-:S04]  /*b9a0*/  LEA.HI R0, R2, R2, RZ, 0x1 ;  /* 0x0000000202007211 */ /* 0x000fc800078f08ff */
[----:B------:R-:W-:-:S05]  /*b9b0*/  LOP3.LUT R0, R0, 0xfffffffe, RZ, 0xc0, !PT ;  /* 0xfffffffe00007812 */ /* 0x000fca00078ec0ff */
[----:B------:R-:W-:-:S05]  /*b9c0*/  IMAD.IADD R0, R2, 0x1, -R0 ;  /* 0x0000000102007824 */ /* 0x000fca00078e0a00 */
[----:B------:R-:W-:Y:S01]  /*b9d0*/  SHF.L.U32 R3, R0, 0x1f, RZ ;  /* 0x0000001f00037819 */ /* 0x000fe200000006ff */
[----:B------:R-:W-:Y:S01]  /*b9e0*/  NOP ;  /* 0x0000000000007918 */ /* 0x000fe20000000000 */
[----:B------:R0:W-:Y:S01]  /*b9f0*/  SYNCS.ARRIVE.TRANS64.A1T0 RZ, [R22+URZ+0x2a800], RZ ;  /* 0x02a800ff16ff79a7 */ /* 0x0001e2000810003f */
[----:B------:R-:W-:Y:S01]  /*ba00*/  BSSY B0, `(.L_x_269) ;  /* 0x0000003000007945 */ /* 0x000fe20003800000 */
[----:B------:R-:W1:Y:S03]  /*ba10*/  SYNCS.PHASECHK.TRANS64.TRYWAIT P0, [R22+URZ+0x2a820], R3 ;  /* 0x02a82003160075a7 */ /* 0x000e66000800017f */
[----:B01----:R-:W-:Y:S05]  /*ba20*/  @!P0 BRA `(.L_x_270) ;  /* 0x0000003800d48947 */ /* 0x003fea0003800000 */
.L_x_357:
[----:B------:R-:W-:Y:S05]  /*ba30*/  BSYNC B0 ;  /* 0x0000000000007941 */ /* 0x000fea0003800000 */
.L_x_269:
[----:B------:R-:W-:Y:S01]  /*ba40*/  ISETP.GE.AND P0, PT, R36, 0x61, PT ;  /* 0x000000612400780c */ /* 0x000fe20003f06270 */
[----:B------:R-:W-:-:S12]  /*ba50*/  BSSY B0, `(.L_x_271) ;  /* 0x00000ff000007945 */ /* 0x000fd80003800000 */
[----:B------:R-:W-:Y:S05]  /*ba60*/  @!P0 BRA `(.L_x_272) ;  /* 0x0000000c00f48947 */ /* 0x000fea0003800000 */
[----:B------:R-:W2:Y:S01]  /*ba70*/  LDL.LU R0, [R1+0x18] ;  /* 0x0000180001007983 */ /* 0x000ea20000300800 */
[----:B------:R-:W-:Y:S02]  /*ba80*/  IMAD.MOV.U32 R17, RZ, RZ, R28 ;  /* 0x000000ffff117224 */ /* 0x000fe400078e001c */
[----:B------:R-:W-:Y:S02]  /*ba90*/  IMAD.MOV.U32 R10, RZ, RZ, R27 ;  /* 0x000000ffff0a7224 */ /* 0x000fe400078e001b */
[----:B------:R-:W-:Y:S01]  /*baa0*/  IMAD.MOV.U32 R30, RZ, RZ, R26 ;  /* 0x000000ffff1e7224 */ /* 0x000fe200078e001a */
[----:B--2---:R-:W-:-:S07]  /*bab0*/  IADD3 R0, R0, -0x2, RZ ;  /* 0xfffffffe00007810 */ /* 0x004fce0007ffe0ff */
.L_x_285:
[----:B------:R-:W2:Y:S01]  /*bac0*/  LDL R7, [R1] ;  /* 0x0000000001077983 */ /* 0x000ea20000100800 */
[----:B------:R-:W1:Y:S01]  /*bad0*/  LDC R4, c[0x0][0x430] ;  /* 0x00010c00ff047b82 */ /* 0x000e620000000800 */
[----:B------:R-:W0:Y:S02]  /*bae0*/  S2R R2, SR_TID.X ;  /* 0x0000000000027919 */ /* 0x000e240000002100 */
[----:B------:R-:W3:Y:S01]  /*baf0*/  LDL R9, [R1+0x20] ;  /* 0x0000200001097983 */ /* 0x000ee20000100800 */
[----:B-1----:R-:W-:Y:S02]  /*bb00*/  ISETP.NE.AND P0, PT, R4, 0x1, PT ;  /* 0x000000010400780c */ /* 0x002fe40003f05270 */
[C---:B0-----:R-:W-:Y:S02]  /*bb10*/  LOP3.LUT R3, R2.reuse, 0x7f, RZ, 0xc0, !PT ;  /* 0x0000007f02037812 */ /* 0x041fe400078ec0ff */
[----:B------:R-:W-:-:S09]  /*bb20*/  SHF.L.U32 R2, R2, 0x4, RZ ;  /* 0x0000000402027819 */ /* 0x000fd200000006ff */
[----:B------:R-:W0:Y:S01]  /*bb30*/  @P0 LDC R5, c[0x0][0x438] ;  /* 0x00010e00ff050b82 */ /* 0x000e220000000800 */
[----:B------:R-:W-:-:S04]  /*bb40*/  SHF.R.U32.HI R3, RZ, 0x3, R3 ;  /* 0x00000003ff037819 */ /* 0x000fc80000011603 */
[----:B------:R-:W-:-:S03]  /*bb50*/  LOP3.LUT R2, R3, 0x70, R2, 0xf8, !PT ;  /* 0x0000007003027812 */ /* 0x000fc600078ef802 */
[----:B------:R-:W1:Y:S01]  /*bb60*/  @P0 LDC R3, c[0x0][0x434] ;  /* 0x00010d00ff030b82 */ /* 0x000e620000000800 */
[----:B------:R-:W-:Y:S01]  /*bb70*/  IMAD R8, R0, 0x60, R37 ;  /* 0x0000006000087824 */ /* 0x000fe200078e0225 */
[----:B------:R-:W-:-:S03]  /*bb80*/  ISETP.GT.U32.AND P2, PT, R2, 0x5f, PT ;  /* 0x0000005f0200780c */ /* 0x000fc60003f44070 */
[----:B------:R-:W-:-:S04]  /*bb90*/  IMAD.IADD R8, R2, 0x1, R8 ;  /* 0x0000000102087824 */ /* 0x000fc800078e0208 */
[----:B------:R-:W-:Y:S02]  /*bba0*/  IMAD.MOV.U32 R6, RZ, RZ, R8 ;  /* 0x000000ffff067224 */ /* 0x000fe400078e0008 */
[----:B-1----:R-:W-:-:S05]  /*bbb0*/  @P0 IMAD.HI.U32 R2, R8, R3, RZ ;  /* 0x0000000308020227 */ /* 0x002fca00078e00ff */
[----:B0-----:R-:W-:Y:S02]  /*bbc0*/  @P0 SHF.R.U32.HI R6, RZ, R5, R2 ;  /* 0x00000005ff060219 */ /* 0x001fe40000011602 */
[----:B------:R-:W0:Y:S02]  /*bbd0*/  @!P2 LDC.64 R4, c[0x0][0x428] ;  /* 0x00010a00ff04ab82 */ /* 0x000e240000000a00 */
[--C-:B------:R-:W-:Y:S01]  /*bbe0*/  @!P2 SHF.R.S32.HI R3, RZ, 0x1f, R6.reuse ;  /* 0x0000001fff03a819 */ /* 0x100fe20000011406 */
[----:B------:R-:W-:-:S04]  /*bbf0*/  @!P2 IMAD.MOV.U32 R2, RZ, RZ, R6 ;  /* 0x000000ffff02a224 */ /* 0x000fc800078e0006 */
[----:B0-----:R-:W-:-:S04]  /*bc00*/  @!P2 IMAD.WIDE.U32 R2, R31, R4, R2 ;  /* 0x000000041f02a225 */ /* 0x001fc800078e0002 */
[----:B--2---:R-:W-:-:S04]  /*bc10*/  @!P2 IMAD R4, R7, R4, RZ ;  /* 0x000000040704a224 */ /* 0x004fc800078e02ff */
[----:B------:R-:W-:Y:S02]  /*bc20*/  @!P2 IMAD R7, R31, R5, R4 ;  /* 0x000000051f07a224 */ /* 0x000fe400078e0204 */
[----:B------:R-:W0:Y:S03]  /*bc30*/  @!P2 LDC.64 R4, c[0x0][0x418] ;  /* 0x00010600ff04ab82 */ /* 0x000e260000000a00 */
[----:B------:R-:W-:Y:S01]  /*bc40*/  @!P2 IADD3 R3, R7, R3, RZ ;  /* 0x000000030703a210 */ /* 0x000fe20007ffe0ff */
[----:B------:R-:W-:Y:S01]  /*bc50*/  IMAD.MOV.U32 R7, RZ, RZ, RZ ;  /* 0x000000ffff077224 */ /* 0x000fe200078e00ff */
[----:B0-----:R-:W-:-:S04]  /*bc60*/  @!P2 LEA R4, P0, R2, R4, 0x2 ;  /* 0x000000040204a211 */ /* 0x001fc800078010ff */
[----:B------:R-:W-:-:S05]  /*bc70*/  @!P2 LEA.HI.X R5, R2, R5, R3, 0x2, P0 ;  /* 0x000000050205a211 */ /* 0x000fca00000f1403 */
[----:B------:R0:W5:Y:S01]  /*bc80*/  @!P2 LDG.E R7, desc[UR36][R4.64] ;  /* 0x000000240407a981 */ /* 0x000162000c1e1900 */
[----:B---3--:R-:W-:Y:S01]  /*bc90*/  ISETP.NE.AND P1, PT, R9, 0x3, PT ;  /* 0x000000030900780c */ /* 0x008fe20003f25270 */
[----:B------:R-:W-:Y:S01]  /*bca0*/  VIADD R27, R10, 0x1 ;  /* 0x000000010a1b7836 */ /* 0x000fe20000000000 */
[----:B------:R-:W-:Y:S05]  /*bcb0*/  YIELD ;  /* 0x0000000000007946 */ /* 0x000fea0003800000 */
[----:B------:R-:W-:Y:S01]  /*bcc0*/  ISETP.NE.AND P0, PT, R27, 0x2, PT ;  /* 0x000000021b00780c */ /* 0x000fe20003f05270 */
[----:B------:R-:W-:Y:S01]  /*bcd0*/  IMAD.MOV R3, RZ, RZ, -R6 ;  /* 0x000000ffff037224 */ /* 0x000fe200078e0a06 */
[----:B------:R-:W-:-:S02]  /*bce0*/  ULDC UR4, c[0x0][0x430] ;  /* 0x00010c0000047ab9 */ /* 0x000fc40000000800 */
[----:B------:R-:W-:Y:S01]  /*bcf0*/  SEL R28, RZ, 0x1, P0 ;  /* 0x00000001ff1c7807 */ /* 0x000fe20000000000 */
[----:B------:R-:W-:Y:S01]  /*bd00*/  IMAD R8, R3, UR4, R8 ;  /* 0x0000000403087c24 */ /* 0x000fe2000f8e0208 */
[----:B------:R-:W-:Y:S02]  /*bd10*/  SEL R27, R27, RZ, P0 ;  /* 0x000000ff1b1b7207 */ /* 0x000fe40000000000 */
[----:B------:R-:W-:Y:S02]  /*bd20*/  MOV R26, R0 ;  /* 0x00000000001a7202 */ /* 0x000fe40000000f00 */
[----:B------:R-:W-:Y:S01]  /*bd30*/  LOP3.LUT R28, R17, R28, RZ, 0x3c, !PT ;  /* 0x0000001c111c7212 */ /* 0x000fe200078e3cff */
[----:B0-----:R-:W-:Y:S06]  /*bd40*/  @!P1 BRA `(.L_x_273) ;  /* 0x0000000000049947 */ /* 0x001fec0003800000 */
[----:B------:R-:W-:Y:S01]  /*bd50*/  BPT.TRAP 0x1 ;  /* 0x000000040000795c */ /* 0x000fe20000300000 */
.L_x_273:
[----:B------:R-:W-:Y:S01]  /*bd60*/  IMAD R6, R27, 0x8, R22 ;  /* 0x000000081b067824 */ /* 0x000fe200078e0216 */
[----:B------:R-:W-:Y:S01]  /*bd70*/  SHF.L.U32 R3, R28, 0x1f, RZ ;  /* 0x0000001f1c037819 */ /* 0x000fe200000006ff */
[----:B------:R-:W-:Y:S03]  /*bd80*/  BSSY B1, `(.L_x_274) ;  /* 0x0000003000017945 */ /* 0x000fe60003800000 */
[----:B------:R-:W0:Y:S02]  /*bd90*/  SYNCS.PHASECHK.TRANS64.TRYWAIT P0, [R6+URZ+0x2a840], R3 ;  /* 0x02a84003060075a7 */ /* 0x000e24000800017f */
[----:B0-----:R-:W-:Y:S05]  /*bda0*/  @!P0 BRA `(.L_x_275) ;  /* 0x0000003800088947 */ /* 0x001fea0003800000 */
.L_x_358:
[----:B------:R-:W-:Y:S05]  /*bdb0*/  BSYNC B1 ;  /* 0x0000000000017941 */ /* 0x000fea0003800000 */
.L_x_274:
[----:B------:R-:W-:Y:S01]  /*bdc0*/  SHF.R.S32.HI R20, RZ, 0x1f, R8 ;  /* 0x0000001fff147819 */ /* 0x000fe20000011408 */
[----:B------:R-:W-:Y:S01]  /*bdd0*/  ULDC.64 UR4, c[0x0][0x300] ;  /* 0x0000c00000047ab9 */ /* 0x000fe20000000a00 */
[----:B-----5:R-:W-:Y:S01]  /*bde0*/  SHF.R.S32.HI R21, RZ, 0x1f, R7 ;  /* 0x0000001fff157819 */ /* 0x020fe20000011407 */
[----:B0-----:R-:W-:Y:S01]  /*bdf0*/  IMAD.WIDE.U32 R2, R8, UR4, RZ ;  /* 0x0000000408027c25 */ /* 0x001fe2000f8e00ff */
[C---:B------:R-:W-:Y:S02]  /*be00*/  LOP3.LUT P3, RZ, R25.reuse, 0x4, RZ, 0xc0, !PT ;  /* 0x0000000419ff7812 */ /* 0x040fe4000786c0ff */
[C---:B------:R-:W-:Y:S01]  /*be10*/  LOP3.LUT P2, RZ, R25.reuse, 0x2, RZ, 0xc0, !PT ;  /* 0x0000000219ff7812 */ /* 0x040fe2000784c0ff */
[----:B------:R-:W-:Y:S01]  /*be20*/  IMAD R0, R20, UR4, RZ ;  /* 0x0000000414007c24 */ /* 0x000fe2000f8e02ff */
[----:B------:R-:W-:Y:S01]  /*be30*/  LOP3.LUT P1, RZ, R25, 0x1, RZ, 0xc0, !PT ;  /* 0x0000000119ff7812 */ /* 0x000fe2000782c0ff */
[----:B------:R-:W-:Y:S02]  /*be40*/  IMAD R4, R27, 0x4800, R33 ;  /* 0x000048001b047824 */ /* 0x000fe400078e0221 */
[----:B------:R-:W-:Y:S01]  /*be50*/  IMAD R0, R8, UR5, R0 ;  /* 0x0000000508007c24 */ /* 0x000fe2000f8e0200 */
[----:B------:R-:W-:-:S03]  /*be60*/  ULDC.64 UR4, c[0x0][0x310] ;  /* 0x0000c40000047ab9 */ /* 0x000fc60000000a00 */
[----:B------:R-:W-:Y:S02]  /*be70*/  IMAD.IADD R3, R3, 0x1, R0 ;  /* 0x0000000103037824 */ /* 0x000fe400078e0200 */
[----:B------:R-:W-:Y:S02]  /*be80*/  IMAD R0, R21, UR4, RZ ;  /* 0x0000000415007c24 */ /* 0x000fe4000f8e02ff */
[----:B------:R-:W-:-:S04]  /*be90*/  IMAD.WIDE.U32 R2, R7, UR4, R2 ;  /* 0x0000000407027c25 */ /* 0x000fc8000f8e0002 */
        /* <DEDUP_REMOVED lines=8> */
[----:B------:R-:W-:Y:S01]  /*bf20*/  UMOV UR4, 0xffffffff ;  /* 0xffffffff00047882 */ /* 0x000fe20000000000 */
[----:B------:R-:W-:-:S04]  /*bf30*/  IADD3 R0, R0, R3, RZ ;  /* 0x0000000300007210 */ /* 0x000fc80007ffe0ff */
[----:B------:R-:W-:Y:S01]  /*bf40*/  LEA.HI.X R5, R2, UR5, R0, 0x1, P0 ;  /* 0x0000000502057c11 */ /* 0x000fe200080f0c00 */
[----:B------:R-:W-:Y:S06]  /*bf50*/  BRA.DIV UR4, `(.L_x_276) ;  /* 0x0000003604b07947 */ /* 0x000fec000b800000 */
[----:B------:R-:W0:Y:S01]  /*bf60*/  S2R R3, SR_TID.X ;  /* 0x0000000000037919 */ /* 0x000e220000002100 */
[----:B------:R-:W-:Y:S01]  /*bf70*/  LEA R4, R4, R22, 0x1 ;  /* 0x0000001604047211 */ /* 0x000fe200078e08ff */
[----:B------:R-:W1:Y:S04]  /*bf80*/  SHFL.IDX PT, R2, R9, RZ, 0x181f ;  /* 0x00181fff09027589 */ /* 0x000e6800000e0000 */
[----:B------:R-:W-:Y:S01]  /*bf90*/  SHFL.IDX PT, R35, R5, 0x2, 0x181f ;  /* 0x00581f0005237f89 */ /* 0x000fe200000e0000 */
[----:B0-----:R-:W-:-:S03]  /*bfa0*/  IMAD.SHL.U32 R11, R3, 0x8, RZ ;  /* 0x00000008030b7824 */ /* 0x001fc600078e00ff */
[----:B------:R-:W0:Y:S02]  /*bfb0*/  SHFL.IDX PT, R3, R5, RZ, 0x181f ;  /* 0x00181fff05037589 */ /* 0x000e2400000e0000 */
[----:B------:R-:W-:-:S05]  /*bfc0*/  LOP3.LUT R11, R11, 0x38, RZ, 0xc0, !PT ;  /* 0x000000380b0b7812 */ /* 0x000fca00078ec0ff */
[----:B------:R-:W-:-:S05]  /*bfd0*/  IMAD.SHL.U32 R0, R11, 0x2, RZ ;  /* 0x000000020b007824 */ /* 0x000fca00078e00ff */
[----:B-1----:R-:W-:-:S05]  /*bfe0*/  IADD3 R2, P0, R2, R0, RZ ;  /* 0x0000000002027210 */ /* 0x002fca0007f1e0ff */
[----:B0-----:R-:W-:-:S05]  /*bff0*/  IMAD.X R3, RZ, RZ, R3, P0 ;  /* 0x000000ffff037224 */ /* 0x001fca00000e0603 */
[----:B------:R-:W-:Y:S04]  /*c000*/  LDGSTS.E.BYPASS.LTC128B.128 [R4+0x18400], desc[UR36][R2.64], !P3 ;  /* 0x1840000002047fae */ /* 0x000fe8000d901d64 */
[----:B------:R-:W-:Y:S04]  /*c010*/  LDGSTS.E.BYPASS.LTC128B.128 [R4+0x1b400], desc[UR36][R2.64+0x80], !P2 ;  /* 0x1b40008002047fae */ /* 0x000fe8000d101d64 */
[----:B------:R0:W-:Y:S04]  /*c020*/  LDGSTS.E.BYPASS.LTC128B.128 [R4+0x1e400], desc[UR36][R2.64+0x100], !P1 ;  /* 0x1e40010002047fae */ /* 0x0001e8000c901d64 */
[----:B0-----:R-:W0:Y:S04]  /*c030*/  SHFL.IDX PT, R2, R9, 0x1, 0x181f ;  /* 0x00381f0009027f89 */ /* 0x001e2800000e0000 */
[----:B------:R-:W1:Y:S01]  /*c040*/  SHFL.IDX PT, R3, R5, 0x1, 0x181f ;  /* 0x00381f0005037f89 */ /* 0x000e6200000e0000 */
[----:B0-----:R-:W-:-:S05]  /*c050*/  IADD3 R2, P0, R2, R0, RZ ;  /* 0x0000000002027210 */ /* 0x001fca0007f1e0ff */
[----:B-1----:R-:W-:-:S05]  /*c060*/  IMAD.X R3, RZ, RZ, R3, P0 ;  /* 0x000000ffff037224 */ /* 0x002fca00000e0603 */
[----:B------:R-:W-:Y:S04]  /*c070*/  LDGSTS.E.BYPASS.LTC128B.128 [R4+0x18c00], desc[UR36][R2.64], !P3 ;  /* 0x18c0000002047fae */ /* 0x000fe8000d901d64 */
[----:B------:R-:W-:Y:S04]  /*c080*/  LDGSTS.E.BYPASS.LTC128B.128 [R4+0x1bc00], desc[UR36][R2.64+0x80], !P2 ;  /* 0x1bc0008002047fae */ /* 0x000fe8000d101d64 */
[----:B------:R0:W-:Y:S04]  /*c090*/  LDGSTS.E.BYPASS.LTC128B.128 [R4+0x1ec00], desc[UR36][R2.64+0x100], !P1 ;  /* 0x1ec0010002047fae */ /* 0x0001e8000c901d64 */
[----:B0-----:R-:W0:Y:S02]  /*c0a0*/  SHFL.IDX PT, R2, R9, 0x2, 0x181f ;  /* 0x00581f0009027f89 */ /* 0x001e2400000e0000 */
[----:B0-----:R-:W-:-:S05]  /*c0b0*/  IADD3 R2, P0, R2, R0, RZ ;  /* 0x0000000002027210 */ /* 0x001fca0007f1e0ff */
[----:B------:R-:W-:Y:S02]  /*c0c0*/  IMAD.X R3, RZ, RZ, R35, P0 ;  /* 0x000000ffff037224 */ /* 0x000fe400000e0623 */
[----:B------:R-:W-:Y:S04]  /*c0d0*/  SHFL.IDX PT, R35, R5, 0x3, 0x181f ;  /* 0x00781f0005237f89 */ /* 0x000fe800000e0000 */
        /* <DEDUP_REMOVED lines=11> */
[----:B0-----:R-:W-:-:S04]  /*c190*/  IADD3 R2, P0, R2, R0, RZ ;  /* 0x0000000002027210 */ /* 0x001fc80007f1e0ff */
[----:B------:R-:W-:Y:S02]  /*c1a0*/  IADD3.X R3, RZ, R35, RZ, P0, !PT ;  /* 0x00000023ff037210 */ /* 0x000fe400007fe4ff */
[----:B------:R0:W1:Y:S04]  /*c1b0*/  SHFL.IDX PT, R35, R5, 0x5, 0x181f ;  /* 0x00b81f0005237f89 */ /* 0x00006800000e0000 */
[----:B------:R-:W-:Y:S04]  /*c1c0*/  LDGSTS.E.BYPASS.LTC128B.128 [R4+0x1a400], desc[UR36][R2.64], !P3 ;  /* 0x1a40000002047fae */ /* 0x000fe8000d901d64 */
[----:B------:R-:W-:Y:S04]  /*c1d0*/  LDGSTS.E.BYPASS.LTC128B.128 [R4+0x1d400], desc[UR36][R2.64+0x80], !P2 ;  /* 0x1d40008002047fae */ /* 0x000fe8000d101d64 */
[----:B------:R2:W-:Y:S04]  /*c1e0*/  LDGSTS.E.BYPASS.LTC128B.128 [R4+0x20400], desc[UR36][R2.64+0x100], !P1 ;  /* 0x2040010002047fae */ /* 0x0005e8000c901d64 */
[----:B-12---:R0:W2:Y:S02]  /*c1f0*/  SHFL.IDX PT, R2, R9, 0x5, 0x181f ;  /* 0x00b81f0009027f89 */ /* 0x0060a400000e0000 */
.L_x_372:
[----:B--2---:R-:W-:-:S05]  /*c200*/  IADD3 R2, P0, R2, R0, RZ ;  /* 0x0000000002027210 */ /* 0x004fca0007f1e0ff */
[----:B------:R-:W-:Y:S01]  /*c210*/  IMAD.X R3, RZ, RZ, R35, P0 ;  /* 0x000000ffff037224 */ /* 0x000fe200000e0623 */
        /* <DEDUP_REMOVED lines=8> */
.L_x_277:
[----:B------:R-:W-:Y:S02]  /*c2a0*/  PLOP3.LUT P1, PT, P1, P0, PT, 0xa2, 0x0 ;  /* 0x000000000000781c */ /* 0x000fe40000f21472 */
[----:B------:R-:W-:-:S08]  /*c2b0*/  @P0 R2UR P1, UR4, R6 ;  /* 0x00000000060402ca */ /* 0x000fd00000020000 */
[----:B------:R-:W-:-:S05]  /*c2c0*/  @P0 PLOP3.LUT P0, PT, P1, PT, PT, 0x80, 0x0 ;  /* 0x000000000000081c */ /* 0x000fca0000f0f070 */
[----:B------:R-:W-:Y:S01]  /*c2d0*/  @!P1 SYNCS.ARRIVE.TRANS64.RED.A0T1 RZ, [UR4+0x2a830], RZ ;  /* 0x02a830ffffff99a7 */ /* 0x000fe20008200404 */
[----:B------:R-:W-:Y:S07]  /*c2e0*/  @!P1 ARRIVES.LDGSTSBAR.64.TRANSCNT [UR4+0x2a830] ;  /* 0x02a83000ff0099b0 */ /* 0x000fee0008000a84 */
[----:B------:R-:W-:Y:S05]  /*c2f0*/  @P0 BRA.U.ANY `(.L_x_277) ;  /* 0xfffffffd00e80947 */ /* 0x000fea000393ffff */
[----:B------:R-:W-:Y:S01]  /*c300*/  NOP ;  /* 0x0000000000007918 */ /* 0x000fe20000000000 */
[----:B-1----:R-:W2:Y:S02]  /*c310*/  LDL R2, [R1+0x20] ;  /* 0x0000200001027983 */ /* 0x002ea40000100800 */
[----:B--2---:R-:W-:-:S13]  /*c320*/  ISETP.NE.AND P2, PT, R2, 0x3, PT ;  /* 0x000000030200780c */ /* 0x004fda0003f45270 */
[----:B------:R-:W-:Y:S05]  /*c330*/  @!P2 BRA `(.L_x_278) ;  /* 0x000000000004a947 */ /* 0x000fea0003800000 */
[----:B------:R-:W-:Y:S01]  /*c340*/  BPT.TRAP 0x1 ;  /* 0x000000040000795c */ /* 0x000fe20000300000 */
.L_x_278:
[----:B------:R1:W-:Y:S01]  /*c350*/  SYNCS.ARRIVE.TRANS64.A1T0 RZ, [R6+URZ+0x2a830], RZ ;  /* 0x02a830ff06ff79a7 */ /* 0x0003e2000810003f */
[----:B------:R-:W-:Y:S05]  /*c360*/  @!P2 BRA `(.L_x_279) ;  /* 0x000000000004a947 */ /* 0x000fea0003800000 */
[----:B------:R-:W-:Y:S01]  /*c370*/  BPT.TRAP 0x1 ;  /* 0x000000040000795c */ /* 0x000fe20000300000 */
.L_x_279:
[----:B------:R-:W-:Y:S01]  /*c380*/  SHF.L.U32 R2, R17, 0x1f, RZ ;  /* 0x0000001f11027819 */ /* 0x000fe200000006ff */
[----:B------:R-:W-:Y:S01]  /*c390*/  IMAD R4, R10, 0x8, R22 ;  /* 0x000000080a047824 */ /* 0x000fe200078e0216 */
[----:B------:R-:W-:Y:S03]  /*c3a0*/  BSSY B1, `(.L_x_280) ;  /* 0x0000003000017945 */ /* 0x000fe60003800000 */
[----:B------:R-:W2:Y:S02]  /*c3b0*/  SYNCS.PHASECHK.TRANS64.TRYWAIT P0, [R4+URZ+0x2a860], R2 ;  /* 0x02a86002040075a7 */ /* 0x000ea4000800017f */
[----:B--2---:R-:W-:Y:S05]  /*c3c0*/  @!P0 BRA `(.L_x_281) ;  /* 0x0000003800708947 */ /* 0x004fea0003800000 */
.L_x_373:
[----:B------:R-:W-:Y:S05]  /*c3d0*/  BSYNC B1 ;  /* 0x0000000000017941 */ /* 0x000fea0003800000 */
.L_x_280:
[----:B------:R-:W3:Y:S01]  /*c3e0*/  S2R R3, SR_TID.X ;  /* 0x0000000000037919 */ /* 0x000ee20000002100 */
[----:B------:R-:W-:Y:S01]  /*c3f0*/  UMOV UR4, 0xffffffff ;  /* 0xffffffff00047882 */ /* 0x000fe20000000000 */
[----:B-1----:R-:W-:Y:S01]  /*c400*/  IMAD R6, R30, -0x60, R36 ;  /* 0xffffffa01e067824 */ /* 0x002fe200078e0224 */
[----:B------:R-:W-:Y:S01]  /*c410*/  LOP3.LUT P0, RZ, R29, 0x2, RZ, 0xc0, !PT ;  /* 0x000000021dff7812 */ /* 0x000fe2000780c0ff */
[----:B0-----:R-:W-:Y:S01]  /*c420*/  IMAD R5, R10, 0x3000, R33 ;  /* 0x000030000a057824 */ /* 0x001fe200078e0221 */
[----:B---3--:R-:W-:-:S04]  /*c430*/  LOP3.LUT R3, R3, 0x7f, RZ, 0xc0, !PT ;  /* 0x0000007f03037812 */ /* 0x008fc800078ec0ff */
[----:B------:R-:W-:-:S05]  /*c440*/  SHF.R.U32.HI R3, RZ, 0x3, R3 ;  /* 0x00000003ff037819 */ /* 0x000fca0000011603 */
[----:B------:R-:W-:Y:S01]  /*c450*/  IMAD.IADD R6, R6, 0x1, -R3 ;  /* 0x0000000106067824 */ /* 0x000fe200078e0a03 */
[----:B------:R-:W-:Y:S06]  /*c460*/  BRA.DIV UR4, `(.L_x_282) ;  /* 0x0000003a045c7947 */ /* 0x000fec000b800000 */
[----:B--2---:R-:W0:Y:S01]  /*c470*/  SHFL.IDX PT, R2, R23, RZ, 0x181f ;  /* 0x00181fff17027589 */ /* 0x004e2200000e0000 */
[----:B------:R-:W-:-:S03]  /*c480*/  IMAD R5, R5, 0x2, R22 ;  /* 0x0000000205057824 */ /* 0x000fc600078e0216 */
[----:B------:R-:W1:Y:S01]  /*c490*/  SHFL.IDX PT, R3, R24, RZ, 0x181f ;  /* 0x00181fff18037589 */ /* 0x000e6200000e0000 */
[----:B0-----:R-:W-:-:S04]  /*c4a0*/  IADD3 R2, P1, R2, R0, RZ ;  /* 0x0000000002027210 */ /* 0x001fc80007f3e0ff */
[----:B-1----:R-:W-:Y:S02]  /*c4b0*/  IADD3.X R3, RZ, R3, RZ, P1, !PT ;  /* 0x00000003ff037210 */ /* 0x002fe40000ffe4ff */
[----:B------:R-:W-:-:S04]  /*c4c0*/  LOP3.LUT P1, RZ, R29, 0x1, RZ, 0xc0, !PT ;  /* 0x000000011dff7812 */ /* 0x000fc8000782c0ff */
[----:B------:R-:W-:-:S13]  /*c4d0*/  ISETP.LT.OR P2, PT, R6, 0x1, !P1 ;  /* 0x000000010600780c */ /* 0x000fda0004f41670 */
[----:B------:R-:W-:Y:S01]  /*c4e0*/  @!PT LDS RZ, [RZ] ;  /* 0x00000000fffff984 */ /* 0x000fe20000000800 */
[----:B------:R-:W-:Y:S01]  /*c4f0*/  LDGSTS.E.BYPASS.LTC128B.128 [R5+0x400], desc[UR36][R2.64], !P2 ;  /* 0x0040000002057fae */ /* 0x000fe2000d101d64 */
[----:B------:R-:W-:-:S13]  /*c500*/  ISETP.LT.OR P2, PT, R6, 0x1, !P0 ;  /* 0x000000010600780c */ /* 0x000fda0004741670 */
[----:B------:R0:W-:Y:S04]  /*c510*/  LDGSTS.E.BYPASS.LTC128B.128 [R5+0x3400], desc[UR36][R2.64+0x80], !P2 ;  /* 0x0340008002057fae */ /* 0x0001e8000d101d64 */
[----:B0-----:R-:W0:Y:S04]  /*c520*/  SHFL.IDX PT, R2, R23, 0x1, 0x181f ;  /* 0x00381f0017027f89 */ /* 0x001e2800000e0000 */
[----:B------:R-:W1:Y:S01]  /*c530*/  SHFL.IDX PT, R3, R24, 0x1, 0x181f ;  /* 0x00381f0018037f89 */ /* 0x000e6200000e0000 */
[----:B0-----:R-:W-:-:S05]  /*c540*/  IADD3 R2, P2, R2, R0, RZ ;  /* 0x0000000002027210 */ /* 0x001fca0007f5e0ff */
[----:B-1----:R-:W-:Y:S01]  /*c550*/  IMAD.X R3, RZ, RZ, R3, P2 ;  /* 0x000000ffff037224 */ /* 0x002fe200010e0603 */
[----:B------:R-:W-:-:S13]  /*c560*/  ISETP.LT.OR P2, PT, R6, 0x11, !P1 ;  /* 0x000000110600780c */ /* 0x000fda0004f41670 */
        /* <DEDUP_REMOVED lines=13> */
[----:B0-----:R-:W-:-:S04]  /*c640*/  IADD3 R2, P2, R2, R0, RZ ;  /* 0x0000000002027210 */ /* 0x001fc80007f5e0ff */
[----:B-1----:R-:W-:Y:S02]  /*c650*/  IADD3.X R3, RZ, R3, RZ, P2, !PT ;  /* 0x00000003ff037210 */ /* 0x002fe400017fe4ff */
[----:B------:R-:W-:-:S13]  /*c660*/  ISETP.LT.OR P2, PT, R6, 0x31, !P1 ;  /* 0x000000310600780c */ /* 0x000fda0004f41670 */
[----:B------:R-:W-:Y:S01]  /*c670*/  LDGSTS.E.BYPASS.LTC128B.128 [R5+0x1c00], desc[UR36][R2.64], !P2 ;  /* 0x01c0000002057fae */ /* 0x000fe2000d101d64 */
[----:B------:R-:W-:-:S13]  /*c680*/  ISETP.LT.OR P2, PT, R6, 0x31, !P0 ;  /* 0x000000310600780c */ /* 0x000fda0004741670 */
[----:B------:R0:W-:Y:S04]  /*c690*/  LDGSTS.E.BYPASS.LTC128B.128 [R5+0x4c00], desc[UR36][R2.64+0x80], !P2 ;  /* 0x04c0008002057fae */ /* 0x0001e8000d101d64 */
[----:B0-----:R-:W0:Y:S04]  /*c6a0*/  SHFL.IDX PT, R2, R23, 0x4, 0x181f ;  /* 0x00981f0017027f89 */ /* 0x001e2800000e0000 */
[----:B------:R-:W1:Y:S04]  /*c6b0*/  SHFL.IDX PT, R3, R24, 0x4, 0x181f ;  /* 0x00981f0018037f89 */ /* 0x000e6800000e0000 */
[----:B------:R-:W2:Y:S01]  /*c6c0*/  SHFL.IDX PT, R24, R24, 0x5, 0x181f ;  /* 0x00b81f0018187f89 */ /* 0x000ea200000e0000 */
[----:B0-----:R-:W-:-:S05]  /*c6d0*/  IADD3 R2, P2, R2, R0, RZ ;  /* 0x0000000002027210 */ /* 0x001fca0007f5e0ff */
[----:B-1----:R-:W-:Y:S01]  /*c6e0*/  IMAD.X R3, RZ, RZ, R3, P2 ;  /* 0x000000ffff037224 */ /* 0x002fe200010e0603 */
[----:B------:R-:W-:-:S13]  /*c6f0*/  ISETP.LT.OR P2, PT, R6, 0x41, !P1 ;  /* 0x000000410600780c */ /* 0x000fda0004f41670 */
[----:B------:R-:W-:Y:S01]  /*c700*/  LDGSTS.E.BYPASS.LTC128B.128 [R5+0x2400], desc[UR36][R2.64], !P2 ;  /* 0x0240000002057fae */ /* 0x000fe2000d101d64 */
[----:B------:R-:W-:-:S13]  /*c710*/  ISETP.LT.OR P2, PT, R6, 0x41, !P0 ;  /* 0x000000410600780c */ /* 0x000fda0004741670 */
[----:B------:R0:W-:Y:S04]  /*c720*/  LDGSTS.E.BYPASS.LTC128B.128 [R5+0x5400], desc[UR36][R2.64+0x80], !P2 ;  /* 0x0540008002057fae */ /* 0x0001e8000d101d64 */
[----:B0-2---:R0:W1:Y:S02]  /*c730*/  SHFL.IDX PT, R2, R23, 0x5, 0x181f ;  /* 0x00b81f0017027f89 */ /* 0x00506400000e0000 */
.L_x_387:
[C---:B------:R-:W-:Y:S01]  /*c740*/  ISETP.LT.OR P1, PT, R6.reuse, 0x51, !P1 ;  /* 0x000000510600780c */ /* 0x040fe20004f21670 */
[----:B------:R-:W-:Y:S01]  /*c750*/  ULDC.64 UR4, c[0x0][0x328] ;  /* 0x0000ca0000047ab9 */ /* 0x000fe20000000a00 */
[----:B------:R-:W-:Y:S01]  /*c760*/  ISETP.LT.OR P0, PT, R6, 0x51, !P0 ;  /* 0x000000510600780c */ /* 0x000fe20004701670 */
[----:B------:R-:W-:Y:S01]  /*c770*/  IMAD R9, R20, UR4, RZ ;  /* 0x0000000414097c24 */ /* 0x000fe2000f8e02ff */
[----:B-1----:R-:W-:-:S03]  /*c780*/  IADD3 R2, P2, R2, R0, RZ ;  /* 0x0000000002027210 */ /* 0x002fc60007f5e0ff */
[----:B------:R-:W-:Y:S02]  /*c790*/  IMAD R9, R8, UR5, R9 ;  /* 0x0000000508097c24 */ /* 0x000fe4000f8e0209 */
[----:B------:R-:W-:-:S05]  /*c7a0*/  IMAD.X R3, RZ, RZ, R24, P2 ;  /* 0x000000ffff037224 */ /* 0x000fca00010e0618 */
[----:B------:R-:W-:Y:S01]  /*c7b0*/  @!PT LDS RZ, [RZ] ;  /* 0x00000000fffff984 */ /* 0x000fe20000000800 */
[----:B------:R-:W-:Y:S01]  /*c7c0*/  @!PT LDS RZ, [RZ] ;  /* 0x00000000fffff984 */ /* 0x000fe20000000800 */
[----:B------:R-:W-:Y:S01]  /*c7d0*/  @!PT LDS RZ, [RZ] ;  /* 0x00000000fffff984 */ /* 0x000fe20000000800 */
[----:B------:R-:W-:Y:S04]  /*c7e0*/  LDGSTS.E.BYPASS.LTC128B.128 [R5+0x2c00], desc[UR36][R2.64], !P1 ;  /* 0x02c0000002057fae */ /* 0x000fe8000c901d64 */
[----:B------:R1:W-:Y:S01]  /*c7f0*/  LDGSTS.E.BYPASS.LTC128B.128 [R5+0x5c00], desc[UR36][R2.64+0x80], !P0 ;  /* 0x05c0008002057fae */ /* 0x0003e2000c101d64 */
[----:B------:R-:W-:Y:S01]  /*c800*/  PLOP3.LUT P0, PT, PT, PT, PT, 0x80, 0x0 ;  /* 0x000000000000781c */ /* 0x000fe20003f0f070 */
[----:B------:R-:W-:Y:S01]  /*c810*/  NOP ;  /* 0x0000000000007918 */ /* 0x000fe20000000000 */
[----:B-1----:R-:W-:Y:S01]  /*c820*/  IMAD.WIDE.U32 R2, R8, UR4, RZ ;  /* 0x0000000408027c25 */ /* 0x002fe2000f8e00ff */
[----:B------:R-:W-:-:S03]  /*c830*/  ULDC.64 UR4, c[0x0][0x338] ;  /* 0x0000ce0000047ab9 */ /* 0x000fc60000000a00 */
[----:B------:R-:W-:Y:S02]  /*c840*/  IMAD.IADD R3, R3, 0x1, R9 ;  /* 0x0000000103037824 */ /* 0x000fe400078e0209 */
[----:B------:R-:W-:Y:S02]  /*c850*/  IMAD R0, R21, UR4, RZ ;  /* 0x0000000415007c24 */ /* 0x000fe4000f8e02ff */
[----:B------:R-:W-:-:S04]  /*c860*/  IMAD.WIDE.U32 R2, R7, UR4, R2 ;  /* 0x0000000407027c25 */ /* 0x000fc8000f8e0002 */
[----:B------:R-:W-:-:S05]  /*c870*/  IMAD R9, R7, UR5, R0 ;  /* 0x0000000507097c24 */ /* 0x000fca000f8e0200 */
[----:B------:R-:W-:-:S07]  /*c880*/  IADD3 R9, R3, R9, RZ ;  /* 0x0000000903097210 */ /* 0x000fce0007ffe0ff */
.L_x_283:
        /* <DEDUP_REMOVED lines=11> */
.L_x_284:
        /* <DEDUP_REMOVED lines=8> */
[----:B------:R-:W-:Y:S01]  /*c9c0*/  VIADD R0, R26, 0xffffffff ;  /* 0xffffffff1a007836 */ /* 0x000fe20000000000 */
[C---:B0-----:R-:W-:Y:S01]  /*c9d0*/  LEA R23, P0, R2.reuse, UR4, 0x1 ;  /* 0x0000000402177c11 */ /* 0x041fe2000f8008ff */
[----:B------:R-:W-:Y:S02]  /*c9e0*/  IMAD.IADD R3, R5, 0x1, R3 ;  /* 0x0000000105037824 */ /* 0x000fe400078e0203 */
[----:B------:R-:W-:Y:S02]  /*c9f0*/  IMAD.MOV.U32 R10, RZ, RZ, R27 ;  /* 0x000000ffff0a7224 */ /* 0x000fe400078e001b */
[----:B------:R-:W-:Y:S01]  /*ca00*/  IMAD.MOV.U32 R30, RZ, RZ, R26 ;  /* 0x000000ffff1e7224 */ /* 0x000fe200078e001a */
[----:B------:R-:W-:Y:S02]  /*ca10*/  LEA.HI.X R24, R2, UR5, R3, 0x1, P0 ;  /* 0x0000000502187c11 */ /* 0x000fe400080f0c03 */
[----:B------:R-:W-:-:S13]  /*ca20*/  ISETP.GT.AND P0, PT, R26, RZ, PT ;  /* 0x000000ff1a00720c */ /* 0x000fda0003f04270 */
[----:B-1----:R-:W-:Y:S05]  /*ca30*/  @P0 BRA `(.L_x_285) ;  /* 0xfffffff000200947 */ /* 0x002fea000383ffff */
.L_x_272:
[----:B------:R-:W-:Y:S05]  /*ca40*/  BSYNC B0 ;  /* 0x0000000000007941 */ /* 0x000fea0003800000 */
.L_x_271:
[----:B------:R-:W1:Y:S01]  /*ca50*/  S2R R2, SR_TID.X ;  /* 0x0000000000027919 */ /* 0x000e620000002100 */
[----:B------:R-:W-:Y:S01]  /*ca60*/  BSSY B0, `(.L_x_286) ;  /* 0x0000010000007945 */ /* 0x000fe20003800000 */
[----:B-1----:R-:W-:-:S04]  /*ca70*/  LOP3.LUT R2, R2, 0x7f, RZ, 0xc0, !PT ;  /* 0x0000007f02027812 */ /* 0x002fc800078ec0ff */
[----:B------:R-:W-:-:S13]  /*ca80*/  ISETP.NE.AND P0, PT, R2, RZ, PT ;  /* 0x000000ff0200720c */ /* 0x000fda0003f05270 */
[----:B------:R-:W-:Y:S05]  /*ca90*/  @P0 BRA `(.L_x_287) ;  /* 0x0000000000300947 */ /* 0x000fea0003800000 */
[----:B------:R-:W1:Y:S01]  /*caa0*/  S2R R5, SR_LANEID ;  /* 0x0000000000057919 */ /* 0x000e620000000000 */
[----:B------:R-:W-:Y:S01]  /*cab0*/  VOTEU.ANY UR4, UPT, PT ;  /* 0x0000000000047886 */ /* 0x000fe200038e0100 */
[----:B0-----:R-:W0:Y:S01]  /*cac0*/  LDC.64 R2, c[0x0][0xc60] ;  /* 0x00031800ff027b82 */ /* 0x001e220000000a00 */
[----:B------:R-:W1:Y:S02]  /*cad0*/  FLO.U32 R0, UR4 ;  /* 0x0000000400007d00 */ /* 0x000e6400080e0000 */
[----:B-1----:R-:W-:-:S06]  /*cae0*/  ISETP.EQ.U32.AND P0, PT, R0, R5, PT ;  /* 0x000000050000720c */ /* 0x002fcc0003f02070 */
[----:B------:R-:W0:Y:S07]  /*caf0*/  POPC R5, UR4 ;  /* 0x0000000400057d09 */ /* 0x000e2e0008000000 */
[----:B0-----:R-:W2:Y:S01]  /*cb00*/  @P0 ATOMG.E.ADD.STRONG.GPU PT, R3, desc[UR36][R2.64], R5 ;  /* 0x00000005020309a8 */ /* 0x001ea200081ee1e4 */
[----:B------:R-:W0:Y:S02]  /*cb10*/  S2R R4, SR_LTMASK ;  /* 0x0000000000047919 */ /* 0x000e240000003900 */
[----:B0-----:R-:W-:-:S04]  /*cb20*/  LOP3.LUT R4, R4, UR4, RZ, 0xc0, !PT ;  /* 0x0000000404047c12 */ /* 0x001fc8000f8ec0ff */
[----:B------:R-:W0:Y:S01]  /*cb30*/  POPC R7, R4 ;  /* 0x0000000400077309 */ /* 0x000e220000000000 */
[----:B--2---:R-:W0:Y:S02]  /*cb40*/  SHFL.IDX PT, R0, R3, R0, 0x1f ;  /* 0x00001f0003007589 */ /* 0x004e2400000e0000 */
[----:B0-----:R-:W-:-:S07]  /*cb50*/  IADD3 R16, R0, UR38, R7 ;  /* 0x0000002600107c10 */ /* 0x001fce000fffe007 */
.L_x_287:
[----:B------:R-:W-:Y:S05]  /*cb60*/  BSYNC B0 ;  /* 0x0000000000007941 */ /* 0x000fea0003800000 */
.L_x_286:
[----:B------:R-:W2:Y:S02]  /*cb70*/  LDL R0, [R1+0x20] ;  /* 0x0000200001007983 */ /* 0x000ea40000100800 */
[----:B--2---:R-:W-:-:S13]  /*cb80*/  ISETP.NE.AND P0, PT, R0, 0x3, PT ;  /* 0x000000030000780c */ /* 0x004fda0003f05270 */
[----:B------:R-:W-:Y:S05]  /*cb90*/  @!P0 BRA `(.L_x_288) ;  /* 0x0000000000048947 */ /* 0x000fea0003800000 */
[----:B------:R-:W-:Y:S01]  /*cba0*/  BPT.TRAP 0x1 ;  /* 0x000000040000795c */ /* 0x000fe20000300000 */
.L_x_288:
[----:B------:R-:W-:Y:S01]  /*cbb0*/  IMAD R0, R27, 0x8, R22 ;  /* 0x000000081b007824 */ /* 0x000fe200078e0216 */
[----:B0-----:R-:W-:Y:S01]  /*cbc0*/  SHF.L.U32 R3, R28, 0x1f, RZ ;  /* 0x0000001f1c037819 */ /* 0x001fe200000006ff */
[----:B------:R-:W-:Y:S01]  /*cbd0*/  BSSY B0, `(.L_x_289) ;  /* 0x0000004000007945 */ /* 0x000fe20003800000 */
[----:B------:R-:W-:Y:S02]  /*cbe0*/  IMAD R5, R26, -0x60, R36 ;  /* 0xffffffa01a057824 */ /* 0x000fe400078e0224 */
[----:B------:R-:W0:Y:S02]  /*cbf0*/  SYNCS.PHASECHK.TRANS64.TRYWAIT P0, [R0+URZ+0x2a860], R3 ;  /* 0x02a86003000075a7 */ /* 0x000e24000800017f */
[----:B0-----:R-:W-:Y:S05]  /*cc00*/  @!P0 BRA `(.L_x_290) ;  /* 0x0000003800648947 */ /* 0x001fea0003800000 */
.L_x_388:
[----:B------:R-:W-:Y:S05]  /*cc10*/  BSYNC B0 ;  /* 0x0000000000007941 */ /* 0x000fea0003800000 */
.L_x_289:
[----:B------:R-:W1:Y:S01]  /*cc20*/  S2R R2, SR_TID.X ;  /* 0x0000000000027919 */ /* 0x000e620000002100 */
[----:B------:R-:W-:Y:S01]  /*cc30*/  UMOV UR4, 0xffffffff ;  /* 0xffffffff00047882 */ /* 0x000fe20000000000 */
[----:B------:R-:W-:Y:S01]  /*cc40*/  IMAD R7, R27, 0x3000, R33 ;  /* 0x000030001b077824 */ /* 0x000fe200078e0221 */
[----:B-1----:R-:W-:-:S04]  /*cc50*/  LOP3.LUT R2, R2, 0x7f, RZ, 0xc0, !PT ;  /* 0x0000007f02027812 */ /* 0x002fc800078ec0ff */
[----:B------:R-:W-:-:S04]  /*cc60*/  SHF.R.U32.HI R2, RZ, 0x3, R2 ;  /* 0x00000003ff027819 */ /* 0x000fc80000011602 */
[----:B------:R-:W-:Y:S01]  /*cc70*/  IADD3 R5, -R2, R5, RZ ;  /* 0x0000000502057210 */ /* 0x000fe20007ffe1ff */
[----:B------:R-:W-:Y:S06]  /*cc80*/  BRA.DIV UR4, `(.L_x_291) ;  /* 0x0000003a04587947 */ /* 0x000fec000b800000 */
[----:B------:R-:W1:Y:S01]  /*cc90*/  S2R R2, SR_TID.X ;  /* 0x0000000000027919 */ /* 0x000e620000002100 */
[----:B------:R-:W-:Y:S02]  /*cca0*/  LOP3.LUT P0, RZ, R29, 0x2, RZ, 0xc0, !PT ;  /* 0x000000021dff7812 */ /* 0x000fe4000780c0ff */
[----:B------:R-:W-:Y:S01]  /*ccb0*/  LEA R4, R7, R22, 0x1 ;  /* 0x0000001607047211 */ /* 0x000fe200078e08ff */
[----:B------:R-:W2:Y:S01]  /*ccc0*/  SHFL.IDX PT, R14, R23, RZ, 0x181f ;  /* 0x00181fff170e7589 */ /* 0x000ea200000e0000 */
[----:B------:R-:W-:-:S03]  /*ccd0*/  ISETP.LT.OR P3, PT, R5, 0x1, !P0 ;  /* 0x000000010500780c */ /* 0x000fc60004761670 */
[----:B0-----:R-:W0:Y:S04]  /*cce0*/  SHFL.IDX PT, R3, R24, RZ, 0x181f ;  /* 0x00181fff18037589 */ /* 0x001e2800000e0000 */
[----:B------:R-:W-:Y:S04]  /*ccf0*/  SHFL.IDX PT, R9, R23, 0x2, 0x181f ;  /* 0x00581f0017097f89 */ /* 0x000fe800000e0000 */
[----:B------:R-:W-:Y:S01]  /*cd00*/  SHFL.IDX PT, R7, R24, 0x2, 0x181f ;  /* 0x00581f0018077f89 */ /* 0x000fe200000e0000 */
[----:B-1----:R-:W-:Y:S01]  /*cd10*/  IMAD.SHL.U32 R8, R2, 0x8, RZ ;  /* 0x0000000802087824 */ /* 0x002fe200078e00ff */
[----:B------:R-:W-:-:S04]  /*cd20*/  LOP3.LUT R2, R29, 0x1, RZ, 0xc0, !PT ;  /* 0x000000011d027812 */ /* 0x000fc800078ec0ff */
[----:B------:R-:W-:Y:S02]  /*cd30*/  LOP3.LUT R8, R8, 0x38, RZ, 0xc0, !PT ;  /* 0x0000003808087812 */ /* 0x000fe400078ec0ff */
[----:B------:R-:W-:-:S03]  /*cd40*/  ISETP.NE.U32.AND P1, PT, R2, 0x1, PT ;  /* 0x000000010200780c */ /* 0x000fc60003f25070 */
[----:B------:R-:W-:Y:S01]  /*cd50*/  IMAD.SHL.U32 R6, R8, 0x2, RZ ;  /* 0x0000000208067824 */ /* 0x000fe200078e00ff */
[----:B------:R-:W-:Y:S01]  /*cd60*/  ISETP.LT.OR P2, PT, R5, 0x1, P1 ;  /* 0x000000010500780c */ /* 0x000fe20000f41670 */
[----:B------:R-:W-:Y:S03]  /*cd70*/  SHFL.IDX PT, R8, R24, 0x1, 0x181f ;  /* 0x00381f0018087f89 */ /* 0x000fe600000e0000 */
[----:B--2---:R-:W-:Y:S02]  /*cd80*/  IADD3 R2, P4, R14, R6, RZ ;  /* 0x000000060e027210 */ /* 0x004fe40007f9e0ff */
[----:B------:R-:W1:Y:S03]  /*cd90*/  SHFL.IDX PT, R14, R23, 0x1, 0x181f ;  /* 0x00381f00170e7f89 */ /* 0x000e6600000e0000 */
[----:B0-----:R-:W-:-:S05]  /*cda0*/  IMAD.X R3, RZ, RZ, R3, P4 ;  /* 0x000000ffff037224 */ /* 0x001fca00020e0603 */
[----:B------:R-:W-:Y:S01]  /*cdb0*/  LDGSTS.E.BYPASS.LTC128B.128 [R4+0x400], desc[UR36][R2.64], !P2 ;  /* 0x0040000002047fae */ /* 0x000fe2000d101d64 */
[----:B------:R-:W-:-:S03]  /*cdc0*/  ISETP.LT.OR P2, PT, R5, 0x11, P1 ;  /* 0x000000110500780c */ /* 0x000fc60000f41670 */
[----:B------:R1:W-:Y:S01]  /*cdd0*/  LDGSTS.E.BYPASS.LTC128B.128 [R4+0x3400], desc[UR36][R2.64+0x80], !P3 ;  /* 0x0340008002047fae */ /* 0x0003e2000d901d64 */
[C---:B------:R-:W-:Y:S02]  /*cde0*/  ISETP.LT.OR P3, PT, R5.reuse, 0x11, !P0 ;  /* 0x000000110500780c */ /* 0x040fe40004761670 */
[----:B-1----:R-:W-:Y:S02]  /*cdf0*/  IADD3 R2, P4, R14, R6, RZ ;  /* 0x000000060e027210 */ /* 0x002fe40007f9e0ff */
[----:B------:R-:W0:Y:S03]  /*ce00*/  SHFL.IDX PT, R14, R23, 0x3, 0x181f ;  /* 0x00781f00170e7f89 */ /* 0x000e2600000e0000 */
[----:B------:R-:W-:Y:S02]  /*ce10*/  IMAD.X R3, RZ, RZ, R8, P4 ;  /* 0x000000ffff037224 */ /* 0x000fe400020e0608 */
[----:B------:R-:W1:Y:S04]  /*ce20*/  SHFL.IDX PT, R8, R24, 0x3, 0x181f ;  /* 0x00781f0018087f89 */ /* 0x000e6800000e0000 */
[----:B------:R-:W-:Y:S01]  /*ce30*/  LDGSTS.E.BYPASS.LTC128B.128 [R4+0xc00], desc[UR36][R2.64], !P2 ;  /* 0x00c0000002047fae */ /* 0x000fe2000d101d64 */
[----:B------:R-:W-:-:S03]  /*ce40*/  ISETP.LT.OR P2, PT, R5, 0x21, P1 ;  /* 0x000000210500780c */ /* 0x000fc60000f41670 */
[----:B------:R2:W-:Y:S01]  /*ce50*/  LDGSTS.E.BYPASS.LTC128B.128 [R4+0x3c00], desc[UR36][R2.64+0x80], !P3 ;  /* 0x03c0008002047fae */ /* 0x0005e2000d901d64 */
[----:B------:R-:W-:Y:S02]  /*ce60*/  ISETP.LT.OR P3, PT, R5, 0x21, !P0 ;  /* 0x000000210500780c */ /* 0x000fe40004761670 */
[----:B--2---:R-:W-:Y:S02]  /*ce70*/  IADD3 R2, P4, R9, R6, RZ ;  /* 0x0000000609027210 */ /* 0x004fe40007f9e0ff */
[----:B------:R-:W2:Y:S03]  /*ce80*/  SHFL.IDX PT, R9, R23, 0x4, 0x181f ;  /* 0x00981f0017097f89 */ /* 0x000ea600000e0000 */
[----:B------:R-:W-:Y:S02]  /*ce90*/  IMAD.X R3, RZ, RZ, R7, P4 ;  /* 0x000000ffff037224 */ /* 0x000fe400020e0607 */
[----:B------:R-:W3:Y:S04]  /*cea0*/  SHFL.IDX PT, R7, R24, 0x4, 0x181f ;  /* 0x00981f0018077f89 */ /* 0x000ee800000e0000 */
[----:B------:R-:W-:Y:S01]  /*ceb0*/  LDGSTS.E.BYPASS.LTC128B.128 [R4+0x1400], desc[UR36][R2.64], !P2 ;  /* 0x0140000002047fae */ /* 0x000fe2000d101d64 */
[----:B------:R-:W-:-:S03]  /*cec0*/  ISETP.LT.OR P2, PT, R5, 0x31, P1 ;  /* 0x000000310500780c */ /* 0x000fc60000f41670 */
[----:B------:R0:W-:Y:S01]  /*ced0*/  LDGSTS.E.BYPASS.LTC128B.128 [R4+0x4400], desc[UR36][R2.64+0x80], !P3 ;  /* 0x0440008002047fae */ /* 0x0001e2000d901d64 */
[----:B------:R-:W-:-:S03]  /*cee0*/  ISETP.LT.OR P3, PT, R5, 0x31, !P0 ;  /* 0x000000310500780c */ /* 0x000fc60004761670 */
[----:B------:R-:W4:Y:S01]  /*cef0*/  SHFL.IDX PT, R24, R24, 0x5, 0x181f ;  /* 0x00b81f0018187f89 */ /* 0x000f2200000e0000 */
[----:B0-----:R-:W-:-:S03]  /*cf00*/  IADD3 R2, P4, R14, R6, RZ ;  /* 0x000000060e027210 */ /* 0x001fc60007f9e0ff */
[----:B------:R0:W0:Y:S02]  /*cf10*/  SHFL.IDX PT, R14, R23, 0x5, 0x181f ;  /* 0x00b81f00170e7f89 */ /* 0x00002400000e0000 */
[----:B-1----:R-:W-:-:S05]  /*cf20*/  IMAD.X R3, RZ, RZ, R8, P4 ;  /* 0x000000ffff037224 */ /* 0x002fca00020e0608 */
[----:B------:R-:W-:Y:S01]  /*cf30*/  LDGSTS.E.BYPASS.LTC128B.128 [R4+0x1c00], desc[UR36][R2.64], !P2 ;  /* 0x01c0000002047fae */ /* 0x000fe2000d101d64 */
[----:B------:R-:W-:-:S03]  /*cf40*/  ISETP.LT.OR P2, PT, R5, 0x41, P1 ;  /* 0x000000410500780c */ /* 0x000fc60000f41670 */
[----:B------:R2:W-:Y:S01]  /*cf50*/  LDGSTS.E.BYPASS.LTC128B.128 [R4+0x4c00], desc[UR36][R2.64+0x80], !P3 ;  /* 0x04c0008002047fae */ /* 0x0005e2000d901d64 */
[----:B------:R-:W-:Y:S02]  /*cf60*/  ISETP.LT.OR P3, PT, R5, 0x41, !P0 ;  /* 0x000000410500780c */ /* 0x000fe40004761670 */
[----:B--2---:R-:W-:-:S04]  /*cf70*/  IADD3 R2, P4, R9, R6, RZ ;  /* 0x0000000609027210 */ /* 0x004fc80007f9e0ff */
[----:B---3--:R-:W-:-:S05]  /*cf80*/  IADD3.X R3, RZ, R7, RZ, P4, !PT ;  /* 0x00000007ff037210 */ /* 0x008fca00027fe4ff */
[----:B------:R1:W-:Y:S04]  /*cf90*/  LDGSTS.E.BYPASS.LTC128B.128 [R4+0x2400], desc[UR36][R2.64], !P2 ;  /* 0x0240000002047fae */ /* 0x0003e8000d101d64 */
[----:B0---4-:R1:W-:Y:S02]  /*cfa0*/  LDGSTS.E.BYPASS.LTC128B.128 [R4+0x5400], desc[UR36][R2.64+0x80], !P3 ;  /* 0x0540008002047fae */ /* 0x0113e4000d901d64 */
.L_x_402:
[C---:B------:R-:W-:Y:S02]  /*cfb0*/  ISETP.LT.OR P1, PT, R5.reuse, 0x51, P1 ;  /* 0x000000510500780c */ /* 0x040fe40000f21670 */
[----:B------:R-:W-:Y:S02]  /*cfc0*/  ISETP.LT.OR P0, PT, R5, 0x51, !P0 ;  /* 0x000000510500780c */ /* 0x000fe40004701670 */
[----:B-1----:R-:W-:-:S05]  /*cfd0*/  IADD3 R2, P2, R14, R6, RZ ;  /* 0x000000060e027210 */ /* 0x002fca0007f5e0ff */
[----:B------:R-:W-:-:S05]  /*cfe0*/  IMAD.X R3, RZ, RZ, R24, P2 ;  /* 0x000000ffff037224 */ /* 0x000fca00010e0618 */
[----:B------:R-:W-:Y:S01]  /*cff0*/  @!PT LDS RZ, [RZ] ;  /* 0x00000000fffff984 */ /* 0x000fe20000000800 */
[----:B------:R-:W-:Y:S01]  /*d000*/  @!PT LDS RZ, [RZ] ;  /* 0x00000000fffff984 */ /* 0x000fe20000000800 */
[----:B------:R-:W-:Y:S01]  /*d010*/  @!PT LDS RZ, [RZ] ;  /* 0x00000000fffff984 */ /* 0x000fe20000000800 */
[----:B------:R0:W-:Y:S04]  /*d020*/  LDGSTS.E.BYPASS.LTC128B.128 [R4+0x2c00], desc[UR36][R2.64], !P1 ;  /* 0x02c0000002047fae */ /* 0x0001e8000c901d64 */
[----:B------:R0:W-:Y:S01]  /*d030*/  LDGSTS.E.BYPASS.LTC128B.128 [R4+0x5c00], desc[UR36][R2.64+0x80], !P0 ;  /* 0x05c0008002047fae */ /* 0x0001e2000c101d64 */
[----:B------:R-:W-:Y:S01]  /*d040*/  PLOP3.LUT P0, PT, PT, PT, PT, 0x80, 0x0 ;  /* 0x000000000000781c */ /* 0x000fe20003f0f070 */
[----:B------:R-:W-:-:S12]  /*d050*/  NOP ;  /* 0x0000000000007918 */ /* 0x000fd80000000000 */
.L_x_292:
[----:B------:R-:W-:Y:S02]  /*d060*/  PLOP3.LUT P1, PT, P1, P0, PT, 0xa2, 0x0 ;  /* 0x000000000000781c */ /* 0x000fe40000f21472 */
[----:B------:R-:W-:-:S08]  /*d070*/  @P0 R2UR P1, UR4, R0 ;  /* 0x00000000000402ca */ /* 0x000fd00000020000 */
[----:B------:R-:W-:-:S05]  /*d080*/  @P0 PLOP3.LUT P0, PT, P1, PT, PT, 0x80, 0x0 ;  /* 0x000000000000081c */ /* 0x000fca0000f0f070 */
[----:B------:R-:W-:Y:S01]  /*d090*/  @!P1 SYNCS.ARRIVE.TRANS64.RED.A0T1 RZ, [UR4+0x2a850], RZ ;  /* 0x02a850ffffff99a7 */ /* 0x000fe20008200404 */
[----:B------:R-:W-:Y:S07]  /*d0a0*/  @!P1 ARRIVES.LDGSTSBAR.64.TRANSCNT [UR4+0x2a850] ;  /* 0x02a85000ff0099b0 */ /* 0x000fee0008000a84 */
[----:B------:R-:W-:Y:S05]  /*d0b0*/  @P0 BRA.U.ANY `(.L_x_292) ;  /* 0xfffffffd00e80947 */ /* 0x000fea000393ffff */
[----:B------:R-:W-:Y:S01]  /*d0c0*/  NOP ;  /* 0x0000000000007918 */ /* 0x000fe20000000000 */
[----:B0-----:R-:W2:Y:S02]  /*d0d0*/  LDL R2, [R1+0x20] ;  /* 0x0000200001027983 */ /* 0x001ea40000100800 */
[----:B--2---:R-:W-:-:S13]  /*d0e0*/  ISETP.NE.AND P2, PT, R2, 0x3, PT ;  /* 0x000000030200780c */ /* 0x004fda0003f45270 */
[----:B------:R-:W-:Y:S05]  /*d0f0*/  @!P2 BRA `(.L_x_293) ;  /* 0x000000000004a947 */ /* 0x000fea0003800000 */
[----:B------:R-:W-:Y:S01]  /*d100*/  BPT.TRAP 0x1 ;  /* 0x000000040000795c */ /* 0x000fe20000300000 */
.L_x_293:
[----:B------:R0:W-:Y:S01]  /*d110*/  SYNCS.ARRIVE.TRANS64.A1T0 RZ, [R0+URZ+0x2a850], RZ ;  /* 0x02a850ff00ff79a7 */ /* 0x0001e2000810003f */
[----:B------:R-:W-:-:S05]  /*d120*/  VIADD R27, R27, 0x1 ;  /* 0x000000011b1b7836 */ /* 0x000fca0000000000 */
[----:B------:R-:W-:-:S04]  /*d130*/  ISETP.NE.AND P0, PT, R27, 0x2, PT ;  /* 0x000000021b00780c */ /* 0x000fc80003f05270 */
[----:B------:R-:W-:Y:S02]  /*d140*/  SEL R3, RZ, 0x1, P0 ;  /* 0x00000001ff037807 */ /* 0x000fe40000000000 */
[----:B------:R-:W-:Y:S02]  /*d150*/  SEL R27, R27, RZ, P0 ;  /* 0x000000ff1b1b7207 */ /* 0x000fe40000000000 */
[----:B0-----:R-:W-:-:S07]  /*d160*/  LOP3.LUT R28, R28, R3, RZ, 0x3c, !PT ;  /* 0x000000031c1c7212 */ /* 0x001fce00078e3cff */
.L_x_250:
[----:B------:R-:W-:Y:S05]  /*d170*/  BSYNC B7 ;  /* 0x0000000000077941 */ /* 0x000fea0003800000 */
.L_x_248:
[----:B------:R-:W-:-:S13]  /*d180*/  LOP3.LUT P0, RZ, R25, 0x80, RZ, 0xc0, !PT ;  /* 0x0000008019ff7812 */ /* 0x000fda000780c0ff */
[----:B------:R-:W-:Y:S05]  /*d190*/  @!P0 BRA `(.L_x_294) ;  /* 0x0000000000248947 */ /* 0x000fea0003800000 */
[----:B------:R-:W-:Y:S05]  /*d1a0*/  WARPSYNC.ALL ;  /* 0x0000000000007948 */ /* 0x000fea0003800000 */
[----:B------:R-:W1:Y:S08]  /*d1b0*/  S2UR UR5, SR_CgaCtaId ;  /* 0x00000000000579c3 */ /* 0x000e700000008800 */
[----:B------:R-:W-:Y:S06]  /*d1c0*/  BAR.SYNC.DEFER_BLOCKING 0x5, 0x180 ;  /* 0x0146000000007b1d */ /* 0x000fec0000010000 */
[----:B------:R-:W-:-:S02]  /*d1d0*/  UMOV UR4, 0x400 ;  /* 0x0000040000047882 */ /* 0x000fc40000000000 */
[----:B-1----:R-:W-:-:S06]  /*d1e0*/  ULEA UR4, UR5, UR4, 0x18 ;  /* 0x0000000405047291 */ /* 0x002fcc000f8ec03f */
[----:B------:R-:W-:-:S05]  /*d1f0*/  IMAD.U32 R22, RZ, RZ, UR4 ;  /* 0x00000004ff167e24 */ /* 0x000fca000f8e00ff */
[----:B------:R1:W2:Y:S01]  /*d200*/  LDS.128 R16, [R22+0x2a8d0] ;  /* 0x02a8d00016107984 */ /* 0x0002a20000000c00 */
[----:B------:R-:W-:Y:S06]  /*d210*/  BAR.ARV 0x4, 0x180 ;  /* 0x0106000000007b1d */ /* 0x000fec0000002000 */
[----:B------:R-:W-:Y:S05]  /*d220*/  BRA `(.L_x_295) ;  /* 0x0000000800407947 */ /* 0x000fea0003800000 */
.L_x_294:
[----:B------:R-:W1:Y:S01]  /*d230*/  S2R R0, SR_TID.X ;  /* 0x0000000000007919 */ /* 0x000e620000002100 */
[----:B------:R-:W-:Y:S01]  /*d240*/  UMOV UR4, 0xffffffff ;  /* 0xffffffff00047882 */ /* 0x000fe20000000000 */
[----:B-1----:R-:W-:-:S04]  /*d250*/  LOP3.LUT R8, R0, 0x1f, RZ, 0xc0, !PT ;  /* 0x0000001f00087812 */ /* 0x002fc800078ec0ff */
[----:B------:R-:W-:Y:S01]  /*d260*/  ISETP.NE.AND P0, PT, R8, 0x1f, PT ;  /* 0x0000001f0800780c */ /* 0x000fe20003f05270 */
[----:B------:R-:W-:-:S12]  /*d270*/  BRA.DIV UR4, `(.L_x_296) ;  /* 0x0000003a04c87947 */ /* 0x000fd8000b800000 */
[----:B------:R-:W-:Y:S01]  /*d280*/  IADD3 R5, R19, R8, RZ ;  /* 0x0000000813057210 */ /* 0x000fe20007ffe0ff */
[----:B------:R-:W-:-:S03]  /*d290*/  ULDC UR4, c[0x0][0xc3c] ;  /* 0x00030f0000047ab9 */ /* 0x000fc60000000800 */
[----:B------:R-:W-:-:S13]  /*d2a0*/  ISETP.GE.OR P1, PT, R5, UR4, !P0 ;  /* 0x0000000405007c0c */ /* 0x000fda000c726670 */
[----:B------:R-:W1:Y:S02]  /*d2b0*/  @!P1 LDC.64 R2, c[0x0][0xc80] ;  /* 0x00032000ff029b82 */ /* 0x000e640000000a00 */
[----:B-1----:R-:W-:-:S06]  /*d2c0*/  @!P1 IMAD.WIDE R2, R5, 0x4, R2 ;  /* 0x0000000405029825 */ /* 0x002fcc00078e0202 */
[----:B------:R-:W2:Y:S01]  /*d2d0*/  @!P1 LDG.E R2, desc[UR36][R2.64] ;  /* 0x0000002402029981 */ /* 0x000ea2000c1e1900 */
[----:B------:R-:W-:Y:S01]  /*d2e0*/  IMAD.MOV.U32 R4, RZ, RZ, RZ ;  /* 0x000000ffff047224 */ /* 0x000fe200078e00ff */
[C---:B------:R-:W-:Y:S02]  /*d2f0*/  ISETP.GE.U32.AND P2, PT, R8.reuse, 0x2, PT ;  /* 0x000000020800780c */ /* 0x040fe40003f46070 */
[C---:B------:R-:W-:Y:S01]  /*d300*/  ISETP.GE.U32.AND P3, PT, R8.reuse, 0x4, PT ;  /* 0x000000040800780c */ /* 0x040fe20003f66070 */
[----:B------:R-:W-:Y:S01]  /*d310*/  SHFL.IDX PT, R0, R16, 0x1, 0x1f ;  /* 0x00201f0010007f89 */ /* 0x000fe200000e0000 */
[C---:B------:R-:W-:Y:S02]  /*d320*/  ISETP.GE.U32.AND P4, PT, R8.reuse, 0x8, PT ;  /* 0x000000080800780c */ /* 0x040fe40003f86070 */
[C---:B------:R-:W-:Y:S01]  /*d330*/  ISETP.GE.U32.AND P5, PT, R8.reuse, 0x10, PT ;  /* 0x000000100800780c */ /* 0x040fe20003fa6070 */
[----:B--2---:R-:W-:Y:S01]  /*d340*/  @!P1 IMAD.MOV.U32 R4, RZ, RZ, R2 ;  /* 0x000000ffff049224 */ /* 0x004fe200078e0002 */
[----:B------:R-:W-:-:S04]  /*d350*/  ISETP.NE.AND P1, PT, R8, RZ, PT ;  /* 0x000000ff0800720c */ /* 0x000fc80003f25270 */
[----:B------:R-:W1:Y:S02]  /*d360*/  SHFL.UP PT, R14, R4, 0x1, RZ ;  /* 0x04200000040e7989 */ /* 0x000e6400000e00ff */
[----:B-1----:R-:W-:-:S05]  /*d370*/  SEL R5, R14, RZ, P1 ;  /* 0x000000ff0e057207 */ /* 0x002fca0000800000 */
[----:B------:R-:W-:Y:S02]  /*d380*/  IMAD.IADD R6, R4, 0x1, R5 ;  /* 0x0000000104067824 */ /* 0x000fe400078e0205 */
[----:B------:R-:W-:Y:S04]  /*d390*/  SHFL.IDX PT, R5, R16, RZ, 0x1f ;  /* 0x00001fff10057589 */ /* 0x000fe800000e0000 */
[----:B------:R-:W1:Y:S02]  /*d3a0*/  SHFL.UP PT, R14, R6, 0x2, RZ ;  /* 0x04400000060e7989 */ /* 0x000e6400000e00ff */
[----:B-1----:R-:W-:-:S04]  /*d3b0*/  SEL R7, R14, RZ, P2 ;  /* 0x000000ff0e077207 */ /* 0x002fc80001000000 */
[----:B------:R-:W-:-:S05]  /*d3c0*/  IADD3 R7, R6, R7, RZ ;  /* 0x0000000706077210 */ /* 0x000fca0007ffe0ff */
[----:B------:R-:W1:Y:S02]  /*d3d0*/  SHFL.UP PT, R14, R7, 0x4, RZ ;  /* 0x04800000070e7989 */ /* 0x000e6400000e00ff */
[----:B-1----:R-:W-:-:S05]  /*d3e0*/  SEL R2, R14, RZ, P3 ;  /* 0x000000ff0e027207 */ /* 0x002fca0001800000 */
[----:B------:R-:W-:-:S05]  /*d3f0*/  IMAD.IADD R2, R7, 0x1, R2 ;  /* 0x0000000107027824 */ /* 0x000fca00078e0202 */
[----:B------:R-:W1:Y:S02]  /*d400*/  SHFL.UP PT, R14, R2, 0x8, RZ ;  /* 0x05000000020e7989 */ /* 0x000e6400000e00ff */
[----:B-1----:R-:W-:-:S05]  /*d410*/  SEL R3, R14, RZ, P4 ;  /* 0x000000ff0e037207 */ /* 0x002fca0002000000 */
[----:B------:R-:W-:-:S05]  /*d420*/  IMAD.IADD R3, R2, 0x1, R3 ;  /* 0x0000000102037824 */ /* 0x000fca00078e0203 */
[----:B------:R-:W1:Y:S02]  /*d430*/  SHFL.UP PT, R14, R3, 0x10, RZ ;  /* 0x06000000030e7989 */ /* 0x000e6400000e00ff */
[----:B-1----:R-:W-:-:S05]  /*d440*/  SEL R6, R14, RZ, P5 ;  /* 0x000000ff0e067207 */ /* 0x002fca0002800000 */
[----:B------:R-:W-:-:S05]  /*d450*/  IMAD.IADD R6, R3, 0x1, R6 ;  /* 0x0000000103067824 */ /* 0x000fca00078e0206 */
[----:B------:R1:W2:Y:S02]  /*d460*/  SHFL.IDX PT, R14, R6, 0x1f, 0x1f ;  /* 0x03e01f00060e7f89 */ /* 0x0002a400000e0000 */
.L_x_412:
[----:B------:R-:W-:Y:S02]  /*d470*/  ULDC UR4, c[0x0][0xc38] ;  /* 0x00030e0000047ab9 */ /* 0x000fe40000000800 */
[----:B------:R-:W-:-:S05]  /*d480*/  MOV R7, UR4 ;  /* 0x0000000400077c02 */ /* 0x000fca0008000f00 */
[----:B--2---:R-:W-:-:S04]  /*d490*/  IMAD R3, R14, R7, RZ ;  /* 0x000000070e037224 */ /* 0x004fc800078e02ff */
[----:B------:R-:W-:-:S05]  /*d4a0*/  IMAD.IADD R8, R0, 0x1, R3 ;  /* 0x0000000100087824 */ /* 0x000fca00078e0203 */
[----:B------:R-:W-:-:S13]  /*d4b0*/  ISETP.GT.AND P6, PT, R8, R5, PT ;  /* 0x000000050800720c */ /* 0x000fda0003fc4270 */
[----:B------:R-:W-:Y:S05]  /*d4c0*/  @P6 BRA `(.L_x_297) ;  /* 0x00000000009c6947 */ /* 0x000fea0003800000 */
.L_x_302:
[----:B------:R-:W2:Y:S01]  /*d4d0*/  LDC R0, c[0x0][0xc3c] ;  /* 0x00030f00ff007b82 */ /* 0x000ea20000000800 */
[----:B------:R-:W-:-:S05]  /*d4e0*/  VIADD R19, R19, 0x1f ;  /* 0x0000001f13137836 */ /* 0x000fca0000000000 */
[----:B--2---:R-:W-:-:S13]  /*d4f0*/  ISETP.GE.AND P6, PT, R19, R0, PT ;  /* 0x000000001300720c */ /* 0x004fda0003fc6270 */
[----:B------:R-:W-:Y:S05]  /*d500*/  @P6 BRA `(.L_x_298) ;  /* 0x0000000400446947 */ /* 0x000fea0003800000 */
[----:B------:R-:W2:Y:S01]  /*d510*/  S2R R2, SR_TID.X ;  /* 0x0000000000027919 */ /* 0x000ea20000002100 */
[----:B------:R-:W-:Y:S01]  /*d520*/  BSSY B0, `(.L_x_299) ;  /* 0x0000009000007945 */ /* 0x000fe20003800000 */
[----:B------:R-:W-:Y:S02]  /*d530*/  MOV R4, RZ ;  /* 0x000000ff00047202 */ /* 0x000fe40000000f00 */
[----:B--2---:R-:W-:-:S05]  /*d540*/  LOP3.LUT R2, R2, 0x1f, RZ, 0xc0, !PT ;  /* 0x0000001f02027812 */ /* 0x004fca00078ec0ff */
[----:B------:R-:W-:-:S05]  /*d550*/  IMAD.IADD R7, R19, 0x1, R2 ;  /* 0x0000000113077824 */ /* 0x000fca00078e0202 */
[----:B------:R-:W-:-:S13]  /*d560*/  ISETP.GE.OR P6, PT, R7, R0, !P0 ;  /* 0x000000000700720c */ /* 0x000fda00047c6670 */
[----:B------:R-:W-:Y:S05]  /*d570*/  @P6 BRA `(.L_x_300) ;  /* 0x00000000000c6947 */ /* 0x000fea0003800000 */
[----:B------:R-:W2:Y:S02]  /*d580*/  LDC.64 R2, c[0x0][0xc80] ;  /* 0x00032000ff027b82 */ /* 0x000ea40000000a00 */
[----:B--2---:R-:W-:-:S05]  /*d590*/  IMAD.WIDE R2, R7, 0x4, R2 ;  /* 0x0000000407027825 */ /* 0x004fca00078e0202 */
[----:B------:R2:W5:Y:S02]  /*d5a0*/  LDG.E R4, desc[UR36][R2.64] ;  /* 0x0000002402047981 */ /* 0x000564000c1e1900 */
.L_x_300:
[----:B------:R-:W-:Y:S05]  /*d5b0*/  BSYNC B0 ;  /* 0x0000000000007941 */ /* 0x000fea0003800000 */
.L_x_299:
[----:B------:R-:W-:-:S03]  /*d5c0*/  UMOV UR4, 0xffffffff ;  /* 0xffffffff00047882 */ /* 0x000fc60000000000 */
[----:B------:R-:W-:Y:S05]  /*d5d0*/  BRA.DIV UR4, `(.L_x_301) ;  /* 0x0000003e04147947 */ /* 0x000fea000b800000 */
[----:B-----5:R-:W3:Y:S02]  /*d5e0*/  SHFL.UP PT, R14, R4, 0x1, RZ ;  /* 0x04200000040e7989 */ /* 0x020ee400000e00ff */
[----:B---3--:R-:W-:-:S05]  /*d5f0*/  SEL R13, R14, RZ, P1 ;  /* 0x000000ff0e0d7207 */ /* 0x008fca0000800000 */
[----:B------:R-:W-:-:S05]  /*d600*/  IMAD.IADD R13, R4, 0x1, R13 ;  /* 0x00000001040d7824 */ /* 0x000fca00078e020d */
[----:B------:R-:W3:Y:S02]  /*d610*/  SHFL.UP PT, R14, R13, 0x2, RZ ;  /* 0x044000000d0e7989 */ /* 0x000ee400000e00ff */
[----:B---3--:R-:W-:-:S05]  /*d620*/  SEL R0, R14, RZ, P2 ;  /* 0x000000ff0e007207 */ /* 0x008fca0001000000 */
[----:B------:R-:W-:-:S05]  /*d630*/  IMAD.IADD R0, R13, 0x1, R0 ;  /* 0x000000010d007824 */ /* 0x000fca00078e0200 */
[----:B------:R-:W2:Y:S02]  /*d640*/  SHFL.UP PT, R14, R0, 0x4, RZ ;  /* 0x04800000000e7989 */ /* 0x000ea400000e00ff */
[----:B--2---:R-:W-:-:S05]  /*d650*/  SEL R3, R14, RZ, P3 ;  /* 0x000000ff0e037207 */ /* 0x004fca0001800000 */
[----:B------:R-:W-:-:S05]  /*d660*/  IMAD.IADD R2, R0, 0x1, R3 ;  /* 0x0000000100027824 */ /* 0x000fca00078e0203 */
[----:B------:R-:W2:Y:S02]  /*d670*/  SHFL.UP PT, R14, R2, 0x8, RZ ;  /* 0x05000000020e7989 */ /* 0x000ea400000e00ff */
[----:B--2---:R-:W-:-:S04]  /*d680*/  SEL R3, R14, RZ, P4 ;  /* 0x000000ff0e037207 */ /* 0x004fc80002000000 */
[----:B------:R-:W-:-:S05]  /*d690*/  IADD3 R3, R2, R3, RZ ;  /* 0x0000000302037210 */ /* 0x000fca0007ffe0ff */
[----:B------:R-:W1:Y:S02]  /*d6a0*/  SHFL.UP PT, R14, R3, 0x10, RZ ;  /* 0x06000000030e7989 */ /* 0x000e6400000e00ff */
[----:B-1----:R-:W-:-:S05]  /*d6b0*/  SEL R6, R14, RZ, P5 ;  /* 0x000000ff0e067207 */ /* 0x002fca0002800000 */
[----:B------:R-:W-:-:S05]  /*d6c0*/  IMAD.IADD R6, R3, 0x1, R6 ;  /* 0x0000000103067824 */ /* 0x000fca00078e0206 */
[----:B------:R1:W2:Y:S02]  /*d6d0*/  SHFL.IDX PT, R14, R6, 0x1f, 0x1f ;  /* 0x03e01f00060e7f89 */ /* 0x0002a400000e0000 */
.L_x_420:
[----:B------:R-:W-:Y:S02]  /*d6e0*/  ULDC UR4, c[0x0][0xc38] ;  /* 0x00030e0000047ab9 */ /* 0x000fe40000000800 */
[----:B------:R-:W-:-:S04]  /*d6f0*/  IMAD.U32 R7, RZ, RZ, UR4 ;  /* 0x00000004ff077e24 */ /* 0x000fc8000f8e00ff */
[----:B--2---:R-:W-:-:S04]  /*d700*/  IMAD R3, R14, R7, RZ ;  /* 0x000000070e037224 */ /* 0x004fc800078e02ff */
[----:B------:R-:W-:-:S05]  /*d710*/  IMAD.IADD R8, R3, 0x1, R8 ;  /* 0x0000000103087824 */ /* 0x000fca00078e0208 */
[----:B------:R-:W-:-:S13]  /*d720*/  ISETP.GT.AND P6, PT, R8, R5, PT ;  /* 0x000000050800720c */ /* 0x000fda0003fc4270 */
[----:B------:R-:W-:Y:S05]  /*d730*/  @!P6 BRA `(.L_x_302) ;  /* 0xfffffffc0064e947 */ /* 0x000fea000383ffff */
.L_x_297:
[----:B------:R-:W-:Y:S01]  /*d740*/  IADD3 R8, -R3, R8, RZ ;  /* 0x0000000803087210 */ /* 0x000fe20007ffe1ff */
[----:B------:R-:W-:-:S04]  /*d750*/  UMOV UR4, 0xffffffff ;  /* 0xffffffff00047882 */ /* 0x000fc80000000000 */
[----:B------:R-:W-:-:S05]  /*d760*/  IMAD R0, R6, R7, R8 ;  /* 0x0000000706007224 */ /* 0x000fca00078e0208 */
[----:B------:R-:W-:Y:S01]  /*d770*/  ISETP.GT.AND P6, PT, R0, R5, PT ;  /* 0x000000050000720c */ /* 0x000fe20003fc4270 */
[----:B------:R-:W-:-:S12]  /*d780*/  BRA.DIV UR4, `(.L_x_303) ;  /* 0x0000003e04647947 */ /* 0x000fd8000b800000 */
[----:B------:R-:W-:-:S04]  /*d790*/  VOTE.ANY R2, PT, !P6 ;  /* 0x0000000000027806 */ /* 0x000fc800070e0100 */
[----:B------:R-:W2:Y:S02]  /*d7a0*/  POPC R0, R2 ;  /* 0x0000000200007309 */ /* 0x000ea40000000000 */
[----:B--2---:R2:W3:Y:S02]  /*d7b0*/  SHFL.IDX PT, R4, R4, R0, 0x1f ;  /* 0x00001f0004047589 */ /* 0x0044e400000e0000 */
.L_x_424:
[----:B------:R-:W-:Y:S01]  /*d7c0*/  ISETP.NE.AND P0, PT, R2, RZ, PT ;  /* 0x000000ff0200720c */ /* 0x000fe20003f05270 */
[----:B------:R-:W-:-:S12]  /*d7d0*/  IMAD.MOV.U32 R14, RZ, RZ, RZ ;  /* 0x000000ffff0e7224 */ /* 0x000fd800078e00ff */
[----:B------:R-:W-:Y:S05]  /*d7e0*/  @!P0 BRA `(.L_x_304) ;  /* 0x0000000000108947 */ /* 0x000fea0003800000 */
[----:B------:R-:W-:Y:S01]  /*d7f0*/  UMOV UR4, 0xffffffff ;  /* 0xffffffff00047882 */ /* 0x000fe20000000000 */
[----:B------:R-:W-:Y:S02]  /*d800*/  VIADD R12, R0, 0xffffffff ;  /* 0xffffffff000c7836 */ /* 0x000fe40000000000 */
[----:B------:R-:W-:Y:S05]  /*d810*/  BRA.DIV UR4, `(.L_x_305) ;  /* 0x0000003e04887947 */ /* 0x000fea000b800000 */
[----:B------:R4:W0:Y:S02]  /*d820*/  SHFL.IDX PT, R14, R6, R12, 0x1f ;  /* 0x00001f0c060e7589 */ /* 0x00082400000e0000 */
.L_x_304:
[----:B-1-34-:R-:W-:Y:S01]  /*d830*/  IABS R6, R4 ;  /* 0x0000000400067213 */ /* 0x01afe20000000000 */
[----:B0-----:R-:W-:Y:S02]  /*d840*/  IMAD R16, R14, R7, R8 ;  /* 0x000000070e107224 */ /* 0x001fe400078e0208 */
[----:B------:R-:W-:Y:S01]  /*d850*/  IMAD.IADD R19, R0, 0x1, R19 ;  /* 0x0000000100137824 */ /* 0x000fe200078e0213 */
[----:B------:R-:W0:Y:S08]  /*d860*/  I2F.RP R9, R6 ;  /* 0x0000000600097306 */ /* 0x000e300000209400 */
[----:B0-----:R-:W0:Y:S02]  /*d870*/  MUFU.RCP R9, R9 ;  /* 0x0000000900097308 */ /* 0x001e240000001000 */
[----:B0-----:R-:W-:-:S06]  /*d880*/  VIADD R2, R9, 0xffffffe ;  /* 0x0ffffffe09027836 */ /* 0x001fcc0000000000 */
[----:B------:R0:W1:Y:S02]  /*d890*/  F2I.FTZ.U32.TRUNC.NTZ R3, R2 ;  /* 0x0000000200037305 */ /* 0x000064000021f000 */
[----:B0-----:R-:W-:Y:S01]  /*d8a0*/  IMAD.MOV.U32 R2, RZ, RZ, RZ ;  /* 0x000000ffff027224 */ /* 0x001fe200078e00ff */
[----:B-1----:R-:W-:-:S05]  /*d8b0*/  IADD3 R7, RZ, -R3, RZ ;  /* 0x80000003ff077210 */ /* 0x002fca0007ffe0ff */
[----:B------:R-:W-:-:S04]  /*d8c0*/  IMAD R7, R7, R6, RZ ;  /* 0x0000000607077224 */ /* 0x000fc800078e02ff */
[----:B------:R-:W-:-:S04]  /*d8d0*/  IMAD.HI.U32 R3, R3, R7, R2 ;  /* 0x0000000703037227 */ /* 0x000fc800078e0002 */
[----:B------:R-:W-:Y:S01]  /*d8e0*/  IMAD.IADD R7, R5, 0x1, -R16 ;  /* 0x0000000105077824 */ /* 0x000fe200078e0a10 */
[----:B------:R-:W-:-:S04]  /*d8f0*/  IABS R5, R4 ;  /* 0x0000000400057213 */ /* 0x000fc80000000000 */
[----:B------:R-:W-:Y:S01]  /*d900*/  IABS R2, R7 ;  /* 0x0000000700027213 */ /* 0x000fe20000000000 */
[----:B------:R-:W-:-:S04]  /*d910*/  IMAD.MOV R5, RZ, RZ, -R5 ;  /* 0x000000ffff057224 */ /* 0x000fc800078e0a05 */
[----:B------:R-:W-:-:S04]  /*d920*/  IMAD.HI.U32 R3, R3, R2, RZ ;  /* 0x0000000203037227 */ /* 0x000fc800078e00ff */
[----:B------:R-:W-:Y:S01]  /*d930*/  IMAD R5, R3, R5, R2 ;  /* 0x0000000503057224 */ /* 0x000fe200078e0202 */
[----:B------:R-:W-:-:S04]  /*d940*/  LOP3.LUT R2, R7, R4, RZ, 0x3c, !PT ;  /* 0x0000000407027212 */ /* 0x000fc800078e3cff */
[----:B------:R-:W-:Y:S02]  /*d950*/  ISETP.GT.U32.AND P1, PT, R6, R5, PT ;  /* 0x000000050600720c */ /* 0x000fe40003f24070 */
[----:B------:R-:W-:-:S11]  /*d960*/  ISETP.GE.AND P2, PT, R2, RZ, PT ;  /* 0x000000ff0200720c */ /* 0x000fd60003f46270 */
[-C--:B------:R-:W-:Y:S01]  /*d970*/  @!P1 IADD3 R5, R5, -R6.reuse, RZ ;  /* 0x8000000605059210 */ /* 0x080fe20007ffe0ff */
[----:B------:R-:W-:Y:S01]  /*d980*/  @!P1 VIADD R3, R3, 0x1 ;  /* 0x0000000103039836 */ /* 0x000fe20000000000 */
[----:B------:R-:W-:Y:S02]  /*d990*/  ISETP.NE.AND P1, PT, R4, RZ, PT ;  /* 0x000000ff0400720c */ /* 0x000fe40003f25270 */
[----:B------:R-:W-:-:S13]  /*d9a0*/  ISETP.GE.U32.AND P0, PT, R5, R6, PT ;  /* 0x000000060500720c */ /* 0x000fda0003f06070 */
[----:B------:R-:W-:-:S04]  /*d9b0*/  @P0 VIADD R3, R3, 0x1 ;  /* 0x0000000103030836 */ /* 0x000fc80000000000 */
[----:B------:R-:W-:Y:S01]  /*d9c0*/  @!P2 IMAD.MOV R3, RZ, RZ, -R3 ;  /* 0x000000ffff03a224 */ /* 0x000fe200078e0a03 */
[----:B------:R-:W-:-:S04]  /*d9d0*/  @!P1 LOP3.LUT R3, RZ, R4, RZ, 0x33, !PT ;  /* 0x00000004ff039212 */ /* 0x000fc800078e33ff */
[----:B------:R-:W-:Y:S01]  /*d9e0*/  IADD3 R17, -R3, RZ, RZ ;  /* 0x000000ff03117210 */ /* 0x000fe20007ffe1ff */
[----:B------:R-:W-:-:S04]  /*d9f0*/  IMAD.MOV.U32 R18, RZ, RZ, R3 ;  /* 0x000000ffff127224 */ /* 0x000fc800078e0003 */
[----:B------:R-:W-:Y:S01]  /*da00*/  IMAD R17, R4, R17, R7 ;  /* 0x0000001104117224 */ /* 0x000fe200078e0207 */
[----:B------:R-:W-:Y:S06]  /*da10*/  BRA `(.L_x_306) ;  /* 0x00000000001c7947 */ /* 0x000fec0003800000 */
.L_x_298:
[----:B------:R-:W-:Y:S01]  /*da20*/  UMOV UR4, URZ ;  /* 0x0000003f00047c82 */ /* 0x000fe20008000000 */
[----:B------:R-:W-:Y:S01]  /*da30*/  UMOV UR5, URZ ;  /* 0x0000003f00057c82 */ /* 0x000fe20008000000 */
[----:B------:R-:W-:Y:S01]  /*da40*/  ULDC UR6, c[0x0][0xc3c] ;  /* 0x00030f0000067ab9 */ /* 0x000fe20000000800 */
[----:B------:R-:W-:Y:S01]  /*da50*/  IMAD.MOV.U32 R16, RZ, RZ, R5 ;  /* 0x000000ffff107224 */ /* 0x000fe200078e0005 */
[----:B------:R-:W-:Y:S01]  /*da60*/  MOV R17, UR4 ;  /* 0x0000000400117c02 */ /* 0x000fe20008000f00 */
[----:B------:R-:W-:Y:S02]  /*da70*/  IMAD.U32 R18, RZ, RZ, UR5 ;  /* 0x00000005ff127e24 */ /* 0x000fe4000f8e00ff */
[----:B------:R-:W-:-:S07]  /*da80*/  IMAD.U32 R19, RZ, RZ, UR6 ;  /* 0x00000006ff137e24 */ /* 0x000fce000f8e00ff */
.L_x_306:
[----:B--2---:R-:W2:Y:S01]  /*da90*/  S2R R0, SR_TID.X ;  /* 0x0000000000007919 */ /* 0x004ea20000002100 */
[----:B------:R-:W-:Y:S05]  /*daa0*/  WARPSYNC.ALL ;  /* 0x0000000000007948 */ /* 0x000fea0003800000 */
[----:B------:R-:W-:Y:S01]  /*dab0*/  BAR.SYNC.DEFER_BLOCKING 0x4, 0x180 ;  /* 0x0106000000007b1d */ /* 0x000fe20000010000 */
[----:B--2---:R-:W-:-:S04]  /*dac0*/  LOP3.LUT R0, R0, 0x1f, RZ, 0xc0, !PT ;  /* 0x0000001f00007812 */ /* 0x004fc800078ec0ff */
[----:B------:R-:W-:-:S13]  /*dad0*/  ISETP.NE.AND P0, PT, R0, RZ, PT ;  /* 0x000000ff0000720c */ /* 0x000fda0003f05270 */
[----:B------:R-:W2:Y:S01]  /*dae0*/  @!P0 S2R R3, SR_CgaCtaId ;  /* 0x0000000000038919 */ /* 0x000ea20000008800 */
[----:B------:R-:W-:-:S04]  /*daf0*/  @!P0 MOV R0, 0x400 ;  /* 0x0000040000008802 */ /* 0x000fc80000000f00 */
[----:B--2---:R-:W-:-:S05]  /*db00*/  @!P0 LEA R22, R3, R0, 0x18 ;  /* 0x0000000003168211 */ /* 0x004fca00078ec0ff */
[----:B------:R3:W-:Y:S01]  /*db10*/  @!P0 STS.128 [R22+0x2a8d0], R16 ;  /* 0x02a8d01016008388 */ /* 0x0007e20000000c00 */
[----:B------:R-:W-:Y:S06]  /*db20*/  BAR.ARV 0x5, 0x180 ;  /* 0x0146000000007b1d */ /* 0x000fec0000002000 */
.L_x_295:
[----:B------:R-:W-:Y:S02]  /*db30*/  ULDC UR4, c[0x0][0xc3c] ;  /* 0x00030f0000047ab9 */ /* 0x000fe40000000800 */
[----:B--2---:R-:W-:-:S13]  /*db40*/  ISETP.GE.AND P0, PT, R19, UR4, PT ;  /* 0x0000000413007c0c */ /* 0x004fda000bf06270 */
[----:B------:R-:W-:Y:S05]  /*db50*/  @!P0 BRA `(.L_x_307) ;  /* 0xffffffb800b48947 */ /* 0x000fea000383ffff */
[----:B------:R-:W-:Y:S05]  /*db60*/  BSYNC B8 ;  /* 0x0000000000087941 */ /* 0x000fea0003800000 */
.L_x_244:
[----:B0-----:R-:W2:Y:S01]  /*db70*/  LDL.LU R0, [R1+0x14] ;  /* 0x0000140001007983 */ /* 0x001ea20000300800 */
[----:B------:R-:W-:Y:S01]  /*db80*/  BSSY B0, `(.L_x_308) ;  /* 0x000000b000007945 */ /* 0x000fe20003800000 */
[----:B------:R-:W0:Y:S01]  /*db90*/  S2R R5, SR_CgaCtaId ;  /* 0x0000000000057919 */ /* 0x000e220000008800 */
[----:B--2---:R-:W-:-:S05]  /*dba0*/  VIADD R0, R0, 0x1 ;  /* 0x0000000100007836 */ /* 0x004fca0000000000 */
[----:B------:R-:W-:-:S04]  /*dbb0*/  LEA.HI R2, R0, R0, RZ, 0x1 ;  /* 0x0000000000027211 */ /* 0x000fc800078f08ff */
[----:B------:R-:W-:Y:S02]  /*dbc0*/  LOP3.LUT R3, R2, 0xfffffffe, RZ, 0xc0, !PT ;  /* 0xfffffffe02037812 */ /* 0x000fe400078ec0ff */
[----:B------:R-:W-:Y:S02]  /*dbd0*/  MOV R2, 0x400 ;  /* 0x0000040000027802 */ /* 0x000fe40000000f00 */
[----:B------:R-:W-:Y:S02]  /*dbe0*/  IADD3 R0, R0, -R3, RZ ;  /* 0x8000000300007210 */ /* 0x000fe40007ffe0ff */
[----:B0-----:R-:W-:Y:S02]  /*dbf0*/  LEA R4, R5, R2, 0x18 ;  /* 0x0000000205047211 */ /* 0x001fe400078ec0ff */
[----:B------:R-:W-:-:S04]  /*dc00*/  SHF.L.U32 R0, R0, 0x1f, RZ ;  /* 0x0000001f00007819 */ /* 0x000fc800000006ff */
[----:B------:R-:W0:Y:S02]  /*dc10*/  SYNCS.PHASECHK.TRANS64.TRYWAIT P0, [R4+URZ+0x2a820], R0 ;  /* 0x02a82000040075a7 */ /* 0x000e24000800017f */
[----:B0-----:R-:W-:Y:S05]  /*dc20*/  @!P0 BRA `(.L_x_309) ;  /* 0x0000003800a88947 */ /* 0x001fea0003800000 */
.L_x_427:
[----:B------:R-:W-:Y:S05]  /*dc30*/  BSYNC B0 ;  /* 0x0000000000007941 */ /* 0x000fea0003800000 */
.L_x_308:
[----:B------:R-:W-:-:S03]  /*dc40*/  UMOV UR4, 0xffffffff ;  /* 0xffffffff00047882 */ /* 0x000fc60000000000 */
[----:B------:R-:W-:Y:S05]  /*dc50*/  BRA.DIV UR4, `(.L_x_310) ;  /* 0x0000003a04b07947 */ /* 0x000fea000b800000 */
[----:B0-----:R-:W0:Y:S02]  /*dc60*/  S2R R0, SR_TID.X ;  /* 0x0000000000007919 */ /* 0x001e240000002100 */
[----:B0-----:R-:W-:-:S04]  /*dc70*/  SHF.R.U32.HI R0, RZ, 0x5, R0 ;  /* 0x00000005ff007819 */ /* 0x001fc80000011600 */
[----:B------:R-:W-:-:S05]  /*dc80*/  LOP3.LUT R0, R0, 0x3, RZ, 0xc0, !PT ;  /* 0x0000000300007812 */ /* 0x000fca00078ec0ff */
[----:B------:R0:W2:Y:S02]  /*dc90*/  SHFL.IDX PT, R14, R0, RZ, 0x1f ;  /* 0x00001fff000e7589 */ /* 0x0000a400000e0000 */
.L_x_430:
[----:B--2---:R-:W-:Y:S01]  /*dca0*/  ISETP.NE.AND P0, PT, R14, RZ, PT ;  /* 0x000000ff0e00720c */ /* 0x004fe20003f05270 */
[----:B------:R-:W-:-:S12]  /*dcb0*/  BSSY B0, `(.L_x_311) ;  /* 0x0000024000007945 */ /* 0x000fd80003800000 */
[----:B------:R-:W-:Y:S05]  /*dcc0*/  @P0 BRA `(.L_x_312) ;  /* 0x0000000000880947 */ /* 0x000fea0003800000 */
[----:B------:R-:W-:-:S03]  /*dcd0*/  UMOV UR4, 0xffffffff ;  /* 0xffffffff00047882 */ /* 0x000fc60000000000 */
[----:B------:R-:W-:Y:S05]  /*dce0*/  BRA.DIV UR4, `(.L_x_313) ;  /* 0x0000003a04c07947 */ /* 0x000fea000b800000 */
[----:B------:R-:W-:-:S13]  /*dcf0*/  ELECT P6, URZ, PT ;  /* 0x00000000003f782f */ /* 0x000fda00038c0000 */
.L_x_433:
[----:B------:R-:W-:Y:S05]  /*dd00*/  @!P6 BRA `(.L_x_312) ;  /* 0x000000000078e947 */ /* 0x000fea0003800000 */
[----:B0-----:R-:W2:Y:S02]  /*dd10*/  LDL.LU R0, [R1+0x4] ;  /* 0x0000040001007983 */ /* 0x001ea40000300800 */
[----:B--2---:R-:W-:-:S04]  /*dd20*/  LOP3.LUT R0, R0, 0x2, RZ, 0xfc, !PT ;  /* 0x0000000200007812 */ /* 0x004fc800078efcff */
[----:B------:R-:W-:-:S13]  /*dd30*/  ISETP.NE.AND P0, PT, R0, 0x3, PT ;  /* 0x000000030000780c */ /* 0x000fda0003f05270 */
[----:B------:R-:W-:Y:S05]  /*dd40*/  @!P0 BRA `(.L_x_314) ;  /* 0x0000000000048947 */ /* 0x000fea0003800000 */
[----:B------:R-:W-:Y:S01]  /*dd50*/  BPT.TRAP 0x1 ;  /* 0x000000040000795c */ /* 0x000fe20000300000 */
.L_x_314:
[C---:B------:R-:W-:Y:S01]  /*dd60*/  IMAD R5, R27.reuse, 0x8, R4 ;  /* 0x000000081b057824 */ /* 0x040fe200078e0204 */
[----:B------:R-:W-:Y:S01]  /*dd70*/  SHF.L.U32 R0, R28, 0x1f, RZ ;  /* 0x0000001f1c007819 */ /* 0x000fe200000006ff */
[----:B------:R-:W-:-:S03]  /*dd80*/  VIADD R27, R27, 0x1 ;  /* 0x000000011b1b7836 */ /* 0x000fc60000000000 */
[----:B------:R-:W0:Y:S02]  /*dd90*/  SYNCS.PHASECHK.TRANS64.TRYWAIT P1, [R5+URZ+0x2a840], R0 ;  /* 0x02a84000050075a7 */ /* 0x000e24000802017f */
[----:B------:R-:W-:-:S04]  /*dda0*/  ISETP.NE.AND P2, PT, R27, 0x2, PT ;  /* 0x000000021b00780c */ /* 0x000fc80003f45270 */
[----:B------:R-:W-:Y:S01]  /*ddb0*/  SEL R3, RZ, 0x1, P2 ;  /* 0x00000001ff037807 */ /* 0x000fe20001000000 */
[----:B0-----:R-:W-:Y:S08]  /*ddc0*/  @!P1 BRA `(.L_x_315) ;  /* 0x0000003800a89947 */ /* 0x001ff00003800000 */
.L_x_434:
[----:B------:R-:W-:Y:S02]  /*ddd0*/  SEL R27, R27, RZ, P2 ;  /* 0x000000ff1b1b7207 */ /* 0x000fe40001000000 */
[----:B------:R-:W-:Y:S01]  /*dde0*/  LOP3.LUT R2, R28, R3, RZ, 0x3c, !PT ;  /* 0x000000031c027212 */ /* 0x000fe200078e3cff */
[----:B------:R-:W-:Y:S06]  /*ddf0*/  @!P0 BRA `(.L_x_316) ;  /* 0x0000000000048947 */ /* 0x000fec0003800000 */
[----:B------:R-:W-:Y:S01]  /*de00*/  BPT.TRAP 0x1 ;  /* 0x000000040000795c */ /* 0x000fe20000300000 */
.L_x_316:
[----:B------:R-:W-:Y:S01]  /*de10*/  IMAD R27, R27, 0x8, R4 ;  /* 0x000000081b1b7824 */ /* 0x000fe200078e0204 */
[----:B------:R-:W-:-:S04]  /*de20*/  SHF.L.U32 R2, R2, 0x1f, RZ ;  /* 0x0000001f02027819 */ /* 0x000fc800000006ff */
[----:B------:R-:W2:Y:S02]  /*de30*/  SYNCS.PHASECHK.TRANS64.TRYWAIT P1, [R27+URZ+0x2a840], R2 ;  /* 0x02a840021b0075a7 */ /* 0x000ea4000802017f */
[----:B--2---:R-:W-:Y:S05]  /*de40*/  @!P1 BRA `(.L_x_317) ;  /* 0x00000038009c9947 */ /* 0x004fea0003800000 */
.L_x_435:
[----:B------:R-:W-:Y:S05]  /*de50*/  @!P0 BRA `(.L_x_318) ;  /* 0x0000000000048947 */ /* 0x000fea0003800000 */
[----:B------:R-:W-:Y:S01]  /*de60*/  BPT.TRAP 0x1 ;  /* 0x000000040000795c */ /* 0x000fe20000300000 */
.L_x_318:
[----:B------:R-:W4:Y:S02]  /*de70*/  SYNCS.PHASECHK.TRANS64.TRYWAIT P1, [R5+URZ+0x2a860], R0 ;  /* 0x02a86000050075a7 */ /* 0x000f24000802017f */
[----:B----4-:R-:W-:Y:S05]  /*de80*/  @!P1 BRA `(.L_x_319) ;  /* 0x0000003800a09947 */ /* 0x010fea0003800000 */
.L_x_436:
[----:B------:R-:W-:Y:S05]  /*de90*/  @!P0 BRA `(.L_x_320) ;  /* 0x0000000000048947 */ /* 0x000fea0003800000 */
[----:B------:R-:W-:Y:S01]  /*dea0*/  BPT.TRAP 0x1 ;  /* 0x000000040000795c */ /* 0x000fe20000300000 */
.L_x_320:
[----:B------:R0:W0:Y:S02]  /*deb0*/  SYNCS.PHASECHK.TRANS64.TRYWAIT P0, [R27+URZ+0x2a860], R2 ;  /* 0x02a860021b0075a7 */ /* 0x000024000800017f */
[----:B0-----:R-:W-:Y:S05]  /*dec0*/  @!P0 NANOSLEEP.SYNCS 0x989680 ;  /* 0x009896800000895d */ /* 0x001fea0003900000 */
[----:B------:R-:W0:Y:S02]  /*ded0*/  @!P0 SYNCS.PHASECHK.TRANS64 P0, [R27+URZ+0x2a860], R2 ;  /* 0x02a860021b0085a7 */ /* 0x000e24000800007f */
[----:B0-----:R-:W-:Y:S05]  /*dee0*/  @!P0 BRA `(.L_x_320) ;  /* 0xfffffffc00f08947 */ /* 0x001fea000383ffff */
.L_x_312:
[----:B------:R-:W-:Y:S05]  /*def0*/  BSYNC B0 ;  /* 0x0000000000007941 */ /* 0x000fea0003800000 */
.L_x_311:
[----:B------:R-:W-:Y:S05]  /*df00*/  EXIT ;  /* 0x000000000000794d */ /* 0x000fea0003800000 */
.L_x_192:
[----:B0-----:R-:W-:-:S04]  /*df10*/  MOV R3, UR42 ;  /* 0x0000002a00037c02 */ /* 0x001fc80008000f00 */
[----:B------:R0:W1:Y:S03]  /*df20*/  SYNCS.PHASECHK.TRANS64.TRYWAIT P1, [R3+URZ+0x2a800], R0 ;  /* 0x02a80000030075a7 */ /* 0x000066000802017f */
[----:B-1----:R-:W-:Y:S05]  /*df30*/  @!P1 NANOSLEEP.SYNCS 0x989680 ;  /* 0x009896800000995d */ /* 0x002fea0003900000 */
[----:B------:R-:W1:Y:S02]  /*df40*/  @!P1 SYNCS.PHASECHK.TRANS64 P1, [R3+URZ+0x2a800], R0 ;  /* 0x02a80000030095a7 */ /* 0x000e64000802007f */
[----:B-1----:R-:W-:Y:S05]  /*df50*/  @!P1 BRA `(.L_x_192) ;  /* 0xfffffffc00ec9947 */ /* 0x002fea000383ffff */
[----:B------:R-:W-:Y:S05]  /*df60*/  BRA `(.L_x_321) ;  /* 0xffffff34004c7947 */ /* 0x000fea000383ffff */
.L_x_196:
[----:B-1----:R1:W2:Y:S02]  /*df70*/  SYNCS.PHASECHK.TRANS64.TRYWAIT P1, [R0+URZ+0x2a830], R3 ;  /* 0x02a83003000075a7 */ /* 0x0022a4000802017f */
[----:B--2---:R-:W-:Y:S05]  /*df80*/  @!P1 NANOSLEEP.SYNCS 0x989680 ;  /* 0x009896800000995d */ /* 0x004fea0003900000 */
[----:B------:R-:W2:Y:S02]  /*df90*/  @!P1 SYNCS.PHASECHK.TRANS64 P1, [R0+URZ+0x2a830], R3 ;  /* 0x02a83003000095a7 */ /* 0x000ea4000802007f */
[----:B--2---:R-:W-:Y:S05]  /*dfa0*/  @!P1 BRA `(.L_x_196) ;  /* 0xfffffffc00f09947 */ /* 0x004fea000383ffff */
[----:B------:R-:W-:Y:S05]  /*dfb0*/  BRA `(.L_x_195) ;  /* 0xffffff34006c7947 */ /* 0x000fea000383ffff */
.L_x_202:
[----:B-1----:R-:W-:-:S04]  /*dfc0*/  IMAD.U32 R11, RZ, RZ, UR8 ;  /* 0x00000008ff0b7e24 */ /* 0x002fc8000f8e00ff */
[----:B------:R1:W2:Y:S03]  /*dfd0*/  SYNCS.PHASECHK.TRANS64.TRYWAIT P1, [R11+URZ+0x2a830], R8 ;  /* 0x02a830080b0075a7 */ /* 0x0002a6000802017f */
[----:B--2---:R-:W-:Y:S05]  /*dfe0*/  @!P1 NANOSLEEP.SYNCS 0x989680 ;  /* 0x009896800000995d */ /* 0x004fea0003900000 */
[----:B------:R-:W2:Y:S02]  /*dff0*/  @!P1 SYNCS.PHASECHK.TRANS64 P1, [R11+URZ+0x2a830], R8 ;  /* 0x02a830080b0095a7 */ /* 0x000ea4000802007f */
[----:B--2---:R-:W-:Y:S05]  /*e000*/  @!P1 BRA `(.L_x_202) ;  /* 0xfffffffc00ec9947 */ /* 0x004fea000383ffff */
[----:B------:R-:W-:Y:S05]  /*e010*/  BRA `(.L_x_201) ;  /* 0xffffff5c002c7947 */ /* 0x000fea000383ffff */
.L_x_206:
[----:B-1----:R-:W-:-:S04]  /*e020*/  IMAD.U32 R9, RZ, RZ, UR9 ;  /* 0x00000009ff097e24 */ /* 0x002fc8000f8e00ff */
[----:B------:R1:W2:Y:S03]  /*e030*/  SYNCS.PHASECHK.TRANS64.TRYWAIT P1, [R9+URZ+0x2a850], R8 ;  /* 0x02a85008090075a7 */ /* 0x0002a6000802017f */
[----:B--2---:R-:W-:Y:S05]  /*e040*/  @!P1 NANOSLEEP.SYNCS 0x989680 ;  /* 0x009896800000995d */ /* 0x004fea0003900000 */
[----:B------:R-:W2:Y:S02]  /*e050*/  @!P1 SYNCS.PHASECHK.TRANS64 P1, [R9+URZ+0x2a850], R8 ;  /* 0x02a85008090095a7 */ /* 0x000ea4000802007f */
[----:B--2---:R-:W-:Y:S05]  /*e060*/  @!P1 BRA `(.L_x_206) ;  /* 0xfffffffc00ec9947 */ /* 0x004fea000383ffff */
[----:B------:R-:W-:Y:S05]  /*e070*/  BRA `(.L_x_205) ;  /* 0xffffff6400647947 */ /* 0x000fea000383ffff */
.L_x_213:
[----:B-1----:R-:W-:-:S04]  /*e080*/  IMAD.U32 R5, RZ, RZ, UR5 ;  /* 0x00000005ff057e24 */ /* 0x002fc8000f8e00ff */
[----:B------:R1:W2:Y:S03]  /*e090*/  SYNCS.PHASECHK.TRANS64.TRYWAIT P1, [R5+URZ+0x2a850], R4 ;  /* 0x02a85004050075a7 */ /* 0x0002a6000802017f */
[----:B--2---:R-:W-:Y:S05]  /*e0a0*/  @!P1 NANOSLEEP.SYNCS 0x989680 ;  /* 0x009896800000995d */ /* 0x004fea0003900000 */
[----:B------:R-:W2:Y:S02]  /*e0b0*/  @!P1 SYNCS.PHASECHK.TRANS64 P1, [R5+URZ+0x2a850], R4 ;  /* 0x02a85004050095a7 */ /* 0x000ea4000802007f */
[----:B--2---:R-:W-:Y:S05]  /*e0c0*/  @!P1 BRA `(.L_x_213) ;  /* 0xfffffffc00ec9947 */ /* 0x004fea000383ffff */
[----:B------:R-:W-:Y:S05]  /*e0d0*/  BRA `(.L_x_212) ;  /* 0xffffff8000807947 */ /* 0x000fea000383ffff */
.L_x_256:
[----:B------:R-:W0:Y:S01]  /*e0e0*/  S2R R20, SR_TID.X ;  /* 0x0000000000147919 */ /* 0x000e220000002100 */
[----:B------:R-:W-:Y:S01]  /*e0f0*/  BSSY B0, `(.L_x_322) ;  /* 0x000000a000007945 */ /* 0x000fe20003800000 */
[----:B------:R-:W-:Y:S02]  /*e100*/  IMAD.MOV.U32 R12, RZ, RZ, RZ ;  /* 0x000000ffff0c7224 */ /* 0x000fe400078e00ff */
[----:B------:R-:W-:Y:S02]  /*e110*/  IMAD.MOV.U32 R11, RZ, RZ, 0x1f ;  /* 0x0000001fff0b7424 */ /* 0x000fe400078e00ff */
[----:B------:R-:W-:Y:S01]  /*e120*/  IMAD.MOV.U32 R15, RZ, RZ, -0x1 ;  /* 0xffffffffff0f7424 */ /* 0x000fe200078e00ff */
[----:B0-----:R-:W-:-:S04]  /*e130*/  SHF.R.U32.HI R9, RZ, 0x5, R20 ;  /* 0x00000005ff097819 */ /* 0x001fc80000011614 */
[----:B------:R-:W-:-:S04]  /*e140*/  LOP3.LUT R9, R9, 0x3, RZ, 0xc0, !PT ;  /* 0x0000000309097812 */ /* 0x000fc800078ec0ff */
[----:B------:R-:W-:-:S07]  /*e150*/  MOV R13, R9 ;  /* 0x00000009000d7202 */ /* 0x000fce0000000f00 */
[----:B-----5:R-:W-:Y:S05]  /*e160*/  WARPSYNC.COLLECTIVE R15, `(.L_x_323) ;  /* 0x000000000f087348 */ /* 0x020fea0003c00000 */
[----:B------:R0:W1:Y:S02]  /*e170*/  SHFL.IDX P6, R14, R13, R12, R11 ;  /* 0x0000000c0d0e7389 */ /* 0x00006400000c000b */
[----:B01---5:R-:W-:Y:S01]  /*e180*/  ENDCOLLECTIVE ;  /* 0x000000000000791b */ /* 0x023fe20003800000 */
.L_x_323:
[----:B------:R-:W-:Y:S05]  /*e190*/  BSYNC B0 ;  /* 0x0000000000007941 */ /* 0x000fea0003800000 */
.L_x_322:
[----:B------:R-:W-:Y:S05]  /*e1a0*/  BRA `(.L_x_324) ;  /* 0xffffffc000807947 */ /* 0x000fea000383ffff */
.L_x_259:
[----:B0-----:R0:W1:Y:S02]  /*e1b0*/  SYNCS.PHASECHK.TRANS64.TRYWAIT P0, [R7+URZ+0x2a840], R2 ;  /* 0x02a84002070075a7 */ /* 0x001064000800017f */
[----:B-1----:R-:W-:Y:S05]  /*e1c0*/  @!P0 NANOSLEEP.SYNCS 0x989680 ;  /* 0x009896800000895d */ /* 0x002fea0003900000 */
[----:B------:R-:W1:Y:S02]  /*e1d0*/  @!P0 SYNCS.PHASECHK.TRANS64 P0, [R7+URZ+0x2a840], R2 ;  /* 0x02a84002070085a7 */ /* 0x000e64000800007f */
[----:B-1----:R-:W-:Y:S05]  /*e1e0*/  @!P0 BRA `(.L_x_259) ;  /* 0xfffffffc00f08947 */ /* 0x002fea000383ffff */
[----:B------:R-:W-:Y:S05]  /*e1f0*/  BRA `(.L_x_325) ;  /* 0xffffffc000ec7947 */ /* 0x000fea000383ffff */
.L_x_260:
[----:B------:R-:W-:Y:S01]  /*e200*/  BSSY B0, `(.L_x_326) ;  /* 0x0000008000007945 */ /* 0x000fe20003800000 */
[----:B------:R-:W-:Y:S01]  /*e210*/  MOV R13, R0 ;  /* 0x00000000000d7202 */ /* 0x000fe20000000f00 */
[----:B------:R-:W-:Y:S02]  /*e220*/  IMAD.MOV.U32 R12, RZ, RZ, RZ ;  /* 0x000000ffff0c7224 */ /* 0x000fe400078e00ff */
[----:B------:R-:W-:Y:S02]  /*e230*/  IMAD.MOV.U32 R11, RZ, RZ, 0x181f ;  /* 0x0000181fff0b7424 */ /* 0x000fe400078e00ff */
[----:B------:R-:W-:-:S07]  /*e240*/  IMAD.MOV.U32 R15, RZ, RZ, -0x1 ;  /* 0xffffffffff0f7424 */ /* 0x000fce00078e00ff */
[----:B------:R-:W-:Y:S05]  /*e250*/  WARPSYNC.COLLECTIVE R15, `(.L_x_327) ;  /* 0x000000000f087348 */ /* 0x000fea0003c00000 */
[----:B------:R0:W1:Y:S02]  /*e260*/  SHFL.IDX P6, R14, R13, R12, R11 ;  /* 0x0000000c0d0e7389 */ /* 0x00006400000c000b */
[----:B01----:R-:W-:Y:S01]  /*e270*/  ENDCOLLECTIVE ;  /* 0x000000000000791b */ /* 0x003fe20003800000 */
.L_x_327:
[----:B------:R-:W-:Y:S05]  /*e280*/  BSYNC B0 ;  /* 0x0000000000007941 */ /* 0x000fea0003800000 */
.L_x_326:
[----:B------:R-:W-:Y:S01]  /*e290*/  IMAD.MOV.U32 R13, RZ, RZ, R4 ;  /* 0x000000ffff0d7224 */ /* 0x000fe200078e0004 */
[----:B------:R-:W-:Y:S01]  /*e2a0*/  MOV R15, 0xffffffff ;  /* 0xffffffff000f7802 */ /* 0x000fe20000000f00 */
[----:B------:R-:W-:Y:S01]  /*e2b0*/  IMAD.MOV.U32 R12, RZ, RZ, RZ ;  /* 0x000000ffff0c7224 */ /* 0x000fe200078e00ff */
[----:B------:R-:W-:Y:S01]  /*e2c0*/  MOV R2, R14 ;  /* 0x0000000e00027202 */ /* 0x000fe20000000f00 */
[----:B------:R-:W-:Y:S02]  /*e2d0*/  IMAD.MOV.U32 R11, RZ, RZ, 0x181f ;  /* 0x0000181fff0b7424 */ /* 0x000fe400078e00ff */
[----:B------:R-:W-:-:S07]  /*e2e0*/  @P0 IMAD R8, R5, 0x2, R22 ;  /* 0x0000000205080824 */ /* 0x000fce00078e0216 */
[----:B------:R-:W-:Y:S05]  /*e2f0*/  WARPSYNC.COLLECTIVE R15, `(.L_x_328) ;  /* 0x000000000f087348 */ /* 0x000fea0003c00000 */
[----:B------:R0:W1:Y:S02]  /*e300*/  SHFL.IDX P6, R14, R13, R12, R11 ;  /* 0x0000000c0d0e7389 */ /* 0x00006400000c000b */
[----:B01----:R-:W-:Y:S01]  /*e310*/  ENDCOLLECTIVE ;  /* 0x000000000000791b */ /* 0x003fe20003800000 */
.L_x_328:
[----:B------:R-:W-:Y:S01]  /*e320*/  MOV R13, R0 ;  /* 0x00000000000d7202 */ /* 0x000fe20000000f00 */
[----:B------:R-:W-:Y:S02]  /*e330*/  IMAD.MOV.U32 R12, RZ, RZ, 0x1 ;  /* 0x00000001ff0c7424 */ /* 0x000fe400078e00ff */
[----:B------:R-:W-:-:S07]  /*e340*/  IMAD.MOV.U32 R3, RZ, RZ, R14 ;  /* 0x000000ffff037224 */ /* 0x000fce00078e000e */
[----:B------:R-:W-:Y:S05]  /*e350*/  WARPSYNC.COLLECTIVE R15, `(.L_x_329) ;  /* 0x000000000f087348 */ /* 0x000fea0003c00000 */
[----:B------:R0:W1:Y:S02]  /*e360*/  SHFL.IDX P6, R14, R13, R12, R11 ;  /* 0x0000000c0d0e7389 */ /* 0x00006400000c000b */
[----:B01----:R-:W-:Y:S01]  /*e370*/  ENDCOLLECTIVE ;  /* 0x000000000000791b */ /* 0x003fe20003800000 */
.L_x_329:
[----:B------:R-:W-:-:S05]  /*e380*/  @P0 LEA R3, P1, R9, R3, 0x1 ;  /* 0x0000000309030211 */ /* 0x000fca00078208ff */
[----:B------:R-:W-:Y:S01]  /*e390*/  @P0 IMAD.X R2, RZ, RZ, R2, P1 ;  /* 0x000000ffff020224 */ /* 0x000fe200008e0602 */
[----:B------:R-:W-:-:S04]  /*e3a0*/  ISETP.GE.AND P1, PT, R6, 0x11, PT ;  /* 0x000000110600780c */ /* 0x000fc80003f26270 */
[----:B------:R-:W-:Y:S01]  /*e3b0*/  @P0 LOP3.LUT R3, R3, R2, RZ, 0x3c, !PT ;  /* 0x0000000203030212 */ /* 0x000fe200078e3cff */
[----:B------:R-:W-:-:S03]  /*e3c0*/  IMAD.MOV.U32 R13, RZ, RZ, R4 ;  /* 0x000000ffff0d7224 */ /* 0x000fc600078e0004 */
[----:B------:R-:W-:-:S04]  /*e3d0*/  @P0 LOP3.LUT R2, R3, R2, RZ, 0x3c, !PT ;  /* 0x0000000203020212 */ /* 0x000fc800078e3cff */
[----:B------:R-:W-:-:S05]  /*e3e0*/  @P0 LOP3.LUT R3, R3, R2, RZ, 0x3c, !PT ;  /* 0x0000000203030212 */ /* 0x000fca00078e3cff */
[----:B------:R-:W-:Y:S01]  /*e3f0*/  @!PT LDS RZ, [RZ] ;  /* 0x00000000fffff984 */ /* 0x000fe20000000800 */
[----:B------:R-:W-:Y:S01]  /*e400*/  @!PT LDS RZ, [RZ] ;  /* 0x00000000fffff984 */ /* 0x000fe20000000800 */
[----:B------:R-:W-:Y:S01]  /*e410*/  @!PT LDS RZ, [RZ] ;  /* 0x00000000fffff984 */ /* 0x000fe20000000800 */
[----:B------:R-:W-:Y:S04]  /*e420*/  @P0 LDGSTS.E.BYPASS.LTC128B.128 [R8+0x18400], desc[UR36][R2.64], !P4 ;  /* 0x1840000002080fae */ /* 0x000fe8000e101d64 */
[----:B------:R-:W-:Y:S04]  /*e430*/  @P0 LDGSTS.E.BYPASS.LTC128B.128 [R8+0x1b400], desc[UR36][R2.64+0x80], !P3 ;  /* 0x1b40008002080fae */ /* 0x000fe8000d901d64 */
[----:B------:R0:W-:Y:S02]  /*e440*/  @P0 LDGSTS.E.BYPASS.LTC128B.128 [R8+0x1e400], desc[UR36][R2.64+0x100], !P2 ;  /* 0x1e40010002080fae */ /* 0x0001e4000d101d64 */
[----:B0-----:R-:W-:-:S07]  /*e450*/  IMAD.MOV.U32 R2, RZ, RZ, R14 ;  /* 0x000000ffff027224 */ /* 0x001fce00078e000e */
[----:B------:R-:W-:Y:S05]  /*e460*/  WARPSYNC.COLLECTIVE R15, `(.L_x_330) ;  /* 0x000000000f087348 */ /* 0x000fea0003c00000 */
[----:B------:R0:W1:Y:S02]  /*e470*/  SHFL.IDX P6, R14, R13, R12, R11 ;  /* 0x0000000c0d0e7389 */ /* 0x00006400000c000b */
[----:B01----:R-:W-:Y:S01]  /*e480*/  ENDCOLLECTIVE ;  /* 0x000000000000791b */ /* 0x003fe20003800000 */
.L_x_330:
[----:B------:R-:W-:Y:S02]  /*e490*/  @P1 IMAD R8, R5, 0x2, R22 ;  /* 0x0000000205081824 */ /* 0x000fe400078e0216 */
[----:B------:R-:W-:Y:S01]  /*e4a0*/  IMAD.MOV.U32 R13, RZ, RZ, R0 ;  /* 0x000000ffff0d7224 */ /* 0x000fe200078e0000 */
[----:B------:R-:W-:Y:S02]  /*e4b0*/  MOV R12, 0x2 ;  /* 0x00000002000c7802 */ /* 0x000fe40000000f00 */
[----:B------:R-:W-:-:S07]  /*e4c0*/  MOV R3, R14 ;  /* 0x0000000e00037202 */ /* 0x000fce0000000f00 */
[----:B------:R-:W-:Y:S05]  /*e4d0*/  WARPSYNC.COLLECTIVE R15, `(.L_x_331) ;  /* 0x000000000f087348 */ /* 0x000fea0003c00000 */
[----:B------:R0:W1:Y:S02]  /*e4e0*/  SHFL.IDX P6, R14, R13, R12, R11 ;  /* 0x0000000c0d0e7389 */ /* 0x00006400000c000b */
[----:B01----:R-:W-:Y:S01]  /*e4f0*/  ENDCOLLECTIVE ;  /* 0x000000000000791b */ /* 0x003fe20003800000 */
.L_x_331:
[----:B------:R-:W-:-:S05]  /*e500*/  @P1 LEA R3, P0, R9, R3, 0x1 ;  /* 0x0000000309031211 */ /* 0x000fca00078008ff */
[----:B------:R-:W-:-:S05]  /*e510*/  @P1 IMAD.X R2, RZ, RZ, R2, P0 ;  /* 0x000000ffff021224 */ /* 0x000fca00000e0602 */
        /* <DEDUP_REMOVED lines=9> */
[----:B------:R0:W-:Y:S01]  /*e5b0*/  @P1 LDGSTS.E.BYPASS.LTC128B.128 [R8+0x1ec00], desc[UR36][R2.64+0x100], !P2 ;  /* 0x1ec0010002081fae */ /* 0x0001e2000d101d64 */
[----:B------:R-:W-:Y:S01]  /*e5c0*/  ISETP.GE.AND P1, PT, R6, 0x21, PT ;  /* 0x000000210600780c */ /* 0x000fe20003f26270 */
[----:B0-----:R-:W-:-:S12]  /*e5d0*/  IMAD.MOV.U32 R2, RZ, RZ, R14 ;  /* 0x000000ffff027224 */ /* 0x001fd800078e000e */
[----:B------:R-:W-:Y:S05]  /*e5e0*/  WARPSYNC.COLLECTIVE R15, `(.L_x_332) ;  /* 0x000000000f087348 */ /* 0x000fea0003c00000 */
[----:B------:R0:W1:Y:S02]  /*e5f0*/  SHFL.IDX P6, R14, R13, R12, R11 ;  /* 0x0000000c0d0e7389 */ /* 0x00006400000c000b */
[----:B01----:R-:W-:Y:S01]  /*e600*/  ENDCOLLECTIVE ;  /* 0x000000000000791b */ /* 0x003fe20003800000 */
.L_x_332:
[----:B------:R-:W-:Y:S02]  /*e610*/  @P1 IMAD R8, R5, 0x2, R22 ;  /* 0x0000000205081824 */ /* 0x000fe400078e0216 */
[----:B------:R-:W-:Y:S02]  /*e620*/  IMAD.MOV.U32 R13, RZ, RZ, R0 ;  /* 0x000000ffff0d7224 */ /* 0x000fe400078e0000 */
[----:B------:R-:W-:Y:S02]  /*e630*/  IMAD.MOV.U32 R12, RZ, RZ, 0x3 ;  /* 0x00000003ff0c7424 */ /* 0x000fe400078e00ff */
[----:B------:R-:W-:-:S07]  /*e640*/  IMAD.MOV.U32 R3, RZ, RZ, R14 ;  /* 0x000000ffff037224 */ /* 0x000fce00078e000e */
[----:B------:R-:W-:Y:S05]  /*e650*/  WARPSYNC.COLLECTIVE R15, `(.L_x_333) ;  /* 0x000000000f087348 */ /* 0x000fea0003c00000 */
[----:B------:R0:W1:Y:S02]  /*e660*/  SHFL.IDX P6, R14, R13, R12, R11 ;  /* 0x0000000c0d0e7389 */ /* 0x00006400000c000b */
[----:B01----:R-:W-:Y:S01]  /*e670*/  ENDCOLLECTIVE ;  /* 0x000000000000791b */ /* 0x003fe20003800000 */
.L_x_333:
[----:B------:R-:W-:-:S04]  /*e680*/  @P1 LEA R3, P0, R9, R3, 0x1 ;  /* 0x0000000309031211 */ /* 0x000fc800078008ff */
[----:B------:R-:W-:-:S04]  /*e690*/  @P1 IADD3.X R2, RZ, R2, RZ, P0, !PT ;  /* 0x00000002ff021210 */ /* 0x000fc800007fe4ff */
        /* <DEDUP_REMOVED lines=10> */
[----:B------:R-:W-:Y:S02]  /*e740*/  ISETP.GE.AND P1, PT, R6, 0x31, PT ;  /* 0x000000310600780c */ /* 0x000fe40003f26270 */
[----:B0-----:R-:W-:-:S11]  /*e750*/  MOV R2, R14 ;  /* 0x0000000e00027202 */ /* 0x001fd60000000f00 */
[----:B------:R-:W-:Y:S05]  /*e760*/  WARPSYNC.COLLECTIVE R15, `(.L_x_334) ;  /* 0x000000000f087348 */ /* 0x000fea0003c00000 */
[----:B------:R0:W1:Y:S02]  /*e770*/  SHFL.IDX P6, R14, R13, R12, R11 ;  /* 0x0000000c0d0e7389 */ /* 0x00006400000c000b */
[----:B01----:R-:W-:Y:S01]  /*e780*/  ENDCOLLECTIVE ;  /* 0x000000000000791b */ /* 0x003fe20003800000 */
.L_x_334:
[----:B------:R-:W-:Y:S01]  /*e790*/  @P1 LEA R8, R5, R22, 0x1 ;  /* 0x0000001605081211 */ /* 0x000fe200078e08ff */
[----:B------:R-:W-:Y:S02]  /*e7a0*/  IMAD.MOV.U32 R13, RZ, RZ, R0 ;  /* 0x000000ffff0d7224 */ /* 0x000fe400078e0000 */
[----:B------:R-:W-:Y:S02]  /*e7b0*/  IMAD.MOV.U32 R12, RZ, RZ, 0x4 ;  /* 0x00000004ff0c7424 */ /* 0x000fe400078e00ff */
[----:B------:R-:W-:-:S07]  /*e7c0*/  IMAD.MOV.U32 R3, RZ, RZ, R14 ;  /* 0x000000ffff037224 */ /* 0x000fce00078e000e */
[----:B------:R-:W-:Y:S05]  /*e7d0*/  WARPSYNC.COLLECTIVE R15, `(.L_x_335) ;  /* 0x000000000f087348 */ /* 0x000fea0003c00000 */
[----:B------:R0:W1:Y:S02]  /*e7e0*/  SHFL.IDX P6, R14, R13, R12, R11 ;  /* 0x0000000c0d0e7389 */ /* 0x00006400000c000b */
[----:B01----:R-:W-:Y:S01]  /*e7f0*/  ENDCOLLECTIVE ;  /* 0x000000000000791b */ /* 0x003fe20003800000 */
.L_x_335:
[----:B------:R-:W-:-:S05]  /*e800*/  @P1 LEA R3, P0, R9, R3, 0x1 ;  /* 0x0000000309031211 */ /* 0x000fca00078008ff */
[----:B------:R-:W-:-:S05]  /*e810*/  @P1 IMAD.X R2, RZ, RZ, R2, P0 ;  /* 0x000000ffff021224 */ /* 0x000fca00000e0602 */
[----:B------:R-:W-:Y:S02]  /*e820*/  @P1 LOP3.LUT R3, R3, R2, RZ, 0x3c, !PT ;  /* 0x0000000203031212 */ /* 0x000fe400078e3cff */
[----:B------:R-:W-:Y:S02]  /*e830*/  MOV R13, R4 ;  /* 0x00000004000d7202 */ /* 0x000fe40000000f00 */
        /* <DEDUP_REMOVED lines=13> */
.L_x_336:
[----:B------:R-:W-:Y:S01]  /*e910*/  @P1 IMAD R8, R5, 0x2, R22 ;  /* 0x0000000205081824 */ /* 0x000fe200078e0216 */
[----:B------:R-:W-:Y:S01]  /*e920*/  MOV R13, R0 ;  /* 0x00000000000d7202 */ /* 0x000fe20000000f00 */
[----:B------:R-:W-:Y:S02]  /*e930*/  IMAD.MOV.U32 R12, RZ, RZ, 0x5 ;  /* 0x00000005ff0c7424 */ /* 0x000fe400078e00ff */
[----:B------:R-:W-:-:S07]  /*e940*/  IMAD.MOV.U32 R3, RZ, RZ, R14 ;  /* 0x000000ffff037224 */ /* 0x000fce00078e000e */
[----:B------:R-:W-:Y:S05]  /*e950*/  WARPSYNC.COLLECTIVE R15, `(.L_x_337) ;  /* 0x000000000f087348 */ /* 0x000fea0003c00000 */
[----:B------:R0:W1:Y:S02]  /*e960*/  SHFL.IDX P6, R14, R13, R12, R11 ;  /* 0x0000000c0d0e7389 */ /* 0x00006400000c000b */
[----:B01----:R-:W-:Y:S01]  /*e970*/  ENDCOLLECTIVE ;  /* 0x000000000000791b */ /* 0x003fe20003800000 */
.L_x_337:
[----:B------:R-:W-:-:S05]  /*e980*/  @P1 LEA R3, P0, R9, R3, 0x1 ;  /* 0x0000000309031211 */ /* 0x000fca00078008ff */
[----:B------:R-:W-:-:S05]  /*e990*/  @P1 IMAD.X R2, RZ, RZ, R2, P0 ;  /* 0x000000ffff021224 */ /* 0x000fca00000e0602 */
[----:B------:R-:W-:Y:S01]  /*e9a0*/  @P1 LOP3.LUT R3, R3, R2, RZ, 0x3c, !PT ;  /* 0x0000000203031212 */ /* 0x000fe200078e3cff */
[----:B------:R-:W-:-:S03]  /*e9b0*/  IMAD.MOV.U32 R13, RZ, RZ, R4 ;  /* 0x000000ffff0d7224 */ /* 0x000fc600078e0004 */
[----:B------:R-:W-:-:S04]  /*e9c0*/  @P1 LOP3.LUT R2, R3, R2, RZ, 0x3c, !PT ;  /* 0x0000000203021212 */ /* 0x000fc800078e3cff */
[----:B------:R-:W-:Y:S01]  /*e9d0*/  @P1 LOP3.LUT R3, R3, R2, RZ, 0x3c, !PT ;  /* 0x0000000203031212 */ /* 0x000fe200078e3cff */
[----:B------:R-:W-:-:S07]  /*e9e0*/  IMAD.MOV.U32 R0, RZ, RZ, R14 ;  /* 0x000000ffff007224 */ /* 0x000fce00078e000e */
[----:B------:R-:W-:Y:S05]  /*e9f0*/  WARPSYNC.COLLECTIVE R15, `(.L_x_338) ;  /* 0x000000000f087348 */ /* 0x000fea0003c00000 */
[----:B------:R0:W1:Y:S02]  /*ea00*/  SHFL.IDX P6, R14, R13, R12, R11 ;  /* 0x0000000c0d0e7389 */ /* 0x00006400000c000b */
[----:B01----:R-:W-:Y:S01]  /*ea10*/  ENDCOLLECTIVE ;  /* 0x000000000000791b */ /* 0x003fe20003800000 */
.L_x_338:
[----:B------:R-:W-:Y:S01]  /*ea20*/  @!PT LDS RZ, [RZ] ;  /* 0x00000000fffff984 */ /* 0x000fe20000000800 */
[----:B------:R-:W-:Y:S01]  /*ea30*/  @!PT LDS RZ, [RZ] ;  /* 0x00000000fffff984 */ /* 0x000fe20000000800 */
[----:B------:R-:W-:Y:S01]  /*ea40*/  @!PT LDS RZ, [RZ] ;  /* 0x00000000fffff984 */ /* 0x000fe20000000800 */
[----:B------:R-:W-:Y:S04]  /*ea50*/  @P1 LDGSTS.E.BYPASS.LTC128B.128 [R8+0x1a400], desc[UR36][R2.64], !P4 ;  /* 0x1a40000002081fae */ /* 0x000fe8000e101d64 */
[----:B------:R-:W-:Y:S04]  /*ea60*/  @P1 LDGSTS.E.BYPASS.LTC128B.128 [R8+0x1d400], desc[UR36][R2.64+0x80], !P3 ;  /* 0x1d40008002081fae */ /* 0x000fe8000d901d64 */
[----:B------:R0:W-:Y:S02]  /*ea70*/  @P1 LDGSTS.E.BYPASS.LTC128B.128 [R8+0x20400], desc[UR36][R2.64+0x100], !P2 ;  /* 0x2040010002081fae */ /* 0x0001e4000d101d64 */
[----:B0-----:R-:W-:Y:S01]  /*ea80*/  MOV R2, R14 ;  /* 0x0000000e00027202 */ /* 0x001fe20000000f00 */
[----:B------:R-:W-:Y:S06]  /*ea90*/  BRA `(.L_x_339) ;  /* 0xffffffc000447947 */ /* 0x000fec000383ffff */
.L_x_265:
[----:B------:R-:W-:Y:S01]  /*eaa0*/  IMAD.MOV.U32 R13, RZ, RZ, R5 ;  /* 0x000000ffff0d7224 */ /* 0x000fe200078e0005 */
[----:B------:R-:W-:Y:S01]  /*eab0*/  MOV R15, 0xffffffff ;  /* 0xffffffff000f7802 */ /* 0x000fe20000000f00 */
[----:B------:R-:W-:Y:S01]  /*eac0*/  IMAD.MOV.U32 R12, RZ, RZ, RZ ;  /* 0x000000ffff0c7224 */ /* 0x000fe200078e00ff */
[----:B------:R-:W-:Y:S01]  /*ead0*/  IADD3 R4, R10, R4, RZ ;  /* 0x000000040a047210 */ /* 0x000fe20007ffe0ff */
[----:B------:R-:W-:Y:S02]  /*eae0*/  IMAD.MOV.U32 R11, RZ, RZ, 0x181f ;  /* 0x0000181fff0b7424 */ /* 0x000fe400078e00ff */
[----:B-----5:R-:W-:-:S07]  /*eaf0*/  IMAD R6, R17, R8, RZ ;  /* 0x0000000811067224 */ /* 0x020fce00078e02ff */
[----:B------:R-:W-:Y:S05]  /*eb00*/  WARPSYNC.COLLECTIVE R15, `(.L_x_340) ;  /* 0x000000000f087348 */ /* 0x000fea0003c00000 */
[----:B------:R0:W1:Y:S02]  /*eb10*/  SHFL.IDX P6, R14, R13, R12, R11 ;  /* 0x0000000c0d0e7389 */ /* 0x00006400000c000b */
[----:B01----:R-:W-:Y:S01]  /*eb20*/  ENDCOLLECTIVE ;  /* 0x000000000000791b */ /* 0x003fe20003800000 */
.L_x_340:
[----:B------:R-:W-:Y:S01]  /*eb30*/  ISETP.GE.AND P1, PT, R4, R6, PT ;  /* 0x000000060400720c */ /* 0x000fe20003f26270 */
[----:B------:R-:W-:Y:S02]  /*eb40*/  IMAD.MOV.U32 R13, RZ, RZ, R0 ;  /* 0x000000ffff0d7224 */ /* 0x000fe400078e0000 */
[----:B------:R-:W-:-:S10]  /*eb50*/  IMAD.MOV.U32 R2, RZ, RZ, R14 ;  /* 0x000000ffff027224 */ /* 0x000fd400078e000e */
[----:B------:R-:W-:Y:S05]  /*eb60*/  WARPSYNC.COLLECTIVE R15, `(.L_x_341) ;  /* 0x000000000f087348 */ /* 0x000fea0003c00000 */
[----:B------:R0:W1:Y:S02]  /*eb70*/  SHFL.IDX P6, R14, R13, R12, R11 ;  /* 0x0000000c0d0e7389 */ /* 0x00006400000c000b */
[----:B01----:R-:W-:Y:S01]  /*eb80*/  ENDCOLLECTIVE ;  /* 0x000000000000791b */ /* 0x003fe20003800000 */
.L_x_341:
[----:B------:R-:W-:Y:S01]  /*eb90*/  MOV R13, R5 ;  /* 0x00000005000d7202 */ /* 0x000fe20000000f00 */
[----:B------:R-:W-:Y:S02]  /*eba0*/  IMAD.MOV.U32 R12, RZ, RZ, 0x1 ;  /* 0x00000001ff0c7424 */ /* 0x000fe400078e00ff */
[----:B------:R-:W-:-:S07]  /*ebb0*/  IMAD.MOV.U32 R3, RZ, RZ, R14 ;  /* 0x000000ffff037224 */ /* 0x000fce00078e000e */
[----:B------:R-:W-:Y:S05]  /*ebc0*/  WARPSYNC.COLLECTIVE R15, `(.L_x_342) ;  /* 0x000000000f087348 */ /* 0x000fea0003c00000 */
[----:B------:R0:W1:Y:S02]  /*ebd0*/  SHFL.IDX P6, R14, R13, R12, R11 ;  /* 0x0000000c0d0e7389 */ /* 0x00006400000c000b */
[----:B01----:R-:W-:Y:S01]  /*ebe0*/  ENDCOLLECTIVE ;  /* 0x000000000000791b */ /* 0x003fe20003800000 */
.L_x_342:
[----:B------:R-:W-:-:S05]  /*ebf0*/  @!P1 LEA R7, P4, R9, R3, 0x1 ;  /* 0x0000000309079211 */ /* 0x000fca00078808ff */
[----:B------:R-:W-:Y:S02]  /*ec00*/  @!P1 IMAD.X R3, RZ, RZ, R2, P4 ;  /* 0x000000ffff039224 */ /* 0x000fe400020e0602 */
[----:B------:R-:W-:Y:S02]  /*ec10*/  @!P1 IMAD.MOV.U32 R2, RZ, RZ, R7 ;  /* 0x000000ffff029224 */ /* 0x000fe400078e0007 */
[----:B------:R-:W-:Y:S02]  /*ec20*/  VIADD R7, R4, 0x10 ;  /* 0x0000001004077836 */ /* 0x000fe40000000000 */
[----:B------:R-:W-:Y:S01]  /*ec30*/  IMAD.MOV.U32 R13, RZ, RZ, R0 ;  /* 0x000000ffff0d7224 */ /* 0x000fe200078e0000 */
[----:B------:R-:W-:Y:S01]  /*ec40*/  @!PT LDS RZ, [RZ] ;  /* 0x00000000fffff984 */ /* 0x000fe20000000800 */
[----:B------:R-:W-:Y:S01]  /*ec50*/  @!PT LDS RZ, [RZ] ;  /* 0x00000000fffff984 */ /* 0x000fe20000000800 */
[----:B------:R-:W-:Y:S01]  /*ec60*/  @!PT LDS RZ, [RZ] ;  /* 0x00000000fffff984 */ /* 0x000fe20000000800 */
[----:B------:R-:W-:Y:S04]  /*ec70*/  @!P1 LDGSTS.E.BYPASS.LTC128B.128 [R34+0xc400], desc[UR36][R2.64], !P3 ;  /* 0x0c40000002229fae */ /* 0x000fe8000d901d64 */
[----:B------:R-:W-:Y:S04]  /*ec80*/  @!P1 LDGSTS.E.BYPASS.LTC128B.128 [R34+0x10400], desc[UR36][R2.64+0x80], !P2 ;  /* 0x1040008002229fae */ /* 0x000fe8000d101d64 */
[----:B------:R0:W-:Y:S01]  /*ec90*/  @!P1 LDGSTS.E.BYPASS.LTC128B.128 [R34+0x14400], desc[UR36][R2.64+0x100], !P0 ;  /* 0x1440010002229fae */ /* 0x0001e2000c101d64 */
[----:B------:R-:W-:Y:S01]  /*eca0*/  ISETP.GE.AND P1, PT, R7, R6, PT ;  /* 0x000000060700720c */ /* 0x000fe20003f26270 */
[----:B0-----:R-:W-:-:S12]  /*ecb0*/  IMAD.MOV.U32 R2, RZ, RZ, R14 ;  /* 0x000000ffff027224 */ /* 0x001fd800078e000e */
[----:B------:R-:W-:Y:S05]  /*ecc0*/  WARPSYNC.COLLECTIVE R15, `(.L_x_343) ;  /* 0x000000000f087348 */ /* 0x000fea0003c00000 */
[----:B------:R0:W1:Y:S02]  /*ecd0*/  SHFL.IDX P6, R14, R13, R12, R11 ;  /* 0x0000000c0d0e7389 */ /* 0x00006400000c000b */
[----:B01----:R-:W-:Y:S01]  /*ece0*/  ENDCOLLECTIVE ;  /* 0x000000000000791b */ /* 0x003fe20003800000 */
.L_x_343:
[----:B------:R-:W-:Y:S02]  /*ecf0*/  IMAD.MOV.U32 R13, RZ, RZ, R5 ;  /* 0x000000ffff0d7224 */ /* 0x000fe400078e0005 */
[----:B------:R-:W-:Y:S01]  /*ed00*/  IMAD.MOV.U32 R12, RZ, RZ, 0x2 ;  /* 0x00000002ff0c7424 */ /* 0x000fe200078e00ff */
[----:B------:R-:W-:-:S07]  /*ed10*/  MOV R3, R14 ;  /* 0x0000000e00037202 */ /* 0x000fce0000000f00 */
[----:B------:R-:W-:Y:S05]  /*ed20*/  WARPSYNC.COLLECTIVE R15, `(.L_x_344) ;  /* 0x000000000f087348 */ /* 0x000fea0003c00000 */
[----:B------:R0:W1:Y:S02]  /*ed30*/  SHFL.IDX P6, R14, R13, R12, R11 ;  /* 0x0000000c0d0e7389 */ /* 0x00006400000c000b */
[----:B01----:R-:W-:Y:S01]  /*ed40*/  ENDCOLLECTIVE ;  /* 0x000000000000791b */ /* 0x003fe20003800000 */
.L_x_344:
[----:B------:R-:W-:-:S05]  /*ed50*/  @!P1 LEA R7, P4, R9, R3, 0x1 ;  /* 0x0000000309079211 */ /* 0x000fca00078808ff */
[----:B------:R-:W-:Y:S02]  /*ed60*/  @!P1 IMAD.X R8, RZ, RZ, R2, P4 ;  /* 0x000000ffff089224 */ /* 0x000fe400020e0602 */
[----:B------:R-:W-:Y:S01]  /*ed70*/  @!P1 IMAD.MOV.U32 R2, RZ, RZ, R7 ;  /* 0x000000ffff029224 */ /* 0x000fe200078e0007 */
[----:B------:R-:W-:Y:S01]  /*ed80*/  IADD3 R7, R4, 0x20, RZ ;  /* 0x0000002004077810 */ /* 0x000fe20007ffe0ff */
[----:B------:R-:W-:Y:S01]  /*ed90*/  @!P1 IMAD.MOV.U32 R3, RZ, RZ, R8 ;  /* 0x000000ffff039224 */ /* 0x000fe200078e0008 */
[----:B------:R-:W-:-:S04]  /*eda0*/  MOV R13, R0 ;  /* 0x00000000000d7202 */ /* 0x000fc80000000f00 */
        /* <DEDUP_REMOVED lines=11> */
.L_x_345:
[----:B------:R-:W-:Y:S02]  /*ee60*/  IMAD.MOV.U32 R13, RZ, RZ, R5 ;  /* 0x000000ffff0d7224 */ /* 0x000fe400078e0005 */
[----:B------:R-:W-:Y:S02]  /*ee70*/  IMAD.MOV.U32 R12, RZ, RZ, 0x3 ;  /* 0x00000003ff0c7424 */ /* 0x000fe400078e00ff */
[----:B------:R-:W-:-:S07]  /*ee80*/  IMAD.MOV.U32 R3, RZ, RZ, R14 ;  /* 0x000000ffff037224 */ /* 0x000fce00078e000e */
[----:B------:R-:W-:Y:S05]  /*ee90*/  WARPSYNC.COLLECTIVE R15, `(.L_x_346) ;  /* 0x000000000f087348 */ /* 0x000fea0003c00000 */
[----:B------:R0:W1:Y:S02]  /*eea0*/  SHFL.IDX P6, R14, R13, R12, R11 ;  /* 0x0000000c0d0e7389 */ /* 0x00006400000c000b */
[----:B01----:R-:W-:Y:S01]  /*eeb0*/  ENDCOLLECTIVE ;  /* 0x000000000000791b */ /* 0x003fe20003800000 */
.L_x_346:
[----:B------:R-:W-:-:S05]  /*eec0*/  @!P1 LEA R7, P4, R9, R3, 0x1 ;  /* 0x0000000309079211 */ /* 0x000fca00078808ff */
[----:B------:R-:W-:Y:S02]  /*eed0*/  @!P1 IMAD.X R8, RZ, RZ, R2, P4 ;  /* 0x000000ffff089224 */ /* 0x000fe400020e0602 */
[----:B------:R-:W-:Y:S02]  /*eee0*/  @!P1 IMAD.MOV.U32 R2, RZ, RZ, R7 ;  /* 0x000000ffff029224 */ /* 0x000fe400078e0007 */
[----:B------:R-:W-:Y:S01]  /*eef0*/  VIADD R7, R4, 0x30 ;  /* 0x0000003004077836 */ /* 0x000fe20000000000 */
[----:B------:R-:W-:Y:S01]  /*ef00*/  @!P1 MOV R3, R8 ;  /* 0x0000000800039202 */ /* 0x000fe20000000f00 */
[----:B------:R-:W-:-:S04]  /*ef10*/  IMAD.MOV.U32 R13, RZ, RZ, R0 ;  /* 0x000000ffff0d7224 */ /* 0x000fc800078e0000 */
[----:B------:R-:W-:Y:S01]  /*ef20*/  @!PT LDS RZ, [RZ] ;  /* 0x00000000fffff984 */ /* 0x000fe20000000800 */
[----:B------:R-:W-:Y:S01]  /*ef30*/  @!PT LDS RZ, [RZ] ;  /* 0x00000000fffff984 */ /* 0x000fe20000000800 */
[----:B------:R-:W-:Y:S01]  /*ef40*/  @!PT LDS RZ, [RZ] ;  /* 0x00000000fffff984 */ /* 0x000fe20000000800 */
[----:B------:R-:W-:Y:S04]  /*ef50*/  @!P1 LDGSTS.E.BYPASS.LTC128B.128 [R34+0xd400], desc[UR36][R2.64], !P3 ;  /* 0x0d40000002229fae */ /* 0x000fe8000d901d64 */
[----:B------:R-:W-:Y:S04]  /*ef60*/  @!P1 LDGSTS.E.BYPASS.LTC128B.128 [R34+0x11400], desc[UR36][R2.64+0x80], !P2 ;  /* 0x1140008002229fae */ /* 0x000fe8000d101d64 */
[----:B------:R0:W-:Y:S01]  /*ef70*/  @!P1 LDGSTS.E.BYPASS.LTC128B.128 [R34+0x15400], desc[UR36][R2.64+0x100], !P0 ;  /* 0x1540010002229fae */ /* 0x0001e2000c101d64 */
[----:B------:R-:W-:Y:S02]  /*ef80*/  ISETP.GE.AND P1, PT, R7, R6, PT ;  /* 0x000000060700720c */ /* 0x000fe40003f26270 */
[----:B0-----:R-:W-:-:S11]  /*ef90*/  MOV R2, R14 ;  /* 0x0000000e00027202 */ /* 0x001fd60000000f00 */
[----:B------:R-:W-:Y:S05]  /*efa0*/  WARPSYNC.COLLECTIVE R15, `(.L_x_347) ;  /* 0x000000000f087348 */ /* 0x000fea0003c00000 */
[----:B------:R0:W1:Y:S02]  /*efb0*/  SHFL.IDX P6, R14, R13, R12, R11 ;  /* 0x0000000c0d0e7389 */ /* 0x00006400000c000b */
[----:B01----:R-:W-:Y:S01]  /*efc0*/  ENDCOLLECTIVE ;  /* 0x000000000000791b */ /* 0x003fe20003800000 */
.L_x_347:
[----:B------:R-:W-:Y:S01]  /*efd0*/  IMAD.MOV.U32 R13, RZ, RZ, R5 ;  /* 0x000000ffff0d7224 */ /* 0x000fe200078e0005 */
[----:B------:R-:W-:Y:S01]  /*efe0*/  MOV R12, 0x4 ;  /* 0x00000004000c7802 */ /* 0x000fe20000000f00 */
[----:B------:R-:W-:-:S07]  /*eff0*/  IMAD.MOV.U32 R3, RZ, RZ, R14 ;  /* 0x000000ffff037224 */ /* 0x000fce00078e000e */
[----:B------:R-:W-:Y:S05]  /*f000*/  WARPSYNC.COLLECTIVE R15, `(.L_x_348) ;  /* 0x000000000f087348 */ /* 0x000fea0003c00000 */
[----:B------:R0:W1:Y:S02]  /*f010*/  SHFL.IDX P6, R14, R13, R12, R11 ;  /* 0x0000000c0d0e7389 */ /* 0x00006400000c000b */
[----:B01----:R-:W-:Y:S01]  /*f020*/  ENDCOLLECTIVE ;  /* 0x000000000000791b */ /* 0x003fe20003800000 */
.L_x_348:
[----:B------:R-:W-:-:S05]  /*f030*/  @!P1 LEA R7, P4, R9, R3, 0x1 ;  /* 0x0000000309079211 */ /* 0x000fca00078808ff */
[----:B------:R-:W-:Y:S01]  /*f040*/  @!P1 IMAD.X R8, RZ, RZ, R2, P4 ;  /* 0x000000ffff089224 */ /* 0x000fe200020e0602 */
[----:B------:R-:W-:Y:S01]  /*f050*/  @!P1 MOV R2, R7 ;  /* 0x0000000700029202 */ /* 0x000fe20000000f00 */
[----:B------:R-:W-:Y:S02]  /*f060*/  VIADD R7, R4, 0x40 ;  /* 0x0000004004077836 */ /* 0x000fe40000000000 */
[----:B------:R-:W-:Y:S02]  /*f070*/  @!P1 IMAD.MOV.U32 R3, RZ, RZ, R8 ;  /* 0x000000ffff039224 */ /* 0x000fe400078e0008 */
[----:B------:R-:W-:-:S03]  /*f080*/  IMAD.MOV.U32 R13, RZ, RZ, R0 ;  /* 0x000000ffff0d7224 */ /* 0x000fc600078e0000 */
        /* <DEDUP_REMOVED lines=11> */
.L_x_349:
[----:B------:R-:W-:Y:S01]  /*f140*/  MOV R13, R5 ;  /* 0x00000005000d7202 */ /* 0x000fe20000000f00 */
[----:B------:R-:W-:Y:S02]  /*f150*/  IMAD.MOV.U32 R12, RZ, RZ, 0x5 ;  /* 0x00000005ff0c7424 */ /* 0x000fe400078e00ff */
[----:B------:R-:W-:-:S07]  /*f160*/  IMAD.MOV.U32 R3, RZ, RZ, R14 ;  /* 0x000000ffff037224 */ /* 0x000fce00078e000e */
[----:B------:R-:W-:Y:S05]  /*f170*/  WARPSYNC.COLLECTIVE R15, `(.L_x_350) ;  /* 0x000000000f087348 */ /* 0x000fea0003c00000 */
[----:B------:R0:W1:Y:S02]  /*f180*/  SHFL.IDX P6, R14, R13, R12, R11 ;  /* 0x0000000c0d0e7389 */ /* 0x00006400000c000b */
[----:B01----:R-:W-:Y:S01]  /*f190*/  ENDCOLLECTIVE ;  /* 0x000000000000791b */ /* 0x003fe20003800000 */
.L_x_350:
[----:B------:R-:W-:-:S04]  /*f1a0*/  @!P1 LEA R7, P4, R9, R3, 0x1 ;  /* 0x0000000309079211 */ /* 0x000fc800078808ff */
[----:B------:R-:W-:Y:S01]  /*f1b0*/  @!P1 IADD3.X R8, RZ, R2, RZ, P4, !PT ;  /* 0x00000002ff089210 */ /* 0x000fe200027fe4ff */
[----:B------:R-:W-:Y:S02]  /*f1c0*/  @!P1 IMAD.MOV.U32 R2, RZ, RZ, R7 ;  /* 0x000000ffff029224 */ /* 0x000fe400078e0007 */
        /* <DEDUP_REMOVED lines=14> */
.L_x_351:
[----:B------:R-:W-:Y:S02]  /*f2b0*/  IMAD.MOV.U32 R13, RZ, RZ, R5 ;  /* 0x000000ffff0d7224 */ /* 0x000fe400078e0005 */
[----:B------:R-:W-:Y:S01]  /*f2c0*/  IMAD.MOV.U32 R12, RZ, RZ, 0x6 ;  /* 0x00000006ff0c7424 */ /* 0x000fe200078e00ff */
[----:B------:R-:W-:-:S07]  /*f2d0*/  MOV R3, R14 ;  /* 0x0000000e00037202 */ /* 0x000fce0000000f00 */
[----:B------:R-:W-:Y:S05]  /*f2e0*/  WARPSYNC.COLLECTIVE R15, `(.L_x_352) ;  /* 0x000000000f087348 */ /* 0x000fea0003c00000 */
[----:B------:R0:W1:Y:S02]  /*f2f0*/  SHFL.IDX P6, R14, R13, R12, R11 ;  /* 0x0000000c0d0e7389 */ /* 0x00006400000c000b */
[----:B01----:R-:W-:Y:S01]  /*f300*/  ENDCOLLECTIVE ;  /* 0x000000000000791b */ /* 0x003fe20003800000 */
.L_x_352:
        /* <DEDUP_REMOVED lines=17> */
.L_x_353:
[----:B------:R-:W-:Y:S02]  /*f420*/  IMAD.MOV.U32 R13, RZ, RZ, R5 ;  /* 0x000000ffff0d7224 */ /* 0x000fe400078e0005 */
[----:B------:R-:W-:Y:S02]  /*f430*/  IMAD.MOV.U32 R12, RZ, RZ, 0x7 ;  /* 0x00000007ff0c7424 */ /* 0x000fe400078e00ff */
[----:B------:R-:W-:-:S07]  /*f440*/  IMAD.MOV.U32 R3, RZ, RZ, R14 ;  /* 0x000000ffff037224 */ /* 0x000fce00078e000e */
[----:B------:R-:W-:Y:S05]  /*f450*/  WARPSYNC.COLLECTIVE R15, `(.L_x_354) ;  /* 0x000000000f087348 */ /* 0x000fea0003c00000 */
[----:B------:R0:W1:Y:S02]  /*f460*/  SHFL.IDX P6, R14, R13, R12, R11 ;  /* 0x0000000c0d0e7389 */ /* 0x00006400000c000b */
[----:B01----:R-:W-:Y:S01]  /*f470*/  ENDCOLLECTIVE ;  /* 0x000000000000791b */ /* 0x003fe20003800000 */
.L_x_354:
[----:B------:R-:W-:-:S05]  /*f480*/  @!P1 LEA R7, P4, R9, R3, 0x1 ;  /* 0x0000000309079211 */ /* 0x000fca00078808ff */
[----:B------:R-:W-:Y:S02]  /*f490*/  @!P1 IMAD.X R8, RZ, RZ, R2, P4 ;  /* 0x000000ffff089224 */ /* 0x000fe400020e0602 */
[----:B------:R-:W-:-:S03]  /*f4a0*/  @!P1 IMAD.MOV.U32 R2, RZ, RZ, R7 ;  /* 0x000000ffff029224 */ /* 0x000fc600078e0007 */
[----:B------:R-:W-:Y:S02]  /*f4b0*/  @!P1 MOV R3, R8 ;  /* 0x0000000800039202 */ /* 0x000fe40000000f00 */
[----:B------:R-:W-:-:S03]  /*f4c0*/  MOV R13, R0 ;  /* 0x00000000000d7202 */ /* 0x000fc60000000f00 */
[----:B------:R-:W-:Y:S01]  /*f4d0*/  @!PT LDS RZ, [RZ] ;  /* 0x00000000fffff984 */ /* 0x000fe20000000800 */
[----:B------:R-:W-:Y:S01]  /*f4e0*/  @!PT LDS RZ, [RZ] ;  /* 0x00000000fffff984 */ /* 0x000fe20000000800 */
[----:B------:R-:W-:Y:S01]  /*f4f0*/  @!PT LDS RZ, [RZ] ;  /* 0x00000000fffff984 */ /* 0x000fe20000000800 */
[----:B------:R0:W-:Y:S04]  /*f500*/  @!P1 LDGSTS.E.BYPASS.LTC128B.128 [R34+0xf400], desc[UR36][R2.64], !P3 ;  /* 0x0f40000002229fae */ /* 0x0001e8000d901d64 */
[----:B------:R0:W-:Y:S01]  /*f510*/  @!P1 LDGSTS.E.BYPASS.LTC128B.128 [R34+0x13400], desc[UR36][R2.64+0x80], !P2 ;  /* 0x1340008002229fae */ /* 0x0001e2000d101d64 */
[----:B------:R-:W-:-:S03]  /*f520*/  IMAD.MOV.U32 R5, RZ, RZ, R14 ;  /* 0x000000ffff057224 */ /* 0x000fc600078e000e */
[----:B------:R0:W-:Y:S04]  /*f530*/  @!P1 LDGSTS.E.BYPASS.LTC128B.128 [R34+0x17400], desc[UR36][R2.64+0x100], !P0 ;  /* 0x1740010002229fae */ /* 0x0001e8000c101d64 */
[----:B0-----:R-:W-:Y:S05]  /*f540*/  WARPSYNC.COLLECTIVE R15, `(.L_x_355) ;  /* 0x000000000f087348 */ /* 0x001fea0003c00000 */
[----:B------:R1:W2:Y:S02]  /*f550*/  SHFL.IDX P6, R14, R13, R12, R11 ;  /* 0x0000000c0d0e7389 */ /* 0x0002a400000c000b */
[----:B012---:R-:W-:Y:S01]  /*f560*/  ENDCOLLECTIVE ;  /* 0x000000000000791b */ /* 0x007fe20003800000 */
.L_x_355:
[----:B------:R-:W-:Y:S05]  /*f570*/  BRA `(.L_x_356) ;  /* 0xffffffc000a87947 */ /* 0x000fea000383ffff */
.L_x_270:
[----:B0-----:R0:W1:Y:S02]  /*f580*/  SYNCS.PHASECHK.TRANS64.TRYWAIT P0, [R22+URZ+0x2a820], R3 ;  /* 0x02a82003160075a7 */ /* 0x001064000800017f */
[----:B-1----:R-:W-:Y:S05]  /*f590*/  @!P0 NANOSLEEP.SYNCS 0x989680 ;  /* 0x009896800000895d */ /* 0x002fea0003900000 */
[----:B------:R-:W1:Y:S02]  /*f5a0*/  @!P0 SYNCS.PHASECHK.TRANS64 P0, [R22+URZ+0x2a820], R3 ;  /* 0x02a82003160085a7 */ /* 0x000e64000800007f */
[----:B-1----:R-:W-:Y:S05]  /*f5b0*/  @!P0 BRA `(.L_x_270) ;  /* 0xfffffffc00f08947 */ /* 0x002fea000383ffff */
[----:B------:R-:W-:Y:S05]  /*f5c0*/  BRA `(.L_x_357) ;  /* 0xffffffc400187947 */ /* 0x000fea000383ffff */
.L_x_275:
[----:B0-----:R0:W1:Y:S02]  /*f5d0*/  SYNCS.PHASECHK.TRANS64.TRYWAIT P0, [R6+URZ+0x2a840], R3 ;  /* 0x02a84003060075a7 */ /* 0x001064000800017f */
[----:B-1----:R-:W-:Y:S05]  /*f5e0*/  @!P0 NANOSLEEP.SYNCS 0x989680 ;  /* 0x009896800000895d */ /* 0x002fea0003900000 */
[----:B------:R-:W1:Y:S02]  /*f5f0*/  @!P0 SYNCS.PHASECHK.TRANS64 P0, [R6+URZ+0x2a840], R3 ;  /* 0x02a84003060085a7 */ /* 0x000e64000800007f */
[----:B-1----:R-:W-:Y:S05]  /*f600*/  @!P0 BRA `(.L_x_275) ;  /* 0xfffffffc00f08947 */ /* 0x002fea000383ffff */
[----:B------:R-:W-:Y:S05]  /*f610*/  BRA `(.L_x_358) ;  /* 0xffffffc400e47947 */ /* 0x000fea000383ffff */
.L_x_276:
[----:B------:R-:W-:Y:S01]  /*f620*/  BSSY B1, `(.L_x_359) ;  /* 0x0000008000017945 */ /* 0x000fe20003800000 */
[----:B------:R-:W-:Y:S01]  /*f630*/  IMAD.MOV.U32 R13, RZ, RZ, R5 ;  /* 0x000000ffff0d7224 */ /* 0x000fe200078e0005 */
[----:B------:R-:W-:Y:S01]  /*f640*/  MOV R15, 0xffffffff ;  /* 0xffffffff000f7802 */ /* 0x000fe20000000f00 */
[----:B------:R-:W-:Y:S02]  /*f650*/  IMAD.MOV.U32 R12, RZ, RZ, RZ ;  /* 0x000000ffff0c7224 */ /* 0x000fe400078e00ff */
[----:B------:R-:W-:-:S07]  /*f660*/  IMAD.MOV.U32 R11, RZ, RZ, 0x181f ;  /* 0x0000181fff0b7424 */ /* 0x000fce00078e00ff */
[----:B------:R-:W-:Y:S05]  /*f670*/  WARPSYNC.COLLECTIVE R15, `(.L_x_360) ;  /* 0x000000000f087348 */ /* 0x000fea0003c00000 */
[----:B------:R0:W1:Y:S02]  /*f680*/  SHFL.IDX P6, R14, R13, R12, R11 ;  /* 0x0000000c0d0e7389 */ /* 0x00006400000c000b */
[----:B01----:R-:W-:Y:S01]  /*f690*/  ENDCOLLECTIVE ;  /* 0x000000000000791b */ /* 0x003fe20003800000 */
.L_x_360:
[----:B------:R-:W-:Y:S05]  /*f6a0*/  BSYNC B1 ;  /* 0x0000000000017941 */ /* 0x000fea0003800000 */
.L_x_359:
[----:B------:R-:W0:Y:S01]  /*f6b0*/  S2R R35, SR_TID.X ;  /* 0x0000000000237919 */ /* 0x000e220000002100 */
[----:B------:R-:W-:Y:S01]  /*f6c0*/  IMAD.MOV.U32 R13, RZ, RZ, R9 ;  /* 0x000000ffff0d7224 */ /* 0x000fe200078e0009 */
[----:B------:R-:W-:Y:S01]  /*f6d0*/  MOV R11, 0x181f ;  /* 0x0000181f000b7802 */ /* 0x000fe20000000f00 */
[----:B------:R-:W-:Y:S02]  /*f6e0*/  IMAD.MOV.U32 R12, RZ, RZ, RZ ;  /* 0x000000ffff0c7224 */ /* 0x000fe400078e00ff */
[----:B------:R-:W-:Y:S02]  /*f6f0*/  IMAD.MOV.U32 R15, RZ, RZ, -0x1 ;  /* 0xffffffffff0f7424 */ /* 0x000fe400078e00ff */
[----:B------:R-:W-:Y:S02]  /*f700*/  IMAD.MOV.U32 R3, RZ, RZ, R14 ;  /* 0x000000ffff037224 */ /* 0x000fe400078e000e */
[----:B------:R-:W-:-:S07]  /*f710*/  IMAD R4, R4, 0x2, R22 ;  /* 0x0000000204047824 */ /* 0x000fce00078e0216 */
[----:B0-----:R-:W-:Y:S05]  /*f720*/  WARPSYNC.COLLECTIVE R15, `(.L_x_361) ;  /* 0x000000000f087348 */ /* 0x001fea0003c00000 */
[----:B------:R1:W2:Y:S02]  /*f730*/  SHFL.IDX P6, R14, R13, R12, R11 ;  /* 0x0000000c0d0e7389 */ /* 0x0002a400000c000b */
[----:B012---:R-:W-:Y:S01]  /*f740*/  ENDCOLLECTIVE ;  /* 0x000000000000791b */ /* 0x007fe20003800000 */
.L_x_361:
[----:B------:R-:W-:Y:S01]  /*f750*/  IMAD.MOV.U32 R13, RZ, RZ, R5 ;  /* 0x000000ffff0d7224 */ /* 0x000fe200078e0005 */
[----:B------:R-:W-:Y:S01]  /*f760*/  MOV R12, 0x1 ;  /* 0x00000001000c7802 */ /* 0x000fe20000000f00 */
[----:B------:R-:W-:Y:S02]  /*f770*/  IMAD.SHL.U32 R35, R35, 0x8, RZ ;  /* 0x0000000823237824 */ /* 0x000fe400078e00ff */
[----:B------:R-:W-:-:S07]  /*f780*/  IMAD.MOV.U32 R2, RZ, RZ, R14 ;  /* 0x000000ffff027224 */ /* 0x000fce00078e000e */
[----:B------:R-:W-:Y:S05]  /*f790*/  WARPSYNC.COLLECTIVE R15, `(.L_x_362) ;  /* 0x000000000f087348 */ /* 0x000fea0003c00000 */
[----:B------:R0:W1:Y:S02]  /*f7a0*/  SHFL.IDX P6, R14, R13, R12, R11 ;  /* 0x0000000c0d0e7389 */ /* 0x00006400000c000b */
[----:B01----:R-:W-:Y:S01]  /*f7b0*/  ENDCOLLECTIVE ;  /* 0x000000000000791b */ /* 0x003fe20003800000 */
.L_x_362:
[----:B------:R-:W-:-:S04]  /*f7c0*/  LOP3.LUT R35, R35, 0x38, RZ, 0xc0, !PT ;  /* 0x0000003823237812 */ /* 0x000fc800078ec0ff */
[----:B------:R-:W-:-:S04]  /*f7d0*/  SHF.L.U32 R0, R35, 0x1, RZ ;  /* 0x0000000123007819 */ /* 0x000fc800000006ff */
[----:B------:R-:W-:-:S05]  /*f7e0*/  IADD3 R2, P0, R2, R0, RZ ;  /* 0x0000000002027210 */ /* 0x000fca0007f1e0ff */
[----:B------:R-:W-:Y:S02]  /*f7f0*/  IMAD.X R3, RZ, RZ, R3, P0 ;  /* 0x000000ffff037224 */ /* 0x000fe400000e0603 */
[----:B------:R-:W-:-:S03]  /*f800*/  IMAD.MOV.U32 R13, RZ, RZ, R9 ;  /* 0x000000ffff0d7224 */ /* 0x000fc600078e0009 */
[----:B------:R-:W-:Y:S01]  /*f810*/  @!PT LDS RZ, [RZ] ;  /* 0x00000000fffff984 */ /* 0x000fe20000000800 */
[----:B------:R-:W-:Y:S01]  /*f820*/  @!PT LDS RZ, [RZ] ;  /* 0x00000000fffff984 */ /* 0x000fe20000000800 */
[----:B------:R-:W-:Y:S01]  /*f830*/  @!PT LDS RZ, [RZ] ;  /* 0x00000000fffff984 */ /* 0x000fe20000000800 */
[----:B------:R-:W-:Y:S04]  /*f840*/  LDGSTS.E.BYPASS.LTC128B.128 [R4+0x18400], desc[UR36][R2.64], !P3 ;  /* 0x1840000002047fae */ /* 0x000fe8000d901d64 */
[----:B------:R-:W-:Y:S04]  /*f850*/  LDGSTS.E.BYPASS.LTC128B.128 [R4+0x1b400], desc[UR36][R2.64+0x80], !P2 ;  /* 0x1b40008002047fae */ /* 0x000fe8000d101d64 */
[----:B------:R0:W-:Y:S02]  /*f860*/  LDGSTS.E.BYPASS.LTC128B.128 [R4+0x1e400], desc[UR36][R2.64+0x100], !P1 ;  /* 0x1e40010002047fae */ /* 0x0001e4000c901d64 */
[----:B0-----:R-:W-:-:S07]  /*f870*/  IMAD.MOV.U32 R3, RZ, RZ, R14 ;  /* 0x000000ffff037224 */ /* 0x001fce00078e000e */
[----:B------:R-:W-:Y:S05]  /*f880*/  WARPSYNC.COLLECTIVE R15, `(.L_x_363) ;  /* 0x000000000f087348 */ /* 0x000fea0003c00000 */
[----:B------:R0:W1:Y:S02]  /*f890*/  SHFL.IDX P6, R14, R13, R12, R11 ;  /* 0x0000000c0d0e7389 */ /* 0x00006400000c000b */
[----:B01----:R-:W-:Y:S01]  /*f8a0*/  ENDCOLLECTIVE ;  /* 0x000000000000791b */ /* 0x003fe20003800000 */
.L_x_363:
[----:B------:R-:W-:Y:S02]  /*f8b0*/  IMAD.MOV.U32 R13, RZ, RZ, R5 ;  /* 0x000000ffff0d7224 */ /* 0x000fe400078e0005 */
[----:B------:R-:W-:Y:S02]  /*f8c0*/  IMAD.MOV.U32 R12, RZ, RZ, 0x2 ;  /* 0x00000002ff0c7424 */ /* 0x000fe400078e00ff */
[----:B------:R-:W-:-:S07]  /*f8d0*/  IMAD.MOV.U32 R2, RZ, RZ, R14 ;  /* 0x000000ffff027224 */ /* 0x000fce00078e000e */
[----:B------:R-:W-:Y:S05]  /*f8e0*/  WARPSYNC.COLLECTIVE R15, `(.L_x_364) ;  /* 0x000000000f087348 */ /* 0x000fea0003c00000 */
[----:B------:R0:W1:Y:S02]  /*f8f0*/  SHFL.IDX P6, R14, R13, R12, R11 ;  /* 0x0000000c0d0e7389 */ /* 0x00006400000c000b */
[----:B01----:R-:W-:Y:S01]  /*f900*/  ENDCOLLECTIVE ;  /* 0x000000000000791b */ /* 0x003fe20003800000 */
.L_x_364:
[----:B------:R-:W-:-:S04]  /*f910*/  IADD3 R2, P0, R2, R0, RZ ;  /* 0x0000000002027210 */ /* 0x000fc80007f1e0ff */
[----:B------:R-:W-:-:S05]  /*f920*/  IADD3.X R3, RZ, R3, RZ, P0, !PT ;  /* 0x00000003ff037210 */ /* 0x000fca00007fe4ff */
[----:B------:R-:W-:Y:S01]  /*f930*/  @!PT LDS RZ, [RZ] ;  /* 0x00000000fffff984 */ /* 0x000fe20000000800 */
[----:B------:R-:W-:Y:S01]  /*f940*/  @!PT LDS RZ, [RZ] ;  /* 0x00000000fffff984 */ /* 0x000fe20000000800 */
[----:B------:R-:W-:Y:S01]  /*f950*/  @!PT LDS RZ, [RZ] ;  /* 0x00000000fffff984 */ /* 0x000fe20000000800 */
[----:B------:R0:W-:Y:S01]  /*f960*/  LDGSTS.E.BYPASS.LTC128B.128 [R4+0x18c00], desc[UR36][R2.64], !P3 ;  /* 0x18c0000002047fae */ /* 0x0001e2000d901d64 */
[----:B------:R-:W-:-:S03]  /*f970*/  MOV R13, R9 ;  /* 0x00000009000d7202 */ /* 0x000fc60000000f00 */
[----:B------:R0:W-:Y:S04]  /*f980*/  LDGSTS.E.BYPASS.LTC128B.128 [R4+0x1bc00], desc[UR36][R2.64+0x80], !P2 ;  /* 0x1bc0008002047fae */ /* 0x0001e8000d101d64 */
[----:B------:R0:W-:Y:S01]  /*f990*/  LDGSTS.E.BYPASS.LTC128B.128 [R4+0x1ec00], desc[UR36][R2.64+0x100], !P1 ;  /* 0x1ec0010002047fae */ /* 0x0001e2000c901d64 */
[----:B------:R-:W-:-:S07]  /*f9a0*/  IMAD.MOV.U32 R35, RZ, RZ, R14 ;  /* 0x000000ffff237224 */ /* 0x000fce00078e000e */
[----:B0-----:R-:W-:Y:S05]  /*f9b0*/  WARPSYNC.COLLECTIVE R15, `(.L_x_365) ;  /* 0x000000000f087348 */ /* 0x001fea0003c00000 */
[----:B------:R1:W2:Y:S02]  /*f9c0*/  SHFL.IDX P6, R14, R13, R12, R11 ;  /* 0x0000000c0d0e7389 */ /* 0x0002a400000c000b */
[----:B012---:R-:W-:Y:S01]  /*f9d0*/  ENDCOLLECTIVE ;  /* 0x000000000000791b */ /* 0x007fe20003800000 */
.L_x_365:
[----:B------:R-:W-:Y:S01]  /*f9e0*/  IMAD.MOV.U32 R13, RZ, RZ, R5 ;  /* 0x000000ffff0d7224 */ /* 0x000fe200078e0005 */
[----:B------:R-:W-:Y:S01]  /*f9f0*/  MOV R12, 0x3 ;  /* 0x00000003000c7802 */ /* 0x000fe20000000f00 */
[----:B------:R-:W-:-:S07]  /*fa00*/  IMAD.MOV.U32 R2, RZ, RZ, R14 ;  /* 0x000000ffff027224 */ /* 0x000fce00078e000e */
[----:B------:R-:W-:Y:S05]  /*fa10*/  WARPSYNC.COLLECTIVE R15, `(.L_x_366) ;  /* 0x000000000f087348 */ /* 0x000fea0003c00000 */
[----:B------:R0:W1:Y:S02]  /*fa20*/  SHFL.IDX P6, R14, R13, R12, R11 ;  /* 0x0000000c0d0e7389 */ /* 0x00006400000c000b */
[----:B01----:R-:W-:Y:S01]  /*fa30*/  ENDCOLLECTIVE ;  /* 0x000000000000791b */ /* 0x003fe20003800000 */
.L_x_366:
[----:B------:R-:W-:-:S05]  /*fa40*/  IADD3 R2, P0, R2, R0, RZ ;  /* 0x0000000002027210 */ /* 0x000fca0007f1e0ff */
[----:B------:R-:W-:-:S05]  /*fa50*/  IMAD.X R3, RZ, RZ, R35, P0 ;  /* 0x000000ffff037224 */ /* 0x000fca00000e0623 */
[----:B------:R-:W-:Y:S01]  /*fa60*/  @!PT LDS RZ, [RZ] ;  /* 0x00000000fffff984 */ /* 0x000fe20000000800 */
[----:B------:R-:W-:Y:S01]  /*fa70*/  @!PT LDS RZ, [RZ] ;  /* 0x00000000fffff984 */ /* 0x000fe20000000800 */
[----:B------:R-:W-:Y:S01]  /*fa80*/  @!PT LDS RZ, [RZ] ;  /* 0x00000000fffff984 */ /* 0x000fe20000000800 */
[----:B------:R0:W-:Y:S01]  /*fa90*/  LDGSTS.E.BYPASS.LTC128B.128 [R4+0x19400], desc[UR36][R2.64], !P3 ;  /* 0x1940000002047fae */ /* 0x0001e2000d901d64 */
[----:B------:R-:W-:-:S03]  /*faa0*/  IMAD.MOV.U32 R13, RZ, RZ, R9 ;  /* 0x000000ffff0d7224 */ /* 0x000fc600078e0009 */
[----:B------:R0:W-:Y:S04]  /*fab0*/  LDGSTS.E.BYPASS.LTC128B.128 [R4+0x1c400], desc[UR36][R2.64+0x80], !P2 ;  /* 0x1c40008002047fae */ /* 0x0001e8000d101d64 */
[----:B------:R0:W-:Y:S01]  /*fac0*/  LDGSTS.E.BYPASS.LTC128B.128 [R4+0x1f400], desc[UR36][R2.64+0x100], !P1 ;  /* 0x1f40010002047fae */ /* 0x0001e2000c901d64 */
[----:B------:R-:W-:-:S07]  /*fad0*/  IMAD.MOV.U32 R35, RZ, RZ, R14 ;  /* 0x000000ffff237224 */ /* 0x000fce00078e000e */
[----:B0-----:R-:W-:Y:S05]  /*fae0*/  WARPSYNC.COLLECTIVE R15, `(.L_x_367) ;  /* 0x000000000f087348 */ /* 0x001fea0003c00000 */
[----:B------:R1:W2:Y:S02]  /*faf0*/  SHFL.IDX P6, R14, R13, R12, R11 ;  /* 0x0000000c0d0e7389 */ /* 0x0002a400000c000b */
[----:B012---:R-:W-:Y:S01]  /*fb00*/  ENDCOLLECTIVE ;  /* 0x000000000000791b */ /* 0x007fe20003800000 */
.L_x_367:
[----:B------:R-:W-:Y:S02]  /*fb10*/  IMAD.MOV.U32 R13, RZ, RZ, R5 ;  /* 0x000000ffff0d7224 */ /* 0x000fe400078e0005 */
[----:B------:R-:W-:Y:S02]  /*fb20*/  IMAD.MOV.U32 R12, RZ, RZ, 0x4 ;  /* 0x00000004ff0c7424 */ /* 0x000fe400078e00ff */
[----:B------:R-:W-:-:S07]  /*fb30*/  IMAD.MOV.U32 R2, RZ, RZ, R14 ;  /* 0x000000ffff027224 */ /* 0x000fce00078e000e */
[----:B------:R-:W-:Y:S05]  /*fb40*/  WARPSYNC.COLLECTIVE R15, `(.L_x_368) ;  /* 0x000000000f087348 */ /* 0x000fea0003c00000 */
[----:B------:R0:W1:Y:S02]  /*fb50*/  SHFL.IDX P6, R14, R13, R12, R11 ;  /* 0x0000000c0d0e7389 */ /* 0x00006400000c000b */
[----:B01----:R-:W-:Y:S01]  /*fb60*/  ENDCOLLECTIVE ;  /* 0x000000000000791b */ /* 0x003fe20003800000 */
.L_x_368:
        /* <DEDUP_REMOVED lines=13> */
.L_x_369:
[----:B------:R-:W-:Y:S01]  /*fc40*/  IMAD.MOV.U32 R13, RZ, RZ, R5 ;  /* 0x000000ffff0d7224 */ /* 0x000fe200078e0005 */
[----:B------:R-:W-:Y:S01]  /*fc50*/  MOV R12, 0x5 ;  /* 0x00000005000c7802 */ /* 0x000fe20000000f00 */
[----:B------:R-:W-:-:S07]  /*fc60*/  IMAD.MOV.U32 R2, RZ, RZ, R14 ;  /* 0x000000ffff027224 */ /* 0x000fce00078e000e */
[----:B------:R-:W-:Y:S05]  /*fc70*/  WARPSYNC.COLLECTIVE R15, `(.L_x_370) ;  /* 0x000000000f087348 */ /* 0x000fea0003c00000 */
[----:B------:R0:W1:Y:S02]  /*fc80*/  SHFL.IDX P6, R14, R13, R12, R11 ;  /* 0x0000000c0d0e7389 */ /* 0x00006400000c000b */
[----:B01----:R-:W-:Y:S01]  /*fc90*/  ENDCOLLECTIVE ;  /* 0x000000000000791b */ /* 0x003fe20003800000 */
.L_x_370:
        /* <DEDUP_REMOVED lines=13> */
.L_x_371:
[----:B------:R-:W-:Y:S01]  /*fd70*/  IMAD.MOV.U32 R2, RZ, RZ, R14 ;  /* 0x000000ffff027224 */ /* 0x000fe200078e000e */
[----:B------:R-:W-:Y:S06]  /*fd80*/  BRA `(.L_x_372) ;  /* 0xffffffc4001c7947 */ /* 0x000fec000383ffff */
.L_x_281:
[----:B--2---:R2:W3:Y:S02]  /*fd90*/  SYNCS.PHASECHK.TRANS64.TRYWAIT P0, [R4+URZ+0x2a860], R2 ;  /* 0x02a86002040075a7 */ /* 0x0044e4000800017f */
[----:B---3--:R-:W-:Y:S05]  /*fda0*/  @!P0 NANOSLEEP.SYNCS 0x989680 ;  /* 0x009896800000895d */ /* 0x008fea0003900000 */
[----:B------:R-:W3:Y:S02]  /*fdb0*/  @!P0 SYNCS.PHASECHK.TRANS64 P0, [R4+URZ+0x2a860], R2 ;  /* 0x02a86002040085a7 */ /* 0x000ee4000800007f */
[----:B---3--:R-:W-:Y:S05]  /*fdc0*/  @!P0 BRA `(.L_x_281) ;  /* 0xfffffffc00f08947 */ /* 0x008fea000383ffff */
[----:B------:R-:W-:Y:S05]  /*fdd0*/  BRA `(.L_x_373) ;  /* 0xffffffc4007c7947 */ /* 0x000fea000383ffff */
.L_x_282:
[----:B------:R-:W-:Y:S01]  /*fde0*/  BSSY B1, `(.L_x_374) ;  /* 0x0000008000017945 */ /* 0x000fe20003800000 */
[----:B------:R-:W-:Y:S01]  /*fdf0*/  MOV R13, R24 ;  /* 0x00000018000d7202 */ /* 0x000fe20000000f00 */
[----:B------:R-:W-:Y:S02]  /*fe00*/  IMAD.MOV.U32 R12, RZ, RZ, RZ ;  /* 0x000000ffff0c7224 */ /* 0x000fe400078e00ff */
[----:B------:R-:W-:Y:S02]  /*fe10*/  IMAD.MOV.U32 R11, RZ, RZ, 0x181f ;  /* 0x0000181fff0b7424 */ /* 0x000fe400078e00ff */
[----:B------:R-:W-:-:S07]  /*fe20*/  IMAD.MOV.U32 R15, RZ, RZ, -0x1 ;  /* 0xffffffffff0f7424 */ /* 0x000fce00078e00ff */
[----:B--2---:R-:W-:Y:S05]  /*fe30*/  WARPSYNC.COLLECTIVE R15, `(.L_x_375) ;  /* 0x000000000f087348 */ /* 0x004fea0003c00000 */
[----:B------:R0:W1:Y:S02]  /*fe40*/  SHFL.IDX P6, R14, R13, R12, R11 ;  /* 0x0000000c0d0e7389 */ /* 0x00006400000c000b */
[----:B012---:R-:W-:Y:S01]  /*fe50*/  ENDCOLLECTIVE ;  /* 0x000000000000791b */ /* 0x007fe20003800000 */
.L_x_375:
[----:B------:R-:W-:Y:S05]  /*fe60*/  BSYNC B1 ;  /* 0x0000000000017941 */ /* 0x000fea0003800000 */
.L_x_374:
[----:B------:R-:W-:Y:S01]  /*fe70*/  IMAD.MOV.U32 R13, RZ, RZ, R23 ;  /* 0x000000ffff0d7224 */ /* 0x000fe200078e0017 */
[----:B------:R-:W-:Y:S01]  /*fe80*/  MOV R15, 0xffffffff ;  /* 0xffffffff000f7802 */ /* 0x000fe20000000f00 */
[----:B------:R-:W-:Y:S01]  /*fe90*/  IMAD.MOV.U32 R12, RZ, RZ, RZ ;  /* 0x000000ffff0c7224 */ /* 0x000fe200078e00ff */
[----:B------:R-:W-:Y:S01]  /*fea0*/  MOV R3, R14 ;  /* 0x0000000e00037202 */ /* 0x000fe20000000f00 */
[----:B------:R-:W-:Y:S02]  /*feb0*/  IMAD.MOV.U32 R11, RZ, RZ, 0x181f ;  /* 0x0000181fff0b7424 */ /* 0x000fe400078e00ff */
[----:B------:R-:W-:-:S07]  /*fec0*/  IMAD R5, R5, 0x2, R22 ;  /* 0x0000000205057824 */ /* 0x000fce00078e0216 */
[----:B------:R-:W-:Y:S05]  /*fed0*/  WARPSYNC.COLLECTIVE R15, `(.L_x_376) ;  /* 0x000000000f087348 */ /* 0x000fea0003c00000 */
[----:B------:R0:W1:Y:S02]  /*fee0*/  SHFL.IDX P6, R14, R13, R12, R11 ;  /* 0x0000000c0d0e7389 */ /* 0x00006400000c000b */
[----:B01----:R-:W-:Y:S01]  /*fef0*/  ENDCOLLECTIVE ;  /* 0x000000000000791b */ /* 0x003fe20003800000 */
.L_x_376:
[----:B------:R-:W-:Y:S01]  /*ff00*/  MOV R13, R24 ;  /* 0x00000018000d7202 */ /* 0x000fe20000000f00 */
[----:B------:R-:W-:Y:S02]  /*ff10*/  IMAD.MOV.U32 R12, RZ, RZ, 0x1 ;  /* 0x00000001ff0c7424 */ /* 0x000fe400078e00ff */
[----:B------:R-:W-:-:S07]  /*ff20*/  IMAD.MOV.U32 R2, RZ, RZ, R14 ;  /* 0x000000ffff027224 */ /* 0x000fce00078e000e */
[----:B------:R-:W-:Y:S05]  /*ff30*/  WARPSYNC.COLLECTIVE R15, `(.L_x_377) ;  /* 0x000000000f087348 */ /* 0x000fea0003c00000 */
[----:B------:R0:W1:Y:S02]  /*ff40*/  SHFL.IDX P6, R14, R13, R12, R11 ;  /* 0x0000000c0d0e7389 */ /* 0x00006400000c000b */
[----:B01----:R-:W-:Y:S01]  /*ff50*/  ENDCOLLECTIVE ;  /* 0x000000000000791b */ /* 0x003fe20003800000 */
.L_x_377:
[----:B------:R-:W-:-:S05]  /*ff60*/  IADD3 R2, P1, R2, R0, RZ ;  /* 0x0000000002027210 */ /* 0x000fca0007f3e0ff */
[----:B------:R-:W-:Y:S01]  /*ff70*/  IMAD.X R3, RZ, RZ, R3, P1 ;  /* 0x000000ffff037224 */ /* 0x000fe200008e0603 */
[----:B------:R-:W-:-:S04]  /*ff80*/  LOP3.LUT P1, RZ, R29, 0x1, RZ, 0xc0, !PT ;  /* 0x000000011dff7812 */ /* 0x000fc8000782c0ff */
[----:B------:R-:W-:Y:S01]  /*ff90*/  ISETP.LT.OR P2, PT, R6, 0x1, !P1 ;  /* 0x000000010600780c */ /* 0x000fe20004f41670 */
[----:B------:R-:W-:-:S12]  /*ffa0*/  IMAD.MOV.U32 R13, RZ, RZ, R23 ;  /* 0x000000ffff0d7224 */ /* 0x000fd800078e0017 */
[----:B------:R-:W-:Y:S01]  /*ffb0*/  @!PT LDS RZ, [RZ] ;  /* 0x00000000fffff984 */ /* 0x000fe20000000800 */
[----:B------:R-:W-:Y:S01]  /*ffc0*/  @!PT LDS RZ, [RZ] ;  /* 0x00000000fffff984 */ /* 0x000fe20000000800 */
[----:B------:R-:W-:Y:S01]  /*ffd0*/  @!PT LDS RZ, [RZ] ;  /* 0x00000000fffff984 */ /* 0x000fe20000000800 */
[----:B------:R-:W-:Y:S01]  /*ffe0*/  LDGSTS.E.BYPASS.LTC128B.128 [R5+0x400], desc[UR36][R2.64], !P2 ;  /* 0x0040000002057fae */ /* 0x000fe2000d101d64 */
[----:B------:R-:W-:-:S13]  /*fff0*/  ISETP.LT.OR P2, PT, R6, 0x1, !P0 ;  /* 0x000000010600780c */ /* 0x000fda0004741670 */
[----:B------:R0:W-:Y:S02]  /*10000*/  LDGSTS.E.BYPASS.LTC128B.128 [R5+0x3400], desc[UR36][R2.64+0x80], !P2 ;  /* 0x0340008002057fae */ /* 0x0001e4000d101d64 */
[----:B0-----:R-:W-:-:S07]  /*10010*/  IMAD.MOV.U32 R3, RZ, RZ, R14 ;  /* 0x000000ffff037224 */ /* 0x001fce00078e000e */
[----:B------:R-:W-:Y:S05]  /*10020*/  WARPSYNC.COLLECTIVE R15, `(.L_x_378) ;  /* 0x000000000f087348 */ /* 0x000fea0003c00000 */
[----:B------:R0:W1:Y:S02]  /*10030*/  SHFL.IDX P6, R14, R13, R12, R11 ;  /* 0x0000000c0d0e7389 */ /* 0x00006400000c000b */
[----:B01----:R-:W-:Y:S01]  /*10040*/  ENDCOLLECTIVE ;  /* 0x000000000000791b */ /* 0x003fe20003800000 */
.L_x_378:
[----:B------:R-:W-:Y:S02]  /*10050*/  IMAD.MOV.U32 R13, RZ, RZ, R24 ;  /* 0x000000ffff0d7224 */ /* 0x000fe400078e0018 */
[----:B------:R-:W-:Y:S01]  /*10060*/  IMAD.MOV.U32 R12, RZ, RZ, 0x2 ;  /* 0x00000002ff0c7424 */ /* 0x000fe200078e00ff */
[----:B------:R-:W-:-:S07]  /*10070*/  MOV R2, R14 ;  /* 0x0000000e00027202 */ /* 0x000fce0000000f00 */
[----:B------:R-:W-:Y:S05]  /*10080*/  WARPSYNC.COLLECTIVE R15, `(.L_x_379) ;  /* 0x000000000f087348 */ /* 0x000fea0003c00000 */
[----:B------:R0:W1:Y:S02]  /*10090*/  SHFL.IDX P6, R14, R13, R12, R11 ;  /* 0x0000000c0d0e7389 */ /* 0x00006400000c000b */
[----:B01----:R-:W-:Y:S01]  /*100a0*/  ENDCOLLECTIVE ;  /* 0x000000000000791b */ /* 0x003fe20003800000 */
.L_x_379:
[----:B------:R-:W-:-:S05]  /*100b0*/  IADD3 R2, P2, R2, R0, RZ ;  /* 0x0000000002027210 */ /* 0x000fca0007f5e0ff */
[----:B------:R-:W-:Y:S01]  /*100c0*/  IMAD.X R3, RZ, RZ, R3, P2 ;  /* 0x000000ffff037224 */ /* 0x000fe200010e0603 */
        /* <DEDUP_REMOVED lines=8> */
[----:B0-----:R-:W-:-:S07]  /*10150*/  MOV R3, R14 ;  /* 0x0000000e00037202 */ /* 0x001fce0000000f00 */
[----:B------:R-:W-:Y:S05]  /*10160*/  WARPSYNC.COLLECTIVE R15, `(.L_x_380) ;  /* 0x000000000f087348 */ /* 0x000fea0003c00000 */
[----:B------:R0:W1:Y:S02]  /*10170*/  SHFL.IDX P6, R14, R13, R12, R11 ;  /* 0x0000000c0d0e7389 */ /* 0x00006400000c000b */
[----:B01----:R-:W-:Y:S01]  /*10180*/  ENDCOLLECTIVE ;  /* 0x000000000000791b */ /* 0x003fe20003800000 */
.L_x_380:
[----:B------:R-:W-:Y:S01]  /*10190*/  MOV R13, R24 ;  /* 0x00000018000d7202 */ /* 0x000fe20000000f00 */
[----:B------:R-:W-:Y:S02]  /*101a0*/  IMAD.MOV.U32 R12, RZ, RZ, 0x3 ;  /* 0x00000003ff0c7424 */ /* 0x000fe400078e00ff */
[----:B------:R-:W-:-:S07]  /*101b0*/  IMAD.MOV.U32 R2, RZ, RZ, R14 ;  /* 0x000000ffff027224 */ /* 0x000fce00078e000e */
[----:B------:R-:W-:Y:S05]  /*101c0*/  WARPSYNC.COLLECTIVE R15, `(.L_x_381) ;  /* 0x000000000f087348 */ /* 0x000fea0003c00000 */
[----:B------:R0:W1:Y:S02]  /*101d0*/  SHFL.IDX P6, R14, R13, R12, R11 ;  /* 0x0000000c0d0e7389 */ /* 0x00006400000c000b */
[----:B01----:R-:W-:Y:S01]  /*101e0*/  ENDCOLLECTIVE ;  /* 0x000000000000791b */ /* 0x003fe20003800000 */
.L_x_381:
        /* <DEDUP_REMOVED lines=14> */
.L_x_382:
[----:B------:R-:W-:Y:S02]  /*102d0*/  IMAD.MOV.U32 R13, RZ, RZ, R24 ;  /* 0x000000ffff0d7224 */ /* 0x000fe400078e0018 */
[----:B------:R-:W-:Y:S01]  /*102e0*/  IMAD.MOV.U32 R12, RZ, RZ, 0x4 ;  /* 0x00000004ff0c7424 */ /* 0x000fe200078e00ff */
[----:B------:R-:W-:-:S07]  /*102f0*/  MOV R2, R14 ;  /* 0x0000000e00027202 */ /* 0x000fce0000000f00 */
[----:B------:R-:W-:Y:S05]  /*10300*/  WARPSYNC.COLLECTIVE R15, `(.L_x_383) ;  /* 0x000000000f087348 */ /* 0x000fea0003c00000 */
[----:B------:R0:W1:Y:S02]  /*10310*/  SHFL.IDX P6, R14, R13, R12, R11 ;  /* 0x0000000c0d0e7389 */ /* 0x00006400000c000b */
[----:B01----:R-:W-:Y:S01]  /*10320*/  ENDCOLLECTIVE ;  /* 0x000000000000791b */ /* 0x003fe20003800000 */
.L_x_383:
        /* <DEDUP_REMOVED lines=14> */
.L_x_384:
[----:B------:R-:W-:Y:S01]  /*10410*/  MOV R13, R24 ;  /* 0x00000018000d7202 */ /* 0x000fe20000000f00 */
[----:B------:R-:W-:Y:S02]  /*10420*/  IMAD.MOV.U32 R12, RZ, RZ, 0x5 ;  /* 0x00000005ff0c7424 */ /* 0x000fe400078e00ff */
[----:B------:R-:W-:-:S07]  /*10430*/  IMAD.MOV.U32 R2, RZ, RZ, R14 ;  /* 0x000000ffff027224 */ /* 0x000fce00078e000e */
[----:B------:R-:W-:Y:S05]  /*10440*/  WARPSYNC.COLLECTIVE R15, `(.L_x_385) ;  /* 0x000000000f087348 */ /* 0x000fea0003c00000 */
[----:B------:R0:W1:Y:S02]  /*10450*/  SHFL.IDX P6, R14, R13, R12, R11 ;  /* 0x0000000c0d0e7389 */ /* 0x00006400000c000b */
[----:B01----:R-:W-:Y:S01]  /*10460*/  ENDCOLLECTIVE ;  /* 0x000000000000791b */ /* 0x003fe20003800000 */
.L_x_385:
[----:B------:R-:W-:-:S05]  /*10470*/  IADD3 R2, P2, R2, R0, RZ ;  /* 0x0000000002027210 */ /* 0x000fca0007f5e0ff */
[----:B------:R-:W-:Y:S01]  /*10480*/  IMAD.X R3, RZ, RZ, R3, P2 ;  /* 0x000000ffff037224 */ /* 0x000fe200010e0603 */
[----:B------:R-:W-:Y:S01]  /*10490*/  ISETP.LT.OR P2, PT, R6, 0x41, !P1 ;  /* 0x000000410600780c */ /* 0x000fe20004f41670 */
[----:B------:R-:W-:-:S12]  /*104a0*/  IMAD.MOV.U32 R13, RZ, RZ, R23 ;  /* 0x000000ffff0d7224 */ /* 0x000fd800078e0017 */
[----:B------:R-:W-:Y:S01]  /*104b0*/  @!PT LDS RZ, [RZ] ;  /* 0x00000000fffff984 */ /* 0x000fe20000000800 */
[----:B------:R-:W-:Y:S01]  /*104c0*/  @!PT LDS RZ, [RZ] ;  /* 0x00000000fffff984 */ /* 0x000fe20000000800 */
[----:B------:R-:W-:Y:S01]  /*104d0*/  @!PT LDS RZ, [RZ] ;  /* 0x00000000fffff984 */ /* 0x000fe20000000800 */
[----:B------:R0:W-:Y:S01]  /*104e0*/  LDGSTS.E.BYPASS.LTC128B.128 [R5+0x2400], desc[UR36][R2.64], !P2 ;  /* 0x0240000002057fae */ /* 0x0001e2000d101d64 */
[----:B------:R-:W-:Y:S01]  /*104f0*/  ISETP.LT.OR P2, PT, R6, 0x41, !P0 ;  /* 0x000000410600780c */ /* 0x000fe20004741670 */
[----:B------:R-:W-:-:S12]  /*10500*/  IMAD.MOV.U32 R24, RZ, RZ, R14 ;  /* 0x000000ffff187224 */ /* 0x000fd800078e000e */
[----:B0-----:R-:W-:Y:S05]  /*10510*/  WARPSYNC.COLLECTIVE R15, `(.L_x_386) ;  /* 0x000000000f087348 */ /* 0x001fea0003c00000 */
[----:B------:R1:W2:Y:S02]  /*10520*/  SHFL.IDX P6, R14, R13, R12, R11 ;  /* 0x0000000c0d0e7389 */ /* 0x0002a400000c000b */
[----:B012---:R-:W-:Y:S01]  /*10530*/  ENDCOLLECTIVE ;  /* 0x000000000000791b */ /* 0x007fe20003800000 */
.L_x_386:
[----:B------:R-:W-:Y:S01]  /*10540*/  @!PT LDS RZ, [RZ] ;  /* 0x00000000fffff984 */ /* 0x000fe20000000800 */
[----:B------:R-:W-:Y:S01]  /*10550*/  @!PT LDS RZ, [RZ] ;  /* 0x00000000fffff984 */ /* 0x000fe20000000800 */
[----:B------:R-:W-:Y:S01]  /*10560*/  @!PT LDS RZ, [RZ] ;  /* 0x00000000fffff984 */ /* 0x000fe20000000800 */
[----:B------:R0:W-:Y:S02]  /*10570*/  LDGSTS.E.BYPASS.LTC128B.128 [R5+0x5400], desc[UR36][R2.64+0x80], !P2 ;  /* 0x0540008002057fae */ /* 0x0001e4000d101d64 */
[----:B0-----:R-:W-:Y:S01]  /*10580*/  MOV R2, R14 ;  /* 0x0000000e00027202 */ /* 0x001fe20000000f00 */
[----:B------:R-:W-:Y:S06]  /*10590*/  BRA `(.L_x_387) ;  /* 0xffffffc000687947 */ /* 0x000fec000383ffff */
.L_x_290:
[----:B0-----:R0:W1:Y:S02]  /*105a0*/  SYNCS.PHASECHK.TRANS64.TRYWAIT P0, [R0+URZ+0x2a860], R3 ;  /* 0x02a86003000075a7 */ /* 0x001064000800017f */
[----:B-1----:R-:W-:Y:S05]  /*105b0*/  @!P0 NANOSLEEP.SYNCS 0x989680 ;  /* 0x009896800000895d */ /* 0x002fea0003900000 */
[----:B------:R-:W1:Y:S02]  /*105c0*/  @!P0 SYNCS.PHASECHK.TRANS64 P0, [R0+URZ+0x2a860], R3 ;  /* 0x02a86003000085a7 */ /* 0x000e64000800007f */
[----:B-1----:R-:W-:Y:S05]  /*105d0*/  @!P0 BRA `(.L_x_290) ;  /* 0xfffffffc00f08947 */ /* 0x002fea000383ffff */
[----:B------:R-:W-:Y:S05]  /*105e0*/  BRA `(.L_x_388) ;  /* 0xffffffc400887947 */ /* 0x000fea000383ffff */
.L_x_291:
[----:B------:R-:W-:Y:S01]  /*105f0*/  BSSY B0, `(.L_x_389) ;  /* 0x0000008000007945 */ /* 0x000fe20003800000 */
[----:B------:R-:W-:Y:S01]  /*10600*/  IMAD.MOV.U32 R13, RZ, RZ, R24 ;  /* 0x000000ffff0d7224 */ /* 0x000fe200078e0018 */
[----:B------:R-:W-:Y:S01]  /*10610*/  MOV R15, 0xffffffff ;  /* 0xffffffff000f7802 */ /* 0x000fe20000000f00 */
[----:B------:R-:W-:Y:S02]  /*10620*/  IMAD.MOV.U32 R12, RZ, RZ, RZ ;  /* 0x000000ffff0c7224 */ /* 0x000fe400078e00ff */
[----:B------:R-:W-:-:S07]  /*10630*/  IMAD.MOV.U32 R11, RZ, RZ, 0x181f ;  /* 0x0000181fff0b7424 */ /* 0x000fce00078e00ff */
[----:B0-----:R-:W-:Y:S05]  /*10640*/  WARPSYNC.COLLECTIVE R15, `(.L_x_390) ;  /* 0x000000000f087348 */ /* 0x001fea0003c00000 */
[----:B------:R1:W2:Y:S02]  /*10650*/  SHFL.IDX P6, R14, R13, R12, R11 ;  /* 0x0000000c0d0e7389 */ /* 0x0002a400000c000b */
[----:B012---:R-:W-:Y:S01]  /*10660*/  ENDCOLLECTIVE ;  /* 0x000000000000791b */ /* 0x007fe20003800000 */
.L_x_390:
[----:B------:R-:W-:Y:S05]  /*10670*/  BSYNC B0 ;  /* 0x0000000000007941 */ /* 0x000fea0003800000 */
.L_x_389:
[----:B------:R-:W0:Y:S01]  /*10680*/  S2R R4, SR_TID.X ;  /* 0x0000000000047919 */ /* 0x000e220000002100 */
[----:B------:R-:W-:Y:S01]  /*10690*/  IMAD.MOV.U32 R13, RZ, RZ, R23 ;  /* 0x000000ffff0d7224 */ /* 0x000fe200078e0017 */
[----:B------:R-:W-:Y:S01]  /*106a0*/  MOV R11, 0x181f ;  /* 0x0000181f000b7802 */ /* 0x000fe20000000f00 */
[----:B------:R-:W-:Y:S01]  /*106b0*/  IMAD.MOV.U32 R12, RZ, RZ, RZ ;  /* 0x000000ffff0c7224 */ /* 0x000fe200078e00ff */
[C---:B------:R-:W-:Y:S01]  /*106c0*/  LOP3.LUT R2, R29.reuse, 0x1, RZ, 0xc0, !PT ;  /* 0x000000011d027812 */ /* 0x040fe200078ec0ff */
[----:B------:R-:W-:Y:S01]  /*106d0*/  IMAD.MOV.U32 R15, RZ, RZ, -0x1 ;  /* 0xffffffffff0f7424 */ /* 0x000fe200078e00ff */
[----:B------:R-:W-:Y:S01]  /*106e0*/  LOP3.LUT P0, RZ, R29, 0x2, RZ, 0xc0, !PT ;  /* 0x000000021dff7812 */ /* 0x000fe2000780c0ff */
[----:B------:R-:W-:Y:S01]  /*106f0*/  IMAD.MOV.U32 R3, RZ, RZ, R14 ;  /* 0x000000ffff037224 */ /* 0x000fe200078e000e */
[----:B------:R-:W-:-:S13]  /*10700*/  ISETP.NE.U32.AND P1, PT, R2, 0x1, PT ;  /* 0x000000010200780c */ /* 0x000fda0003f25070 */
[----:B0-----:R-:W-:Y:S05]  /*10710*/  WARPSYNC.COLLECTIVE R15, `(.L_x_391) ;  /* 0x000000000f087348 */ /* 0x001fea0003c00000 */
[----:B------:R1:W2:Y:S02]  /*10720*/  SHFL.IDX P6, R14, R13, R12, R11 ;  /* 0x0000000c0d0e7389 */ /* 0x0002a400000c000b */
[----:B012---:R-:W-:Y:S01]  /*10730*/  ENDCOLLECTIVE ;  /* 0x000000000000791b */ /* 0x007fe20003800000 */
.L_x_391:
[C---:B------:R-:W-:Y:S02]  /*10740*/  ISETP.LT.OR P4, PT, R5.reuse, 0x1, !P0 ;  /* 0x000000010500780c */ /* 0x040fe40004781670 */
[----:B------:R-:W-:Y:S01]  /*10750*/  ISETP.LT.OR P3, PT, R5, 0x1, P1 ;  /* 0x000000010500780c */ /* 0x000fe20000f61670 */
[----:B------:R-:W-:Y:S02]  /*10760*/  IMAD.MOV.U32 R13, RZ, RZ, R24 ;  /* 0x000000ffff0d7224 */ /* 0x000fe400078e0018 */
[----:B------:R-:W-:Y:S02]  /*10770*/  IMAD.MOV.U32 R12, RZ, RZ, 0x1 ;  /* 0x00000001ff0c7424 */ /* 0x000fe400078e00ff */
[----:B------:R-:W-:-:S05]  /*10780*/  IMAD.SHL.U32 R4, R4, 0x8, RZ ;  /* 0x0000000804047824 */ /* 0x000fca00078e00ff */
[----:B------:R-:W-:-:S05]  /*10790*/  LOP3.LUT R4, R4, 0x38, RZ, 0xc0, !PT ;  /* 0x0000003804047812 */ /* 0x000fca00078ec0ff */
[----:B------:R-:W-:Y:S02]  /*107a0*/  IMAD.SHL.U32 R6, R4, 0x2, RZ ;  /* 0x0000000204067824 */ /* 0x000fe400078e00ff */
[----:B------:R-:W-:-:S03]  /*107b0*/  IMAD R4, R7, 0x2, R22 ;  /* 0x0000000207047824 */ /* 0x000fc600078e0216 */
[----:B------:R-:W-:-:S13]  /*107c0*/  IADD3 R2, P2, R14, R6, RZ ;  /* 0x000000060e027210 */ /* 0x000fda0007f5e0ff */
[----:B------:R-:W-:Y:S05]  /*107d0*/  WARPSYNC.COLLECTIVE R15, `(.L_x_392) ;  /* 0x000000000f087348 */ /* 0x000fea0003c00000 */
[----:B------:R0:W1:Y:S02]  /*107e0*/  SHFL.IDX P6, R14, R13, R12, R11 ;  /* 0x0000000c0d0e7389 */ /* 0x00006400000c000b */
[----:B01----:R-:W-:Y:S01]  /*107f0*/  ENDCOLLECTIVE ;  /* 0x000000000000791b */ /* 0x003fe20003800000 */
.L_x_392:
[----:B------:R-:W-:-:S05]  /*10800*/  IADD3.X R3, RZ, R3, RZ, P2, !PT ;  /* 0x00000003ff037210 */ /* 0x000fca00017fe4ff */
[----:B------:R-:W-:Y:S01]  /*10810*/  @!PT LDS RZ, [RZ] ;  /* 0x00000000fffff984 */ /* 0x000fe20000000800 */
[----:B------:R-:W-:Y:S01]  /*10820*/  @!PT LDS RZ, [RZ] ;  /* 0x00000000fffff984 */ /* 0x000fe20000000800 */
[----:B------:R-:W-:Y:S01]  /*10830*/  @!PT LDS RZ, [RZ] ;  /* 0x00000000fffff984 */ /* 0x000fe20000000800 */
[----:B------:R0:W-:Y:S01]  /*10840*/  LDGSTS.E.BYPASS.LTC128B.128 [R4+0x400], desc[UR36][R2.64], !P3 ;  /* 0x0040000002047fae */ /* 0x0001e2000d901d64 */
[----:B------:R-:W-:-:S03]  /*10850*/  ISETP.LT.OR P3, PT, R5, 0x11, P1 ;  /* 0x000000110500780c */ /* 0x000fc60000f61670 */
[----:B------:R0:W-:Y:S01]  /*10860*/  LDGSTS.E.BYPASS.LTC128B.128 [R4+0x3400], desc[UR36][R2.64+0x80], !P4 ;  /* 0x0340008002047fae */ /* 0x0001e2000e101d64 */
[----:B------:R-:W-:Y:S01]  /*10870*/  ISETP.LT.OR P4, PT, R5, 0x11, !P0 ;  /* 0x000000110500780c */ /* 0x000fe20004781670 */
[----:B------:R-:W-:Y:S01]  /*10880*/  IMAD.MOV.U32 R13, RZ, RZ, R23 ;  /* 0x000000ffff0d7224 */ /* 0x000fe200078e0017 */
[----:B------:R-:W-:-:S11]  /*10890*/  MOV R8, R14 ;  /* 0x0000000e00087202 */ /* 0x000fd60000000f00 */
[----:B0-----:R-:W-:Y:S05]  /*108a0*/  WARPSYNC.COLLECTIVE R15, `(.L_x_393) ;  /* 0x000000000f087348 */ /* 0x001fea0003c00000 */
[----:B------:R1:W2:Y:S02]  /*108b0*/  SHFL.IDX P6, R14, R13, R12, R11 ;  /* 0x0000000c0d0e7389 */ /* 0x0002a400000c000b */
[----:B012---:R-:W-:Y:S01]  /*108c0*/  ENDCOLLECTIVE ;  /* 0x000000000000791b */ /* 0x007fe20003800000 */
.L_x_393:
[----:B------:R-:W-:Y:S01]  /*108d0*/  IMAD.MOV.U32 R13, RZ, RZ, R24 ;  /* 0x000000ffff0d7224 */ /* 0x000fe200078e0018 */
[----:B------:R-:W-:Y:S02]  /*108e0*/  MOV R12, 0x2 ;  /* 0x00000002000c7802 */ /* 0x000fe40000000f00 */
[----:B------:R-:W-:-:S13]  /*108f0*/  IADD3 R2, P2, R14, R6, RZ ;  /* 0x000000060e027210 */ /* 0x000fda0007f5e0ff */
[----:B------:R-:W-:Y:S05]  /*10900*/  WARPSYNC.COLLECTIVE R15, `(.L_x_394) ;  /* 0x000000000f087348 */ /* 0x000fea0003c00000 */
[----:B------:R0:W1:Y:S02]  /*10910*/  SHFL.IDX P6, R14, R13, R12, R11 ;  /* 0x0000000c0d0e7389 */ /* 0x00006400000c000b */
[----:B01----:R-:W-:Y:S01]  /*10920*/  ENDCOLLECTIVE ;  /* 0x000000000000791b */ /* 0x003fe20003800000 */
.L_x_394:
[----:B------:R-:W-:-:S05]  /*10930*/  IMAD.X R3, RZ, RZ, R8, P2 ;  /* 0x000000ffff037224 */ /* 0x000fca00010e0608 */
[----:B------:R-:W-:Y:S01]  /*10940*/  @!PT LDS RZ, [RZ] ;  /* 0x00000000fffff984 */ /* 0x000fe20000000800 */
[----:B------:R-:W-:Y:S01]  /*10950*/  @!PT LDS RZ, [RZ] ;  /* 0x00000000fffff984 */ /* 0x000fe20000000800 */
[----:B------:R-:W-:Y:S01]  /*10960*/  @!PT LDS RZ, [RZ] ;  /* 0x00000000fffff984 */ /* 0x000fe20000000800 */
[----:B------:R0:W-:Y:S01]  /*10970*/  LDGSTS.E.BYPASS.LTC128B.128 [R4+0xc00], desc[UR36][R2.64], !P3 ;  /* 0x00c0000002047fae */ /* 0x0001e2000d901d64 */
[----:B------:R-:W-:-:S03]  /*10980*/  ISETP.LT.OR P3, PT, R5, 0x21, P1 ;  /* 0x000000210500780c */ /* 0x000fc60000f61670 */
[----:B------:R0:W-:Y:S01]  /*10990*/  LDGSTS.E.BYPASS.LTC128B.128 [R4+0x3c00], desc[UR36][R2.64+0x80], !P4 ;  /* 0x03c0008002047fae */ /* 0x0001e2000e101d64 */
[----:B------:R-:W-:Y:S01]  /*109a0*/  ISETP.LT.OR P4, PT, R5, 0x21, !P0 ;  /* 0x000000210500780c */ /* 0x000fe20004781670 */
[----:B------:R-:W-:Y:S02]  /*109b0*/  IMAD.MOV.U32 R13, RZ, RZ, R23 ;  /* 0x000000ffff0d7224 */ /* 0x000fe400078e0017 */
[----:B------:R-:W-:-:S10]  /*109c0*/  IMAD.MOV.U32 R7, RZ, RZ, R14 ;  /* 0x000000ffff077224 */ /* 0x000fd400078e000e */
[----:B0-----:R-:W-:Y:S05]  /*109d0*/  WARPSYNC.COLLECTIVE R15, `(.L_x_395) ;  /* 0x000000000f087348 */ /* 0x001fea0003c00000 */
[----:B------:R1:W2:Y:S02]  /*109e0*/  SHFL.IDX P6, R14, R13, R12, R11 ;  /* 0x0000000c0d0e7389 */ /* 0x0002a400000c000b */
[----:B012---:R-:W-:Y:S01]  /*109f0*/  ENDCOLLECTIVE ;  /* 0x000000000000791b */ /* 0x007fe20003800000 */
.L_x_395:
[----:B------:R-:W-:Y:S02]  /*10a00*/  IMAD.MOV.U32 R13, RZ, RZ, R24 ;  /* 0x000000ffff0d7224 */ /* 0x000fe400078e0018 */
[----:B------:R-:W-:Y:S02]  /*10a10*/  IMAD.MOV.U32 R12, RZ, RZ, 0x3 ;  /* 0x00000003ff0c7424 */ /* 0x000fe400078e00ff */
[----:B------:R-:W-:-:S07]  /*10a20*/  IMAD.MOV.U32 R9, RZ, RZ, R14 ;  /* 0x000000ffff097224 */ /* 0x000fce00078e000e */
[----:B------:R-:W-:Y:S05]  /*10a30*/  WARPSYNC.COLLECTIVE R15, `(.L_x_396) ;  /* 0x000000000f087348 */ /* 0x000fea0003c00000 */
[----:B------:R0:W1:Y:S02]  /*10a40*/  SHFL.IDX P6, R14, R13, R12, R11 ;  /* 0x0000000c0d0e7389 */ /* 0x00006400000c000b */
[----:B01----:R-:W-:Y:S01]  /*10a50*/  ENDCOLLECTIVE ;  /* 0x000000000000791b */ /* 0x003fe20003800000 */
.L_x_396:
[----:B------:R-:W-:-:S04]  /*10a60*/  IADD3 R2, P2, R9, R6, RZ ;  /* 0x0000000609027210 */ /* 0x000fc80007f5e0ff */
[----:B------:R-:W-:-:S05]  /*10a70*/  IADD3.X R3, RZ, R7, RZ, P2, !PT ;  /* 0x00000007ff037210 */ /* 0x000fca00017fe4ff */
[----:B------:R-:W-:Y:S01]  /*10a80*/  @!PT LDS RZ, [RZ] ;  /* 0x00000000fffff984 */ /* 0x000fe20000000800 */
[----:B------:R-:W-:Y:S01]  /*10a90*/  @!PT LDS RZ, [RZ] ;  /* 0x00000000fffff984 */ /* 0x000fe20000000800 */
[----:B------:R-:W-:Y:S01]  /*10aa0*/  @!PT LDS RZ, [RZ] ;  /* 0x00000000fffff984 */ /* 0x000fe20000000800 */
[----:B------:R0:W-:Y:S01]  /*10ab0*/  LDGSTS.E.BYPASS.LTC128B.128 [R4+0x1400], desc[UR36][R2.64], !P3 ;  /* 0x0140000002047fae */ /* 0x0001e2000d901d64 */
[C---:B------:R-:W-:Y:S02]  /*10ac0*/  ISETP.LT.OR P3, PT, R5.reuse, 0x31, P1 ;  /* 0x000000310500780c */ /* 0x040fe40000f61670 */
[----:B------:R-:W-:Y:S01]  /*10ad0*/  MOV R13, R23 ;  /* 0x00000017000d7202 */ /* 0x000fe20000000f00 */
[----:B------:R0:W-:Y:S01]  /*10ae0*/  LDGSTS.E.BYPASS.LTC128B.128 [R4+0x4400], desc[UR36][R2.64+0x80], !P4 ;  /* 0x0440008002047fae */ /* 0x0001e2000e101d64 */
[----:B------:R-:W-:Y:S01]  /*10af0*/  ISETP.LT.OR P4, PT, R5, 0x31, !P0 ;  /* 0x000000310500780c */ /* 0x000fe20004781670 */
[----:B------:R-:W-:-:S12]  /*10b00*/  IMAD.MOV.U32 R8, RZ, RZ, R14 ;  /* 0x000000ffff087224 */ /* 0x000fd800078e000e */
[----:B0-----:R-:W-:Y:S05]  /*10b10*/  WARPSYNC.COLLECTIVE R15, `(.L_x_397) ;  /* 0x000000000f087348 */ /* 0x001fea0003c00000 */
[----:B------:R1:W2:Y:S02]  /*10b20*/  SHFL.IDX P6, R14, R13, R12, R11 ;  /* 0x0000000c0d0e7389 */ /* 0x0002a400000c000b */
[----:B012---:R-:W-:Y:S01]  /*10b30*/  ENDCOLLECTIVE ;  /* 0x000000000000791b */ /* 0x007fe20003800000 */
.L_x_397:
[----:B------:R-:W-:Y:S02]  /*10b40*/  IMAD.MOV.U32 R13, RZ, RZ, R24 ;  /* 0x000000ffff0d7224 */ /* 0x000fe400078e0018 */
[----:B------:R-:W-:Y:S01]  /*10b50*/  IMAD.MOV.U32 R12, RZ, RZ, 0x4 ;  /* 0x00000004ff0c7424 */ /* 0x000fe200078e00ff */
[----:B------:R-:W-:-:S13]  /*10b60*/  IADD3 R2, P2, R14, R6, RZ ;  /* 0x000000060e027210 */ /* 0x000fda0007f5e0ff */
[----:B------:R-:W-:Y:S05]  /*10b70*/  WARPSYNC.COLLECTIVE R15, `(.L_x_398) ;  /* 0x000000000f087348 */ /* 0x000fea0003c00000 */
[----:B------:R0:W1:Y:S02]  /*10b80*/  SHFL.IDX P6, R14, R13, R12, R11 ;  /* 0x0000000c0d0e7389 */ /* 0x00006400000c000b */
[----:B01----:R-:W-:Y:S01]  /*10b90*/  ENDCOLLECTIVE ;  /* 0x000000000000791b */ /* 0x003fe20003800000 */
.L_x_398:
        /* <DEDUP_REMOVED lines=13> */
.L_x_399:
[----:B------:R-:W-:Y:S01]  /*10c70*/  MOV R13, R24 ;  /* 0x00000018000d7202 */ /* 0x000fe20000000f00 */
[----:B------:R-:W-:Y:S02]  /*10c80*/  IMAD.MOV.U32 R12, RZ, RZ, 0x5 ;  /* 0x00000005ff0c7424 */ /* 0x000fe400078e00ff */
[----:B------:R-:W-:-:S07]  /*10c90*/  IMAD.MOV.U32 R9, RZ, RZ, R14 ;  /* 0x000000ffff097224 */ /* 0x000fce00078e000e */
[----:B------:R-:W-:Y:S05]  /*10ca0*/  WARPSYNC.COLLECTIVE R15, `(.L_x_400) ;  /* 0x000000000f087348 */ /* 0x000fea0003c00000 */
[----:B------:R0:W1:Y:S02]  /*10cb0*/  SHFL.IDX P6, R14, R13, R12, R11 ;  /* 0x0000000c0d0e7389 */ /* 0x00006400000c000b */
[----:B01----:R-:W-:Y:S01]  /*10cc0*/  ENDCOLLECTIVE ;  /* 0x000000000000791b */ /* 0x003fe20003800000 */
.L_x_400:
[----:B------:R-:W-:-:S05]  /*10cd0*/  IADD3 R2, P2, R9, R6, RZ ;  /* 0x0000000609027210 */ /* 0x000fca0007f5e0ff */
[----:B------:R-:W-:-:S05]  /*10ce0*/  IMAD.X R3, RZ, RZ, R7, P2 ;  /* 0x000000ffff037224 */ /* 0x000fca00010e0607 */
[----:B------:R-:W-:Y:S01]  /*10cf0*/  @!PT LDS RZ, [RZ] ;  /* 0x00000000fffff984 */ /* 0x000fe20000000800 */
[----:B------:R-:W-:Y:S01]  /*10d00*/  @!PT LDS RZ, [RZ] ;  /* 0x00000000fffff984 */ /* 0x000fe20000000800 */
[----:B------:R-:W-:Y:S01]  /*10d10*/  @!PT LDS RZ, [RZ] ;  /* 0x00000000fffff984 */ /* 0x000fe20000000800 */
[----:B------:R0:W-:Y:S01]  /*10d20*/  LDGSTS.E.BYPASS.LTC128B.128 [R4+0x2400], desc[UR36][R2.64], !P3 ;  /* 0x0240000002047fae */ /* 0x0001e2000d901d64 */
[----:B------:R-:W-:-:S03]  /*10d30*/  IMAD.MOV.U32 R13, RZ, RZ, R23 ;  /* 0x000000ffff0d7224 */ /* 0x000fc600078e0017 */
[----:B------:R0:W-:Y:S01]  /*10d40*/  LDGSTS.E.BYPASS.LTC128B.128 [R4+0x5400], desc[UR36][R2.64+0x80], !P4 ;  /* 0x0540008002047fae */ /* 0x0001e2000e101d64 */
[----:B------:R-:W-:-:S07]  /*10d50*/  IMAD.MOV.U32 R24, RZ, RZ, R14 ;  /* 0x000000ffff187224 */ /* 0x000fce00078e000e */
[----:B0-----:R-:W-:Y:S05]  /*10d60*/  WARPSYNC.COLLECTIVE R15, `(.L_x_401) ;  /* 0x000000000f087348 */ /* 0x001fea0003c00000 */
[----:B------:R1:W2:Y:S02]  /*10d70*/  SHFL.IDX P6, R14, R13, R12, R11 ;  /* 0x0000000c0d0e7389 */ /* 0x0002a400000c000b */
[----:B012---:R-:W-:Y:S01]  /*10d80*/  ENDCOLLECTIVE ;  /* 0x000000000000791b */ /* 0x007fe20003800000 */
.L_x_401:
[----:B------:R-:W-:Y:S05]  /*10d90*/  BRA `(.L_x_402) ;  /* 0xffffffc000847947 */ /* 0x000fea000383ffff */
.L_x_296:
[----:B------:R-:W-:Y:S01]  /*10da0*/  BSSY B0, `(.L_x_403) ;  /* 0x0000008000007945 */ /* 0x000fe20003800000 */
[----:B------:R-:W-:Y:S01]  /*10db0*/  MOV R13, R16 ;  /* 0x00000010000d7202 */ /* 0x000fe20000000f00 */
[----:B------:R-:W-:Y:S02]  /*10dc0*/  IMAD.MOV.U32 R12, RZ, RZ, RZ ;  /* 0x000000ffff0c7224 */ /* 0x000fe400078e00ff */
[----:B------:R-:W-:Y:S02]  /*10dd0*/  IMAD.MOV.U32 R11, RZ, RZ, 0x1f ;  /* 0x0000001fff0b7424 */ /* 0x000fe400078e00ff */
[----:B------:R-:W-:-:S07]  /*10de0*/  IMAD.MOV.U32 R15, RZ, RZ, -0x1 ;  /* 0xffffffffff0f7424 */ /* 0x000fce00078e00ff */
[----:B0-----:R-:W-:Y:S05]  /*10df0*/  WARPSYNC.COLLECTIVE R15, `(.L_x_404) ;  /* 0x000000000f087348 */ /* 0x001fea0003c00000 */
[----:B------:R1:W2:Y:S02]  /*10e00*/  SHFL.IDX P6, R14, R13, R12, R11 ;  /* 0x0000000c0d0e7389 */ /* 0x0002a400000c000b */
[----:B012---:R-:W-:Y:S01]  /*10e10*/  ENDCOLLECTIVE ;  /* 0x000000000000791b */ /* 0x007fe20003800000 */
.L_x_404:
[----:B------:R-:W-:Y:S05]  /*10e20*/  BSYNC B0 ;  /* 0x0000000000007941 */ /* 0x000fea0003800000 */
.L_x_403:
[----:B------:R-:W-:Y:S01]  /*10e30*/  IMAD.MOV.U32 R13, RZ, RZ, R16 ;  /* 0x000000ffff0d7224 */ /* 0x000fe200078e0010 */
[----:B------:R-:W-:Y:S01]  /*10e40*/  MOV R15, 0xffffffff ;  /* 0xffffffff000f7802 */ /* 0x000fe20000000f00 */
[----:B------:R-:W-:Y:S01]  /*10e50*/  IMAD.MOV.U32 R12, RZ, RZ, 0x1 ;  /* 0x00000001ff0c7424 */ /* 0x000fe200078e00ff */
[----:B------:R-:W-:Y:S01]  /*10e60*/  MOV R5, R14 ;  /* 0x0000000e00057202 */ /* 0x000fe20000000f00 */
[----:B------:R-:W-:Y:S02]  /*10e70*/  IMAD.MOV.U32 R11, RZ, RZ, 0x1f ;  /* 0x0000001fff0b7424 */ /* 0x000fe400078e00ff */
[----:B------:R-:W-:-:S07]  /*10e80*/  IMAD.IADD R7, R19, 0x1, R8 ;  /* 0x0000000113077824 */ /* 0x000fce00078e0208 */
[----:B------:R-:W-:Y:S05]  /*10e90*/  WARPSYNC.COLLECTIVE R15, `(.L_x_405) ;  /* 0x000000000f087348 */ /* 0x000fea0003c00000 */
[----:B------:R0:W1:Y:S02]  /*10ea0*/  SHFL.IDX P6, R14, R13, R12, R11 ;  /* 0x0000000c0d0e7389 */ /* 0x00006400000c000b */
[----:B01----:R-:W-:Y:S01]  /*10eb0*/  ENDCOLLECTIVE ;  /* 0x000000000000791b */ /* 0x003fe20003800000 */
.L_x_405:
[----:B------:R-:W-:Y:S02]  /*10ec0*/  ULDC UR4, c[0x0][0xc3c] ;  /* 0x00030f0000047ab9 */ /* 0x000fe40000000800 */
[----:B------:R-:W-:-:S13]  /*10ed0*/  ISETP.GE.OR P1, PT, R7, UR4, !P0 ;  /* 0x0000000407007c0c */ /* 0x000fda000c726670 */
[----:B------:R-:W0:Y:S01]  /*10ee0*/  @!P1 LDC.64 R2, c[0x0][0xc80] ;  /* 0x00032000ff029b82 */ /* 0x000e220000000a00 */
[----:B------:R-:W-:Y:S02]  /*10ef0*/  IMAD.MOV.U32 R4, RZ, RZ, RZ ;  /* 0x000000ffff047224 */ /* 0x000fe400078e00ff */
[----:B------:R-:W-:Y:S02]  /*10f00*/  IMAD.MOV.U32 R11, RZ, RZ, RZ ;  /* 0x000000ffff0b7224 */ /* 0x000fe400078e00ff */
[----:B------:R-:W-:Y:S02]  /*10f10*/  IMAD.MOV.U32 R0, RZ, RZ, R14 ;  /* 0x000000ffff007224 */ /* 0x000fe400078e000e */
[----:B0-----:R-:W-:-:S06]  /*10f20*/  @!P1 IMAD.WIDE R2, R7, 0x4, R2 ;  /* 0x0000000407029825 */ /* 0x001fcc00078e0202 */
[----:B------:R-:W2:Y:S01]  /*10f30*/  @!P1 LDG.E R2, desc[UR36][R2.64] ;  /* 0x0000002402029981 */ /* 0x000ea2000c1e1900 */
[C---:B------:R-:W-:Y:S02]  /*10f40*/  ISETP.GE.U32.AND P2, PT, R8.reuse, 0x2, PT ;  /* 0x000000020800780c */ /* 0x040fe40003f46070 */
[C---:B------:R-:W-:Y:S02]  /*10f50*/  ISETP.GE.U32.AND P3, PT, R8.reuse, 0x4, PT ;  /* 0x000000040800780c */ /* 0x040fe40003f66070 */
[C---:B------:R-:W-:Y:S02]  /*10f60*/  ISETP.GE.U32.AND P4, PT, R8.reuse, 0x8, PT ;  /* 0x000000080800780c */ /* 0x040fe40003f86070 */
[C---:B------:R-:W-:Y:S02]  /*10f70*/  ISETP.GE.U32.AND P5, PT, R8.reuse, 0x10, PT ;  /* 0x000000100800780c */ /* 0x040fe40003fa6070 */
[----:B--2---:R-:W-:Y:S02]  /*10f80*/  @!P1 MOV R4, R2 ;  /* 0x0000000200049202 */ /* 0x004fe40000000f00 */
[----:B------:R-:W-:-:S03]  /*10f90*/  ISETP.NE.AND P1, PT, R8, RZ, PT ;  /* 0x000000ff0800720c */ /* 0x000fc60003f25270 */
[----:B------:R-:W-:-:S10]  /*10fa0*/  IMAD.MOV.U32 R13, RZ, RZ, R4 ;  /* 0x000000ffff0d7224 */ /* 0x000fd400078e0004 */
[----:B------:R-:W-:Y:S05]  /*10fb0*/  WARPSYNC.COLLECTIVE R15, `(.L_x_406) ;  /* 0x000000000f087348 */ /* 0x000fea0003c00000 */
[----:B------:R0:W1:Y:S02]  /*10fc0*/  SHFL.UP P6, R14, R13, R12, R11 ;  /* 0x0400000c0d0e7389 */ /* 0x00006400000c000b */
[----:B01----:R-:W-:Y:S01]  /*10fd0*/  ENDCOLLECTIVE ;  /* 0x000000000000791b */ /* 0x003fe20003800000 */
.L_x_406:
[----:B------:R-:W-:Y:S01]  /*10fe0*/  IMAD.MOV.U32 R12, RZ, RZ, 0x2 ;  /* 0x00000002ff0c7424 */ /* 0x000fe200078e00ff */
[----:B------:R-:W-:-:S05]  /*10ff0*/  SEL R7, R14, RZ, P1 ;  /* 0x000000ff0e077207 */ /* 0x000fca0000800000 */
[----:B------:R-:W-:-:S05]  /*11000*/  IMAD.IADD R6, R4, 0x1, R7 ;  /* 0x0000000104067824 */ /* 0x000fca00078e0207 */
[----:B------:R-:W-:-:S07]  /*11010*/  MOV R13, R6 ;  /* 0x00000006000d7202 */ /* 0x000fce0000000f00 */
[----:B------:R-:W-:Y:S05]  /*11020*/  WARPSYNC.COLLECTIVE R15, `(.L_x_407) ;  /* 0x000000000f087348 */ /* 0x000fea0003c00000 */
[----:B------:R0:W1:Y:S02]  /*11030*/  SHFL.UP P6, R14, R13, R12, R11 ;  /* 0x0400000c0d0e7389 */ /* 0x00006400000c000b */
[----:B01----:R-:W-:Y:S01]  /*11040*/  ENDCOLLECTIVE ;  /* 0x000000000000791b */ /* 0x003fe20003800000 */
.L_x_407:
[----:B------:R-:W-:Y:S02]  /*11050*/  MOV R12, 0x4 ;  /* 0x00000004000c7802 */ /* 0x000fe40000000f00 */
[----:B------:R-:W-:-:S05]  /*11060*/  SEL R7, R14, RZ, P2 ;  /* 0x000000ff0e077207 */ /* 0x000fca0001000000 */
[----:B------:R-:W-:-:S04]  /*11070*/  IMAD.IADD R7, R6, 0x1, R7 ;  /* 0x0000000106077824 */ /* 0x000fc800078e0207 */
[----:B------:R-:W-:-:S07]  /*11080*/  IMAD.MOV.U32 R13, RZ, RZ, R7 ;  /* 0x000000ffff0d7224 */ /* 0x000fce00078e0007 */
[----:B------:R-:W-:Y:S05]  /*11090*/  WARPSYNC.COLLECTIVE R15, `(.L_x_408) ;  /* 0x000000000f087348 */ /* 0x000fea0003c00000 */
[----:B------:R0:W1:Y:S02]  /*110a0*/  SHFL.UP P6, R14, R13, R12, R11 ;  /* 0x0400000c0d0e7389 */ /* 0x00006400000c000b */
[----:B01----:R-:W-:Y:S01]  /*110b0*/  ENDCOLLECTIVE ;  /* 0x000000000000791b */ /* 0x003fe20003800000 */
.L_x_408:
[----:B------:R-:W-:Y:S01]  /*110c0*/  IMAD.MOV.U32 R12, RZ, RZ, 0x8 ;  /* 0x00000008ff0c7424 */ /* 0x000fe200078e00ff */
[----:B------:R-:W-:-:S05]  /*110d0*/  SEL R2, R14, RZ, P3 ;  /* 0x000000ff0e027207 */ /* 0x000fca0001800000 */
[----:B------:R-:W-:-:S04]  /*110e0*/  IMAD.IADD R2, R7, 0x1, R2 ;  /* 0x0000000107027824 */ /* 0x000fc800078e0202 */
[----:B------:R-:W-:-:S07]  /*110f0*/  IMAD.MOV.U32 R13, RZ, RZ, R2 ;  /* 0x000000ffff0d7224 */ /* 0x000fce00078e0002 */
[----:B------:R-:W-:Y:S05]  /*11100*/  WARPSYNC.COLLECTIVE R15, `(.L_x_409) ;  /* 0x000000000f087348 */ /* 0x000fea0003c00000 */
[----:B------:R0:W1:Y:S02]  /*11110*/  SHFL.UP P6, R14, R13, R12, R11 ;  /* 0x0400000c0d0e7389 */ /* 0x00006400000c000b */
[----:B01----:R-:W-:Y:S01]  /*11120*/  ENDCOLLECTIVE ;  /* 0x000000000000791b */ /* 0x003fe20003800000 */
.L_x_409:
[----:B------:R-:W-:Y:S01]  /*11130*/  IMAD.MOV.U32 R12, RZ, RZ, 0x10 ;  /* 0x00000010ff0c7424 */ /* 0x000fe200078e00ff */
[----:B------:R-:W-:-:S04]  /*11140*/  SEL R3, R14, RZ, P4 ;  /* 0x000000ff0e037207 */ /* 0x000fc80002000000 */
[----:B------:R-:W-:-:S05]  /*11150*/  IADD3 R3, R2, R3, RZ ;  /* 0x0000000302037210 */ /* 0x000fca0007ffe0ff */
[----:B------:R-:W-:-:S07]  /*11160*/  IMAD.MOV.U32 R13, RZ, RZ, R3 ;  /* 0x000000ffff0d7224 */ /* 0x000fce00078e0003 */
[----:B------:R-:W-:Y:S05]  /*11170*/  WARPSYNC.COLLECTIVE R15, `(.L_x_410) ;  /* 0x000000000f087348 */ /* 0x000fea0003c00000 */
[----:B------:R0:W1:Y:S02]  /*11180*/  SHFL.UP P6, R14, R13, R12, R11 ;  /* 0x0400000c0d0e7389 */ /* 0x00006400000c000b */
[----:B01----:R-:W-:Y:S01]  /*11190*/  ENDCOLLECTIVE ;  /* 0x000000000000791b */ /* 0x003fe20003800000 */
.L_x_410:
[----:B------:R-:W-:Y:S02]  /*111a0*/  IMAD.MOV.U32 R12, RZ, RZ, 0x1f ;  /* 0x0000001fff0c7424 */ /* 0x000fe400078e00ff */
[----:B------:R-:W-:Y:S01]  /*111b0*/  IMAD.MOV.U32 R11, RZ, RZ, 0x1f ;  /* 0x0000001fff0b7424 */ /* 0x000fe200078e00ff */
[----:B------:R-:W-:-:S05]  /*111c0*/  SEL R6, R14, RZ, P5 ;  /* 0x000000ff0e067207 */ /* 0x000fca0002800000 */
[----:B------:R-:W-:-:S05]  /*111d0*/  IMAD.IADD R6, R3, 0x1, R6 ;  /* 0x0000000103067824 */ /* 0x000fca00078e0206 */
[----:B------:R-:W-:-:S07]  /*111e0*/  MOV R13, R6 ;  /* 0x00000006000d7202 */ /* 0x000fce0000000f00 */
[----:B------:R-:W-:Y:S05]  /*111f0*/  WARPSYNC.COLLECTIVE R15, `(.L_x_411) ;  /* 0x000000000f087348 */ /* 0x000fea0003c00000 */
[----:B------:R0:W1:Y:S02]  /*11200*/  SHFL.IDX P6, R14, R13, R12, R11 ;  /* 0x0000000c0d0e7389 */ /* 0x00006400000c000b */
[----:B01----:R-:W-:Y:S01]  /*11210*/  ENDCOLLECTIVE ;  /* 0x000000000000791b */ /* 0x003fe20003800000 */
.L_x_411:
[----:B------:R-:W-:Y:S05]  /*11220*/  BRA `(.L_x_412) ;  /* 0xffffffc000907947 */ /* 0x000fea000383ffff */
.L_x_301:
[----:B------:R-:W-:Y:S01]  /*11230*/  BSSY B0, `(.L_x_413) ;  /* 0x0000008000007945 */ /* 0x000fe20003800000 */
[----:B-----5:R-:W-:Y:S01]  /*11240*/  IMAD.MOV.U32 R13, RZ, RZ, R4 ;  /* 0x000000ffff0d7224 */ /* 0x020fe200078e0004 */
[----:B------:R-:W-:Y:S01]  /*11250*/  MOV R12, 0x1 ;  /* 0x00000001000c7802 */ /* 0x000fe20000000f00 */
[----:B------:R-:W-:Y:S02]  /*11260*/  IMAD.MOV.U32 R11, RZ, RZ, RZ ;  /* 0x000000ffff0b7224 */ /* 0x000fe400078e00ff */
[----:B------:R-:W-:-:S07]  /*11270*/  IMAD.MOV.U32 R15, RZ, RZ, -0x1 ;  /* 0xffffffffff0f7424 */ /* 0x000fce00078e00ff */
[----:B012---:R-:W-:Y:S05]  /*11280*/  WARPSYNC.COLLECTIVE R15, `(.L_x_414) ;  /* 0x000000000f087348 */ /* 0x007fea0003c00000 */
[----:B------:R3:W4:Y:S02]  /*11290*/  SHFL.UP P6, R14, R13, R12, R11 ;  /* 0x0400000c0d0e7389 */ /* 0x00072400000c000b */
[----:B01234-:R-:W-:Y:S01]  /*112a0*/  ENDCOLLECTIVE ;  /* 0x000000000000791b */ /* 0x01ffe20003800000 */
.L_x_414:
[----:B------:R-:W-:Y:S05]  /*112b0*/  BSYNC B0 ;  /* 0x0000000000007941 */ /* 0x000fea0003800000 */
.L_x_413:
[----:B------:R-:W-:Y:S01]  /*112c0*/  SEL R13, R14, RZ, P1 ;  /* 0x000000ff0e0d7207 */ /* 0x000fe20000800000 */
[----:B------:R-:W-:Y:S01]  /*112d0*/  IMAD.MOV.U32 R11, RZ, RZ, RZ ;  /* 0x000000ffff0b7224 */ /* 0x000fe200078e00ff */
[----:B------:R-:W-:Y:S01]  /*112e0*/  MOV R12, 0x2 ;  /* 0x00000002000c7802 */ /* 0x000fe20000000f00 */
[----:B------:R-:W-:Y:S02]  /*112f0*/  IMAD.MOV.U32 R15, RZ, RZ, -0x1 ;  /* 0xffffffffff0f7424 */ /* 0x000fe400078e00ff */
[----:B------:R-:W-:-:S07]  /*11300*/  IMAD.IADD R13, R4, 0x1, R13 ;  /* 0x00000001040d7824 */ /* 0x000fce00078e020d */
[----:B------:R-:W-:Y:S05]  /*11310*/  WARPSYNC.COLLECTIVE R15, `(.L_x_415) ;  /* 0x000000000f087348 */ /* 0x000fea0003c00000 */
[----:B------:R0:W1:Y:S02]  /*11320*/  SHFL.UP P6, R14, R13, R12, R11 ;  /* 0x0400000c0d0e7389 */ /* 0x00006400000c000b */
[----:B01----:R-:W-:Y:S01]  /*11330*/  ENDCOLLECTIVE ;  /* 0x000000000000791b */ /* 0x003fe20003800000 */
.L_x_415:
[----:B------:R-:W-:Y:S01]  /*11340*/  IMAD.MOV.U32 R12, RZ, RZ, 0x4 ;  /* 0x00000004ff0c7424 */ /* 0x000fe200078e00ff */
[----:B------:R-:W-:-:S05]  /*11350*/  SEL R0, R14, RZ, P2 ;  /* 0x000000ff0e007207 */ /* 0x000fca0001000000 */
[----:B------:R-:W-:-:S05]  /*11360*/  IMAD.IADD R0, R13, 0x1, R0 ;  /* 0x000000010d007824 */ /* 0x000fca00078e0200 */
[----:B------:R-:W-:-:S07]  /*11370*/  MOV R13, R0 ;  /* 0x00000000000d7202 */ /* 0x000fce0000000f00 */
[----:B------:R-:W-:Y:S05]  /*11380*/  WARPSYNC.COLLECTIVE R15, `(.L_x_416) ;  /* 0x000000000f087348 */ /* 0x000fea0003c00000 */
[----:B------:R0:W1:Y:S02]  /*11390*/  SHFL.UP P6, R14, R13, R12, R11 ;  /* 0x0400000c0d0e7389 */ /* 0x00006400000c000b */
[----:B01----:R-:W-:Y:S01]  /*113a0*/  ENDCOLLECTIVE ;  /* 0x000000000000791b */ /* 0x003fe20003800000 */
.L_x_416:
[----:B------:R-:W-:Y:S02]  /*113b0*/  MOV R12, 0x8 ;  /* 0x00000008000c7802 */ /* 0x000fe40000000f00 */
[----:B------:R-:W-:-:S05]  /*113c0*/  SEL R3, R14, RZ, P3 ;  /* 0x000000ff0e037207 */ /* 0x000fca0001800000 */
[----:B------:R-:W-:-:S04]  /*113d0*/  IMAD.IADD R2, R0, 0x1, R3 ;  /* 0x0000000100027824 */ /* 0x000fc800078e0203 */
[----:B------:R-:W-:-:S07]  /*113e0*/  IMAD.MOV.U32 R13, RZ, RZ, R2 ;  /* 0x000000ffff0d7224 */ /* 0x000fce00078e0002 */
[----:B------:R-:W-:Y:S05]  /*113f0*/  WARPSYNC.COLLECTIVE R15, `(.L_x_417) ;  /* 0x000000000f087348 */ /* 0x000fea0003c00000 */
[----:B------:R0:W1:Y:S02]  /*11400*/  SHFL.UP P6, R14, R13, R12, R11 ;  /* 0x0400000c0d0e7389 */ /* 0x00006400000c000b */
[----:B01----:R-:W-:Y:S01]  /*11410*/  ENDCOLLECTIVE ;  /* 0x000000000000791b */ /* 0x003fe20003800000 */
.L_x_417:
[----:B------:R-:W-:Y:S01]  /*11420*/  IMAD.MOV.U32 R12, RZ, RZ, 0x10 ;  /* 0x00000010ff0c7424 */ /* 0x000fe200078e00ff */
[----:B------:R-:W-:-:S05]  /*11430*/  SEL R3, R14, RZ, P4 ;  /* 0x000000ff0e037207 */ /* 0x000fca0002000000 */
[----:B------:R-:W-:-:S04]  /*11440*/  IMAD.IADD R3, R2, 0x1, R3 ;  /* 0x0000000102037824 */ /* 0x000fc800078e0203 */
[----:B------:R-:W-:-:S07]  /*11450*/  IMAD.MOV.U32 R13, RZ, RZ, R3 ;  /* 0x000000ffff0d7224 */ /* 0x000fce00078e0003 */
[----:B------:R-:W-:Y:S05]  /*11460*/  WARPSYNC.COLLECTIVE R15, `(.L_x_418) ;  /* 0x000000000f087348 */ /* 0x000fea0003c00000 */
[----:B------:R0:W1:Y:S02]  /*11470*/  SHFL.UP P6, R14, R13, R12, R11 ;  /* 0x0400000c0d0e7389 */ /* 0x00006400000c000b */
[----:B01----:R-:W-:Y:S01]  /*11480*/  ENDCOLLECTIVE ;  /* 0x000000000000791b */ /* 0x003fe20003800000 */
.L_x_418:
[----:B------:R-:W-:Y:S02]  /*11490*/  IMAD.MOV.U32 R12, RZ, RZ, 0x1f ;  /* 0x0000001fff0c7424 */ /* 0x000fe400078e00ff */
[----:B------:R-:W-:Y:S01]  /*114a0*/  IMAD.MOV.U32 R11, RZ, RZ, 0x1f ;  /* 0x0000001fff0b7424 */ /* 0x000fe200078e00ff */
[----:B------:R-:W-:-:S04]  /*114b0*/  SEL R6, R14, RZ, P5 ;  /* 0x000000ff0e067207 */ /* 0x000fc80002800000 */
[----:B------:R-:W-:-:S05]  /*114c0*/  IADD3 R6, R3, R6, RZ ;  /* 0x0000000603067210 */ /* 0x000fca0007ffe0ff */
[----:B------:R-:W-:-:S07]  /*114d0*/  IMAD.MOV.U32 R13, RZ, RZ, R6 ;  /* 0x000000ffff0d7224 */ /* 0x000fce00078e0006 */
[----:B------:R-:W-:Y:S05]  /*114e0*/  WARPSYNC.COLLECTIVE R15, `(.L_x_419) ;  /* 0x000000000f087348 */ /* 0x000fea0003c00000 */
[----:B------:R0:W1:Y:S02]  /*114f0*/  SHFL.IDX P6, R14, R13, R12, R11 ;  /* 0x0000000c0d0e7389 */ /* 0x00006400000c000b */
[----:B01----:R-:W-:Y:S01]  /*11500*/  ENDCOLLECTIVE ;  /* 0x000000000000791b */ /* 0x003fe20003800000 */
.L_x_419:
[----:B------:R-:W-:Y:S05]  /*11510*/  BRA `(.L_x_420) ;  /* 0xffffffc000707947 */ /* 0x000fea000383ffff */
.L_x_303:
[----:B------:R-:W-:Y:S01]  /*11520*/  BSSY B0, `(.L_x_421) ;  /* 0x0000006000007945 */ /* 0x000fe20003800000 */
[----:B------:R-:W-:Y:S02]  /*11530*/  PLOP3.LUT P6, PT, P6, PT, PT, 0x8, 0x0 ;  /* 0x000000000000781c */ /* 0x000fe400037ce170 */
[----:B------:R-:W-:-:S11]  /*11540*/  MOV R15, 0xffffffff ;  /* 0xffffffff000f7802 */ /* 0x000fd60000000f00 */
[----:B01----:R-:W-:Y:S05]  /*11550*/  WARPSYNC.COLLECTIVE R15, `(.L_x_422) ;  /* 0x000000000f087348 */ /* 0x003fea0003c00000 */
[----:B------:R-:W-:Y:S01]  /*11560*/  VOTE.ANY R14, PT, P6 ;  /* 0x00000000000e7806 */ /* 0x000fe200030e0100 */
[----:B01----:R-:W-:Y:S06]  /*11570*/  ENDCOLLECTIVE ;  /* 0x000000000000791b */ /* 0x003fec0003800000 */
.L_x_422:
[----:B------:R-:W-:Y:S05]  /*11580*/  BSYNC B0 ;  /* 0x0000000000007941 */ /* 0x000fea0003800000 */
.L_x_421:
[----:B------:R-:W-:Y:S01]  /*11590*/  IMAD.MOV.U32 R2, RZ, RZ, R14 ;  /* 0x000000ffff027224 */ /* 0x000fe200078e000e */
[----:B------:R-:W-:Y:S01]  /*115a0*/  MOV R11, 0x1f ;  /* 0x0000001f000b7802 */ /* 0x000fe20000000f00 */
[----:B------:R-:W-:Y:S02]  /*115b0*/  IMAD.MOV.U32 R13, RZ, RZ, R4 ;  /* 0x000000ffff0d7224 */ /* 0x000fe400078e0004 */
[----:B------:R-:W0:Y:S01]  /*115c0*/  POPC R0, R2 ;  /* 0x0000000200007309 */ /* 0x000e220000000000 */
[----:B------:R-:W-:Y:S02]  /*115d0*/  IMAD.MOV.U32 R15, RZ, RZ, -0x1 ;  /* 0xffffffffff0f7424 */ /* 0x000fe400078e00ff */
[----:B0-----:R-:W-:-:S07]  /*115e0*/  IMAD.MOV.U32 R12, RZ, RZ, R0 ;  /* 0x000000ffff0c7224 */ /* 0x001fce00078e0000 */
[----:B------:R-:W-:Y:S05]  /*115f0*/  WARPSYNC.COLLECTIVE R15, `(.L_x_423) ;  /* 0x000000000f087348 */ /* 0x000fea0003c00000 */
[----:B------:R0:W1:Y:S02]  /*11600*/  SHFL.IDX P6, R14, R13, R12, R11 ;  /* 0x0000000c0d0e7389 */ /* 0x00006400000c000b */
[----:B01----:R-:W-:Y:S01]  /*11610*/  ENDCOLLECTIVE ;  /* 0x000000000000791b */ /* 0x003fe20003800000 */
.L_x_423:
[----:B------:R-:W-:Y:S01]  /*11620*/  IMAD.MOV.U32 R4, RZ, RZ, R14 ;  /* 0x000000ffff047224 */ /* 0x000fe200078e000e */
[----:B------:R-:W-:Y:S06]  /*11630*/  BRA `(.L_x_424) ;  /* 0xffffffc000607947 */ /* 0x000fec000383ffff */
.L_x_305:
[----:B------:R-:W-:Y:S01]  /*11640*/  BSSY B0, `(.L_x_425) ;  /* 0x0000007000007945 */ /* 0x000fe20003800000 */
[----:B------:R-:W-:Y:S01]  /*11650*/  IMAD.MOV.U32 R13, RZ, RZ, R6 ;  /* 0x000000ffff0d7224 */ /* 0x000fe200078e0006 */
[----:B------:R-:W-:Y:S01]  /*11660*/  MOV R11, 0x1f ;  /* 0x0000001f000b7802 */ /* 0x000fe20000000f00 */
[----:B------:R-:W-:-:S07]  /*11670*/  IMAD.MOV.U32 R15, RZ, RZ, -0x1 ;  /* 0xffffffffff0f7424 */ /* 0x000fce00078e00ff */
[----:B0123--:R-:W-:Y:S05]  /*11680*/  WARPSYNC.COLLECTIVE R15, `(.L_x_426) ;  /* 0x000000000f087348 */ /* 0x00ffea0003c00000 */
[----:B------:R4:W0:Y:S02]  /*11690*/  SHFL.IDX P6, R14, R13, R12, R11 ;  /* 0x0000000c0d0e7389 */ /* 0x00082400000c000b */
[----:B01234-:R-:W-:Y:S01]  /*116a0*/  ENDCOLLECTIVE ;  /* 0x000000000000791b */ /* 0x01ffe20003800000 */
.L_x_426:
[----:B------:R-:W-:Y:S05]  /*116b0*/  BSYNC B0 ;  /* 0x0000000000007941 */ /* 0x000fea0003800000 */
.L_x_425:
[----:B------:R-:W-:Y:S05]  /*116c0*/  BRA `(.L_x_304) ;  /* 0xffffffc000587947 */ /* 0x000fea000383ffff */
.L_x_309:
[----:B0-----:R0:W2:Y:S02]  /*116d0*/  SYNCS.PHASECHK.TRANS64.TRYWAIT P0, [R4+URZ+0x2a820], R0 ;  /* 0x02a82000040075a7 */ /* 0x0010a4000800017f */
[----:B--2---:R-:W-:Y:S05]  /*116e0*/  @!P0 NANOSLEEP.SYNCS 0x989680 ;  /* 0x009896800000895d */ /* 0x004fea0003900000 */
[----:B------:R-:W2:Y:S02]  /*116f0*/  @!P0 SYNCS.PHASECHK.TRANS64 P0, [R4+URZ+0x2a820], R0 ;  /* 0x02a82000040085a7 */ /* 0x000ea4000800007f */
[----:B--2---:R-:W-:Y:S05]  /*11700*/  @!P0 BRA `(.L_x_309) ;  /* 0xfffffffc00f08947 */ /* 0x004fea000383ffff */
[----:B------:R-:W-:Y:S05]  /*11710*/  BRA `(.L_x_427) ;  /* 0xffffffc400447947 */ /* 0x000fea000383ffff */
.L_x_310:
[----:B------:R-:W2:Y:S01]  /*11720*/  S2R R2, SR_TID.X ;  /* 0x0000000000027919 */ /* 0x000ea20000002100 */
[----:B------:R-:W-:Y:S01]  /*11730*/  BSSY B0, `(.L_x_428) ;  /* 0x000000a000007945 */ /* 0x000fe20003800000 */
[----:B------:R-:W-:Y:S01]  /*11740*/  IMAD.MOV.U32 R12, RZ, RZ, RZ ;  /* 0x000000ffff0c7224 */ /* 0x000fe200078e00ff */
[----:B------:R-:W-:Y:S01]  /*11750*/  MOV R11, 0x1f ;  /* 0x0000001f000b7802 */ /* 0x000fe20000000f00 */
[----:B------:R-:W-:Y:S01]  /*11760*/  IMAD.MOV.U32 R15, RZ, RZ, -0x1 ;  /* 0xffffffffff0f7424 */ /* 0x000fe200078e00ff */
[----:B--2---:R-:W-:-:S04]  /*11770*/  SHF.R.U32.HI R2, RZ, 0x5, R2 ;  /* 0x00000005ff027819 */ /* 0x004fc80000011602 */
[----:B------:R-:W-:-:S05]  /*11780*/  LOP3.LUT R2, R2, 0x3, RZ, 0xc0, !PT ;  /* 0x0000000302027812 */ /* 0x000fca00078ec0ff */
[----:B------:R-:W-:-:S07]  /*11790*/  IMAD.MOV.U32 R13, RZ, RZ, R2 ;  /* 0x000000ffff0d7224 */ /* 0x000fce00078e0002 */
[----:B01-3--:R-:W-:Y:S05]  /*117a0*/  WARPSYNC.COLLECTIVE R15, `(.L_x_429) ;  /* 0x000000000f087348 */ /* 0x00bfea0003c00000 */
[----:B------:R2:W4:Y:S02]  /*117b0*/  SHFL.IDX P6, R14, R13, R12, R11 ;  /* 0x0000000c0d0e7389 */ /* 0x00052400000c000b */
[----:B01234-:R-:W-:Y:S01]  /*117c0*/  ENDCOLLECTIVE ;  /* 0x000000000000791b */ /* 0x01ffe20003800000 */
.L_x_429:
[----:B------:R-:W-:Y:S05]  /*117d0*/  BSYNC B0 ;  /* 0x0000000000007941 */ /* 0x000fea0003800000 */
.L_x_428:
[----:B------:R-:W-:Y:S05]  /*117e0*/  BRA `(.L_x_430) ;  /* 0xffffffc4002c7947 */ /* 0x000fea000383ffff */
.L_x_313:
[----:B------:R-:W-:Y:S01]  /*117f0*/  BSSY B1, `(.L_x_431) ;  /* 0x0000006000017945 */ /* 0x000fe20003800000 */
[----:B------:R-:W-:-:S07]  /*11800*/  IMAD.MOV.U32 R15, RZ, RZ, -0x1 ;  /* 0xffffffffff0f7424 */ /* 0x000fce00078e00ff */
[----:B01-3--:R-:W-:Y:S05]  /*11810*/  WARPSYNC.COLLECTIVE R15, `(.L_x_432) ;  /* 0x000000000f0c7348 */ /* 0x00bfea0003c00000 */
[----:B------:R-:W-:Y:S02]  /*11820*/  ELECT P6, UR62, PT ;  /* 0x00000000003e782f */ /* 0x000fe400038c0000 */
[----:B------:R-:W-:Y:S01]  /*11830*/  MOV R14, UR62 ;  /* 0x0000003e000e7c02 */ /* 0x000fe20008000f00 */
[----:B01-3--:R-:W-:Y:S10]  /*11840*/  ENDCOLLECTIVE ;  /* 0x000000000000791b */ /* 0x00bff40003800000 */
.L_x_432:
[----:B------:R-:W-:Y:S05]  /*11850*/  BSYNC B1 ;  /* 0x0000000000017941 */ /* 0x000fea0003800000 */
.L_x_431:
[----:B------:R-:W-:Y:S05]  /*11860*/  BRA `(.L_x_433) ;  /* 0xffffffc400247947 */ /* 0x000fea000383ffff */
.L_x_315:
[----:B0-----:R0:W2:Y:S02]  /*11870*/  SYNCS.PHASECHK.TRANS64.TRYWAIT P1, [R5+URZ+0x2a840], R0 ;  /* 0x02a84000050075a7 */ /* 0x0010a4000802017f */
[----:B--2---:R-:W-:Y:S05]  /*11880*/  @!P1 NANOSLEEP.SYNCS 0x989680 ;  /* 0x009896800000995d */ /* 0x004fea0003900000 */
[----:B------:R-:W2:Y:S02]  /*11890*/  @!P1 SYNCS.PHASECHK.TRANS64 P1, [R5+URZ+0x2a840], R0 ;  /* 0x02a84000050095a7 */ /* 0x000ea4000802007f */
[----:B--2---:R-:W-:Y:S05]  /*118a0*/  @!P1 BRA `(.L_x_315) ;  /* 0xfffffffc00f09947 */ /* 0x004fea000383ffff */
[----:B------:R-:W-:Y:S05]  /*118b0*/  BRA `(.L_x_434) ;  /* 0xffffffc400447947 */ /* 0x000fea000383ffff */
.L_x_317:
[----:B--2---:R2:W4:Y:S02]  /*118c0*/  SYNCS.PHASECHK.TRANS64.TRYWAIT P1, [R27+URZ+0x2a840], R2 ;  /* 0x02a840021b0075a7 */ /* 0x004524000802017f */
[----:B----4-:R-:W-:Y:S05]  /*118d0*/  @!P1 NANOSLEEP.SYNCS 0x989680 ;  /* 0x009896800000995d */ /* 0x010fea0003900000 */
[----:B------:R-:W4:Y:S02]  /*118e0*/  @!P1 SYNCS.PHASECHK.TRANS64 P1, [R27+URZ+0x2a840], R2 ;  /* 0x02a840021b0095a7 */ /* 0x000f24000802007f */
[----:B----4-:R-:W-:Y:S05]  /*118f0*/  @!P1 BRA `(.L_x_317) ;  /* 0xfffffffc00f09947 */ /* 0x010fea000383ffff */
[----:B------:R-:W-:Y:S05]  /*11900*/  BRA `(.L_x_435) ;  /* 0xffffffc400507947 */ /* 0x000fea000383ffff */
.L_x_319:
[----:B----4-:R4:W0:Y:S02]  /*11910*/  SYNCS.PHASECHK.TRANS64.TRYWAIT P1, [R5+URZ+0x2a860], R0 ;  /* 0x02a86000050075a7 */ /* 0x010824000802017f */
[----:B0-----:R-:W-:Y:S05]  /*11920*/  @!P1 NANOSLEEP.SYNCS 0x989680 ;  /* 0x009896800000995d */ /* 0x001fea0003900000 */
[----:B------:R-:W0:Y:S02]  /*11930*/  @!P1 SYNCS.PHASECHK.TRANS64 P1, [R5+URZ+0x2a860], R0 ;  /* 0x02a86000050095a7 */ /* 0x000e24000802007f */
[----:B0-----:R-:W-:Y:S05]  /*11940*/  @!P1 BRA `(.L_x_319) ;  /* 0xfffffffc00f09947 */ /* 0x001fea000383ffff */
[----:B------:R-:W-:Y:S05]  /*11950*/  BRA `(.L_x_436) ;  /* 0xffffffc4004c7947 */ /* 0x000fea000383ffff */
.L_x_437:
        /* <DEDUP_REMOVED lines=10> */
.L_x_3227:


//--------------------- .text._ZN7cutlass13device_kernelIN5flash11enable_sm90INS1_16FlashAttnFwdSm90INS1_25CollectiveMainloopFwdSm90ILi2EN4cute5tupleIJNS5_1CILi1EEES8_S8_EEENS6_IJNS7_ILi128EEENS7_ILi96EEENS7_ILi192EEEEEELi128ENS_10bfloat16_tEfNS_4arch4Sm90ELb0ELb0ELb1ELb1ELb1ELb1ELb0ELb1ELb1ELb1ELb0ELb0EEENS1_21CollectiveEpilogueFwdINS6_IJSA_SA_SB_EEES9_SE_SG_Li256ELb1ELb1ELb0ELb0EEENS1_36VarlenDynamicPersistentTileSchedulerILi128ELi96ELi256ELi128ELb0ELb1ELb1ELb0ELb1ELb1EEEEEEEEEvNT_6ParamsE --------------------------
	.section	.text._ZN7cutlass13device_kernelIN5flash11enable_sm90INS1_16FlashAttnFwdSm90INS1_25CollectiveMainloopFwdSm90ILi2EN4cute5tupleIJNS5_1CILi1EEES8_S8_EEENS6_IJNS7_ILi128EEENS7_ILi96EEENS7_ILi192EEEEEELi128ENS_10bfloat16_tEfNS_4arch4Sm90ELb0ELb0ELb1ELb1ELb1ELb1ELb0ELb1ELb1ELb1ELb0ELb0EEENS1_21CollectiveEpilogueFwdINS6_IJSA_SA_SB_EEES9_SE_SG_Li256ELb1ELb1ELb0ELb0EEENS1_36VarlenDynamicPersistentTileSchedulerILi128ELi96ELi256ELi128ELb0ELb1ELb1ELb0ELb1ELb1EEEEEEEEEvNT_6ParamsE,"ax",@progbits
	.align	128
.text._ZN7cutlass13device_kernelIN5flash11enable_sm90INS1_16FlashAttnFwdSm90INS1_25CollectiveMainloopFwdSm90ILi2EN4cute5tupleIJNS5_1CILi1EEES8_S8_EEENS6_IJNS7_ILi128EEENS7_ILi96EEENS7_ILi192EEEEEELi128ENS_10bfloat16_tEfNS_4arch4Sm90ELb0ELb0ELb1ELb1ELb1ELb1ELb0ELb1ELb1ELb1ELb0ELb0EEENS1_21CollectiveEpilogueFwdINS6_IJSA_SA_SB_EEES9_SE_SG_Li256ELb1ELb1ELb0ELb0EEENS1_36VarlenDynamicPersistentTileSchedulerILi128ELi96ELi256ELi128ELb0ELb1ELb1ELb0ELb1ELb1EEEEEEEEEvNT_6ParamsE:
        .type           _ZN7cutlass13device_kernelIN5flash11enable_sm90INS1_16FlashAttnFwdSm90INS1_25CollectiveMainloopFwdSm90ILi2EN4cute5tupleIJNS5_1CILi1EEES8_S8_EEENS6_IJNS7_ILi128EEENS7_ILi96EEENS7_ILi192EEEEEELi128ENS_10bfloat16_tEfNS_4arch4Sm90ELb0ELb0ELb1ELb1ELb1ELb1ELb0ELb1ELb1ELb1ELb0ELb0EEENS1_21CollectiveEpilogueFwdINS6_IJSA_SA_SB_EEES9_SE_SG_Li256ELb1ELb1ELb0ELb0EEENS1_36VarlenDynamicPersistentTileSchedulerILi128ELi96ELi256ELi128ELb0ELb1ELb1ELb0ELb1ELb1EEEEEEEEEvNT_6ParamsE,@function
        .size           _ZN7cutlass13device_kernelIN5flash11enable_sm90INS1_16FlashAttnFwdSm90INS1_25CollectiveMainloopFwdSm90ILi2EN4cute5tupleIJNS5_1CILi1EEES8_S8_EEENS6_IJNS7_ILi128EEENS7_ILi96EEENS7_ILi192EEEEEELi128ENS_10bfloat16_tEfNS_4arch4Sm90ELb0ELb0ELb1ELb1ELb1ELb1ELb0ELb1ELb1ELb1ELb0ELb0EEENS1_21CollectiveEpilogueFwdINS6_IJSA_SA_SB_EEES9_SE_SG_Li256ELb1ELb1ELb0ELb0EEENS1_36VarlenDynamicPersistentTileSchedulerILi128ELi96ELi256ELi128ELb0ELb1ELb1ELb0ELb1ELb1EEEEEEEEEvNT_6ParamsE,(.L_x_3228 - _ZN7cutlass13device_kernelIN5flash11enable_sm90INS1_16FlashAttnFwdSm90INS1_25CollectiveMainloopFwdSm90ILi2EN4cute5tupleIJNS5_1CILi1EEES8_S8_EEENS6_IJNS7_ILi128EEENS7_ILi96EEENS7_ILi192EEEEEELi128ENS_10bfloat16_tEfNS_4arch4Sm90ELb0ELb0ELb1ELb1ELb1ELb1ELb0ELb1ELb1ELb1ELb0ELb0EEENS1_21CollectiveEpilogueFwdINS6_IJSA_SA_SB_EEES9_SE_SG_Li256ELb1ELb1ELb0ELb0EEENS1_36VarlenDynamicPersistentTileSchedulerILi128ELi96ELi256ELi128ELb0ELb1ELb1ELb0ELb1ELb1EEEEEEEEEvNT_6ParamsE)
        .other          _ZN7cutlass13device_kernelIN5flash11enable_sm90INS1_16FlashAttnFwdSm90INS1_25CollectiveMainloopFwdSm90ILi2EN4cute5tupleIJNS5_1CILi1EEES8_S8_EEENS6_IJNS7_ILi128EEENS7_ILi96EEENS7_ILi192EEEEEELi128ENS_10bfloat16_tEfNS_4arch4Sm90ELb0ELb0ELb1ELb1ELb1ELb1ELb0ELb1ELb1ELb1ELb0ELb0EEENS1_21CollectiveEpilogueFwdINS6_IJSA_SA_SB_EEES9_SE_SG_Li256ELb1ELb1ELb0ELb0EEENS1_36VarlenDynamicPersistentTileSchedulerILi128ELi96ELi256ELi128ELb0ELb1ELb1ELb0ELb1ELb1EEEEEEEEEvNT_6ParamsE,@"STO_CUDA_ENTRY STV_DEFAULT"
_ZN7cutlass13device_kernelIN5flash11enable_sm90INS1_16FlashAttnFwdSm90INS1_25CollectiveMainloopFwdSm90ILi2EN4cute5tupleIJNS5_1CILi1EEES8_S8_EEENS6_IJNS7_ILi128EEENS7_ILi96EEENS7_ILi192EEEEEELi128ENS_10bfloat16_tEfNS_4arch4Sm90ELb0ELb0ELb1ELb1ELb1ELb1ELb0ELb1ELb1ELb1ELb0ELb0EEENS1_21CollectiveEpilogueFwdINS6_IJSA_SA_SB_EEES9_SE_SG_Li256ELb1ELb1ELb0ELb0EEENS1_36VarlenDynamicPersistentTileSchedulerILi128ELi96ELi256ELi128ELb0ELb1ELb1ELb0ELb1ELb1EEEEEEEEEvNT_6ParamsE:
[----:B------:R-:W0:Y:S02]  /*0000*/  LDC R1, c[0x0][0x28] ;  /* 0x00000a00ff017b82 */ /* 0x000e240000000800 */
[----:B0-----:R-:W-:Y:S01]  /*0010*/  VIADD R1, R1, 0xffffffb0 ;  /* 0xffffffb001017836 */ /* 0x001fe20000000000 */
[----:B------:R-:W0:Y:S01]  /*0020*/  S2R R0, SR_TID.X ;  /* 0x0000000000007919 */ /* 0x000e220000002100 */
[----:B------:R-:W-:Y:S01]  /*0030*/  ELECT P0, URZ, PT ;  /* 0x00000000003f782f */ /* 0x000fe20003800000 */
[----:B------:R-:W-:Y:S01]  /*0040*/  BSSY B0, `(.L_x_438) ;  /* 0x000000e000007945 */ /* 0x000fe20003800000 */
[----:B0-----:R-:W-:-:S05]  /*0050*/  SHF.R.U32.HI R2, RZ, 0x5, R0 ;  /* 0x00000005ff027819 */ /* 0x001fca0000011600 */
[----:B------:R-:W0:Y:S02]  /*0060*/  SHFL.IDX PT, R3, R2, RZ, 0x1f ;  /* 0x00001fff02037589 */ /* 0x000e2400000e0000 */
[----:B0-----:R-:W-:Y:S02]  /*0070*/  ISETP.EQ.AND P0, PT, R3, RZ, P0 ;  /* 0x000000ff0300720c */ /* 0x001fe40000702270 */
[----:B------:R-:W-:-:S11]  /*0080*/  SHF.R.U32.HI R3, RZ, 0x7, R0 ;  /* 0x00000007ff037819 */ /* 0x000fd60000011600 */
[----:B------:R-:W-:Y:S05]  /*0090*/  @!P0 BRA `(.L_x_439) ;  /* 0x0000000000208947 */ /* 0x000fea0003800000 */
[----:B------:R-:W-:Y:S02]  /*00a0*/  ULDC.64 UR4, c[0x0][0x198] ;  /* 0x0000660000047ab9 */ /* 0x000fe40000000a00 */
[----:B------:R-:W-:Y:S02]  /*00b0*/  UIADD3 UR6, UP0, UR4, 0x570, URZ ;  /* 0x0000057004067890 */ /* 0x000fe4000ff1e03f */
[----:B------:R-:W-:Y:S02]  /*00c0*/  UIADD3 UR4, UP1, UR4, 0x670, URZ ;  /* 0x0000067004047890 */ /* 0x000fe4000ff3e03f */
[----:B------:R-:W-:Y:S02]  /*00d0*/  UIADD3.X UR7, URZ, UR5, URZ, UP0, !UPT ;  /* 0x000000053f077290 */ /* 0x000fe400087fe43f */
[----:B------:R-:W-:-:S07]  /*00e0*/  UIADD3.X UR5, URZ, UR5, URZ, UP1, !UPT ;  /* 0x000000053f057290 */ /* 0x000fce0008ffe43f */
[----:B------:R0:W-:Y:S02]  /*00f0*/  UTMACCTL.PF [UR6] ;  /* 0x00000000060079b9 */ /* 0x0001e40008040000 */
[----:B------:R0:W-:Y:S02]  /*0100*/  UTMACCTL.PF [UR4] ;  /* 0x00000000040079b9 */ /* 0x0001e40008040000 */
[----:B0-----:R-:W-:Y:S01]  /*0110*/  NOP ;  /* 0x0000000000007918 */ /* 0x001fe20000000000 */
.L_x_439:
[----:B------:R-:W-:Y:S05]  /*0120*/  BSYNC B0 ;  /* 0x0000000000007941 */ /* 0x000fea0003800000 */
.L_x_438:
[----:B------:R-:W-:Y:S01]  /*0130*/  VOTEU.ANY UP0, P0 ;  /* 0x00000000003f7886 */ /* 0x000fe20000000100 */
[----:B------:R-:W0:Y:S01]  /*0140*/  SHFL.IDX PT, R3, R3, RZ, 0x1f ;  /* 0x00001fff03037589 */ /* 0x000e2200000e0000 */
[----:B------:R-:W-:Y:S01]  /*0150*/  UMOV UR4, 0x80 ;  /* 0x0000008000047882 */ /* 0x000fe20000000000 */
[----:B------:R-:W-:Y:S01]  /*0160*/  UMOV UR7, 0x100 ;  /* 0x0000010000077882 */ /* 0x000fe20000000000 */
[----:B------:R-:W-:Y:S01]  /*0170*/  VOTEU.ANY UP1, P0 ;  /* 0x00000000003f7886 */ /* 0x000fe20000020100 */
[----:B------:R-:W1:Y:S01]  /*0180*/  @UP0 S2UR UR8, SR_CgaCtaId ;  /* 0x00000000000809c3 */ /* 0x000e620000008800 */
[----:B------:R-:W2:Y:S01]  /*0190*/  SHFL.IDX PT, R4, R2, RZ, 0x1f ;  /* 0x00001fff02047589 */ /* 0x000ea200000e0000 */
[----:B------:R-:W-:Y:S01]  /*01a0*/  @UP0 UMOV UR6, 0x400 ;  /* 0x0000040000060882 */ /* 0x000fe20000000000 */
[----:B------:R-:W-:-:S04]  /*01b0*/  @UP0 UIADD3 UR4, -UR4, 0x100000, URZ ;  /* 0x0010000004040890 */ /* 0x000fc8000fffe13f */
[----:B------:R-:W-:Y:S02]  /*01c0*/  @UP0 USHF.L.U32 UR5, UR4, 0xb, URZ ;  /* 0x0000000b04050899 */ /* 0x000fe4000800063f */
[----:B------:R-:W-:Y:S01]  /*01d0*/  @UP0 USHF.L.U32 UR4, UR4, 0x1, URZ ;  /* 0x0000000104040899 */ /* 0x000fe2000800063f */
[----:B------:R-:W-:Y:S01]  /*01e0*/  VOTEU.ANY UP2, P0 ;  /* 0x00000000003f7886 */ /* 0x000fe20000040100 */
[----:B0-----:R-:W-:Y:S01]  /*01f0*/  R2UR UR9, R3 ;  /* 0x00000000030972ca */ /* 0x001fe200000e0000 */
[----:B-1----:R-:W-:Y:S01]  /*0200*/  @UP0 ULEA UR8, UR8, UR6, 0x18 ;  /* 0x0000000608080291 */ /* 0x002fe2000f8ec03f */
[----:B--2---:R-:W-:Y:S01]  /*0210*/  ISETP.NE.AND P1, PT, R4, RZ, PT ;  /* 0x000000ff0400720c */ /* 0x004fe20003f25270 */
[----:B------:R-:W-:-:S04]  /*0220*/  @UP0 UIADD3 UR6, -UR7, 0x100000, URZ ;  /* 0x0010000007060890 */ /* 0x000fc8000fffe13f */
[----:B------:R-:W-:Y:S02]  /*0230*/  @UP0 USHF.L.U32 UR7, UR6, 0xb, URZ ;  /* 0x0000000b06070899 */ /* 0x000fe4000800063f */
[----:B------:R-:W-:-:S04]  /*0240*/  @UP0 USHF.L.U32 UR6, UR6, 0x1, URZ ;  /* 0x0000000106060899 */ /* 0x000fc8000800063f */
[----:B------:R-:W-:Y:S01]  /*0250*/  UISETP.NE.AND UP0, UPT, UR9, URZ, UPT ;  /* 0x0000003f0900728c */ /* 0x000fe2000bf05270 */
[----:B------:R-:W0:Y:S02]  /*0260*/  FENCE.VIEW.ASYNC.S ;  /* 0x00000000000073c6 */ /* 0x000e240000000000 */
[----:B0-----:R0:W1:Y:S05]  /*0270*/  @UP1 SYNCS.EXCH.64 URZ, [UR8+0x2a800], UR4 ;  /* 0x02a80004083f15b2 */ /* 0x00106a0008000100 */
[----:B------:R0:W2:Y:S01]  /*0280*/  @UP2 SYNCS.EXCH.64 URZ, [UR8+0x2a820], UR6 ;  /* 0x02a82006083f25b2 */ /* 0x0000a20008000100 */
        /* <DEDUP_REMOVED lines=14> */
[----:B0-----:R3:W4:Y:S08]  /*0370*/  SYNCS.EXCH.64 URZ, [UR8+0x2a830], UR4 ;  /* 0x02a83004083f75b2 */ /* 0x0017300008000100 */
[----:B------:R3:W0:Y:S01]  /*0380*/  SYNCS.EXCH.64 URZ, [UR8+0x2a840], UR6 ;  /* 0x02a84006083f75b2 */ /* 0x0006220008000100 */
[----:B------:R3:W0:Y:S01]  /*0390*/  SYNCS.EXCH.64 URZ, [UR8+0x2a838], UR4 ;  /* 0x02a83804083f75b2 */ /* 0x0006220008000100 */
[----:B------:R3:W0:Y:S02]  /*03a0*/  SYNCS.EXCH.64 URZ, [UR8+0x2a848], UR6 ;  /* 0x02a84806083f75b2 */ /* 0x0006240008000100 */
[----:B---3--:R-:W-:Y:S01]  /*03b0*/  NOP ;  /* 0x0000000000007918 */ /* 0x008fe20000000000 */
.L_x_440:
[----:B------:R-:W3:Y:S01]  /*03c0*/  SHFL.IDX PT, R3, R2, RZ, 0x1f ;  /* 0x00001fff02037589 */ /* 0x000ee200000e0000 */
[----:B------:R-:W-:Y:S01]  /*03d0*/  NOP ;  /* 0x0000000000007918 */ /* 0x000fe20000000000 */
[----:B---3--:R-:W-:-:S13]  /*03e0*/  ISETP.NE.AND P0, PT, R3, RZ, PT ;  /* 0x000000ff0300720c */ /* 0x008fda0003f05270 */
        /* <DEDUP_REMOVED lines=17> */
[----:B------:R3:W0:Y:S02]  /*0500*/  SYNCS.EXCH.64 URZ, [UR8+0x2a868], UR6 ;  /* 0x02a86806083f75b2 */ /* 0x0006240008000100 */
[----:B---3--:R-:W-:Y:S01]  /*0510*/  NOP ;  /* 0x0000000000007918 */ /* 0x008fe20000000000 */
.L_x_441:
[----:B------:R-:W3:Y:S01]  /*0520*/  SHFL.IDX PT, R3, R2, RZ, 0x1f ;  /* 0x00001fff02037589 */ /* 0x000ee200000e0000 */
[----:B------:R-:W-:Y:S01]  /*0530*/  NOP ;  /* 0x0000000000007918 */ /* 0x000fe20000000000 */
[----:B---3--:R-:W-:-:S13]  /*0540*/  ISETP.NE.AND P0, PT, R3, RZ, PT ;  /* 0x000000ff0300720c */ /* 0x008fda0003f05270 */
        /* <DEDUP_REMOVED lines=13> */
[----:B------:R3:W0:Y:S02]  /*0620*/  SYNCS.EXCH.64 URZ, [UR6+0x2a888], UR4 ;  /* 0x02a88804063f75b2 */ /* 0x0006240008000100 */
[----:B---3--:R-:W-:Y:S01]  /*0630*/  NOP ;  /* 0x0000000000007918 */ /* 0x008fe20000000000 */
.L_x_442:
        /* <DEDUP_REMOVED lines=22> */
.L_x_443:
        /* <DEDUP_REMOVED lines=22> */
.L_x_444:
[----:B0-----:R-:W-:Y:S01]  /*0900*/  UMOV UR4, 0x1 ;  /* 0x0000000100047882 */ /* 0x001fe20000000000 */
[----:B------:R-:W-:Y:S01]  /*0910*/  PLOP3.LUT P0, PT, PT, PT, UP0, 0x80, 0x0 ;  /* 0x000000000000781c */ /* 0x000fe20003f0f008 */
[----:B------:R-:W-:Y:S01]  /*0920*/  USEL UR4, UR4, 0x2, !UP0 ;  /* 0x0000000204047887 */ /* 0x000fe2000c000000 */
[----:B------:R-:W-:Y:S01]  /*0930*/  NOP ;  /* 0x0000000000007918 */ /* 0x000fe20000000000 */
[----:B------:R-:W-:Y:S01]  /*0940*/  ULDC.64 UR60, c[0x0][0x208] ;  /* 0x00008200003c7ab9 */ /* 0x000fe20000000a00 */
[----:B------:R-:W-:Y:S03]  /*0950*/  BSSY B9, `(.L_x_445) ;  /* 0x0001e95000097945 */ /* 0x000fe60003800000 */
[----:B------:R-:W-:-:S05]  /*0960*/  IMAD.U32 R3, RZ, RZ, UR4 ;  /* 0x00000004ff037e24 */ /* 0x000fca000f8e00ff */
[----:B------:R0:W-:Y:S01]  /*0970*/  STL [R1+0x38], R3 ;  /* 0x0000380301007387 */ /* 0x0001e20000100800 */
[----:B-12-4-:R-:W-:Y:S06]  /*0980*/  BAR.SYNC.DEFER_BLOCKING 0x0 ;  /* 0x0000000000007b1d */ /* 0x016fec0000010000 */
[----:B------:R-:W-:Y:S05]  /*0990*/  @!P0 BRA `(.L_x_446) ;  /* 0x0000018000348947 */ /* 0x000fea0003800000 */
.L_x_447:
[----:B------:R-:W-:-:S08]  /*09a0*/  NOP ;  /* 0x0000000000007918 */ /* 0x000fd00000000000 */
[----:B------:R-:W1:Y:S02]  /*09b0*/  USETMAXREG.TRY_ALLOC.CTAPOOL UP0, 0xe8 ;  /* 0x000000e8000079c8 */ /* 0x000e640008000600 */
[----:B-1----:R-:W-:-:S13]  /*09c0*/  PLOP3.LUT P0, PT, PT, PT, UP0, 0x80, 0x0 ;  /* 0x000000000000781c */ /* 0x002fda0003f0f008 */
[----:B------:R-:W-:Y:S05]  /*09d0*/  @!P0 BRA `(.L_x_447) ;  /* 0xfffffffc00f08947 */ /* 0x000fea000383ffff */
[----:B------:R-:W1:Y:S08]  /*09e0*/  S2UR UR4, SR_CgaCtaId ;  /* 0x00000000000479c3 */ /* 0x000e700000008800 */
[----:B------:R-:W-:Y:S06]  /*09f0*/  BAR.ARV 0x8, 0x180 ;  /* 0x0206000000007b1d */ /* 0x000fec0000002000 */
[----:B------:R-:W-:-:S02]  /*0a00*/  MOV R2, 0x400 ;  /* 0x0000040000027802 */ /* 0x000fc40000000f00 */
[----:B------:R-:W-:Y:S01]  /*0a10*/  BAR.SYNC.DEFER_BLOCKING 0x5, 0x180 ;  /* 0x0146000000007b1d */ /* 0x000fe20000010000 */
[----:B-1----:R-:W-:-:S05]  /*0a20*/  IMAD.U32 R181, RZ, RZ, UR4 ;  /* 0x00000004ffb57e24 */ /* 0x002fca000f8e00ff */
[----:B------:R-:W-:Y:S01]  /*0a30*/  ULDC UR4, c[0x0][0xc3c] ;  /* 0x00030f0000047ab9 */ /* 0x000fe20000000800 */
[----:B------:R-:W-:-:S05]  /*0a40*/  LEA R2, R181, R2, 0x18 ;  /* 0x00000002b5027211 */ /* 0x000fca00078ec0ff */
[----:B------:R-:W1:Y:S01]  /*0a50*/  LDS.128 R28, [R2+0x2a8d0] ;  /* 0x02a8d000021c7984 */ /* 0x000e620000000c00 */
[----:B------:R-:W-:Y:S06]  /*0a60*/  BAR.ARV 0x4, 0x180 ;  /* 0x0106000000007b1d */ /* 0x000fec0000002000 */
[----:B-1----:R-:W-:-:S13]  /*0a70*/  ISETP.GE.AND P0, PT, R31, UR4, PT ;  /* 0x000000041f007c0c */ /* 0x002fda000bf06270 */
[----:B------:R-:W-:Y:S05]  /*0a80*/  @P0 BRA `(.L_x_448) ;  /* 0x000001e800040947 */ /* 0x000fea0003800000 */
[----:B0-----:R-:W2:Y:S01]  /*0a90*/  LDL R3, [R1+0x38] ;  /* 0x0000380001037983 */ /* 0x001ea20000100800 */
[----:B------:R-:W-:Y:S01]  /*0aa0*/  VIADD R13, R0, 0xffffff80 ;  /* 0xffffff80000d7836 */ /* 0x000fe20000000000 */
[----:B------:R-:W-:Y:S01]  /*0ab0*/  R2UR UR4, R2 ;  /* 0x00000000020472ca */ /* 0x000fe200000e0000 */
[----:B------:R-:W-:Y:S02]  /*0ac0*/  IMAD.MOV.U32 R12, RZ, RZ, -0x2 ;  /* 0xfffffffeff0c7424 */ /* 0x000fe400078e00ff */
[----:B------:R-:W-:Y:S01]  /*0ad0*/  IMAD.MOV.U32 R189, RZ, RZ, RZ ;  /* 0x000000ffffbd7224 */ /* 0x000fe200078e00ff */
[----:B------:R-:W-:Y:S01]  /*0ae0*/  SHF.R.S32.HI R0, RZ, 0x1f, R13 ;  /* 0x0000001fff007819 */ /* 0x000fe2000001140d */
[----:B------:R-:W-:Y:S02]  /*0af0*/  IMAD.MOV.U32 R18, RZ, RZ, RZ ;  /* 0x000000ffff127224 */ /* 0x000fe400078e00ff */
[----:B------:R-:W-:Y:S01]  /*0b00*/  IMAD.MOV.U32 R166, RZ, RZ, RZ ;  /* 0x000000ffffa67224 */ /* 0x000fe200078e00ff */
[CC--:B------:R-:W-:Y:S01]  /*0b10*/  LEA.HI R4, R0.reuse, R13.reuse, RZ, 0x7 ;  /* 0x0000000d00047211 */ /* 0x0c0fe200078f38ff */
[----:B------:R-:W-:Y:S01]  /*0b20*/  IMAD.MOV.U32 R180, RZ, RZ, RZ ;  /* 0x000000ffffb47224 */ /* 0x000fe200078e00ff */
[----:B------:R-:W-:Y:S01]  /*0b30*/  LEA.HI R9, R0, R13, RZ, 0x2 ;  /* 0x0000000d00097211 */ /* 0x000fe200078f10ff */
[----:B------:R-:W-:Y:S01]  /*0b40*/  IMAD.MOV.U32 R173, RZ, RZ, RZ ;  /* 0x000000ffffad7224 */ /* 0x000fe200078e00ff */
[----:B------:R-:W-:Y:S01]  /*0b50*/  LOP3.LUT R196, R4, 0xffffff80, RZ, 0xc0, !PT ;  /* 0xffffff8004c47812 */ /* 0x000fe200078ec0ff */
[----:B------:R-:W-:Y:S01]  /*0b60*/  UIADD3 UR4, UR4, 0xc400, URZ ;  /* 0x0000c40004047890 */ /* 0x000fe2000fffe03f */
[----:B------:R-:W-:-:S02]  /*0b70*/  LOP3.LUT R191, R9, 0xfffffffc, RZ, 0xc0, !PT ;  /* 0xfffffffc09bf7812 */ /* 0x000fc400078ec0ff */
[----:B------:R-:W-:Y:S01]  /*0b80*/  SHF.R.S32.HI R165, RZ, 0x2, R9 ;  /* 0x00000002ffa57819 */ /* 0x000fe20000011409 */
[C---:B------:R-:W-:Y:S01]  /*0b90*/  IMAD.IADD R196, R13.reuse, 0x1, -R196 ;  /* 0x000000010dc47824 */ /* 0x040fe200078e0ac4 */
[----:B------:R-:W-:Y:S01]  /*0ba0*/  SHF.R.S32.HI R225, RZ, 0x7, R4 ;  /* 0x00000007ffe17819 */ /* 0x000fe20000011404 */
[----:B------:R-:W-:Y:S02]  /*0bb0*/  IMAD.IADD R191, R13, 0x1, -R191 ;  /* 0x000000010dbf7824 */ /* 0x000fe400078e0abf */
[----:B------:R-:W-:Y:S01]  /*0bc0*/  VIADD R224, R165, 0x40 ;  /* 0x00000040a5e07836 */ /* 0x000fe20000000000 */
[----:B------:R-:W-:Y:S01]  /*0bd0*/  SHF.R.S32.HI R7, RZ, 0x1f, R196 ;  /* 0x0000001fff077819 */ /* 0x000fe200000114c4 */
[C---:B------:R-:W-:Y:S01]  /*0be0*/  IMAD.SHL.U32 R16, R191.reuse, 0x8, RZ ;  /* 0x00000008bf107824 */ /* 0x040fe200078e00ff */
[----:B------:R-:W-:Y:S01]  /*0bf0*/  SHF.L.U32 R160, R191, 0x2, RZ ;  /* 0x00000002bfa07819 */ /* 0x000fe200000006ff */
[----:B------:R-:W-:Y:S01]  /*0c00*/  IMAD.SHL.U32 R167, R224, 0x40, RZ ;  /* 0x00000040e0a77824 */ /* 0x000fe200078e00ff */
[CC--:B------:R-:W-:Y:S01]  /*0c10*/  LEA.HI R8, R7.reuse, R196.reuse, RZ, 0x2 ;  /* 0x000000c407087211 */ /* 0x0c0fe200078f10ff */
[----:B------:R-:W-:Y:S01]  /*0c20*/  VIADD R19, R16, 0x60 ;  /* 0x0000006010137836 */ /* 0x000fe20000000000 */
[----:B------:R-:W-:Y:S01]  /*0c30*/  LEA.HI R7, R7, R196, RZ, 0x5 ;  /* 0x000000c407077211 */ /* 0x000fe200078f28ff */
[----:B------:R-:W-:Y:S01]  /*0c40*/  VIADD R170, R160, 0x40 ;  /* 0x00000040a0aa7836 */ /* 0x000fe20000000000 */
[----:B------:R-:W-:Y:S01]  /*0c50*/  LEA.HI R4, R4, R225, RZ, 0x1 ;  /* 0x000000e104047211 */ /* 0x000fe200078f08ff */
[C---:B------:R-:W-:Y:S01]  /*0c60*/  VIADD R168, R160.reuse, 0x20 ;  /* 0x00000020a0a87836 */ /* 0x040fe20000000000 */
[----:B------:R-:W-:Y:S01]  /*0c70*/  SHF.R.S32.HI R7, RZ, 0x5, R7 ;  /* 0x00000005ff077819 */ /* 0x000fe20000011407 */
[----:B------:R-:W-:Y:S01]  /*0c80*/  VIADD R169, R160, 0x10 ;  /* 0x00000010a0a97836 */ /* 0x000fe20000000000 */
[----:B------:R-:W-:Y:S01]  /*0c90*/  LOP3.LUT R4, R4, 0x3fffffe, RZ, 0xc0, !PT ;  /* 0x03fffffe04047812 */ /* 0x000fe200078ec0ff */
[C---:B------:R-:W-:Y:S01]  /*0ca0*/  IMAD.IADD R10, R160.reuse, 0x1, R168 ;  /* 0x00000001a00a7824 */ /* 0x040fe200078e02a8 */
[----:B------:R-:W-:Y:S01]  /*0cb0*/  LOP3.LUT R167, R167, 0x1c0, RZ, 0xc0, !PT ;  /* 0x000001c0a7a77812 */ /* 0x000fe200078ec0ff */
[----:B------:R-:W-:Y:S01]  /*0cc0*/  VIADD R171, R160, 0x30 ;  /* 0x00000030a0ab7836 */ /* 0x000fe20000000000 */
[----:B------:R-:W-:Y:S01]  /*0cd0*/  IADD3 R23, R16, 0xa0, RZ ;  /* 0x000000a010177810 */ /* 0x000fe20007ffe0ff */
[----:B------:R-:W-:Y:S01]  /*0ce0*/  IMAD.IADD R4, R225, 0x1, -R4 ;  /* 0x00000001e1047824 */ /* 0x000fe200078e0a04 */
[----:B------:R-:W-:Y:S01]  /*0cf0*/  SHF.R.S32.HI R11, RZ, 0x1f, R10 ;  /* 0x0000001fff0b7819 */ /* 0x000fe2000001140a */
[----:B------:R-:W-:Y:S01]  /*0d00*/  VIADD R172, R160, 0x50 ;  /* 0x00000050a0ac7836 */ /* 0x000fe20000000000 */
[----:B------:R-:W-:Y:S01]  /*0d10*/  SHF.R.U32.HI R223, RZ, 0x3, R167 ;  /* 0x00000003ffdf7819 */ /* 0x000fe200000116a7 */
[----:B------:R-:W-:Y:S01]  /*0d20*/  VIADD R22, R16, 0x80 ;  /* 0x0000008010167836 */ /* 0x000fe20000000000 */
[-C--:B------:R-:W-:Y:S01]  /*0d30*/  LEA.HI R162, R11, R10.reuse, RZ, 0x3 ;  /* 0x0000000a0ba27211 */ /* 0x080fe200078f18ff */
[----:B------:R-:W-:Y:S01]  /*0d40*/  IMAD.SHL.U32 R198, R169, 0x2, RZ ;  /* 0x00000002a9c67824 */ /* 0x000fe200078e00ff */
[----:B------:R-:W-:Y:S01]  /*0d50*/  LEA.HI R10, R11, R10, RZ, 0x6 ;  /* 0x0000000a0b0a7211 */ /* 0x000fe200078f30ff */
[----:B------:R-:W-:Y:S01]  /*0d60*/  IMAD.SHL.U32 R200, R168, 0x2, RZ ;  /* 0x00000002a8c87824 */ /* 0x000fe200078e00ff */
[----:B------:R-:W-:Y:S01]  /*0d70*/  SHF.R.S32.HI R199, RZ, 0x1f, R168 ;  /* 0x0000001fffc77819 */ /* 0x000fe200000114a8 */
[----:B------:R-:W-:Y:S01]  /*0d80*/  IMAD.SHL.U32 R202, R171, 0x2, RZ ;  /* 0x00000002abca7824 */ /* 0x000fe200078e00ff */
[----:B------:R-:W-:Y:S01]  /*0d90*/  SHF.R.S32.HI R17, RZ, 0x1f, R16 ;  /* 0x0000001fff117819 */ /* 0x000fe20000011410 */
[----:B------:R-:W-:Y:S01]  /*0da0*/  IMAD.SHL.U32 R10, R10, 0x80, RZ ;  /* 0x000000800a0a7824 */ /* 0x000fe200078e00ff */
[----:B------:R-:W-:Y:S01]  /*0db0*/  SHF.R.S32.HI R164, RZ, 0x1f, R19 ;  /* 0x0000001fffa47819 */ /* 0x000fe20000011413 */
[----:B------:R-:W-:Y:S01]  /*0dc0*/  IMAD.SHL.U32 R215, R170, 0x2, RZ ;  /* 0x00000002aad77824 */ /* 0x000fe200078e00ff */
[----:B------:R-:W-:Y:S01]  /*0dd0*/  SHF.R.S32.HI R175, RZ, 0x1f, R22 ;  /* 0x0000001fffaf7819 */ /* 0x000fe20000011416 */
[----:B------:R-:W-:Y:S01]  /*0de0*/  IMAD.SHL.U32 R217, R172, 0x2, RZ ;  /* 0x00000002acd97824 */ /* 0x000fe200078e00ff */
[----:B------:R-:W-:-:S02]  /*0df0*/  LOP3.LUT R10, R10, 0xffffe000, RZ, 0xc0, !PT ;  /* 0xffffe0000a0a7812 */ /* 0x000fc400078ec0ff */
[----:B------:R-:W-:Y:S02]  /*0e00*/  SHF.R.S32.HI R174, RZ, 0x1f, R23 ;  /* 0x0000001fffae7819 */ /* 0x000fe40000011417 */
[----:B------:R-:W-:Y:S02]  /*0e10*/  SHF.L.U64.HI R199, R168, 0x1, R199 ;  /* 0x00000001a8c77819 */ /* 0x000fe400000102c7 */
[----:B--2---:R-:W-:Y:S02]  /*0e20*/  R2UR UR5, R3 ;  /* 0x00000000030572ca */ /* 0x004fe400000e0000 */
[----:B------:R-:W-:-:S04]  /*0e30*/  LEA.HI R3, R0, R13, RZ, 0x4 ;  /* 0x0000000d00037211 */ /* 0x000fc800078f20ff */
[----:B------:R-:W-:-:S04]  /*0e40*/  SHF.R.S32.HI R6, RZ, 0x4, R3 ;  /* 0x00000004ff067819 */ /* 0x000fc80000011403 */
[C---:B------:R-:W-:Y:S02]  /*0e50*/  LEA.HI R5, R3.reuse, R6, RZ, 0x1 ;  /* 0x0000000603057211 */ /* 0x040fe400078f08ff */
[----:B------:R-:W-:Y:S01]  /*0e60*/  LOP3.LUT R3, R3, 0x3fffff0, RZ, 0xc0, !PT ;  /* 0x03fffff003037812 */ /* 0x000fe200078ec0ff */
[----:B------:R-:W-:Y:S01]  /*0e70*/  ULOP3.LUT UR5, UR5, 0x1, URZ, 0xfc, !UPT ;  /* 0x0000000105057892 */ /* 0x000fe2000f8efc3f */
[----:B------:R-:W-:-:S03]  /*0e80*/  LOP3.LUT R5, R5, 0x1ffffffe, RZ, 0xc0, !PT ;  /* 0x1ffffffe05057812 */ /* 0x000fc600078ec0ff */
[----:B------:R-:W-:Y:S02]  /*0e90*/  IMAD.IADD R3, R13, 0x1, -R3 ;  /* 0x000000010d037824 */ /* 0x000fe400078e0a03 */
[----:B------:R-:W-:Y:S01]  /*0ea0*/  IMAD.IADD R6, R6, 0x1, -R5 ;  /* 0x0000000106067824 */ /* 0x000fe200078e0a05 */
[CC--:B------:R-:W-:Y:S02]  /*0eb0*/  LEA.HI R5, R0.reuse, R13.reuse, RZ, 0x5 ;  /* 0x0000000d00057211 */ /* 0x0c0fe400078f28ff */
[----:B------:R-:W-:Y:S02]  /*0ec0*/  LEA.HI R0, R0, R13, RZ, 0x3 ;  /* 0x0000000d00007211 */ /* 0x000fe400078f18ff */
[----:B------:R-:W-:Y:S02]  /*0ed0*/  SHF.R.S32.HI R178, RZ, 0x5, R5 ;  /* 0x00000005ffb27819 */ /* 0x000fe40000011405 */
[----:B------:R-:W-:Y:S02]  /*0ee0*/  LOP3.LUT R5, R8, 0x7ffffffc, RZ, 0xc0, !PT ;  /* 0x7ffffffc08057812 */ /* 0x000fe400078ec0ff */
[----:B------:R-:W-:Y:S01]  /*0ef0*/  LOP3.LUT R184, R0, 0xfffffff8, RZ, 0xc0, !PT ;  /* 0xfffffff800b87812 */ /* 0x000fe200078ec0ff */
[C---:B------:R-:W-:Y:S01]  /*0f00*/  IMAD R3, R178.reuse, 0x10, R3 ;  /* 0x00000010b2037824 */ /* 0x040fe200078e0203 */
[----:B------:R-:W-:Y:S01]  /*0f10*/  SHF.L.U32 R178, R178, 0x9, RZ ;  /* 0x00000009b2b27819 */ /* 0x000fe200000006ff */
[----:B------:R-:W-:Y:S01]  /*0f20*/  IMAD.IADD R5, R196, 0x1, -R5 ;  /* 0x00000001c4057824 */ /* 0x000fe200078e0a05 */
[----:B------:R-:W-:Y:S01]  /*0f30*/  SHF.R.S32.HI R192, RZ, 0x3, R0 ;  /* 0x00000003ffc07819 */ /* 0x000fe20000011400 */
[----:B------:R-:W-:Y:S01]  /*0f40*/  IMAD R229, R3, 0x8, R6 ;  /* 0x0000000803e57824 */ /* 0x000fe200078e0206 */
[--C-:B------:R-:W-:Y:S01]  /*0f50*/  SHF.R.S32.HI R3, RZ, 0x2, R8.reuse ;  /* 0x00000002ff037819 */ /* 0x100fe20000011408 */
[----:B------:R-:W-:Y:S01]  /*0f60*/  IMAD R227, R5, R12, 0x60 ;  /* 0x0000006005e37424 */ /* 0x000fe200078e020c */
[----:B------:R-:W-:Y:S01]  /*0f70*/  SHF.R.S32.HI R8, RZ, 0x1f, R8 ;  /* 0x0000001fff087819 */ /* 0x000fe20000011408 */
[----:B------:R-:W-:Y:S01]  /*0f80*/  IMAD.IADD R5, R160, 0x1, R170 ;  /* 0x00000001a0057824 */ /* 0x000fe200078e02aa */
[----:B------:R-:W-:Y:S01]  /*0f90*/  IADD3 R184, R13, -R184, RZ ;  /* 0x800000b80db87210 */ /* 0x000fe20007ffe0ff */
[----:B------:R-:W-:Y:S01]  /*0fa0*/  IMAD.U32 R0, RZ, RZ, UR4 ;  /* 0x00000004ff007e24 */ /* 0x000fe2000f8e00ff */
[----:B------:R-:W-:Y:S01]  /*0fb0*/  LEA.HI R8, R8, R3, RZ, 0x3 ;  /* 0x0000000308087211 */ /* 0x000fe200078f18ff */
[----:B------:R-:W-:Y:S01]  /*0fc0*/  IMAD.SHL.U32 R229, R229, 0x8, RZ ;  /* 0x00000008e5e57824 */ /* 0x000fe200078e00ff */
[----:B------:R-:W-:Y:S01]  /*0fd0*/  SHF.R.S32.HI R6, RZ, 0x1f, R5 ;  /* 0x0000001fff067819 */ /* 0x000fe20000011405 */
[----:B------:R-:W-:Y:S01]  /*0fe0*/  IMAD.SHL.U32 R182, R184, 0x8, RZ ;  /* 0x00000008b8b67824 */ /* 0x000fe200078e00ff */
[----:B------:R-:W-:-:S02]  /*0ff0*/  LOP3.LUT R8, R8, 0xfffffff8, RZ, 0xc0, !PT ;  /* 0xfffffff808087812 */ /* 0x000fc400078ec0ff */
[-C--:B------:R-:W-:Y:S01]  /*1000*/  LEA.HI R163, R6, R5.reuse, RZ, 0x3 ;  /* 0x0000000506a37211 */ /* 0x080fe200078f18ff */
[----:B------:R-:W-:Y:S01]  /*1010*/  VIADD R183, R182, 0x40 ;  /* 0x00000040b6b77836 */ /* 0x000fe20000000000 */
[----:B------:R-:W-:Y:S02]  /*1020*/  LEA.HI R5, R6, R5, RZ, 0x6 ;  /* 0x0000000506057211 */ /* 0x000fe400078f30ff */
[----:B------:R-:W-:Y:S02]  /*1030*/  SHF.R.S32.HI R6, RZ, 0x1f, R9 ;  /* 0x0000001fff067819 */ /* 0x000fe40000011409 */
[----:B------:R-:W-:Y:S01]  /*1040*/  IADD3 R8, R3, -R8, RZ ;  /* 0x8000000803087210 */ /* 0x000fe20007ffe0ff */
[----:B------:R-:W-:Y:S01]  /*1050*/  IMAD.SHL.U32 R5, R5, 0x80, RZ ;  /* 0x0000008005057824 */ /* 0x000fe200078e00ff */
[----:B------:R-:W-:Y:S02]  /*1060*/  LEA.HI R6, R6, R165, RZ, 0x3 ;  /* 0x000000a506067211 */ /* 0x000fe400078f18ff */
[----:B------:R-:W-:Y:S01]  /*1070*/  SHF.R.S32.HI R3, RZ, 0x1f, R224 ;  /* 0x0000001fff037819 */ /* 0x000fe200000114e0 */
[----:B------:R-:W-:Y:S01]  /*1080*/  IMAD R7, R7, 0x10, R8 ;  /* 0x0000001007077824 */ /* 0x000fe200078e0208 */
[----:B------:R-:W-:-:S02]  /*1090*/  LOP3.LUT R6, R6, 0xfffffff8, RZ, 0xc0, !PT ;  /* 0xfffffff806067812 */ /* 0x000fc400078ec0ff */
[----:B------:R-:W-:Y:S01]  /*10a0*/  LEA.HI R3, R3, R224, RZ, 0x3 ;  /* 0x000000e003037211 */ /* 0x000fe200078f18ff */
[----:B------:R-:W-:Y:S01]  /*10b0*/  IMAD R226, R4, 0x40, R7 ;  /* 0x0000004004e27824 */ /* 0x000fe200078e0207 */
[----:B------:R-:W-:Y:S01]  /*10c0*/  LOP3.LUT R8, R167, 0x38, R162, 0xf8, !PT ;  /* 0x00000038a7087812 */ /* 0x000fe200078ef8a2 */
[----:B------:R-:W-:Y:S01]  /*10d0*/  IMAD.IADD R195, R165, 0x1, -R6 ;  /* 0x00000001a5c37824 */ /* 0x000fe200078e0a06 */
[----:B------:R-:W-:Y:S01]  /*10e0*/  LOP3.LUT R12, R167, 0x38, R163, 0xf8, !PT ;  /* 0x00000038a70c7812 */ /* 0x000fe200078ef8a3 */
[----:B------:R-:W-:Y:S01]  /*10f0*/  IMAD.SHL.U32 R3, R3, 0x40, RZ ;  /* 0x0000004003037824 */ /* 0x000fe200078e00ff */
[----:B------:R-:W-:Y:S01]  /*1100*/  LOP3.LUT R5, R5, 0xffffe000, RZ, 0xc0, !PT ;  /* 0xffffe00005057812 */ /* 0x000fe200078ec0ff */
[----:B------:R-:W-:Y:S01]  /*1110*/  IMAD.SHL.U32 R176, R195, 0x40, RZ ;  /* 0x00000040c3b07824 */ /* 0x000fe200078e00ff */
[----:B------:R-:W-:Y:S02]  /*1120*/  LOP3.LUT R8, R8, R223, RZ, 0x3c, !PT ;  /* 0x000000df08087212 */ /* 0x000fe400078e3cff */
[----:B------:R-:W-:-:S02]  /*1130*/  LOP3.LUT R179, R3, 0xfffffe00, RZ, 0xc0, !PT ;  /* 0xfffffe0003b37812 */ /* 0x000fc400078ec0ff */
[----:B------:R-:W-:Y:S02]  /*1140*/  LOP3.LUT R176, R176, 0x1c0, RZ, 0xc0, !PT ;  /* 0x000001c0b0b07812 */ /* 0x000fe400078ec0ff */
[----:B------:R-:W-:Y:S02]  /*1150*/  LOP3.LUT R12, R12, R223, RZ, 0x3c, !PT ;  /* 0x000000df0c0c7212 */ /* 0x000fe400078e3cff */
[----:B------:R-:W-:Y:S02]  /*1160*/  SHF.R.U32.HI R177, RZ, 0x3, R176 ;  /* 0x00000003ffb17819 */ /* 0x000fe400000116b0 */
[C---:B------:R-:W-:Y:S02]  /*1170*/  LOP3.LUT R4, R176.reuse, 0x38, R162, 0xf8, !PT ;  /* 0x00000038b0047812 */ /* 0x040fe400078ef8a2 */
[----:B------:R-:W-:Y:S02]  /*1180*/  LOP3.LUT R6, R176, 0x38, R163, 0xf8, !PT ;  /* 0x00000038b0067812 */ /* 0x000fe400078ef8a3 */
[----:B------:R-:W-:-:S02]  /*1190*/  LOP3.LUT R3, R4, R177, RZ, 0x3c, !PT ;  /* 0x000000b104037212 */ /* 0x000fc400078e3cff */
[----:B------:R-:W-:Y:S02]  /*11a0*/  LOP3.LUT R6, R6, R177, RZ, 0x3c, !PT ;  /* 0x000000b106067212 */ /* 0x000fe400078e3cff */
[-CC-:B------:R-:W-:Y:S01]  /*11b0*/  IADD3 R222, R3, R10.reuse, R178.reuse ;  /* 0x0000000a03de7210 */ /* 0x180fe20007ffe0b2 */
[----:B------:R-:W-:Y:S01]  /*11c0*/  IMAD.U32 R3, RZ, RZ, UR5 ;  /* 0x00000005ff037e24 */ /* 0x000fe2000f8e00ff */
[--C-:B------:R-:W-:Y:S02]  /*11d0*/  IADD3 R8, R8, R10, R179.reuse ;  /* 0x0000000a08087210 */ /* 0x100fe40007ffe0b3 */
[-C--:B------:R-:W-:Y:S02]  /*11e0*/  IADD3 R6, R6, R5.reuse, R178 ;  /* 0x0000000506067210 */ /* 0x080fe40007ffe0b2 */
[----:B------:R0:W-:Y:S01]  /*11f0*/  STL [R1+0x30], R3 ;  /* 0x0000300301007387 */ /* 0x0001e20000100800 */
[----:B------:R-:W-:Y:S02]  /*1200*/  IADD3 R12, R12, R5, R179 ;  /* 0x000000050c0c7210 */ /* 0x000fe40007ffe0b3 */
[----:B------:R-:W-:Y:S01]  /*1210*/  SHF.R.S32.HI R4, RZ, 0x1f, R182 ;  /* 0x0000001fff047819 */ /* 0x000fe200000114b6 */
[----:B------:R1:W-:Y:S01]  /*1220*/  STL [R1+0x34], R0 ;  /* 0x0000340001007387 */ /* 0x0003e20000100800 */
[----:B------:R-:W-:-:S02]  /*1230*/  SHF.R.S32.HI R4, RZ, 0x1f, R169 ;  /* 0x0000001fff047819 */ /* 0x000fc400000114a9 */
[----:B------:R-:W-:Y:S02]  /*1240*/  SHF.R.S32.HI R10, RZ, 0x1f, R171 ;  /* 0x0000001fff0a7819 */ /* 0x000fe400000114ab */
[----:B------:R-:W-:Y:S02]  /*1250*/  SHF.R.S32.HI R5, RZ, 0x1f, R170 ;  /* 0x0000001fff057819 */ /* 0x000fe400000114aa */
[----:B0-----:R-:W-:Y:S02]  /*1260*/  LEA.HI R3, R191, R191, RZ, 0x1 ;  /* 0x000000bfbf037211 */ /* 0x001fe400078f08ff */
[----:B------:R-:W-:Y:S02]  /*1270*/  SHF.R.S32.HI R7, RZ, 0x1f, R172 ;  /* 0x0000001fff077819 */ /* 0x000fe400000114ac */
[----:B-1----:R-:W-:Y:S02]  /*1280*/  LOP3.LUT R0, R3, 0x1ffffffe, RZ, 0xc0, !PT ;  /* 0x1ffffffe03007812 */ /* 0x002fe400078ec0ff */
[----:B------:R-:W-:-:S02]  /*1290*/  SHF.R.S32.HI R9, RZ, 0x1f, R183 ;  /* 0x0000001fff097819 */ /* 0x000fc400000114b7 */
[----:B------:R-:W-:Y:S01]  /*12a0*/  SHF.L.U64.HI R197, R169, 0x1, R4 ;  /* 0x00000001a9c57819 */ /* 0x000fe20000010204 */
[----:B------:R-:W-:Y:S01]  /*12b0*/  IMAD.IADD R3, R191, 0x1, -R0 ;  /* 0x00000001bf037824 */ /* 0x000fe200078e0a00 */
[----:B------:R-:W-:Y:S02]  /*12c0*/  LOP3.LUT R0, R167, 0x38, R16, 0xf8, !PT ;  /* 0x00000038a7007812 */ /* 0x000fe400078ef810 */
[----:B------:R-:W-:Y:S02]  /*12d0*/  SHF.L.U64.HI R201, R171, 0x1, R10 ;  /* 0x00000001abc97819 */ /* 0x000fe4000001020a */
[----:B------:R-:W-:Y:S02]  /*12e0*/  LOP3.LUT R0, R179, R0, R223, 0xf6, !PT ;  /* 0x00000000b3007212 */ /* 0x000fe400078ef6df */
[----:B------:R-:W-:Y:S02]  /*12f0*/  SHF.L.U64.HI R214, R170, 0x1, R5 ;  /* 0x00000001aad67819 */ /* 0x000fe40000010205 */
[----:B------:R-:W-:-:S02]  /*1300*/  SHF.L.U64.HI R216, R172, 0x1, R7 ;  /* 0x00000001acd87819 */ /* 0x000fc40000010207 */
[----:B------:R-:W-:Y:S02]  /*1310*/  SHF.R.S32.HI R162, RZ, 0x3, R162 ;  /* 0x00000003ffa27819 */ /* 0x000fe400000114a2 */
[----:B------:R-:W-:Y:S02]  /*1320*/  SHF.R.S32.HI R163, RZ, 0x3, R163 ;  /* 0x00000003ffa37819 */ /* 0x000fe400000114a3 */
[----:B------:R-:W-:Y:S02]  /*1330*/  LEA R221, R0, UR4, 0x1 ;  /* 0x0000000400dd7c11 */ /* 0x000fe4000f8e08ff */
[----:B------:R-:W-:Y:S02]  /*1340*/  LEA R222, R222, UR4, 0x1 ;  /* 0x00000004dede7c11 */ /* 0x000fe4000f8e08ff */
[----:B------:R-:W-:Y:S02]  /*1350*/  LEA R219, R8, UR4, 0x1 ;  /* 0x0000000408db7c11 */ /* 0x000fe4000f8e08ff */
[----:B------:R-:W-:-:S02]  /*1360*/  LEA R220, R6, UR4, 0x1 ;  /* 0x0000000406dc7c11 */ /* 0x000fc4000f8e08ff */
[----:B------:R-:W-:Y:S02]  /*1370*/  LEA R218, R12, UR4, 0x1 ;  /* 0x000000040cda7c11 */ /* 0x000fe4000f8e08ff */
[----:B------:R-:W-:-:S07]  /*1380*/  LEA R228, R3, R226, 0x3 ;  /* 0x000000e203e47211 */ /* 0x000fce00078e18ff */
.L_x_663:
[----:B0--3--:R-:W0:Y:S01]  /*1390*/  LDC.64 R4, c[0x0][0xc88] ;  /* 0x00032200ff047b82 */ /* 0x009e220000000a00 */
[----:B------:R-:W-:Y:S01]  /*13a0*/  ULDC.64 UR4, c[0x0][0xa28] ;  /* 0x00028a0000047ab9 */ /* 0x000fe20000000a00 */
[----:B------:R-:W-:Y:S01]  /*13b0*/  ULDC.64 UR8, c[0x0][0xa18] ;  /* 0x0002860000087ab9 */ /* 0x000fe20000000a00 */
[----:B------:R-:W-:Y:S01]  /*13c0*/  ULDC.64 UR6, c[0x0][0xa08] ;  /* 0x0002820000067ab9 */ /* 0x000fe20000000a00 */
[----:B0-----:R-:W-:-:S05]  /*13d0*/  IMAD.WIDE R4, R31, 0x4, R4 ;  /* 0x000000041f047825 */ /* 0x001fca00078e0204 */
[----:B--2---:R-:W2:Y:S01]  /*13e0*/  LDG.E R188, desc[UR60][R4.64] ;  /* 0x0000003c04bc7981 */ /* 0x004ea2000c1e1900 */
[----:B------:R-:W-:Y:S01]  /*13f0*/  ISETP.NE.U32.AND P2, PT, RZ, UR4, PT ;  /* 0x00000004ff007c0c */ /* 0x000fe2000bf45070 */
[----:B------:R-:W-:Y:S01]  /*1400*/  IMAD.MOV.U32 R3, RZ, RZ, RZ ;  /* 0x000000ffff037224 */ /* 0x000fe200078e00ff */
[----:B------:R-:W-:Y:S01]  /*1410*/  ISETP.NE.U32.AND P1, PT, RZ, UR8, PT ;  /* 0x00000008ff007c0c */ /* 0x000fe2000bf25070 */
[----:B------:R-:W-:Y:S01]  /*1420*/  IMAD.MOV.U32 R133, RZ, RZ, RZ ;  /* 0x000000ffff857224 */ /* 0x000fe200078e00ff */
[----:B------:R-:W-:Y:S02]  /*1430*/  ISETP.NE.AND.EX P2, PT, RZ, UR5, PT, P2 ;  /* 0x00000005ff007c0c */ /* 0x000fe4000bf45320 */
[----:B------:R-:W-:Y:S02]  /*1440*/  ISETP.NE.AND.EX P1, PT, RZ, UR9, PT, P1 ;  /* 0x00000009ff007c0c */ /* 0x000fe4000bf25310 */
[----:B------:R-:W-:-:S04]  /*1450*/  ISETP.NE.U32.AND P0, PT, RZ, UR6, PT ;  /* 0x00000006ff007c0c */ /* 0x000fc8000bf05070 */
[----:B------:R-:W-:Y:S02]  /*1460*/  ISETP.NE.AND.EX P0, PT, RZ, UR7, PT, P0 ;  /* 0x00000007ff007c0c */ /* 0x000fe4000bf05300 */
[----:B--2---:R-:W-:Y:S01]  /*1470*/  SHF.R.S32.HI R193, RZ, 0x1f, R188 ;  /* 0x0000001fffc17819 */ /* 0x004fe200000114bc */
[C---:B------:R-:W-:Y:S02]  /*1480*/  IMAD.SHL.U32 R186, R188.reuse, 0x4, RZ ;  /* 0x00000004bcba7824 */ /* 0x040fe400078e00ff */
[C---:B------:R-:W-:Y:S02]  /*1490*/  @P2 LEA R4, P3, R188.reuse, UR4, 0x2 ;  /* 0x00000004bc042c11 */ /* 0x040fe4000f8610ff */
[C-C-:B------:R-:W-:Y:S02]  /*14a0*/  SHF.L.U64.HI R187, R188.reuse, 0x2, R193.reuse ;  /* 0x00000002bcbb7819 */ /* 0x140fe400000102c1 */
[----:B------:R-:W-:Y:S01]  /*14b0*/  @P2 LEA.HI.X R5, R188, UR5, R193, 0x2, P3 ;  /* 0x00000005bc052c11 */ /* 0x000fe200098f14c1 */
[----:B------:R-:W-:Y:S01]  /*14c0*/  ULDC UR4, c[0x0][0x288] ;  /* 0x0000a20000047ab9 */ /* 0x000fe20000000800 */
[----:B------:R-:W-:-:S03]  /*14d0*/  IADD3 R8, P4, R186, UR6, RZ ;  /* 0x00000006ba087c10 */ /* 0x000fc6000ff9e0ff */
[----:B------:R0:W5:Y:S01]  /*14e0*/  @P2 LDG.E R3, desc[UR60][R4.64] ;  /* 0x0000003c04032981 */ /* 0x000162000c1e1900 */
[----:B------:R-:W-:Y:S01]  /*14f0*/  @P1 IADD3 R6, P2, R186, UR8, RZ ;  /* 0x00000008ba061c10 */ /* 0x000fe2000ff5e0ff */
[----:B------:R-:W-:Y:S01]  /*1500*/  IMAD.U32 R146, RZ, RZ, UR4 ;  /* 0x00000004ff927e24 */ /* 0x000fe2000f8e00ff */
[C---:B------:R-:W-:Y:S01]  /*1510*/  IADD3.X R9, R187.reuse, UR7, RZ, P4, !PT ;  /* 0x00000007bb097c10 */ /* 0x040fe2000a7fe4ff */
[----:B------:R-:W-:Y:S01]  /*1520*/  ULDC.64 UR4, c[0x0][0x418] ;  /* 0x0001060000047ab9 */ /* 0x000fe20000000a00 */
[----:B------:R-:W-:-:S03]  /*1530*/  @P1 IADD3.X R7, R187, UR9, RZ, P2, !PT ;  /* 0x00000009bb071c10 */ /* 0x000fc600097fe4ff */
[----:B------:R0:W5:Y:S01]  /*1540*/  @P0 LDG.E R133, desc[UR60][R8.64] ;  /* 0x0000003c08850981 */ /* 0x000162000c1e1900 */
[----:B------:R-:W-:Y:S01]  /*1550*/  UISETP.NE.U32.AND UP0, UPT, UR4, URZ, UPT ;  /* 0x0000003f0400728c */ /* 0x000fe2000bf05070 */
[----:B------:R-:W-:Y:S02]  /*1560*/  ULDC.64 UR8, c[0x0][0xa20] ;  /* 0x0002880000087ab9 */ /* 0x000fe40000000a00 */
[----:B------:R0:W5:Y:S01]  /*1570*/  @P1 LDG.E R146, desc[UR60][R6.64] ;  /* 0x0000003c06921981 */ /* 0x000162000c1e1900 */
[----:B------:R-:W-:Y:S01]  /*1580*/  UISETP.NE.AND.EX UP0, UPT, UR5, URZ, UPT, UP0 ;  /* 0x0000003f0500728c */ /* 0x000fe2000bf05300 */
[----:B------:R-:W-:Y:S01]  /*1590*/  ULDC UR4, c[0x0][0x424] ;  /* 0x0001090000047ab9 */ /* 0x000fe20000000800 */
[----:B------:R-:W-:Y:S02]  /*15a0*/  ISETP.NE.U32.AND P2, PT, RZ, UR8, PT ;  /* 0x00000008ff007c0c */ /* 0x000fe4000bf45070 */
[----:B------:R-:W-:Y:S01]  /*15b0*/  USEL UR4, UR4, 0x1, UP0 ;  /* 0x0000000104047887 */ /* 0x000fe20008000000 */
[----:B------:R-:W-:Y:S01]  /*15c0*/  ULDC UR5, c[0x0][0x2f0] ;  /* 0x0000bc0000057ab9 */ /* 0x000fe20000000800 */
[----:B------:R-:W-:-:S02]  /*15d0*/  ISETP.NE.AND.EX P2, PT, RZ, UR9, PT, P2 ;  /* 0x00000009ff007c0c */ /* 0x000fc4000bf45320 */
[----:B------:R-:W-:-:S03]  /*15e0*/  UIMAD UR4, UR4, UR5, URZ ;  /* 0x00000005040472a4 */ /* 0x000fc6000f8e023f */
[----:B------:R-:W-:Y:S01]  /*15f0*/  ULDC UR5, c[0x0][0x348] ;  /* 0x0000d20000057ab9 */ /* 0x000fe20000000800 */
[----:B------:R-:W-:Y:S02]  /*1600*/  IMAD.MOV.U32 R190, RZ, RZ, R29 ;  /* 0x000000ffffbe7224 */ /* 0x000fe400078e001d */
[----:B------:R-:W-:Y:S02]  /*1610*/  IMAD.MOV.U32 R185, RZ, RZ, R30 ;  /* 0x000000ffffb97224 */ /* 0x000fe400078e001e */
[----:B------:R-:W-:Y:S01]  /*1620*/  IMAD.MOV.U32 R102, RZ, RZ, R188 ;  /* 0x000000ffff667224 */ /* 0x000fe200078e00bc */
[----:B0---4-:R-:W-:Y:S06]  /*1630*/  @P1 BRA `(.L_x_449) ;  /* 0x0000000000241947 */ /* 0x011fec0003800000 */
[----:B------:R-:W-:Y:S02]  /*1640*/  ULDC.64 UR6, c[0x0][0xa00] ;  /* 0x0002800000067ab9 */ /* 0x000fe40000000a00 */
[----:B------:R-:W-:-:S04]  /*1650*/  ISETP.NE.U32.AND P1, PT, RZ, UR6, PT ;  /* 0x00000006ff007c0c */ /* 0x000fc8000bf25070 */
[----:B------:R-:W-:-:S13]  /*1660*/  ISETP.NE.AND.EX P1, PT, RZ, UR7, PT, P1 ;  /* 0x00000007ff007c0c */ /* 0x000fda000bf25310 */
[----:B------:R-:W-:Y:S05]  /*1670*/  @!P1 BRA `(.L_x_449) ;  /* 0x0000000000149947 */ /* 0x000fea0003800000 */
[----:B------:R-:W0:Y:S02]  /*1680*/  LDC.64 R4, c[0x0][0xa00] ;  /* 0x00028000ff047b82 */ /* 0x000e240000000a00 */
[----:B0-----:R-:W-:-:S05]  /*1690*/  IMAD.WIDE R4, R102, 0x4, R4 ;  /* 0x0000000466047825 */ /* 0x001fca00078e0204 */
[----:B-----5:R-:W2:Y:S04]  /*16a0*/  LDG.E R146, desc[UR60][R4.64] ;  /* 0x0000003c04927981 */ /* 0x020ea8000c1e1900 */
[----:B------:R-:W2:Y:S02]  /*16b0*/  LDG.E R7, desc[UR60][R4.64+0x4] ;  /* 0x0000043c04077981 */ /* 0x000ea4000c1e1900 */
[----:B--2---:R-:W-:-:S07]  /*16c0*/  IMAD.IADD R146, R7, 0x1, -R146 ;  /* 0x0000000107927824 */ /* 0x004fce00078e0a92 */
.L_x_449:
[----:B------:R-:W-:Y:S01]  /*16d0*/  MOV R25, UR5 ;  /* 0x0000000500197c02 */ /* 0x000fe20008000f00 */
[----:B------:R-:W-:Y:S01]  /*16e0*/  IMAD.U32 R26, RZ, RZ, UR4 ;  /* 0x00000004ff1a7e24 */ /* 0x000fe2000f8e00ff */
[----:B------:R-:W-:Y:S06]  /*16f0*/  @!P2 BRA `(.L_x_450) ;  /* 0x000000000010a947 */ /* 0x000fec0003800000 */
[----:B------:R-:W-:-:S04]  /*1700*/  IADD3 R4, P0, R186, UR8, RZ ;  /* 0x00000008ba047c10 */ /* 0x000fc8000ff1e0ff */
[----:B------:R-:W-:-:S05]  /*1710*/  IADD3.X R5, R187, UR9, RZ, P0, !PT ;  /* 0x00000009bb057c10 */ /* 0x000fca00087fe4ff */
[----:B------:R0:W5:Y:S01]  /*1720*/  LDG.E R26, desc[UR60][R4.64] ;  /* 0x0000003c041a7981 */ /* 0x000162000c1e1900 */
[----:B------:R-:W-:Y:S05]  /*1730*/  BRA `(.L_x_451) ;  /* 0x0000000000107947 */ /* 0x000fea0003800000 */
.L_x_450:
[----:B------:R-:W-:Y:S05]  /*1740*/  @!P0 BRA `(.L_x_451) ;  /* 0x00000000000c8947 */ /* 0x000fea0003800000 */
[----:B------:R-:W2:Y:S04]  /*1750*/  LDG.E R5, desc[UR60][R8.64] ;  /* 0x0000003c08057981 */ /* 0x000ea8000c1e1900 */
[----:B------:R-:W2:Y:S02]  /*1760*/  LDG.E R26, desc[UR60][R8.64+0x4] ;  /* 0x0000043c081a7981 */ /* 0x000ea4000c1e1900 */
[----:B--2---:R-:W-:-:S07]  /*1770*/  IMAD.IADD R26, R26, 0x1, -R5 ;  /* 0x000000011a1a7824 */ /* 0x004fce00078e0a05 */
.L_x_451:
[----:B------:R-:W-:Y:S02]  /*1780*/  ULDC.64 UR4, c[0x0][0xa10] ;  /* 0x0002840000047ab9 */ /* 0x000fe40000000a00 */
[----:B------:R-:W-:-:S04]  /*1790*/  ISETP.NE.U32.AND P0, PT, RZ, UR4, PT ;  /* 0x00000004ff007c0c */ /* 0x000fc8000bf05070 */
[----:B------:R-:W-:Y:S01]  /*17a0*/  ISETP.NE.AND.EX P0, PT, RZ, UR5, PT, P0 ;  /* 0x00000005ff007c0c */ /* 0x000fe2000bf05300 */
[----:B-----5:R-:W-:Y:S01]  /*17b0*/  IMAD.IADD R8, R26, 0x1, -R3 ;  /* 0x000000011a087824 */ /* 0x020fe200078e0a03 */
[----:B------:R-:W-:-:S11]  /*17c0*/  ULDC.64 UR4, c[0x0][0xa30] ;  /* 0x00028c0000047ab9 */ /* 0x000fd60000000a00 */
[----:B0-----:R-:W0:Y:S02]  /*17d0*/  @P0 LDC.64 R4, c[0x0][0xa10] ;  /* 0x00028400ff040b82 */ /* 0x001e240000000a00 */
[----:B0-----:R-:W-:-:S05]  /*17e0*/  @P0 IMAD.WIDE R4, R102, 0x4, R4 ;  /* 0x0000000466040825 */ /* 0x001fca00078e0204 */
[----:B------:R-:W2:Y:S04]  /*17f0*/  @P0 LDG.E R0, desc[UR60][R4.64] ;  /* 0x0000003c04000981 */ /* 0x000ea8000c1e1900 */
[----:B------:R-:W2:Y:S01]  /*1800*/  @P0 LDG.E R9, desc[UR60][R4.64+0x4] ;  /* 0x0000043c04090981 */ /* 0x000ea2000c1e1900 */
[----:B------:R-:W-:Y:S01]  /*1810*/  IMAD.MOV R130, RZ, RZ, -R8 ;  /* 0x000000ffff827224 */ /* 0x000fe200078e0a08 */
[----:B------:R-:W-:Y:S01]  /*1820*/  ISETP.NE.U32.AND P1, PT, RZ, UR4, PT ;  /* 0x00000004ff007c0c */ /* 0x000fe2000bf25070 */
[----:B------:R-:W-:-:S03]  /*1830*/  IMAD.MOV.U32 R145, RZ, RZ, R26 ;  /* 0x000000ffff917224 */ /* 0x000fc600078e001a */
[----:B------:R-:W-:Y:S02]  /*1840*/  VIMNMX R130, RZ, R130, !PT ;  /* 0x00000082ff827248 */ /* 0x000fe40007fe0100 */
[----:B------:R-:W-:-:S13]  /*1850*/  ISETP.NE.AND.EX P1, PT, RZ, UR5, PT, P1 ;  /* 0x00000005ff007c0c */ /* 0x000fda000bf25310 */
[----:B------:R-:W-:-:S04]  /*1860*/  @P1 IADD3 R6, P2, R186, UR4, RZ ;  /* 0x00000004ba061c10 */ /* 0x000fc8000ff5e0ff */
[----:B------:R-:W-:-:S05]  /*1870*/  @P1 IADD3.X R7, R187, UR5, RZ, P2, !PT ;  /* 0x00000005bb071c10 */ /* 0x000fca00097fe4ff */
[----:B------:R0:W5:Y:S01]  /*1880*/  @P1 LDG.E R145, desc[UR60][R6.64] ;  /* 0x0000003c06911981 */ /* 0x000162000c1e1900 */
[----:B--2---:R-:W-:-:S04]  /*1890*/  @P0 IMAD.IADD R25, R9, 0x1, -R0 ;  /* 0x0000000109190824 */ /* 0x004fc800078e0a00 */
[----:B------:R-:W-:-:S04]  /*18a0*/  IMAD.IADD R147, R8, 0x1, R25 ;  /* 0x0000000108937824 */ /* 0x000fc800078e0219 */
[----:B------:R-:W-:-:S04]  /*18b0*/  VIADD R0, R147, 0x5f ;  /* 0x0000005f93007836 */ /* 0x000fc80000000000 */
[----:B------:R-:W-:-:S05]  /*18c0*/  IMAD.HI R0, R0, 0x2aaaaaab, RZ ;  /* 0x2aaaaaab00007827 */ /* 0x000fca00078e02ff */
[----:B------:R-:W-:-:S04]  /*18d0*/  SHF.R.U32.HI R3, RZ, 0x1f, R0 ;  /* 0x0000001fff037819 */ /* 0x000fc80000011600 */
[----:B------:R-:W-:-:S05]  /*18e0*/  LEA.HI.SX32 R194, R0, R3, 0x1c ;  /* 0x0000000300c27211 */ /* 0x000fca00078fe2ff */
[----:B------:R-:W-:-:S05]  /*18f0*/  IMAD R0, R194, 0x60, -R8 ;  /* 0x00000060c2007824 */ /* 0x000fca00078e0a08 */
[----:B------:R-:W-:-:S04]  /*1900*/  VIMNMX R3, R0, R25, PT ;  /* 0x0000001900037248 */ /* 0x000fc80003fe0100 */
[----:B------:R-:W-:Y:S01]  /*1910*/  ISETP.GT.AND P0, PT, R3, R130, PT ;  /* 0x000000820300720c */ /* 0x000fe20003f04270 */
[----:B------:R-:W-:-:S05]  /*1920*/  IMAD.WIDE.U32 R130, R130, -0x55555555, RZ ;  /* 0xaaaaaaab82827825 */ /* 0x000fca00078e00ff */
[----:B------:R-:W-:-:S05]  /*1930*/  SHF.R.U32.HI R130, RZ, 0x6, R131 ;  /* 0x00000006ff827819 */ /* 0x000fca0000011683 */
[----:B------:R-:W-:Y:S02]  /*1940*/  IMAD.MOV.U32 R24, RZ, RZ, R130 ;  /* 0x000000ffff187224 */ /* 0x000fe400078e0082 */
[----:B------:R-:W-:-:S05]  /*1950*/  @P0 IADD3 R0, R3, 0x5f, RZ ;  /* 0x0000005f03000810 */ /* 0x000fca0007ffe0ff */
[----:B------:R-:W-:-:S05]  /*1960*/  @P0 IMAD.HI R0, R0, 0x2aaaaaab, RZ ;  /* 0x2aaaaaab00000827 */ /* 0x000fca00078e02ff */
[----:B------:R-:W-:-:S04]  /*1970*/  @P0 SHF.R.U32.HI R3, RZ, 0x1f, R0 ;  /* 0x0000001fff030819 */ /* 0x000fc80000011600 */
[----:B------:R-:W-:Y:S02]  /*1980*/  @P0 LEA.HI.SX32 R24, R0, R3, 0x1c ;  /* 0x0000000300180211 */ /* 0x000fe400078fe2ff */
[----:B------:R-:W-:Y:S02]  /*1990*/  PLOP3.LUT P0, PT, PT, PT, PT, 0x80, 0x0 ;  /* 0x000000000000781c */ /* 0x000fe40003f0f070 */
[----:B------:R-:W-:-:S13]  /*19a0*/  ISETP.GT.AND P1, PT, R24, R130, PT ;  /* 0x000000821800720c */ /* 0x000fda0003f24270 */
[----:B0-----:R-:W-:Y:S05]  /*19b0*/  @!P1 BRA `(.L_x_452) ;  /* 0x0000009400209947 */ /* 0x001fea0003800000 */
[----:B------:R-:W-:Y:S01]  /*19c0*/  VIADD R126, R2, 0x18400 ;  /* 0x00018400027e7836 */ /* 0x000fe20000000000 */
[----:B------:R-:W-:Y:S04]  /*19d0*/  BSSY B6, `(.L_x_453) ;  /* 0x0000013000067945 */ /* 0x000fe80003800000 */
[----:B------:R-:W-:-:S13]  /*19e0*/  LOP3.LUT P0, RZ, R126, 0x3ff, RZ, 0xc0, !PT ;  /* 0x000003ff7eff7812 */ /* 0x000fda000780c0ff */
[----:B------:R-:W-:Y:S05]  /*19f0*/  @!P0 BRA `(.L_x_454) ;  /* 0x0000000000408947 */ /* 0x000fea0003800000 */
        /* <DEDUP_REMOVED lines=8> */
[----:B------:R-:W-:Y:S01]  /*1a80*/  MOV R8, 0x70 ;  /* 0x0000007000087802 */ /* 0x000fe20000000f00 */
[----:B------:R-:W-:Y:S02]  /*1a90*/  IMAD.U32 R6, RZ, RZ, UR4 ;  /* 0x00000004ff067e24 */ /* 0x000fe4000f8e00ff */
[----:B------:R-:W-:-:S02]  /*1aa0*/  IMAD.U32 R7, RZ, RZ, UR5 ;  /* 0x00000005ff077e24 */ /* 0x000fc4000f8e00ff */
[----:B------:R-:W-:Y:S02]  /*1ab0*/  IMAD.U32 R11, RZ, RZ, UR7 ;  /* 0x00000007ff0b7e24 */ /* 0x000fe4000f8e00ff */
[----:B------:R-:W-:Y:S02]  /*1ac0*/  IMAD.MOV.U32 R12, RZ, RZ, 0x1 ;  /* 0x00000001ff0c7424 */ /* 0x000fe400078e00ff */
[----:B0-----:R-:W-:-:S07]  /*1ad0*/  IMAD.MOV.U32 R13, RZ, RZ, RZ ;  /* 0x000000ffff0d7224 */ /* 0x001fce00078e00ff */
[----:B------:R-:W-:-:S07]  /*1ae0*/  LEPC R20, `(.L_x_454) ;  /* 0x000000001014794e */ /* 0x000fce0000000000 */
[----:B-1---5:R-:W-:Y:S05]  /*1af0*/  CALL.ABS.NOINC R14 ;  /* 0x000000000e007343 */ /* 0x022fea0003c00000 */
.L_x_454:
[----:B------:R-:W-:Y:S05]  /*1b00*/  BSYNC B6 ;  /* 0x0000000000067941 */ /* 0x000fea0003800000 */
.L_x_453:
        /* <DEDUP_REMOVED lines=19> */
[----:B-1---5:R-:W-:Y:S05]  /*1c40*/  CALL.ABS.NOINC R14 ;  /* 0x000000000e007343 */ /* 0x022fea0003c00000 */
.L_x_456:
[----:B------:R-:W-:Y:S05]  /*1c50*/  BSYNC B6 ;  /* 0x0000000000067941 */ /* 0x000fea0003800000 */
.L_x_455:
[----:B------:R-:W-:Y:S01]  /*1c60*/  ULDC.64 UR4, c[0x0][0x9f8] ;  /* 0x00027e0000047ab9 */ /* 0x000fe20000000a00 */
[----:B------:R-:W-:Y:S01]  /*1c70*/  VIADD R0, R16, 0x20 ;  /* 0x0000002010007836 */ /* 0x000fe20000000000 */
[----:B------:R-:W-:Y:S01]  /*1c80*/  ISETP.NE.U32.AND P0, PT, RZ, UR4, PT ;  /* 0x00000004ff007c0c */ /* 0x000fe2000bf05070 */
[----:B------:R-:W0:Y:S03]  /*1c90*/  LDC.64 R96, c[0x0][0x3f8] ;  /* 0x0000fe00ff607b82 */ /* 0x000e260000000a00 */
[----:B------:R-:W-:-:S05]  /*1ca0*/  ISETP.NE.AND.EX P0, PT, RZ, UR5, PT, P0 ;  /* 0x00000005ff007c0c */ /* 0x000fca000bf05300 */
[----:B------:R-:W1:Y:S08]  /*1cb0*/  LDC R129, c[0x0][0x3f4] ;  /* 0x0000fd00ff817b82 */ /* 0x000e700000000800 */
[----:B------:R-:W-:Y:S01]  /*1cc0*/  @P0 IADD3 R4, P1, R186, UR4, RZ ;  /* 0x00000004ba040c10 */ /* 0x000fe2000ff3e0ff */
[----:B------:R-:W-:Y:S01]  /*1cd0*/  ULDC UR4, c[0x0][0x2f4] ;  /* 0x0000bd0000047ab9 */ /* 0x000fe20000000800 */
[----:B------:R-:W2:Y:S02]  /*1ce0*/  LDC.64 R90, c[0x0][0x408] ;  /* 0x00010200ff5a7b82 */ /* 0x000ea40000000a00 */
[----:B------:R-:W-:Y:S01]  /*1cf0*/  @P0 IADD3.X R5, R187, UR5, RZ, P1, !PT ;  /* 0x00000005bb050c10 */ /* 0x000fe20008ffe4ff */
[----:B------:R-:W-:-:S04]  /*1d00*/  ULDC UR5, c[0x0][0x320] ;  /* 0x0000c80000057ab9 */ /* 0x000fc80000000800 */
[----:B------:R3:W4:Y:S01]  /*1d10*/  @P0 LDG.E R102, desc[UR60][R4.64] ;  /* 0x0000003c04660981 */ /* 0x000722000c1e1900 */
[----:B------:R-:W-:Y:S01]  /*1d20*/  ISETP.GE.AND P1, PT, R0, UR4, PT ;  /* 0x0000000400007c0c */ /* 0x000fe2000bf26270 */
[----:B0-----:R-:W-:Y:S01]  /*1d30*/  IMAD.WIDE.U32 R98, R165, R96, R16 ;  /* 0x00000060a5627225 */ /* 0x001fe200078e0010 */
[----:B------:R-:W-:Y:S01]  /*1d40*/  ISETP.GE.AND P0, PT, R16, UR4, PT ;  /* 0x0000000410007c0c */ /* 0x000fe2000bf06270 */
[----:B------:R-:W0:Y:S01]  /*1d50*/  S2R R148, SR_TID.X ;  /* 0x0000000000947919 */ /* 0x000e220000002100 */
[----:B------:R-:W-:Y:S01]  /*1d60*/  SEL R6, RZ, 0xffffffff, P1 ;  /* 0xffffffffff067807 */ /* 0x000fe20000800000 */
[----:B------:R-:W-:Y:S01]  /*1d70*/  IMAD.MOV.U32 R131, RZ, RZ, 0x20 ;  /* 0x00000020ff837424 */ /* 0x000fe200078e00ff */
[----:B------:R-:W-:Y:S01]  /*1d80*/  SEL R3, RZ, 0x1, P0 ;  /* 0x00000001ff037807 */ /* 0x000fe20000000000 */
[----:B------:R-:W-:Y:S01]  /*1d90*/  IMAD.SHL.U32 R111, R96, 0x40, RZ ;  /* 0x00000040606f7824 */ /* 0x000fe200078e00ff */
[----:B------:R-:W-:Y:S01]  /*1da0*/  ISETP.GE.AND P0, PT, R0, UR5, PT ;  /* 0x0000000500007c0c */ /* 0x000fe2000bf06270 */
[----:B------:R-:W-:Y:S01]  /*1db0*/  IMAD.SHL.U32 R6, R6, 0x2, RZ ;  /* 0x0000000206067824 */ /* 0x000fe200078e00ff */
[----:B------:R-:W-:Y:S01]  /*1dc0*/  ISETP.GE.AND P1, PT, R19, UR4, PT ;  /* 0x0000000413007c0c */ /* 0x000fe2000bf26270 */
[----:B------:R-:W-:Y:S01]  /*1dd0*/  IMAD R117, R191, 0x40, R165 ;  /* 0x00000040bf757824 */ /* 0x000fe200078e02a5 */
[----:B---3--:R-:W-:-:S02]  /*1de0*/  SEL R4, RZ, 0xffffffff, P0 ;  /* 0xffffffffff047807 */ /* 0x008fc40000000000 */
[----:B------:R-:W-:Y:S01]  /*1df0*/  LOP3.LUT R6, R6, 0x2, R3, 0xe2, !PT ;  /* 0x0000000206067812 */ /* 0x000fe200078ee203 */
[----:B------:R-:W-:Y:S01]  /*1e00*/  VIADD R3, R16, 0x40 ;  /* 0x0000004010037836 */ /* 0x000fe20000000000 */
[----:B------:R-:W-:Y:S01]  /*1e10*/  SHF.R.S32.HI R9, RZ, 0x1f, R165 ;  /* 0x0000001fff097819 */ /* 0x000fe200000114a5 */
[----:B------:R-:W-:Y:S01]  /*1e20*/  IMAD.SHL.U32 R8, R4, 0x2, RZ ;  /* 0x0000000204087824 */ /* 0x000fe200078e00ff */
[----:B------:R-:W-:Y:S01]  /*1e30*/  SEL R4, RZ, 0x8, P1 ;  /* 0x00000008ff047807 */ /* 0x000fe20000800000 */
[----:B--2---:R-:W-:Y:S01]  /*1e40*/  IMAD.WIDE.U32 R92, R165, R90, R16 ;  /* 0x0000005aa55c7225 */ /* 0x004fe200078e0010 */
[----:B------:R-:W-:Y:S02]  /*1e50*/  ISETP.GE.AND P0, PT, R3, UR4, PT ;  /* 0x0000000403007c0c */ /* 0x000fe4000bf06270 */
[----:B------:R-:W-:Y:S01]  /*1e60*/  SHF.R.S32.HI R161, RZ, 0x1f, R160 ;  /* 0x0000001fffa17819 */ /* 0x000fe200000114a0 */
[----:B------:R-:W-:Y:S01]  /*1e70*/  IMAD.SHL.U32 R113, R90, 0x40, RZ ;  /* 0x000000405a717824 */ /* 0x000fe200078e00ff */
[----:B------:R-:W-:-:S02]  /*1e80*/  SEL R5, RZ, 0x4, P0 ;  /* 0x00000004ff057807 */ /* 0x000fc40000000000 */
[----:B------:R-:W-:Y:S01]  /*1e90*/  ISETP.GE.AND P0, PT, R22, UR4, PT ;  /* 0x0000000416007c0c */ /* 0x000fe2000bf06270 */
[----:B------:R-:W-:Y:S01]  /*1ea0*/  IMAD.WIDE.U32 R100, R165, R96, R160 ;  /* 0x00000060a5647225 */ /* 0x000fe200078e00a0 */
[----:B------:R-:W-:Y:S02]  /*1eb0*/  LOP3.LUT R4, R4, R6, R5, 0xfe, !PT ;  /* 0x0000000604047212 */ /* 0x000fe400078efe05 */
[----:B------:R-:W-:Y:S01]  /*1ec0*/  ISETP.GE.AND P2, PT, R16, UR5, PT ;  /* 0x0000000510007c0c */ /* 0x000fe2000bf46270 */
[----:B------:R-:W-:Y:S01]  /*1ed0*/  IMAD R6, R9, R96, RZ ;  /* 0x0000006009067224 */ /* 0x000fe200078e02ff */
[----:B------:R-:W-:Y:S01]  /*1ee0*/  SEL R5, RZ, 0x10, P0 ;  /* 0x00000010ff057807 */ /* 0x000fe20000000000 */
[C---:B------:R-:W-:Y:S01]  /*1ef0*/  IMAD.WIDE.U32 R94, R165.reuse, R90, R160 ;  /* 0x0000005aa55e7225 */ /* 0x040fe200078e00a0 */
[----:B------:R-:W-:Y:S02]  /*1f00*/  SEL R7, RZ, 0x1, P2 ;  /* 0x00000001ff077807 */ /* 0x000fe40001000000 */
[----:B-1----:R-:W-:Y:S01]  /*1f10*/  ISETP.GE.AND P2, PT, R0, R129, PT ;  /* 0x000000810000720c */ /* 0x002fe20003f46270 */
[----:B------:R-:W-:Y:S01]  /*1f20*/  IMAD R11, R165, R97, R6 ;  /* 0x00000061a50b7224 */ /* 0x000fe200078e0206 */
[----:B------:R-:W-:-:S02]  /*1f30*/  ISETP.GE.AND P1, PT, R3, UR5, PT ;  /* 0x0000000503007c0c */ /* 0x000fc4000bf26270 */
[----:B------:R-:W-:Y:S01]  /*1f40*/  ISETP.GE.AND P3, PT, R16, R129, PT ;  /* 0x000000811000720c */ /* 0x000fe20003f66270 */
[----:B------:R-:W-:Y:S01]  /*1f50*/  IMAD.IADD R101, R101, 0x1, R11 ;  /* 0x0000000165657824 */ /* 0x000fe200078e020b */
[----:B------:R-:W-:Y:S01]  /*1f60*/  SEL R6, RZ, 0x4, P1 ;  /* 0x00000004ff067807 */ /* 0x000fe20000800000 */
[----:B------:R-:W-:Y:S01]  /*1f70*/  IMAD.IADD R99, R11, 0x1, R99 ;  /* 0x000000010b637824 */ /* 0x000fe200078e0263 */
[----:B------:R-:W-:Y:S01]  /*1f80*/  LOP3.LUT R11, R4, R5, RZ, 0xfc, !PT ;  /* 0x00000005040b7212 */ /* 0x000fe200078efcff */
[----:B------:R-:W-:Y:S01]  /*1f90*/  IMAD R4, R9, R90, RZ ;  /* 0x0000005a09047224 */ /* 0x000fe200078e02ff */
[----:B------:R-:W-:Y:S01]  /*1fa0*/  SEL R9, R129, RZ, P2 ;  /* 0x000000ff81097207 */ /* 0x000fe20001000000 */
[----:B-----5:R-:W-:Y:S01]  /*1fb0*/  IMAD.WIDE.U32 R100, R145, R96, R100 ;  /* 0x0000006091647225 */ /* 0x020fe200078e0064 */
[----:B------:R-:W-:Y:S02]  /*1fc0*/  ISETP.GE.AND P1, PT, R3, R129, PT ;  /* 0x000000810300720c */ /* 0x000fe40003f26270 */
[----:B------:R-:W-:Y:S01]  /*1fd0*/  SEL R5, R129, RZ, P3 ;  /* 0x000000ff81057207 */ /* 0x000fe20001800000 */
[----:B------:R-:W-:Y:S01]  /*1fe0*/  IMAD R13, R165, R91, R4 ;  /* 0x0000005ba50d7224 */ /* 0x000fe200078e0204 */
[----:B------:R-:W-:Y:S01]  /*1ff0*/  LOP3.LUT R7, R8, 0x2, R7, 0xe2, !PT ;  /* 0x0000000208077812 */ /* 0x000fe200078ee207 */
[----:B------:R-:W-:Y:S01]  /*2000*/  IMAD.IADD R9, R0, 0x1, R9 ;  /* 0x0000000100097824 */ /* 0x000fe200078e0209 */
[----:B------:R-:W-:Y:S01]  /*2010*/  SEL R4, R129, RZ, P1 ;  /* 0x000000ff81047207 */ /* 0x000fe20000800000 */
[----:B------:R-:W-:Y:S01]  /*2020*/  IMAD.IADD R5, R16, 0x1, R5 ;  /* 0x0000000110057824 */ /* 0x000fe200078e0205 */
[----:B------:R-:W-:Y:S01]  /*2030*/  LOP3.LUT R7, R7, R6, RZ, 0xfc, !PT ;  /* 0x0000000607077212 */ /* 0x000fe200078efcff */
[----:B------:R-:W-:Y:S01]  /*2040*/  IMAD.IADD R95, R95, 0x1, R13 ;  /* 0x000000015f5f7824 */ /* 0x000fe200078e020d */
[----:B------:R-:W-:Y:S01]  /*2050*/  SHF.R.S32.HI R6, RZ, 0x1f, R9 ;  /* 0x0000001fff067819 */ /* 0x000fe20000011409 */
[----:B------:R-:W-:Y:S01]  /*2060*/  IMAD.IADD R14, R3, 0x1, R4 ;  /* 0x00000001030e7824 */ /* 0x000fe200078e0204 */
[----:B------:R-:W-:Y:S01]  /*2070*/  SHF.R.S32.HI R4, RZ, 0x1f, R5 ;  /* 0x0000001fff047819 */ /* 0x000fe20000011405 */
[----:B------:R-:W-:Y:S01]  /*2080*/  IMAD.IADD R93, R13, 0x1, R93 ;  /* 0x000000010d5d7824 */ /* 0x000fe200078e025d */
[----:B------:R-:W-:Y:S01]  /*2090*/  LEA.HI R10, R6, R9, RZ, 0x6 ;  /* 0x00000009060a7211 */ /* 0x000fe200078f30ff */
[----:B------:R-:W-:Y:S01]  /*20a0*/  IMAD.WIDE.U32 R94, R145, R90, R94 ;  /* 0x0000005a915e7225 */ /* 0x000fe200078e005e */
[----:B------:R-:W-:-:S02]  /*20b0*/  LEA.HI R8, R4, R5, RZ, 0x3 ;  /* 0x0000000504087211 */ /* 0x000fc400078f18ff */
[----:B------:R-:W-:Y:S01]  /*20c0*/  LEA.HI R9, R6, R9, RZ, 0x3 ;  /* 0x0000000906097211 */ /* 0x000fe200078f18ff */
[C---:B------:R-:W-:Y:S01]  /*20d0*/  IMAD.WIDE.U32 R92, R145.reuse, R90, R92 ;  /* 0x0000005a915c7225 */ /* 0x040fe200078e005c */
[----:B------:R-:W-:Y:S02]  /*20e0*/  LEA.HI R4, R4, R5, RZ, 0x6 ;  /* 0x0000000504047211 */ /* 0x000fe400078f30ff */
[----:B------:R-:W-:Y:S01]  /*20f0*/  SHF.R.S32.HI R10, RZ, 0x6, R10 ;  /* 0x00000006ff0a7819 */ /* 0x000fe2000001140a */
[----:B------:R-:W-:Y:S01]  /*2100*/  IMAD.WIDE.U32 R98, R145, R96, R98 ;  /* 0x0000006091627225 */ /* 0x000fe200078e0062 */
[----:B------:R-:W-:Y:S02]  /*2110*/  LOP3.LUT R6, R176, 0x38, R9, 0xf8, !PT ;  /* 0x00000038b0067812 */ /* 0x000fe400078ef809 */
[----:B------:R-:W-:Y:S01]  /*2120*/  SHF.R.S32.HI R5, RZ, 0x6, R4 ;  /* 0x00000006ff057819 */ /* 0x000fe20000011404 */
[C---:B------:R-:W-:Y:S01]  /*2130*/  IMAD R143, R10.reuse, 0x1800, R178 ;  /* 0x000018000a8f7824 */ /* 0x040fe200078e02b2 */
[----:B------:R-:W-:Y:S01]  /*2140*/  SHF.R.S32.HI R15, RZ, 0x1f, R14 ;  /* 0x0000001fff0f7819 */ /* 0x000fe2000001140e */
[--C-:B------:R-:W-:Y:S01]  /*2150*/  IMAD R140, R10, 0x1800, R179.reuse ;  /* 0x000018000a8c7824 */ /* 0x100fe200078e02b3 */
[----:B------:R-:W-:Y:S01]  /*2160*/  LOP3.LUT R4, R176, 0x38, R8, 0xf8, !PT ;  /* 0x00000038b0047812 */ /* 0x000fe200078ef808 */
[C---:B------:R-:W-:Y:S01]  /*2170*/  IMAD R144, R5.reuse, 0x1800, R178 ;  /* 0x0000180005907824 */ /* 0x040fe200078e02b2 */
[-C--:B------:R-:W-:Y:S01]  /*2180*/  LOP3.LUT R6, R6, R177.reuse, RZ, 0x3c, !PT ;  /* 0x000000b106067212 */ /* 0x080fe200078e3cff */
[----:B------:R-:W-:Y:S01]  /*2190*/  IMAD R142, R5, 0x1800, R179 ;  /* 0x00001800058e7824 */ /* 0x000fe200078e02b3 */
[----:B------:R-:W-:Y:S01]  /*21a0*/  LEA.HI R20, R15, R14, RZ, 0x3 ;  /* 0x0000000e0f147211 */ /* 0x000fe200078f18ff */
[----:B------:R-:W-:Y:S01]  /*21b0*/  IMAD.SHL.U32 R129, R129, 0x2, RZ ;  /* 0x0000000281817824 */ /* 0x000fe200078e00ff */
[----:B------:R-:W-:-:S02]  /*21c0*/  LOP3.LUT R5, R4, R177, RZ, 0x3c, !PT ;  /* 0x000000b104057212 */ /* 0x000fc400078e3cff */
[----:B------:R-:W-:Y:S02]  /*21d0*/  LEA.HI R14, R15, R14, RZ, 0x6 ;  /* 0x0000000e0f0e7211 */ /* 0x000fe400078f30ff */
[----:B------:R-:W-:Y:S01]  /*21e0*/  IADD3 R143, R143, R6, RZ ;  /* 0x000000068f8f7210 */ /* 0x000fe20007ffe0ff */
[----:B------:R-:W-:Y:S01]  /*21f0*/  IMAD.IADD R144, R144, 0x1, R5 ;  /* 0x0000000190907824 */ /* 0x000fe200078e0205 */
[----:B------:R-:W-:Y:S02]  /*2200*/  SHF.R.S32.HI R15, RZ, 0x1f, R145 ;  /* 0x0000001fff0f7819 */ /* 0x000fe40000011491 */
[C---:B------:R-:W-:Y:S02]  /*2210*/  LOP3.LUT R6, R167.reuse, 0x38, R9, 0xf8, !PT ;  /* 0x00000038a7067812 */ /* 0x040fe400078ef809 */
[----:B------:R-:W-:Y:S02]  /*2220*/  LOP3.LUT R12, R167, 0x38, R8, 0xf8, !PT ;  /* 0x00000038a70c7812 */ /* 0x000fe400078ef808 */
[----:B------:R-:W-:Y:S01]  /*2230*/  LOP3.LUT R5, R6, R223, RZ, 0x3c, !PT ;  /* 0x000000df06057212 */ /* 0x000fe200078e3cff */
[----:B------:R-:W-:Y:S01]  /*2240*/  IMAD R6, R15, R96, RZ ;  /* 0x000000600f067224 */ /* 0x000fe200078e02ff */
[----:B------:R-:W-:-:S02]  /*2250*/  SHF.R.S32.HI R14, RZ, 0x6, R14 ;  /* 0x00000006ff0e7819 */ /* 0x000fc4000001140e */
[----:B------:R-:W-:Y:S01]  /*2260*/  LOP3.LUT R4, R176, 0x38, R20, 0xf8, !PT ;  /* 0x00000038b0047812 */ /* 0x000fe200078ef814 */
[----:B------:R-:W-:Y:S01]  /*2270*/  IMAD R107, R145, R97, R6 ;  /* 0x00000061916b7224 */ /* 0x000fe200078e0206 */
[----:B------:R-:W-:Y:S01]  /*2280*/  LOP3.LUT R13, R12, R223, RZ, 0x3c, !PT ;  /* 0x000000df0c0d7212 */ /* 0x000fe200078e3cff */
[----:B------:R-:W-:Y:S01]  /*2290*/  IMAD R141, R14, 0x1800, R178 ;  /* 0x000018000e8d7824 */ /* 0x000fe200078e02b2 */
[----:B------:R-:W-:Y:S01]  /*22a0*/  LOP3.LUT R6, R176, 0x18, R16, 0xf8, !PT ;  /* 0x00000018b0067812 */ /* 0x000fe200078ef810 */
[----:B------:R-:W-:Y:S01]  /*22b0*/  IMAD.IADD R140, R140, 0x1, R5 ;  /* 0x000000018c8c7824 */ /* 0x000fe200078e0205 */
[-C--:B------:R-:W-:Y:S01]  /*22c0*/  LOP3.LUT R4, R4, R177.reuse, RZ, 0x3c, !PT ;  /* 0x000000b104047212 */ /* 0x080fe200078e3cff */
[----:B------:R-:W-:Y:S01]  /*22d0*/  IMAD.IADD R142, R142, 0x1, R13 ;  /* 0x000000018e8e7824 */ /* 0x000fe200078e020d */
[----:B------:R-:W-:Y:S01]  /*22e0*/  ISETP.GE.AND P4, PT, R19, UR5, PT ;  /* 0x0000000513007c0c */ /* 0x000fe2000bf86270 */
[----:B------:R-:W-:Y:S01]  /*22f0*/  IMAD R138, R14, 0x1800, R179 ;  /* 0x000018000e8a7824 */ /* 0x000fe200078e02b3 */
[----:B------:R-:W-:Y:S01]  /*2300*/  LOP3.LUT R12, R167, 0x38, R20, 0xf8, !PT ;  /* 0x00000038a70c7812 */ /* 0x000fe200078ef814 */
[----:B------:R-:W-:Y:S01]  /*2310*/  IMAD.IADD R141, R141, 0x1, R4 ;  /* 0x000000018d8d7824 */ /* 0x000fe200078e0204 */
[----:B------:R-:W-:Y:S01]  /*2320*/  ISETP.GE.AND P0, PT, R23, UR4, PT ;  /* 0x0000000417007c0c */ /* 0x000fe2000bf06270 */
[----:B------:R-:W-:Y:S01]  /*2330*/  IMAD R4, R15, R90, RZ ;  /* 0x0000005a0f047224 */ /* 0x000fe200078e02ff */
[----:B------:R-:W-:Y:S01]  /*2340*/  LOP3.LUT R5, R6, R177, RZ, 0x3c, !PT ;  /* 0x000000b106057212 */ /* 0x000fe200078e3cff */
[----:B------:R-:W-:Y:S01]  /*2350*/  IMAD R15, R91, 0x60, RZ ;  /* 0x000000605b0f7824 */ /* 0x000fe200078e02ff */
[----:B------:R-:W-:Y:S01]  /*2360*/  SEL R6, RZ, 0x8, P4 ;  /* 0x00000008ff067807 */ /* 0x000fe20002000000 */
[----:B------:R-:W-:Y:S01]  /*2370*/  IMAD R21, R145, R91, R4 ;  /* 0x0000005b91157224 */ /* 0x000fe200078e0204 */
[----:B------:R-:W-:Y:S01]  /*2380*/  LOP3.LUT R13, R12, R223, RZ, 0x3c, !PT ;  /* 0x000000df0c0d7212 */ /* 0x000fe200078e3cff */
[----:B------:R-:W-:Y:S01]  /*2390*/  IMAD.IADD R109, R101, 0x1, R107 ;  /* 0x00000001656d7824 */ /* 0x000fe200078e026b */
[----:B------:R-:W-:Y:S01]  /*23a0*/  IADD3 R133, R133, R26, RZ ;  /* 0x0000001a85857210 */ /* 0x000fe20007ffe0ff */
[----:B------:R-:W-:Y:S01]  /*23b0*/  IMAD.IADD R108, R95, 0x1, R21 ;  /* 0x000000015f6c7824 */ /* 0x000fe200078e0215 */
[----:B------:R-:W-:Y:S01]  /*23c0*/  LOP3.LUT P5, RZ, R195, 0x4, RZ, 0xc0, !PT ;  /* 0x00000004c3ff7812 */ /* 0x000fe200078ac0ff */
[----:B------:R-:W-:Y:S01]  /*23d0*/  IMAD.IADD R138, R138, 0x1, R13 ;  /* 0x000000018a8a7824 */ /* 0x000fe200078e020d */
[----:B------:R-:W-:Y:S01]  /*23e0*/  SEL R10, RZ, 0x20, P0 ;  /* 0x00000020ff0a7807 */ /* 0x000fe20000000000 */
[----:B------:R-:W-:Y:S01]  /*23f0*/  IMAD R13, R97, 0x60, RZ ;  /* 0x00000060610d7824 */ /* 0x000fe200078e02ff */
[----:B------:R-:W-:Y:S01]  /*2400*/  LOP3.LUT R26, R7, R6, RZ, 0xfc, !PT ;  /* 0x00000006071a7212 */ /* 0x000fe200078efcff */
[----:B------:R-:W-:Y:S01]  /*2410*/  IMAD.IADD R106, R21, 0x1, R93 ;  /* 0x00000001156a7824 */ /* 0x000fe200078e025d */
[----:B------:R-:W-:Y:S01]  /*2420*/  LOP3.LUT R6, R7, 0x1, RZ, 0xc0, !PT ;  /* 0x0000000107067812 */ /* 0x000fe200078ec0ff */
[----:B------:R-:W-:Y:S01]  /*2430*/  IMAD.IADD R107, R107, 0x1, R99 ;  /* 0x000000016b6b7824 */ /* 0x000fe200078e0263 */
[----:B------:R-:W-:-:S02]  /*2440*/  SHF.R.S32.HI R124, RZ, 0x3, R8 ;  /* 0x00000003ff7c7819 */ /* 0x000fc40000011408 */
[----:B------:R-:W-:Y:S02]  /*2450*/  LOP3.LUT R7, R8, 0xfffffff8, RZ, 0xc0, !PT ;  /* 0xfffffff808077812 */ /* 0x000fe400078ec0ff */
[C---:B------:R-:W-:Y:S01]  /*2460*/  SHF.L.U64.HI R110, R96.reuse, 0x6, R97 ;  /* 0x00000006606e7819 */ /* 0x040fe20000010261 */
[----:B------:R-:W-:Y:S01]  /*2470*/  IMAD.WIDE.U32 R96, R96, 0x60, RZ ;  /* 0x0000006060607825 */ /* 0x000fe200078e00ff */
[C---:B------:R-:W-:Y:S02]  /*2480*/  SHF.L.U64.HI R112, R90.reuse, 0x6, R91 ;  /* 0x000000065a707819 */ /* 0x040fe4000001025b */
[----:B------:R-:W-:Y:S01]  /*2490*/  SEL R131, R131, 0xffffffe0, !P5 ;  /* 0xffffffe083837807 */ /* 0x000fe20006800000 */
[----:B------:R-:W-:Y:S01]  /*24a0*/  IMAD.WIDE.U32 R90, R90, 0x60, RZ ;  /* 0x000000605a5a7825 */ /* 0x000fe200078e00ff */
[----:B------:R-:W-:Y:S02]  /*24b0*/  IADD3 R5, R178, R5, RZ ;  /* 0x00000005b2057210 */ /* 0x000fe40007ffe0ff */
[----:B------:R-:W-:Y:S01]  /*24c0*/  SHF.R.S32.HI R121, RZ, 0x3, R9 ;  /* 0x00000003ff797819 */ /* 0x000fe20000011409 */
[----:B------:R-:W-:Y:S01]  /*24d0*/  IMAD.IADD R134, R97, 0x1, R13 ;  /* 0x0000000161867824 */ /* 0x000fe200078e020d */
[----:B------:R-:W-:Y:S01]  /*24e0*/  LOP3.LUT R8, R9, 0xfffffff8, RZ, 0xc0, !PT ;  /* 0xfffffff809087812 */ /* 0x000fe200078ec0ff */
[----:B------:R-:W-:Y:S01]  /*24f0*/  IMAD.IADD R136, R91, 0x1, R15 ;  /* 0x000000015b887824 */ /* 0x000fe200078e020f */
[----:B------:R-:W-:Y:S01]  /*2500*/  LOP3.LUT R103, R11, R10, RZ, 0xfc, !PT ;  /* 0x0000000a0b677212 */ /* 0x000fe200078efcff */
[----:B------:R-:W-:Y:S01]  /*2510*/  IMAD.IADD R137, R131, 0x1, R5 ;  /* 0x0000000183897824 */ /* 0x000fe200078e0205 */
[----:B------:R-:W-:-:S02]  /*2520*/  LOP3.LUT R9, R20, 0xfffffff8, RZ, 0xc0, !PT ;  /* 0xfffffff814097812 */ /* 0x000fc400078ec0ff */
[----:B------:R-:W-:Y:S02]  /*2530*/  SHF.R.S32.HI R120, RZ, 0x3, R20 ;  /* 0x00000003ff787819 */ /* 0x000fe40000011414 */
[C---:B------:R-:W-:Y:S02]  /*2540*/  LOP3.LUT R20, R26.reuse, 0x2, RZ, 0xc0, !PT ;  /* 0x000000021a147812 */ /* 0x040fe400078ec0ff */
[----:B------:R-:W-:Y:S02]  /*2550*/  LOP3.LUT R21, R26, 0x4, RZ, 0xc0, !PT ;  /* 0x000000041a157812 */ /* 0x000fe400078ec0ff */
[C---:B------:R-:W-:Y:S02]  /*2560*/  LOP3.LUT R27, R103.reuse, 0x2, RZ, 0xc0, !PT ;  /* 0x00000002671b7812 */ /* 0x040fe400078ec0ff */
[C---:B------:R-:W-:Y:S02]  /*2570*/  LOP3.LUT R28, R103.reuse, 0x4, RZ, 0xc0, !PT ;  /* 0x00000004671c7812 */ /* 0x040fe400078ec0ff */
[----:B------:R-:W-:-:S02]  /*2580*/  LOP3.LUT R105, R103, 0x8, RZ, 0xc0, !PT ;  /* 0x0000000867697812 */ /* 0x000fc400078ec0ff */
[----:B------:R-:W-:Y:S02]  /*2590*/  LOP3.LUT R104, R103, 0x10, RZ, 0xc0, !PT ;  /* 0x0000001067687812 */ /* 0x000fe400078ec0ff */
[----:B------:R-:W-:Y:S02]  /*25a0*/  SHF.R.S32.HI R4, RZ, 0x1f, R30 ;  /* 0x0000001fff047819 */ /* 0x000fe4000001141e */
[----:B0-----:R-:W-:Y:S02]  /*25b0*/  LEA.HI R148, R148, 0x8, RZ, 0x19 ;  /* 0x0000000894947811 */ /* 0x001fe400078fc8ff */
[----:B------:R-:W-:Y:S02]  /*25c0*/  LOP3.LUT R10, R11, 0x1, RZ, 0xc0, !PT ;  /* 0x000000010b0a7812 */ /* 0x000fe400078ec0ff */
[----:B------:R-:W-:Y:S02]  /*25d0*/  LOP3.LUT R26, R26, 0x8, RZ, 0xc0, !PT ;  /* 0x000000081a1a7812 */ /* 0x000fe400078ec0ff */
[----:B------:R-:W-:-:S02]  /*25e0*/  SHF.R.S32.HI R116, RZ, 0x1f, R7 ;  /* 0x0000001fff747819 */ /* 0x000fc40000011407 */
[----:B------:R-:W-:Y:S02]  /*25f0*/  SHF.R.S32.HI R115, RZ, 0x1f, R8 ;  /* 0x0000001fff737819 */ /* 0x000fe40000011408 */
[----:B------:R-:W-:Y:S02]  /*2600*/  SHF.R.S32.HI R114, RZ, 0x1f, R9 ;  /* 0x0000001fff727819 */ /* 0x000fe40000011409 */
[----:B------:R-:W-:Y:S02]  /*2610*/  LOP3.LUT R103, R103, 0x20, RZ, 0xc0, !PT ;  /* 0x0000002067677812 */ /* 0x000fe400078ec0ff */
[----:B----4-:R-:W-:-:S07]  /*2620*/  SHF.R.S32.HI R132, RZ, 0x1f, R102 ;  /* 0x0000001fff847819 */ /* 0x010fce0000011466 */
.L_x_562:
[----:B------:R-:W0:Y:S01]  /*2630*/  LDC R84, c[0x0][0x430] ;  /* 0x00010c00ff547b82 */ /* 0x000e220000000800 */
[----:B------:R-:W-:Y:S02]  /*2640*/  VIADD R24, R24, 0xffffffff ;  /* 0xffffffff18187836 */ /* 0x000fe40000000000 */
[----:B------:R-:W-:Y:S02]  /*2650*/  IMAD.MOV.U32 R31, RZ, RZ, RZ ;  /* 0x000000ffff1f7224 */ /* 0x000fe400078e00ff */
[----:B-1----:R-:W-:-:S03]  /*2660*/  IMAD R12, R24, 0x60, R117 ;  /* 0x00000060180c7824 */ /* 0x002fc600078e0275 */
[----:B------:R-:W1:Y:S02]  /*2670*/  LDC R128, c[0x0][0x3f4] ;  /* 0x0000fd00ff807b82 */ /* 0x000e640000000800 */
[----:B------:R-:W-:Y:S02]  /*2680*/  ISETP.GE.AND P0, PT, R12, R25, PT ;  /* 0x000000190c00720c */ /* 0x000fe40003f06270 */
[----:B------:R-:W-:Y:S02]  /*2690*/  IADD3 R36, R133, R12, RZ ;  /* 0x0000000c85247210 */ /* 0x000fe40007ffe0ff */
[----:B------:R-:W-:-:S03]  /*26a0*/  ISETP.GT.OR P0, PT, R117, 0x5f, P0 ;  /* 0x0000005f7500780c */ /* 0x000fc60000704670 */
[----:B--2---:R-:W-:Y:S01]  /*26b0*/  IMAD.MOV.U32 R32, RZ, RZ, R36 ;  /* 0x000000ffff207224 */ /* 0x004fe200078e0024 */
[----:B0-----:R-:W-:-:S09]  /*26c0*/  ISETP.NE.AND P4, PT, R84, 0x1, PT ;  /* 0x000000015400780c */ /* 0x001fd20003f85270 */
[----:B------:R-:W0:Y:S08]  /*26d0*/  @!P0 LDC.64 R14, c[0x0][0x428] ;  /* 0x00010a00ff0e8b82 */ /* 0x000e300000000a00 */
[----:B------:R-:W2:Y:S08]  /*26e0*/  @!P0 LDC.64 R12, c[0x0][0x418] ;  /* 0x00010600ff0c8b82 */ /* 0x000eb00000000a00 */
[----:B------:R-:W3:Y:S08]  /*26f0*/  @P4 LDC R11, c[0x0][0x434] ;  /* 0x00010d00ff0b4b82 */ /* 0x000ef00000000800 */
[----:B----4-:R-:W4:Y:S01]  /*2700*/  @P4 LDC R34, c[0x0][0x438] ;  /* 0x00010e00ff224b82 */ /* 0x010f220000000800 */
[----:B---3--:R-:W-:-:S05]  /*2710*/  @P4 IMAD.HI.U32 R11, R36, R11, RZ ;  /* 0x0000000b240b4227 */ /* 0x008fca00078e00ff */
[----:B----4-:R-:W-:Y:S01]  /*2720*/  @P4 SHF.R.U32.HI R32, RZ, R34, R11 ;  /* 0x00000022ff204219 */ /* 0x010fe2000001160b */
[----:B0-----:R-:W-:-:S03]  /*2730*/  @!P0 IMAD R11, R132, R14, RZ ;  /* 0x0000000e840b8224 */ /* 0x001fc600078e02ff */
[--C-:B------:R-:W-:Y:S01]  /*2740*/  @!P0 SHF.R.S32.HI R33, RZ, 0x1f, R32.reuse ;  /* 0x0000001fff218819 */ /* 0x100fe20000011420 */
[C---:B------:R-:W-:Y:S02]  /*2750*/  @!P0 IMAD R11, R102.reuse, R15, R11 ;  /* 0x0000000f660b8224 */ /* 0x040fe400078e020b */
[----:B------:R-:W-:-:S04]  /*2760*/  @!P0 IMAD.WIDE.U32 R14, R102, R14, R32 ;  /* 0x0000000e660e8225 */ /* 0x000fc800078e0020 */
[----:B------:R-:W-:Y:S01]  /*2770*/  @!P0 IMAD.IADD R11, R15, 0x1, R11 ;  /* 0x000000010f0b8824 */ /* 0x000fe200078e020b */
[----:B--2---:R-:W-:-:S04]  /*2780*/  @!P0 LEA R12, P4, R14, R12, 0x2 ;  /* 0x0000000c0e0c8211 */ /* 0x004fc800078810ff */
[----:B------:R-:W-:-:S05]  /*2790*/  @!P0 LEA.HI.X R13, R14, R13, R11, 0x2, P4 ;  /* 0x0000000d0e0d8211 */ /* 0x000fca00020f140b */
[----:B------:R0:W5:Y:S01]  /*27a0*/  @!P0 LDG.E R31, desc[UR60][R12.64] ;  /* 0x0000003c0c1f8981 */ /* 0x000162000c1e1900 */
[----:B-1----:R-:W-:Y:S01]  /*27b0*/  ISETP.GE.AND P0, PT, R128, 0x1, PT ;  /* 0x000000018000780c */ /* 0x002fe20003f06270 */
[----:B------:R-:W-:Y:S01]  /*27c0*/  IMAD.MOV R11, RZ, RZ, -R32 ;  /* 0x000000ffff0b7224 */ /* 0x000fe200078e0a20 */
[----:B------:R-:W-:Y:S01]  /*27d0*/  ISETP.GT.AND P4, PT, R24, R130, PT ;  /* 0x000000821800720c */ /* 0x000fe20003f84270 */
[----:B------:R-:W-:Y:S01]  /*27e0*/  IMAD R33, R18, 0x4800, R5 ;  /* 0x0000480012217824 */ /* 0x000fe200078e0205 */
[----:B------:R-:W-:Y:S05]  /*27f0*/  YIELD ;  /* 0x0000000000007946 */ /* 0x000fea0003800000 */
[----:B------:R-:W-:Y:S01]  /*2800*/  IMAD R84, R84, R11, R36 ;  /* 0x0000000b54547224 */ /* 0x000fe200078e0224 */
[----:B------:R-:W-:Y:S01]  /*2810*/  BSSY B0, `(.L_x_457) ;  /* 0x00007ef000007945 */ /* 0x000fe20003800000 */
[----:B------:R-:W-:Y:S01]  /*2820*/  IMAD R11, R18, 0x4800, R137 ;  /* 0x00004800120b7824 */ /* 0x000fe200078e0289 */
[----:B------:R-:W-:Y:S01]  /*2830*/  P2R R127, PR, RZ, 0x10 ;  /* 0x00000010ff7f7803 */ /* 0x000fe20000000000 */
[----:B------:R-:W-:-:S02]  /*2840*/  IMAD R33, R33, 0x2, R126 ;  /* 0x0000000221217824 */ /* 0x000fc400078e027e */
[----:B------:R-:W-:Y:S01]  /*2850*/  IMAD R32, R11, 0x2, R126 ;  /* 0x000000020b207824 */ /* 0x000fe200078e027e */
[----:B0-----:R-:W-:Y:S06]  /*2860*/  @!P0 BRA `(.L_x_458) ;  /* 0x0000007400c88947 */ /* 0x001fec0003800000 */
[----:B------:R-:W-:Y:S01]  /*2870*/  SHF.R.S32.HI R85, RZ, 0x1f, R84 ;  /* 0x0000001fff557819 */ /* 0x000fe20000011454 */
[----:B------:R-:W-:Y:S01]  /*2880*/  ULDC.64 UR4, c[0x0][0x300] ;  /* 0x0000c00000047ab9 */ /* 0x000fe20000000a00 */
[----:B-----5:R-:W-:Y:S01]  /*2890*/  SHF.R.S32.HI R86, RZ, 0x1f, R31 ;  /* 0x0000001fff567819 */ /* 0x020fe2000001141f */
[----:B------:R-:W-:Y:S01]  /*28a0*/  IMAD.WIDE.U32 R12, R84, UR4, RZ ;  /* 0x00000004540c7c25 */ /* 0x000fe2000f8e00ff */
[----:B------:R-:W-:Y:S02]  /*28b0*/  ULDC.U8 UR6, c[0x0][0x410] ;  /* 0x0001040000067ab9 */ /* 0x000fe40000000000 */
[----:B------:R-:W-:Y:S01]  /*28c0*/  ISETP.NE.AND P0, PT, RZ, UR6, PT ;  /* 0x00000006ff007c0c */ /* 0x000fe2000bf05270 */
[----:B------:R-:W-:Y:S02]  /*28d0*/  IMAD R11, R85, UR4, RZ ;  /* 0x00000004550b7c24 */ /* 0x000fe4000f8e02ff */
[----:B------:R-:W-:Y:S02]  /*28e0*/  IMAD R34, R136, R24, RZ ;  /* 0x0000001888227224 */ /* 0x000fe400078e02ff */
[----:B------:R-:W-:Y:S01]  /*28f0*/  IMAD R11, R84, UR5, R11 ;  /* 0x00000005540b7c24 */ /* 0x000fe2000f8e020b */
[----:B------:R-:W-:Y:S01]  /*2900*/  ULDC.64 UR4, c[0x0][0x310] ;  /* 0x0000c40000047ab9 */ /* 0x000fe20000000a00 */
[----:B------:R-:W-:-:S02]  /*2910*/  IMAD R87, R24, -0x60, R25 ;  /* 0xffffffa018577824 */ /* 0x000fc400078e0219 */
[----:B------:R-:W-:Y:S02]  /*2920*/  IMAD R14, R86, UR4, RZ ;  /* 0x00000004560e7c24 */ /* 0x000fe4000f8e02ff */
[----:B------:R-:W-:Y:S01]  /*2930*/  IMAD.IADD R13, R13, 0x1, R11 ;  /* 0x000000010d0d7824 */ /* 0x000fe200078e020b */
[----:B------:R-:W-:Y:S01]  /*2940*/  SHF.R.S32.HI R11, RZ, 0x1f, R24 ;  /* 0x0000001fff0b7819 */ /* 0x000fe20000011418 */
[----:B------:R-:W-:Y:S01]  /*2950*/  IMAD R15, R31, UR5, R14 ;  /* 0x000000051f0f7c24 */ /* 0x000fe2000f8e020e */
[----:B------:R-:W-:Y:S01]  /*2960*/  VIMNMX R87, R87, 0x60, PT ;  /* 0x0000006057577848 */ /* 0x000fe20003fe0100 */
[----:B------:R-:W-:Y:S01]  /*2970*/  IMAD.WIDE.U32 R12, R31, UR4, R12 ;  /* 0x000000041f0c7c25 */ /* 0x000fe2000f8e000c */
[----:B------:R-:W-:-:S03]  /*2980*/  ULDC.64 UR4, c[0x0][0x308] ;  /* 0x0000c20000047ab9 */ /* 0x000fc60000000a00 */
[----:B------:R-:W-:Y:S02]  /*2990*/  IMAD R14, R134, R24, RZ ;  /* 0x00000018860e7224 */ /* 0x000fe400078e02ff */
[----:B------:R-:W-:Y:S02]  /*29a0*/  IMAD.IADD R13, R13, 0x1, R15 ;  /* 0x000000010d0d7824 */ /* 0x000fe400078e020f */
[----:B------:R-:W-:Y:S02]  /*29b0*/  IMAD R15, R4, UR4, RZ ;  /* 0x00000004040f7c24 */ /* 0x000fe4000f8e02ff */
[C---:B------:R-:W-:Y:S02]  /*29c0*/  IMAD R35, R11.reuse, R96, R14 ;  /* 0x000000600b237224 */ /* 0x040fe400078e020e */
[----:B------:R-:W-:Y:S02]  /*29d0*/  IMAD R37, R11, R90, R34 ;  /* 0x0000005a0b257224 */ /* 0x000fe400078e0222 */
[----:B------:R-:W-:-:S02]  /*29e0*/  IMAD R11, R30, UR5, R15 ;  /* 0x000000051e0b7c24 */ /* 0x000fc4000f8e020f */
[----:B------:R-:W-:Y:S01]  /*29f0*/  IMAD.WIDE.U32 R118, R30, UR4, R12 ;  /* 0x000000041e767c25 */ /* 0x000fe2000f8e000c */
[----:B------:R-:W-:-:S03]  /*2a00*/  ULDC.64 UR4, c[0x0][0x2e8] ;  /* 0x0000ba0000047ab9 */ /* 0x000fc60000000a00 */
[-C--:B------:R-:W-:Y:S01]  /*2a10*/  IMAD.WIDE.U32 R14, R96, R24.reuse, RZ ;  /* 0x00000018600e7225 */ /* 0x080fe200078e00ff */
[----:B------:R-:W-:Y:S02]  /*2a20*/  IADD3 R11, R119, R11, RZ ;  /* 0x0000000b770b7210 */ /* 0x000fe40007ffe0ff */
[----:B------:R-:W-:Y:S01]  /*2a30*/  LEA R119, P4, R118, UR4, 0x1 ;  /* 0x0000000476777c11 */ /* 0x000fe2000f8808ff */
[----:B------:R-:W-:-:S03]  /*2a40*/  IMAD.WIDE.U32 R12, R90, R24, RZ ;  /* 0x000000185a0c7225 */ /* 0x000fc600078e00ff */
[----:B------:R-:W-:Y:S01]  /*2a50*/  LEA.HI.X R118, R118, UR5, R11, 0x1, P4 ;  /* 0x0000000576767c11 */ /* 0x000fe2000a0f0c0b */
[----:B------:R-:W-:Y:S02]  /*2a60*/  IMAD.IADD R11, R15, 0x1, R35 ;  /* 0x000000010f0b7824 */ /* 0x000fe400078e0223 */
[----:B------:R-:W-:Y:S01]  /*2a70*/  IMAD.IADD R82, R13, 0x1, R37 ;  /* 0x000000010d527824 */ /* 0x000fe200078e0225 */
[----:B------:R-:W-:Y:S06]  /*2a80*/  @!P0 BRA `(.L_x_459) ;  /* 0x0000003800548947 */ /* 0x000fec0003800000 */
[----:B------:R-:W-:Y:S01]  /*2a90*/  ISETP.GE.AND P4, PT, R165, R87, PT ;  /* 0x00000057a500720c */ /* 0x000fe20003f86270 */
[----:B------:R-:W-:Y:S01]  /*2aa0*/  BSSY B1, `(.L_x_460) ;  /* 0x0000037000017945 */ /* 0x000fe20003800000 */
        /* <DEDUP_REMOVED lines=13> */
[----:B------:R-:W-:Y:S06]  /*2b80*/  @P4 BRA `(.L_x_461) ;  /* 0x0000000000a04947 */ /* 0x000fec0003800000 */
[----:B------:R-:W-:Y:S01]  /*2b90*/  IADD3 R37, P5, R100, R14, RZ ;  /* 0x0000000e64257210 */ /* 0x000fe20007fbe0ff */
[----:B------:R-:W-:Y:S01]  /*2ba0*/  ULDC.64 UR4, c[0x0][0x3e8] ;  /* 0x0000fa0000047ab9 */ /* 0x000fe20000000a00 */
[----:B------:R-:W-:Y:S01]  /*2bb0*/  IADD3 R39, P0, R94, R12, RZ ;  /* 0x0000000c5e277210 */ /* 0x000fe20007f1e0ff */
[----:B------:R-:W-:Y:S01]  /*2bc0*/  ULDC.64 UR6, c[0x0][0x400] ;  /* 0x0001000000067ab9 */ /* 0x000fe20000000a00 */
[----:B------:R-:W-:Y:S01]  /*2bd0*/  CS2R R78, SRZ ;  /* 0x00000000004e7805 */ /* 0x000fe2000001ff00 */
[----:B------:R-:W-:Y:S01]  /*2be0*/  IMAD.X R38, R11, 0x1, R109, P5 ;  /* 0x000000010b267824 */ /* 0x000fe200028e066d */
[----:B------:R-:W-:Y:S01]  /*2bf0*/  LEA R36, P5, R37, UR4, 0x1 ;  /* 0x0000000425247c11 */ /* 0x000fe2000f8a08ff */
[----:B------:R-:W-:Y:S01]  /*2c00*/  IMAD.X R40, R82, 0x1, R108, P0 ;  /* 0x0000000152287824 */ /* 0x000fe200000e066c */
[----:B------:R-:W-:Y:S02]  /*2c10*/  ISETP.GE.AND P0, PT, R160, R128, PT ;  /* 0x00000080a000720c */ /* 0x000fe40003f06270 */
[----:B------:R-:W-:-:S02]  /*2c20*/  CS2R R74, SRZ ;  /* 0x00000000004a7805 */ /* 0x000fc4000001ff00 */
[----:B------:R-:W-:Y:S02]  /*2c30*/  LEA.HI.X R37, R37, UR5, R38, 0x1, P5 ;  /* 0x0000000525257c11 */ /* 0x000fe4000a8f0c26 */
[----:B------:R-:W-:Y:S02]  /*2c40*/  CS2R R80, SRZ ;  /* 0x0000000000507805 */ /* 0x000fe4000001ff00 */
[C---:B------:R-:W-:Y:S02]  /*2c50*/  LEA R38, P5, R39.reuse, UR6, 0x1 ;  /* 0x0000000627267c11 */ /* 0x040fe4000f8a08ff */
[----:B------:R-:W-:Y:S02]  /*2c60*/  CS2R R76, SRZ ;  /* 0x00000000004c7805 */ /* 0x000fe4000001ff00 */
[----:B------:R-:W-:Y:S02]  /*2c70*/  LEA.HI.X R39, R39, UR7, R40, 0x1, P5 ;  /* 0x0000000727277c11 */ /* 0x000fe4000a8f0c28 */
[-C--:B------:R-:W-:Y:S01]  /*2c80*/  ISETP.GE.AND P5, PT, R169, R128.reuse, PT ;  /* 0x00000080a900720c */ /* 0x080fe20003fa6270 */
[----:B------:R0:W5:Y:S04]  /*2c90*/  @!P0 LDG.E.64 R78, desc[UR60][R36.64] ;  /* 0x0000003c244e8981 */ /* 0x000168000c1e1b00 */
[----:B------:R0:W5:Y:S01]  /*2ca0*/  @!P0 LDG.E.64 R80, desc[UR60][R38.64] ;  /* 0x0000003c26508981 */ /* 0x000162000c1e1b00 */
[----:B------:R-:W-:-:S07]  /*2cb0*/  ISETP.GE.AND P0, PT, R168, R128, PT ;  /* 0x00000080a800720c */ /* 0x000fce0003f06270 */
[----:B------:R0:W5:Y:S04]  /*2cc0*/  @!P5 LDG.E.64 R74, desc[UR60][R36.64+0x20] ;  /* 0x0000203c244ad981 */ /* 0x000168000c1e1b00 */
[----:B------:R0:W5:Y:S01]  /*2cd0*/  @!P5 LDG.E.64 R76, desc[UR60][R38.64+0x20] ;  /* 0x0000203c264cd981 */ /* 0x000162000c1e1b00 */
[----:B------:R-:W-:Y:S02]  /*2ce0*/  ISETP.GE.AND P5, PT, R171, R128, PT ;  /* 0x00000080ab00720c */ /* 0x000fe40003fa6270 */
[----:B------:R-:W-:Y:S02]  /*2cf0*/  CS2R R70, SRZ ;  /* 0x0000000000467805 */ /* 0x000fe4000001ff00 */
[----:B------:R-:W-:Y:S02]  /*2d00*/  CS2R R72, SRZ ;  /* 0x0000000000487805 */ /* 0x000fe4000001ff00 */
[----:B------:R-:W-:-:S02]  /*2d10*/  CS2R R66, SRZ ;  /* 0x0000000000427805 */ /* 0x000fc4000001ff00 */
[----:B------:R-:W-:Y:S01]  /*2d20*/  CS2R R68, SRZ ;  /* 0x0000000000447805 */ /* 0x000fe2000001ff00 */
[----:B------:R0:W5:Y:S04]  /*2d30*/  @!P0 LDG.E.64 R70, desc[UR60][R36.64+0x40] ;  /* 0x0000403c24468981 */ /* 0x000168000c1e1b00 */
[----:B------:R0:W5:Y:S01]  /*2d40*/  @!P0 LDG.E.64 R72, desc[UR60][R38.64+0x40] ;  /* 0x0000403c26488981 */ /* 0x000162000c1e1b00 */
[----:B------:R-:W-:-:S03]  /*2d50*/  ISETP.GE.AND P0, PT, R170, R128, PT ;  /* 0x00000080aa00720c */ /* 0x000fc60003f06270 */
        /* <DEDUP_REMOVED lines=8> */
[----:B------:R0:W5:Y:S04]  /*2de0*/  @!P0 LDG.E.64 R64, desc[UR60][R38.64+0x80] ;  /* 0x0000803c26408981 */ /* 0x000168000c1e1b00 */
[----:B------:R0:W5:Y:S04]  /*2df0*/  @!P5 LDG.E.64 R58, desc[UR60][R36.64+0xa0] ;  /* 0x0000a03c243ad981 */ /* 0x000168000c1e1b00 */
[----:B------:R0:W5:Y:S02]  /*2e00*/  @!P5 LDG.E.64 R60, desc[UR60][R38.64+0xa0] ;  /* 0x0000a03c263cd981 */ /* 0x000164000c1e1b00 */
.L_x_461:
[----:B------:R-:W-:Y:S05]  /*2e10*/  BSYNC B1 ;  /* 0x0000000000017941 */ /* 0x000fea0003800000 */
.L_x_460:
[----:B------:R-:W-:Y:S01]  /*2e20*/  ISETP.GE.AND P5, PT, R224, R87, PT ;  /* 0x00000057e000720c */ /* 0x000fe20003fa6270 */
[----:B------:R-:W-:Y:S01]  /*2e30*/  BSSY B1, `(.L_x_462) ;  /* 0x0000037000017945 */ /* 0x000fe20003800000 */
[----:B0-----:R-:W-:Y:S02]  /*2e40*/  CS2R R38, SRZ ;  /* 0x0000000000267805 */ /* 0x001fe4000001ff00 */
        /* <DEDUP_REMOVED lines=8> */
[----:B------:R-:W-:Y:S01]  /*2ed0*/  CS2R R52, SRZ ;  /* 0x0000000000347805 */ /* 0x000fe2000001ff00 */
[----:B-----5:R-:W-:Y:S01]  /*2ee0*/  IMAD.MOV.U32 R88, RZ, RZ, R58 ;  /* 0x000000ffff587224 */ /* 0x020fe200078e003a */
[----:B------:R-:W-:Y:S01]  /*2ef0*/  CS2R R56, SRZ ;  /* 0x0000000000387805 */ /* 0x000fe2000001ff00 */
[----:B------:R-:W-:Y:S01]  /*2f00*/  IMAD.MOV.U32 R83, RZ, RZ, R59 ;  /* 0x000000ffff537224 */ /* 0x000fe200078e003b */
[----:B------:R-:W-:Y:S06]  /*2f10*/  @P5 BRA `(.L_x_463) ;  /* 0x0000000000a05947 */ /* 0x000fec0003800000 */
[----:B------:R-:W-:Y:S01]  /*2f20*/  IADD3 R14, P0, P6, R100, R14, R111 ;  /* 0x0000000e640e7210 */ /* 0x000fe20007e1e06f */
[----:B------:R-:W-:Y:S01]  /*2f30*/  ULDC.64 UR4, c[0x0][0x3e8] ;  /* 0x0000fa0000047ab9 */ /* 0x000fe20000000a00 */
[----:B------:R-:W-:Y:S01]  /*2f40*/  ULDC.64 UR6, c[0x0][0x400] ;  /* 0x0001000000067ab9 */ /* 0x000fe20000000a00 */
[----:B------:R-:W-:Y:S02]  /*2f50*/  CS2R R54, SRZ ;  /* 0x0000000000367805 */ /* 0x000fe4000001ff00 */
[----:B------:R-:W-:Y:S02]  /*2f60*/  IADD3.X R13, R109, R11, R110, P0, P6 ;  /* 0x0000000b6d0d7210 */ /* 0x000fe400007ec46e */
[----:B------:R-:W-:Y:S02]  /*2f70*/  CS2R R56, SRZ ;  /* 0x0000000000387805 */ /* 0x000fe4000001ff00 */
[----:B------:R-:W-:-:S04]  /*2f80*/  IADD3 R11, P0, P6, R94, R12, R113 ;  /* 0x0000000c5e0b7210 */ /* 0x000fc80007e1e071 */
[----:B------:R-:W-:Y:S02]  /*2f90*/  IADD3.X R82, R108, R82, R112, P0, P6 ;  /* 0x000000526c527210 */ /* 0x000fe400007ec470 */
[----:B------:R-:W-:-:S04]  /*2fa0*/  LEA R12, P0, R14, UR4, 0x1 ;  /* 0x000000040e0c7c11 */ /* 0x000fc8000f8008ff */
[----:B------:R-:W-:Y:S02]  /*2fb0*/  LEA.HI.X R13, R14, UR5, R13, 0x1, P0 ;  /* 0x000000050e0d7c11 */ /* 0x000fe400080f0c0d */
[----:B------:R-:W-:-:S04]  /*2fc0*/  LEA R14, P0, R11, UR6, 0x1 ;  /* 0x000000060b0e7c11 */ /* 0x000fc8000f8008ff */
[----:B------:R-:W-:Y:S02]  /*2fd0*/  LEA.HI.X R15, R11, UR7, R82, 0x1, P0 ;  /* 0x000000070b0f7c11 */ /* 0x000fe400080f0c52 */
[----:B------:R-:W-:Y:S02]  /*2fe0*/  ISETP.GE.AND P0, PT, R160, R128, PT ;  /* 0x00000080a000720c */ /* 0x000fe40003f06270 */
[----:B------:R-:W-:Y:S02]  /*2ff0*/  CS2R R50, SRZ ;  /* 0x0000000000327805 */ /* 0x000fe4000001ff00 */
[----:B------:R-:W-:-:S09]  /*3000*/  CS2R R52, SRZ ;  /* 0x0000000000347805 */ /* 0x000fd2000001ff00 */
[----:B------:R0:W5:Y:S04]  /*3010*/  @!P0 LDG.E.64 R54, desc[UR60][R12.64] ;  /* 0x0000003c0c368981 */ /* 0x000168000c1e1b00 */
[----:B------:R0:W5:Y:S01]  /*3020*/  @!P0 LDG.E.64 R56, desc[UR60][R14.64] ;  /* 0x0000003c0e388981 */ /* 0x000162000c1e1b00 */
        /* <DEDUP_REMOVED lines=20> */
[----:B------:R-:W-:-:S13]  /*3170*/  ISETP.GE.AND P0, PT, R172, R128, PT ;  /* 0x00000080ac00720c */ /* 0x000fda0003f06270 */
[----:B------:R0:W5:Y:S04]  /*3180*/  @!P0 LDG.E.64 R34, desc[UR60][R12.64+0xa0] ;  /* 0x0000a03c0c228981 */ /* 0x000168000c1e1b00 */
[----:B------:R0:W5:Y:S02]  /*3190*/  @!P0 LDG.E.64 R36, desc[UR60][R14.64+0xa0] ;  /* 0x0000a03c0e248981 */ /* 0x000164000c1e1b00 */
.L_x_463:
[----:B------:R-:W-:Y:S05]  /*31a0*/  BSYNC B1 ;  /* 0x0000000000017941 */ /* 0x000fea0003800000 */
.L_x_462:
[----:B------:R-:W2:Y:S01]  /*31b0*/  LDL R11, [R1+0x30] ;  /* 0x00003000010b7983 */ /* 0x000ea20000100800 */
[----:B0-----:R-:W-:Y:S01]  /*31c0*/  IMAD.MOV.U32 R12, RZ, RZ, R63 ;  /* 0x000000ffff0c7224 */ /* 0x001fe200078e003f */
[----:B------:R-:W-:Y:S01]  /*31d0*/  PRMT R204, R88, 0x5410, R83 ;  /* 0x0000541058cc7816 */ /* 0x000fe20000000053 */
[----:B------:R-:W-:Y:S02]  /*31e0*/  IMAD.MOV.U32 R13, RZ, RZ, R70 ;  /* 0x000000ffff0d7224 */ /* 0x000fe400078e0046 */
[----:B------:R-:W-:Y:S01]  /*31f0*/  IMAD.MOV.U32 R14, RZ, RZ, R71 ;  /* 0x000000ffff0e7224 */ /* 0x000fe200078e0047 */
[----:B------:R-:W-:Y:S01]  /*3200*/  PRMT R206, R206, 0x5410, R12 ;  /* 0x00005410cece7816 */ /* 0x000fe2000000000c */
[----:B------:R-:W-:Y:S01]  /*3210*/  IMAD.MOV.U32 R12, RZ, RZ, R67 ;  /* 0x000000ffff0c7224 */ /* 0x000fe200078e0043 */
[----:B------:R-:W-:Y:S01]  /*3220*/  PRMT R210, R210, 0x5410, R13 ;  /* 0x00005410d2d27816 */ /* 0x000fe2000000000d */
[----:B------:R-:W-:Y:S01]  /*3230*/  IMAD.MOV.U32 R13, RZ, RZ, R78 ;  /* 0x000000ffff0d7224 */ /* 0x000fe200078e004e */
[----:B------:R-:W-:Y:S01]  /*3240*/  PRMT R211, R211, 0x5410, R14 ;  /* 0x00005410d3d37816 */ /* 0x000fe2000000000e */
[----:B------:R-:W-:Y:S01]  /*3250*/  IMAD.MOV.U32 R14, RZ, RZ, R79 ;  /* 0x000000ffff0e7224 */ /* 0x000fe200078e004f */
[----:B------:R-:W-:Y:S01]  /*3260*/  PRMT R208, R208, 0x5410, R12 ;  /* 0x00005410d0d07816 */ /* 0x000fe2000000000c */
[----:B------:R-:W-:-:S03]  /*3270*/  IMAD.MOV.U32 R12, RZ, RZ, R75 ;  /* 0x000000ffff0c7224 */ /* 0x000fc600078e004b */
[----:B------:R-:W-:Y:S01]  /*3280*/  PRMT R152, R14, 0x5410, R13 ;  /* 0x000054100e987816 */ /* 0x000fe2000000000d */
[----:B------:R-:W-:Y:S01]  /*3290*/  IMAD.MOV.U32 R14, RZ, RZ, R60 ;  /* 0x000000ffff0e7224 */ /* 0x000fe200078e003c */
[----:B------:R-:W-:Y:S01]  /*32a0*/  PRMT R213, R213, 0x5410, R12 ;  /* 0x00005410d5d57816 */ /* 0x000fe2000000000c */
[----:B------:R-:W-:Y:S01]  /*32b0*/  IMAD.MOV.U32 R12, RZ, RZ, R64 ;  /* 0x000000ffff0c7224 */ /* 0x000fe200078e0040 */
[----:B------:R-:W-:-:S04]  /*32c0*/  MOV R13, R61 ;  /* 0x0000003d000d7202 */ /* 0x000fc80000000f00 */
[----:B------:R-:W-:Y:S01]  /*32d0*/  PRMT R205, R14, 0x5410, R13 ;  /* 0x000054100ecd7816 */ /* 0x000fe2000000000d */
[----:B------:R-:W-:Y:S02]  /*32e0*/  IMAD.MOV.U32 R14, RZ, RZ, R68 ;  /* 0x000000ffff0e7224 */ /* 0x000fe400078e0044 */
[----:B------:R-:W-:-:S05]  /*32f0*/  IMAD.MOV.U32 R13, RZ, RZ, R69 ;  /* 0x000000ffff0d7224 */ /* 0x000fca00078e0045 */
[----:B------:R-:W-:Y:S02]  /*3300*/  PRMT R208, R13, 0x7610, R208 ;  /* 0x000076100dd07816 */ /* 0x000fe400000000d0 */
[----:B------:R-:W-:Y:S02]  /*3310*/  MOV R13, R80 ;  /* 0x00000050000d7202 */ /* 0x000fe40000000f00 */
[----:B--2---:R-:W-:Y:S01]  /*3320*/  R2UR UR4, R11 ;  /* 0x000000000b0472ca */ /* 0x004fe200000e0000 */
[----:B------:R-:W-:-:S05]  /*3330*/  IMAD.MOV.U32 R11, RZ, RZ, R62 ;  /* 0x000000ffff0b7224 */ /* 0x000fca00078e003e */
[----:B------:R-:W-:Y:S02]  /*3340*/  PRMT R207, R207, 0x5410, R11 ;  /* 0x00005410cfcf7816 */ /* 0x000fe4000000000b */
[----:B------:R-:W-:Y:S02]  /*3350*/  MOV R11, R66 ;  /* 0x00000042000b7202 */ /* 0x000fe40000000f00 */
[----:B------:R-:W-:Y:S01]  /*3360*/  PRMT R207, R12, 0x7610, R207 ;  /* 0x000076100ccf7816 */ /* 0x000fe200000000cf */
[----:B------:R-:W-:Y:S01]  /*3370*/  IMAD.MOV.U32 R12, RZ, RZ, R73 ;  /* 0x000000ffff0c7224 */ /* 0x000fe200078e0049 */
[----:B------:R-:W-:Y:S01]  /*3380*/  PRMT R209, R209, 0x5410, R11 ;  /* 0x00005410d1d17816 */ /* 0x000fe2000000000b */
[----:B------:R-:W-:Y:S01]  /*3390*/  IMAD.MOV.U32 R11, RZ, RZ, R74 ;  /* 0x000000ffff0b7224 */ /* 0x000fe200078e004a */
[----:B------:R-:W-:Y:S02]  /*33a0*/  UISETP.NE.AND UP0, UPT, UR4, 0x3, UPT ;  /* 0x000000030400788c */ /* 0x000fe4000bf05270 */
[----:B------:R-:W-:Y:S01]  /*33b0*/  PRMT R211, R12, 0x7610, R211 ;  /* 0x000076100cd37816 */ /* 0x000fe200000000d3 */
[----:B------:R-:W-:Y:S01]  /*33c0*/  IMAD.MOV.U32 R12, RZ, RZ, R77 ;  /* 0x000000ffff0c7224 */ /* 0x000fe200078e004d */
[----:B------:R-:W-:Y:S01]  /*33d0*/  PRMT R212, R212, 0x5410, R11 ;  /* 0x00005410d4d47816 */ /* 0x000fe2000000000b */
[----:B------:R-:W-:Y:S01]  /*33e0*/  IMAD.MOV.U32 R11, RZ, RZ, R65 ;  /* 0x000000ffff0b7224 */ /* 0x000fe200078e0041 */
[----:B------:R-:W-:-:S02]  /*33f0*/  PLOP3.LUT P0, PT, PT, PT, UP0, 0x80, 0x0 ;  /* 0x000000000000781c */ /* 0x000fc40003f0f008 */
[----:B------:R-:W-:Y:S01]  /*3400*/  PRMT R213, R12, 0x7610, R213 ;  /* 0x000076100cd57816 */ /* 0x000fe200000000d5 */
[----:B-----5:R-:W-:Y:S01]  /*3410*/  IMAD.MOV.U32 R12, RZ, RZ, R38 ;  /* 0x000000ffff0c7224 */ /* 0x020fe200078e0026 */
[----:B------:R-:W-:Y:S01]  /*3420*/  PRMT R206, R11, 0x7610, R206 ;  /* 0x000076100bce7816 */ /* 0x000fe200000000ce */
[----:B------:R-:W-:Y:S01]  /*3430*/  IMAD.MOV.U32 R11, RZ, RZ, R72 ;  /* 0x000000ffff0b7224 */ /* 0x000fe200078e0048 */
[----:B------:R-:W-:Y:S01]  /*3440*/  PRMT R209, R14, 0x7610, R209 ;  /* 0x000076100ed17816 */ /* 0x000fe200000000d1 */
[----:B------:R-:W-:-:S03]  /*3450*/  IMAD.MOV.U32 R14, RZ, RZ, R81 ;  /* 0x000000ffff0e7224 */ /* 0x000fc600078e0051 */
[----:B------:R-:W-:Y:S01]  /*3460*/  PRMT R210, R11, 0x7610, R210 ;  /* 0x000076100bd27816 */ /* 0x000fe200000000d2 */
[----:B------:R-:W-:Y:S01]  /*3470*/  IMAD.MOV.U32 R11, RZ, RZ, R76 ;  /* 0x000000ffff0b7224 */ /* 0x000fe200078e004c */
[----:B------:R-:W-:Y:S01]  /*3480*/  PRMT R153, R13, 0x5410, R14 ;  /* 0x000054100d997816 */ /* 0x000fe2000000000e */
[----:B------:R-:W-:Y:S02]  /*3490*/  IMAD.MOV.U32 R14, RZ, RZ, R34 ;  /* 0x000000ffff0e7224 */ /* 0x000fe400078e0022 */
[----:B------:R-:W-:Y:S01]  /*34a0*/  IMAD.MOV.U32 R13, RZ, RZ, R35 ;  /* 0x000000ffff0d7224 */ /* 0x000fe200078e0023 */
[----:B------:R-:W-:Y:S01]  /*34b0*/  PRMT R212, R11, 0x7610, R212 ;  /* 0x000076100bd47816 */ /* 0x000fe200000000d4 */
[----:B------:R-:W-:-:S03]  /*34c0*/  IMAD.MOV.U32 R11, RZ, RZ, R39 ;  /* 0x000000ffff0b7224 */ /* 0x000fc600078e0027 */
[----:B------:R-:W-:Y:S02]  /*34d0*/  PRMT R83, R14, 0x5410, R13 ;  /* 0x000054100e537816 */ /* 0x000fe4000000000d */
[----:B------:R-:W-:Y:S01]  /*34e0*/  PRMT R123, R12, 0x5410, R11 ;  /* 0x000054100c7b7816 */ /* 0x000fe2000000000b */
[----:B------:R-:W-:Y:S02]  /*34f0*/  IMAD.MOV.U32 R12, RZ, RZ, R42 ;  /* 0x000000ffff0c7224 */ /* 0x000fe400078e002a */
[----:B------:R-:W-:-:S05]  /*3500*/  IMAD.MOV.U32 R11, RZ, RZ, R43 ;  /* 0x000000ffff0b7224 */ /* 0x000fca00078e002b */
[----:B------:R-:W-:Y:S01]  /*3510*/  PRMT R139, R12, 0x5410, R11 ;  /* 0x000054100c8b7816 */ /* 0x000fe2000000000b */
[----:B------:R-:W-:Y:S01]  /*3520*/  IMAD.MOV.U32 R12, RZ, RZ, R46 ;  /* 0x000000ffff0c7224 */ /* 0x000fe200078e002e */
[----:B------:R-:W-:-:S04]  /*3530*/  MOV R11, R47 ;  /* 0x0000002f000b7202 */ /* 0x000fc80000000f00 */
[----:B------:R-:W-:Y:S01]  /*3540*/  PRMT R150, R12, 0x5410, R11 ;  /* 0x000054100c967816 */ /* 0x000fe2000000000b */
[----:B------:R-:W-:Y:S02]  /*3550*/  IMAD.MOV.U32 R12, RZ, RZ, R50 ;  /* 0x000000ffff0c7224 */ /* 0x000fe400078e0032 */
[----:B------:R-:W-:-:S05]  /*3560*/  IMAD.MOV.U32 R11, RZ, RZ, R51 ;  /* 0x000000ffff0b7224 */ /* 0x000fca00078e0033 */
        /* <DEDUP_REMOVED lines=22> */
[----:B------:R-:W-:Y:S06]  /*36d0*/  @!P0 BRA `(.L_x_464) ;  /* 0x0000000000048947 */ /* 0x000fec0003800000 */
[----:B------:R-:W-:Y:S01]  /*36e0*/  BPT.TRAP 0x1 ;  /* 0x000000040000795c */ /* 0x000fe20000300000 */
.L_x_464:
[----:B------:R-:W-:Y:S01]  /*36f0*/  IMAD R88, R18, 0x8, R2 ;  /* 0x0000000812587824 */ /* 0x000fe200078e0202 */
[----:B------:R-:W-:Y:S01]  /*3700*/  SHF.L.U32 R89, R166, 0x1f, RZ ;  /* 0x0000001fa6597819 */ /* 0x000fe200000006ff */
[----:B------:R-:W-:Y:S03]  /*3710*/  BSSY B1, `(.L_x_465) ;  /* 0x0000003000017945 */ /* 0x000fe60003800000 */
[----:B------:R-:W0:Y:S02]  /*3720*/  SYNCS.PHASECHK.TRANS64.TRYWAIT P6, [R88+URZ+0x2a890], R89 ;  /* 0x02a89059580075a7 */ /* 0x000e2400080c017f */
[----:B0-----:R-:W-:Y:S05]  /*3730*/  @!P6 BRA `(.L_x_466) ;  /* 0x000001b800e0e947 */ /* 0x001fea0003800000 */
.L_x_786:
[----:B------:R-:W-:Y:S05]  /*3740*/  BSYNC B1 ;  /* 0x0000000000017941 */ /* 0x000fea0003800000 */
.L_x_465:
[----:B------:R-:W-:-:S03]  /*3750*/  UMOV UR4, 0xffffffff ;  /* 0xffffffff00047882 */ /* 0x000fc60000000000 */
[----:B------:R-:W-:Y:S05]  /*3760*/  BRA.DIV UR4, `(.L_x_467) ;  /* 0x000001ba04e87947 */ /* 0x000fea000b800000 */
[----:B------:R1:W2:Y:S04]  /*3770*/  SHFL.IDX PT, R82, R118, RZ, 0x1c1f ;  /* 0x001c1fff76527589 */ /* 0x0002a800000e0000 */
[----:B------:R1:W3:Y:S02]  /*3780*/  SHFL.IDX PT, R11, R119, RZ, 0x1c1f ;  /* 0x001c1fff770b7589 */ /* 0x0002e400000e0000 */
.L_x_790:
[----:B------:R-:W-:Y:S04]  /*3790*/  BSSY B1, `(.L_x_468) ;  /* 0x0000167000017945 */ /* 0x000fe80003800000 */
[----:B------:R-:W-:Y:S05]  /*37a0*/  @P4 BRA `(.L_x_469) ;  /* 0x0000001400944947 */ /* 0x000fea0003800000 */
[----:B------:R-:W-:Y:S01]  /*37b0*/  ISETP.NE.AND P4, PT, R10, RZ, PT ;  /* 0x000000ff0a00720c */ /* 0x000fe20003f85270 */
[----:B------:R-:W-:-:S12]  /*37c0*/  BSSY B2, `(.L_x_470) ;  /* 0x0000039000027945 */ /* 0x000fd80003800000 */
[----:B------:R-:W-:Y:S05]  /*37d0*/  @!P4 BRA `(.L_x_471) ;  /* 0x0000000000dcc947 */ /* 0x000fea0003800000 */
[----:B------:R4:W0:Y:S01]  /*37e0*/  LDS.128 R12, [R33] ;  /* 0x00000000210c7984 */ /* 0x0008220000000c00 */
[----:B------:R-:W-:Y:S01]  /*37f0*/  ISETP.GE.AND P4, PT, R160, R128, PT ;  /* 0x00000080a000720c */ /* 0x000fe20003f86270 */
[----:B------:R-:W-:-:S12]  /*3800*/  BSSY B3, `(.L_x_472) ;  /* 0x0000031000037945 */ /* 0x000fd80003800000 */
[----:B----4-:R-:W-:Y:S05]  /*3810*/  @P4 BRA `(.L_x_473) ;  /* 0x0000000000bc4947 */ /* 0x010fea0003800000 */
[--C-:B------:R-:W-:Y:S02]  /*3820*/  SHF.R.U64 R78, R78, 0x10, R79.reuse ;  /* 0x000000104e4e7819 */ /* 0x100fe4000000124f */
[----:B------:R-:W-:Y:S02]  /*3830*/  SHF.R.U32.HI R151, RZ, 0x10, R79 ;  /* 0x00000010ff977819 */ /* 0x000fe4000001164f */
[--C-:B------:R-:W-:Y:S02]  /*3840*/  SHF.R.U64 R79, R80, 0x10, R81.reuse ;  /* 0x00000010504f7819 */ /* 0x100fe40000001251 */
[----:B------:R-:W-:Y:S02]  /*3850*/  SHF.R.U32.HI R80, RZ, 0x10, R81 ;  /* 0x00000010ff507819 */ /* 0x000fe40000011651 */
[C---:B------:R-:W-:Y:S02]  /*3860*/  PRMT R81, R153.reuse, 0x5410, R79 ;  /* 0x0000541099517816 */ /* 0x040fe4000000004f */
[----:B------:R-:W-:-:S02]  /*3870*/  PRMT R79, R153, 0x5432, R80 ;  /* 0x00005432994f7816 */ /* 0x000fc40000000050 */
[C---:B------:R-:W-:Y:S02]  /*3880*/  PRMT R78, R152.reuse, 0x5432, R78 ;  /* 0x00005432984e7816 */ /* 0x040fe4000000004e */
[----:B0-----:R-:W-:Y:S02]  /*3890*/  LOP3.LUT R154, R13, 0xffff0000, RZ, 0xc0, !PT ;  /* 0xffff00000d9a7812 */ /* 0x001fe400078ec0ff */
[C---:B------:R-:W-:Y:S01]  /*38a0*/  LOP3.LUT R153, R81.reuse, 0xffff0000, RZ, 0xc0, !PT ;  /* 0xffff000051997812 */ /* 0x040fe200078ec0ff */
[----:B------:R-:W-:Y:S01]  /*38b0*/  IMAD.U32 R81, R81, 0x10000, RZ ;  /* 0x0001000051517824 */ /* 0x000fe200078e00ff */
[----:B------:R-:W-:Y:S02]  /*38c0*/  PRMT R151, R152, 0x5410, R151 ;  /* 0x0000541098977816 */ /* 0x000fe40000000097 */
[----:B------:R-:W-:Y:S01]  /*38d0*/  SHF.L.U32 R152, R13, 0x10, RZ ;  /* 0x000000100d987819 */ /* 0x000fe200000006ff */
[----:B------:R-:W-:Y:S01]  /*38e0*/  FMUL.FTZ R80, R154, R153 ;  /* 0x000000999a507220 */ /* 0x000fe20000410000 */
[C---:B------:R-:W-:Y:S01]  /*38f0*/  LOP3.LUT R13, R78.reuse, 0xffff0000, RZ, 0xc0, !PT ;  /* 0xffff00004e0d7812 */ /* 0x040fe200078ec0ff */
[----:B------:R-:W-:-:S04]  /*3900*/  IMAD.U32 R78, R78, 0x10000, RZ ;  /* 0x000100004e4e7824 */ /* 0x000fc800078e00ff */
[-C--:B------:R-:W-:Y:S01]  /*3910*/  FFMA.FTZ R80, R152, R13.reuse, -R80 ;  /* 0x0000000d98507223 */ /* 0x080fe20000010850 */
[----:B------:R-:W-:Y:S01]  /*3920*/  FMUL.FTZ R13, R154, R13 ;  /* 0x0000000d9a0d7220 */ /* 0x000fe20000410000 */
[C---:B------:R-:W-:Y:S01]  /*3930*/  IMAD.U32 R154, R151.reuse, 0x10000, RZ ;  /* 0x00010000979a7824 */ /* 0x040fe200078e00ff */
[----:B------:R-:W-:Y:S02]  /*3940*/  LOP3.LUT R151, R151, 0xffff0000, RZ, 0xc0, !PT ;  /* 0xffff000097977812 */ /* 0x000fe400078ec0ff */
[----:B------:R-:W-:Y:S01]  /*3950*/  FFMA.FTZ R13, R152, R153, R13 ;  /* 0x00000099980d7223 */ /* 0x000fe2000001000d */
[C---:B------:R-:W-:Y:S01]  /*3960*/  LOP3.LUT R153, R14.reuse, 0xffff0000, RZ, 0xc0, !PT ;  /* 0xffff00000e997812 */ /* 0x040fe200078ec0ff */
[C---:B------:R-:W-:Y:S01]  /*3970*/  IMAD.U32 R152, R79.reuse, 0x10000, RZ ;  /* 0x000100004f987824 */ /* 0x040fe200078e00ff */
[----:B------:R-:W-:Y:S01]  /*3980*/  LOP3.LUT R79, R79, 0xffff0000, RZ, 0xc0, !PT ;  /* 0xffff00004f4f7812 */ /* 0x000fe200078ec0ff */
[----:B------:R-:W-:Y:S01]  /*3990*/  IMAD.U32 R14, R14, 0x10000, RZ ;  /* 0x000100000e0e7824 */ /* 0x000fe200078e00ff */
[----:B------:R-:W-:Y:S01]  /*39a0*/  F2FP.BF16.F32.PACK_AB R13, R13, R80 ;  /* 0x000000500d0d723e */ /* 0x000fe200000010ff */
[C---:B------:R-:W-:Y:S01]  /*39b0*/  FMUL.FTZ R155, R153.reuse, R152 ;  /* 0x00000098999b7220 */ /* 0x040fe20000410000 */
[----:B------:R-:W-:-:S03]  /*39c0*/  FMUL.FTZ R153, R153, R154 ;  /* 0x0000009a99997220 */ /* 0x000fc60000410000 */
[C---:B------:R-:W-:Y:S01]  /*39d0*/  FFMA.FTZ R155, R14.reuse, R154, -R155 ;  /* 0x0000009a0e9b7223 */ /* 0x040fe2000001089b */
[----:B------:R-:W-:Y:S01]  /*39e0*/  FFMA.FTZ R153, R14, R152, R153 ;  /* 0x000000980e997223 */ /* 0x000fe20000010099 */
[C---:B------:R-:W-:Y:S01]  /*39f0*/  LOP3.LUT R14, R15.reuse, 0xffff0000, RZ, 0xc0, !PT ;  /* 0xffff00000f0e7812 */ /* 0x040fe200078ec0ff */
[----:B------:R-:W-:-:S03]  /*3a00*/  IMAD.U32 R15, R15, 0x10000, RZ ;  /* 0x000100000f0f7824 */ /* 0x000fc600078e00ff */
        /* <DEDUP_REMOVED lines=11> */
[----:B------:R-:W-:-:S05]  /*3ac0*/  FFMA.FTZ R15, R12, R81, R15 ;  /* 0x000000510c0f7223 */ /* 0x000fca000001000f */
[----:B------:R-:W-:Y:S01]  /*3ad0*/  F2FP.BF16.F32.PACK_AB R79, R15, R79 ;  /* 0x0000004f0f4f723e */ /* 0x000fe200000010ff */
[----:B------:R-:W-:Y:S01]  /*3ae0*/  IMAD.MOV.U32 R15, RZ, RZ, R14 ;  /* 0x000000ffff0f7224 */ /* 0x000fe200078e000e */
[----:B------:R-:W-:-:S03]  /*3af0*/  MOV R14, R153 ;  /* 0x00000099000e7202 */ /* 0x000fc60000000f00 */
[----:B------:R-:W-:-:S07]  /*3b00*/  IMAD.MOV.U32 R12, RZ, RZ, R79 ;  /* 0x000000ffff0c7224 */ /* 0x000fce00078e004f */
.L_x_473:
[----:B------:R-:W-:Y:S05]  /*3b10*/  BSYNC B3 ;  /* 0x0000000000037941 */ /* 0x000fea0003800000 */
.L_x_472:
[----:B---3--:R-:W-:-:S04]  /*3b20*/  LEA R78, P4, R16, R11, 0x1 ;  /* 0x0000000b104e7211 */ /* 0x008fc800078808ff */
[----:B--2---:R-:W-:-:S05]  /*3b30*/  LEA.HI.X R79, R16, R82, R17, 0x1, P4 ;  /* 0x00000052104f7211 */ /* 0x004fca00020f0c11 */
[----:B0-----:R4:W-:Y:S04]  /*3b40*/  ST.E.128 desc[UR60][R78.64], R12 ;  /* 0x0000000c4e007985 */ /* 0x0019e8000c101d3c */
.L_x_471:
[----:B------:R-:W-:Y:S05]  /*3b50*/  BSYNC B2 ;  /* 0x0000000000027941 */ /* 0x000fea0003800000 */
.L_x_470:
[----:B------:R-:W-:Y:S01]  /*3b60*/  ISETP.NE.AND P4, PT, R27, RZ, PT ;  /* 0x000000ff1b00720c */ /* 0x000fe20003f85270 */
[----:B------:R-:W-:-:S12]  /*3b70*/  BSSY B2, `(.L_x_474) ;  /* 0x000003c000027945 */ /* 0x000fd80003800000 */
[----:B------:R-:W-:Y:S05]  /*3b80*/  @!P4 BRA `(.L_x_475) ;  /* 0x0000000000e8c947 */ /* 0x000fea0003800000 */
[----:B----4-:R4:W0:Y:S01]  /*3b90*/  LDS.128 R12, [R32] ;  /* 0x00000000200c7984 */ /* 0x0108220000000c00 */
[----:B------:R-:W-:Y:S01]  /*3ba0*/  ISETP.GE.AND P4, PT, R169, R128, PT ;  /* 0x00000080a900720c */ /* 0x000fe20003f86270 */
[----:B------:R-:W-:-:S12]  /*3bb0*/  BSSY B3, `(.L_x_476) ;  /* 0x0000032000037945 */ /* 0x000fd80003800000 */
[----:B----4-:R-:W-:Y:S05]  /*3bc0*/  @P4 BRA `(.L_x_477) ;  /* 0x0000000000c04947 */ /* 0x010fea0003800000 */
[--C-:B------:R-:W-:Y:S02]  /*3bd0*/  SHF.R.U64 R74, R74, 0x10, R75.reuse ;  /* 0x000000104a4a7819 */ /* 0x100fe4000000124b */
[----:B------:R-:W-:Y:S02]  /*3be0*/  SHF.R.U32.HI R78, RZ, 0x10, R75 ;  /* 0x00000010ff4e7819 */ /* 0x000fe4000001164b */
[--C-:B------:R-:W-:Y:S02]  /*3bf0*/  SHF.R.U64 R75, R76, 0x10, R77.reuse ;  /* 0x000000104c4b7819 */ /* 0x100fe4000000124d */
[----:B------:R-:W-:Y:S02]  /*3c00*/  SHF.R.U32.HI R79, RZ, 0x10, R77 ;  /* 0x00000010ff4f7819 */ /* 0x000fe4000001164d */
[C---:B------:R-:W-:Y:S01]  /*3c10*/  PRMT R77, R212.reuse, 0x5410, R75 ;  /* 0x00005410d44d7816 */ /* 0x040fe2000000004b */
[----:B0-----:R-:W-:Y:S01]  /*3c20*/  IMAD.U32 R75, R13, 0x10000, RZ ;  /* 0x000100000d4b7824 */ /* 0x001fe200078e00ff */
[----:B------:R-:W-:-:S02]  /*3c30*/  PRMT R74, R212, 0x5432, R74 ;  /* 0x00005432d44a7816 */ /* 0x000fc4000000004a */
[----:B------:R-:W-:Y:S02]  /*3c40*/  LOP3.LUT R151, R13, 0xffff0000, RZ, 0xc0, !PT ;  /* 0xffff00000d977812 */ /* 0x000fe400078ec0ff */
[C---:B------:R-:W-:Y:S01]  /*3c50*/  LOP3.LUT R80, R77.reuse, 0xffff0000, RZ, 0xc0, !PT ;  /* 0xffff00004d507812 */ /* 0x040fe200078ec0ff */
[----:B------:R-:W-:Y:S01]  /*3c60*/  IMAD.U32 R77, R77, 0x10000, RZ ;  /* 0x000100004d4d7824 */ /* 0x000fe200078e00ff */
[C---:B------:R-:W-:Y:S01]  /*3c70*/  LOP3.LUT R76, R74.reuse, 0xffff0000, RZ, 0xc0, !PT ;  /* 0xffff00004a4c7812 */ /* 0x040fe200078ec0ff */
[----:B------:R-:W-:Y:S02]  /*3c80*/  IMAD.U32 R74, R74, 0x10000, RZ ;  /* 0x000100004a4a7824 */ /* 0x000fe400078e00ff */
[C---:B------:R-:W-:Y:S02]  /*3c90*/  FMUL.FTZ R81, R151.reuse, R80 ;  /* 0x0000005097517220 */ /* 0x040fe40000410000 */
[-C--:B------:R-:W-:Y:S02]  /*3ca0*/  FMUL.FTZ R13, R151, R76.reuse ;  /* 0x0000004c970d7220 */ /* 0x080fe40000410000 */
[----:B------:R-:W-:-:S02]  /*3cb0*/  FFMA.FTZ R76, R75, R76, -R81 ;  /* 0x0000004c4b4c7223 */ /* 0x000fc40000010851 */
[----:B------:R-:W-:Y:S01]  /*3cc0*/  FFMA.FTZ R75, R75, R80, R13 ;  /* 0x000000504b4b7223 */ /* 0x000fe2000001000d */
[C---:B------:R-:W-:Y:S02]  /*3cd0*/  PRMT R13, R213.reuse, 0x5432, R78 ;  /* 0x00005432d50d7816 */ /* 0x040fe4000000004e */
[----:B------:R-:W-:Y:S02]  /*3ce0*/  PRMT R78, R213, 0x5410, R79 ;  /* 0x00005410d54e7816 */ /* 0x000fe4000000004f */
[----:B------:R-:W-:Y:S01]  /*3cf0*/  LOP3.LUT R80, R14, 0xffff0000, RZ, 0xc0, !PT ;  /* 0xffff00000e507812 */ /* 0x000fe200078ec0ff */
[C---:B------:R-:W-:Y:S01]  /*3d00*/  IMAD.U32 R81, R13.reuse, 0x10000, RZ ;  /* 0x000100000d517824 */ /* 0x040fe200078e00ff */
[----:B------:R-:W-:Y:S01]  /*3d10*/  LOP3.LUT R13, R13, 0xffff0000, RZ, 0xc0, !PT ;  /* 0xffff00000d0d7812 */ /* 0x000fe200078ec0ff */
        /* <DEDUP_REMOVED lines=14> */
[C---:B------:R-:W-:Y:S01]  /*3e00*/  LOP3.LUT R13, R12.reuse, 0xffff0000, RZ, 0xc0, !PT ;  /* 0xffff00000c0d7812 */ /* 0x040fe200078ec0ff */
[----:B------:R-:W-:Y:S01]  /*3e10*/  FFMA.FTZ R14, R15, R78, R14 ;  /* 0x0000004e0f0e7223 */ /* 0x000fe2000001000e */
[----:B------:R-:W-:-:S03]  /*3e20*/  SHF.L.U32 R12, R12, 0x10, RZ ;  /* 0x000000100c0c7819 */ /* 0x000fc600000006ff */
[C---:B------:R-:W-:Y:S01]  /*3e30*/  FMUL.FTZ R15, R13.reuse, R77 ;  /* 0x0000004d0d0f7220 */ /* 0x040fe20000410000 */
[-C--:B------:R-:W-:Y:S01]  /*3e40*/  FMUL.FTZ R13, R13, R74.reuse ;  /* 0x0000004a0d0d7220 */ /* 0x080fe20000410000 */
[----:B------:R-:W-:Y:S02]  /*3e50*/  F2FP.BF16.F32.PACK_AB R14, R14, R79 ;  /* 0x0000004f0e0e723e */ /* 0x000fe400000010ff */
[C---:B------:R-:W-:Y:S01]  /*3e60*/  FFMA.FTZ R15, R12.reuse, R74, -R15 ;  /* 0x0000004a0c0f7223 */ /* 0x040fe2000001080f */
[----:B------:R-:W-:-:S05]  /*3e70*/  FFMA.FTZ R13, R12, R77, R13 ;  /* 0x0000004d0c0d7223 */ /* 0x000fca000001000d */
[----:B------:R-:W-:Y:S01]  /*3e80*/  F2FP.BF16.F32.PACK_AB R13, R13, R15 ;  /* 0x0000000f0d0d723e */ /* 0x000fe200000010ff */
[----:B------:R-:W-:Y:S02]  /*3e90*/  IMAD.MOV.U32 R15, RZ, RZ, R14 ;  /* 0x000000ffff0f7224 */ /* 0x000fe400078e000e */
[----:B------:R-:W-:Y:S02]  /*3ea0*/  IMAD.MOV.U32 R14, RZ, RZ, R80 ;  /* 0x000000ffff0e7224 */ /* 0x000fe400078e0050 */
[----:B------:R-:W-:Y:S02]  /*3eb0*/  IMAD.MOV.U32 R12, RZ, RZ, R13 ;  /* 0x000000ffff0c7224 */ /* 0x000fe400078e000d */
[----:B------:R-:W-:-:S07]  /*3ec0*/  IMAD.MOV.U32 R13, RZ, RZ, R75 ;  /* 0x000000ffff0d7224 */ /* 0x000fce00078e004b */
.L_x_477:
[----:B------:R-:W-:Y:S05]  /*3ed0*/  BSYNC B3 ;  /* 0x0000000000037941 */ /* 0x000fea0003800000 */
.L_x_476:
[----:B------:R-:W-:Y:S02]  /*3ee0*/  IMAD.SHL.U32 R76, R162, 0x8, RZ ;  /* 0x00000008a24c7824 */ /* 0x000fe400078e00ff */
[----:B---3--:R-:W-:Y:S02]  /*3ef0*/  IMAD.MOV.U32 R74, RZ, RZ, R11 ;  /* 0x000000ffff4a7224 */ /* 0x008fe400078e000b */
[----:B--2---:R-:W-:Y:S02]  /*3f00*/  IMAD.MOV.U32 R75, RZ, RZ, R82 ;  /* 0x000000ffff4b7224 */ /* 0x004fe400078e0052 */
[----:B------:R-:W-:-:S05]  /*3f10*/  IMAD.WIDE R74, R76, 0x2, R74 ;  /* 0x000000024c4a7825 */ /* 0x000fca00078e024a */
[----:B0-----:R0:W-:Y:S02]  /*3f20*/  ST.E.128 desc[UR60][R74.64], R12 ;  /* 0x0000000c4a007985 */ /* 0x0011e4000c101d3c */
.L_x_475:
[----:B------:R-:W-:Y:S05]  /*3f30*/  BSYNC B2 ;  /* 0x0000000000027941 */ /* 0x000fea0003800000 */
.L_x_474:
[----:B------:R-:W-:Y:S01]  /*3f40*/  ISETP.NE.AND P4, PT, R28, RZ, PT ;  /* 0x000000ff1c00720c */ /* 0x000fe20003f85270 */
[----:B------:R-:W-:-:S12]  /*3f50*/  BSSY B2, `(.L_x_478) ;  /* 0x000003c000027945 */ /* 0x000fd80003800000 */
[----:B------:R-:W-:Y:S05]  /*3f60*/  @!P4 BRA `(.L_x_479) ;  /* 0x0000000000e8c947 */ /* 0x000fea0003800000 */
[----:B0---4-:R0:W4:Y:S01]  /*3f70*/  LDS.128 R12, [R33+0x3000] ;  /* 0x00300000210c7984 */ /* 0x0111220000000c00 */
[----:B------:R-:W-:Y:S01]  /*3f80*/  ISETP.GE.AND P4, PT, R168, R128, PT ;  /* 0x00000080a800720c */ /* 0x000fe20003f86270 */
[----:B------:R-:W-:-:S12]  /*3f90*/  BSSY B3, `(.L_x_480) ;  /* 0x0000032000037945 */ /* 0x000fd80003800000 */
[----:B0-----:R-:W-:Y:S05]  /*3fa0*/  @P4 BRA `(.L_x_481) ;  /* 0x0000000000c04947 */ /* 0x001fea0003800000 */
[--C-:B------:R-:W-:Y:S02]  /*3fb0*/  SHF.R.U64 R70, R70, 0x10, R71.reuse ;  /* 0x0000001046467819 */ /* 0x100fe40000001247 */
[----:B------:R-:W-:Y:S02]  /*3fc0*/  SHF.R.U32.HI R74, RZ, 0x10, R71 ;  /* 0x00000010ff4a7819 */ /* 0x000fe40000011647 */
[--C-:B------:R-:W-:Y:S02]  /*3fd0*/  SHF.R.U64 R71, R72, 0x10, R73.reuse ;  /* 0x0000001048477819 */ /* 0x100fe40000001249 */
[----:B------:R-:W-:Y:S02]  /*3fe0*/  SHF.R.U32.HI R75, RZ, 0x10, R73 ;  /* 0x00000010ff4b7819 */ /* 0x000fe40000011649 */
[C---:B------:R-:W-:Y:S01]  /*3ff0*/  PRMT R73, R210.reuse, 0x5410, R71 ;  /* 0x00005410d2497816 */ /* 0x040fe20000000047 */
[----:B----4-:R-:W-:Y:S01]  /*4000*/  IMAD.U32 R71, R13, 0x10000, RZ ;  /* 0x000100000d477824 */ /* 0x010fe200078e00ff */
[----:B------:R-:W-:-:S02]  /*4010*/  PRMT R70, R210, 0x5432, R70 ;  /* 0x00005432d2467816 */ /* 0x000fc40000000046 */
[----:B------:R-:W-:Y:S02]  /*4020*/  LOP3.LUT R78, R13, 0xffff0000, RZ, 0xc0, !PT ;  /* 0xffff00000d4e7812 */ /* 0x000fe400078ec0ff */
[C---:B------:R-:W-:Y:S01]  /*4030*/  LOP3.LUT R76, R73.reuse, 0xffff0000, RZ, 0xc0, !PT ;  /* 0xffff0000494c7812 */ /* 0x040fe200078ec0ff */
[----:B------:R-:W-:Y:S01]  /*4040*/  IMAD.U32 R73, R73, 0x10000, RZ ;  /* 0x0001000049497824 */ /* 0x000fe200078e00ff */
[C---:B------:R-:W-:Y:S01]  /*4050*/  LOP3.LUT R72, R70.reuse, 0xffff0000, RZ, 0xc0, !PT ;  /* 0xffff000046487812 */ /* 0x040fe200078ec0ff */
[----:B------:R-:W-:Y:S02]  /*4060*/  IMAD.U32 R70, R70, 0x10000, RZ ;  /* 0x0001000046467824 */ /* 0x000fe400078e00ff */
[C---:B------:R-:W-:Y:S02]  /*4070*/  FMUL.FTZ R77, R78.reuse, R76 ;  /* 0x0000004c4e4d7220 */ /* 0x040fe40000410000 */
[-C--:B------:R-:W-:Y:S01]  /*4080*/  FMUL.FTZ R13, R78, R72.reuse ;  /* 0x000000484e0d7220 */ /* 0x080fe20000410000 */
[C---:B------:R-:W-:Y:S01]  /*4090*/  LOP3.LUT R78, R14.reuse, 0xffff0000, RZ, 0xc0, !PT ;  /* 0xffff00000e4e7812 */ /* 0x040fe200078ec0ff */
[----:B------:R-:W-:Y:S01]  /*40a0*/  FFMA.FTZ R72, R71, R72, -R77 ;  /* 0x0000004847487223 */ /* 0x000fe2000001084d */
[----:B------:R-:W-:-:S02]  /*40b0*/  IMAD.U32 R14, R14, 0x10000, RZ ;  /* 0x000100000e0e7824 */ /* 0x000fc400078e00ff */
[----:B------:R-:W-:Y:S01]  /*40c0*/  FFMA.FTZ R71, R71, R76, R13 ;  /* 0x0000004c47477223 */ /* 0x000fe2000001000d */
[C---:B------:R-:W-:Y:S02]  /*40d0*/  PRMT R13, R211.reuse, 0x5432, R74 ;  /* 0x00005432d30d7816 */ /* 0x040fe4000000004a */
[----:B------:R-:W-:Y:S02]  /*40e0*/  PRMT R74, R211, 0x5410, R75 ;  /* 0x00005410d34a7816 */ /* 0x000fe4000000004b */
[----:B------:R-:W-:Y:S01]  /*40f0*/  F2FP.BF16.F32.PACK_AB R71, R71, R72 ;  /* 0x000000484747723e */ /* 0x000fe200000010ff */
[C---:B------:R-:W-:Y:S01]  /*4100*/  IMAD.U32 R76, R13.reuse, 0x10000, RZ ;  /* 0x000100000d4c7824 */ /* 0x040fe200078e00ff */
[C---:B------:R-:W-:Y:S02]  /*4110*/  SHF.L.U32 R75, R74.reuse, 0x10, RZ ;  /* 0x000000104a4b7819 */ /* 0x040fe400000006ff */
[----:B------:R-:W-:Y:S02]  /*4120*/  LOP3.LUT R74, R74, 0xffff0000, RZ, 0xc0, !PT ;  /* 0xffff00004a4a7812 */ /* 0x000fe400078ec0ff */
[----:B------:R-:W-:Y:S01]  /*4130*/  LOP3.LUT R13, R13, 0xffff0000, RZ, 0xc0, !PT ;  /* 0xffff00000d0d7812 */ /* 0x000fe200078ec0ff */
        /* <DEDUP_REMOVED lines=12> */
[----:B------:R-:W-:-:S03]  /*4200*/  IMAD.U32 R12, R12, 0x10000, RZ ;  /* 0x000100000c0c7824 */ /* 0x000fc600078e00ff */
[C---:B------:R-:W-:Y:S01]  /*4210*/  FMUL.FTZ R15, R13.reuse, R73 ;  /* 0x000000490d0f7220 */ /* 0x040fe20000410000 */
[-C--:B------:R-:W-:Y:S01]  /*4220*/  FMUL.FTZ R13, R13, R70.reuse ;  /* 0x000000460d0d7220 */ /* 0x080fe20000410000 */
[----:B------:R-:W-:Y:S02]  /*4230*/  F2FP.BF16.F32.PACK_AB R14, R14, R75 ;  /* 0x0000004b0e0e723e */ /* 0x000fe400000010ff */
[C---:B------:R-:W-:Y:S01]  /*4240*/  FFMA.FTZ R15, R12.reuse, R70, -R15 ;  /* 0x000000460c0f7223 */ /* 0x040fe2000001080f */
[----:B------:R-:W-:-:S05]  /*4250*/  FFMA.FTZ R13, R12, R73, R13 ;  /* 0x000000490c0d7223 */ /* 0x000fca000001000d */
[----:B------:R-:W-:Y:S01]  /*4260*/  F2FP.BF16.F32.PACK_AB R13, R13, R15 ;  /* 0x0000000f0d0d723e */ /* 0x000fe200000010ff */
[----:B------:R-:W-:Y:S02]  /*4270*/  IMAD.MOV.U32 R15, RZ, RZ, R14 ;  /* 0x000000ffff0f7224 */ /* 0x000fe400078e000e */
[----:B------:R-:W-:Y:S01]  /*4280*/  IMAD.MOV.U32 R14, RZ, RZ, R77 ;  /* 0x000000ffff0e7224 */ /* 0x000fe200078e004d */
[----:B------:R-:W-:Y:S01]  /*4290*/  MOV R12, R13 ;  /* 0x0000000d000c7202 */ /* 0x000fe20000000f00 */
[----:B------:R-:W-:-:S07]  /*42a0*/  IMAD.MOV.U32 R13, RZ, RZ, R71 ;  /* 0x000000ffff0d7224 */ /* 0x000fce00078e0047 */
.L_x_481:
[----:B------:R-:W-:Y:S05]  /*42b0*/  BSYNC B3 ;  /* 0x0000000000037941 */ /* 0x000fea0003800000 */
.L_x_480:
[----:B------:R-:W-:Y:S02]  /*42c0*/  IMAD.SHL.U32 R72, R163, 0x8, RZ ;  /* 0x00000008a3487824 */ /* 0x000fe400078e00ff */
[----:B---3--:R-:W-:Y:S02]  /*42d0*/  IMAD.MOV.U32 R70, RZ, RZ, R11 ;  /* 0x000000ffff467224 */ /* 0x008fe400078e000b */
[----:B--2---:R-:W-:Y:S02]  /*42e0*/  IMAD.MOV.U32 R71, RZ, RZ, R82 ;  /* 0x000000ffff477224 */ /* 0x004fe400078e0052 */
[----:B------:R-:W-:-:S05]  /*42f0*/  IMAD.WIDE R70, R72, 0x2, R70 ;  /* 0x0000000248467825 */ /* 0x000fca00078e0246 */
[----:B----4-:R0:W-:Y:S02]  /*4300*/  ST.E.128 desc[UR60][R70.64], R12 ;  /* 0x0000000c46007985 */ /* 0x0101e4000c101d3c */
.L_x_479:
[----:B------:R-:W-:Y:S05]  /*4310*/  BSYNC B2 ;  /* 0x0000000000027941 */ /* 0x000fea0003800000 */
.L_x_478:
[----:B------:R-:W-:Y:S01]  /*4320*/  ISETP.NE.AND P4, PT, R105, RZ, PT ;  /* 0x000000ff6900720c */ /* 0x000fe20003f85270 */
[----:B------:R-:W-:-:S12]  /*4330*/  BSSY B2, `(.L_x_482) ;  /* 0x000003a000027945 */ /* 0x000fd80003800000 */
[----:B------:R-:W-:Y:S05]  /*4340*/  @!P4 BRA `(.L_x_483) ;  /* 0x0000000000e0c947 */ /* 0x000fea0003800000 */
[----:B0---4-:R0:W4:Y:S01]  /*4350*/  LDS.128 R12, [R32+0x3000] ;  /* 0x00300000200c7984 */ /* 0x0111220000000c00 */
[C---:B---3--:R-:W-:Y:S01]  /*4360*/  LEA R70, P4, R19.reuse, R11, 0x1 ;  /* 0x0000000b13467211 */ /* 0x048fe200078808ff */
[----:B------:R-:W-:Y:S03]  /*4370*/  BSSY B3, `(.L_x_484) ;  /* 0x0000034000037945 */ /* 0x000fe60003800000 */
[----:B--2---:R-:W-:Y:S02]  /*4380*/  LEA.HI.X R71, R19, R82, R164, 0x1, P4 ;  /* 0x0000005213477211 */ /* 0x004fe400020f0ca4 */
[----:B------:R-:W-:-:S13]  /*4390*/  ISETP.GE.AND P4, PT, R171, R128, PT ;  /* 0x00000080ab00720c */ /* 0x000fda0003f86270 */
[----:B0-----:R-:W-:Y:S05]  /*43a0*/  @P4 BRA `(.L_x_485) ;  /* 0x0000000000c04947 */ /* 0x001fea0003800000 */
[--C-:B------:R-:W-:Y:S02]  /*43b0*/  SHF.R.U64 R66, R66, 0x10, R67.reuse ;  /* 0x0000001042427819 */ /* 0x100fe40000001243 */
[----:B------:R-:W-:Y:S02]  /*43c0*/  SHF.R.U32.HI R72, RZ, 0x10, R67 ;  /* 0x00000010ff487819 */ /* 0x000fe40000011643 */
[--C-:B------:R-:W-:Y:S02]  /*43d0*/  SHF.R.U64 R67, R68, 0x10, R69.reuse ;  /* 0x0000001044437819 */ /* 0x100fe40000001245 */
[----:B------:R-:W-:Y:S02]  /*43e0*/  SHF.R.U32.HI R73, RZ, 0x10, R69 ;  /* 0x00000010ff497819 */ /* 0x000fe40000011645 */
[----:B------:R-:W-:Y:S01]  /*43f0*/  PRMT R69, R209, 0x5410, R67 ;  /* 0x00005410d1457816 */ /* 0x000fe20000000043 */
        /* <DEDUP_REMOVED lines=17> */
[----:B------:R-:W-:Y:S01]  /*4510*/  LOP3.LUT R13, R13, 0xffff0000, RZ, 0xc0, !PT ;  /* 0xffff00000d0d7812 */ /* 0x000fe200078ec0ff */
[C---:B------:R-:W-:Y:S01]  /*4520*/  IMAD.U32 R73, R72.reuse, 0x10000, RZ ;  /* 0x0001000048497824 */ /* 0x040fe200078e00ff */
[----:B------:R-:W-:-:S03]  /*4530*/  LOP3.LUT R72, R72, 0xffff0000, RZ, 0xc0, !PT ;  /* 0xffff000048487812 */ /* 0x000fc600078ec0ff */
[C---:B------:R-:W-:Y:S01]  /*4540*/  FMUL.FTZ R75, R76.reuse, R73 ;  /* 0x000000494c4b7220 */ /* 0x040fe20000410000 */
[----:B------:R-:W-:-:S03]  /*4550*/  FMUL.FTZ R76, R76, R74 ;  /* 0x0000004a4c4c7220 */ /* 0x000fc60000410000 */
[C---:B------:R-:W-:Y:S01]  /*4560*/  FFMA.FTZ R75, R14.reuse, R74, -R75 ;  /* 0x0000004a0e4b7223 */ /* 0x040fe2000001084b */
[----:B------:R-:W-:Y:S01]  /*4570*/  FFMA.FTZ R76, R14, R73, R76 ;  /* 0x000000490e4c7223 */ /* 0x000fe2000001004c */
[C---:B------:R-:W-:Y:S02]  /*4580*/  LOP3.LUT R14, R15.reuse, 0xffff0000, RZ, 0xc0, !PT ;  /* 0xffff00000f0e7812 */ /* 0x040fe400078ec0ff */
[----:B------:R-:W-:Y:S02]  /*4590*/  SHF.L.U32 R15, R15, 0x10, RZ ;  /* 0x000000100f0f7819 */ /* 0x000fe400000006ff */
        /* <DEDUP_REMOVED lines=17> */
.L_x_485:
[----:B------:R-:W-:Y:S05]  /*46b0*/  BSYNC B3 ;  /* 0x0000000000037941 */ /* 0x000fea0003800000 */
.L_x_484:
[----:B----4-:R0:W-:Y:S02]  /*46c0*/  ST.E.128 desc[UR60][R70.64], R12 ;  /* 0x0000000c46007985 */ /* 0x0101e4000c101d3c */
.L_x_483:
[----:B------:R-:W-:Y:S05]  /*46d0*/  BSYNC B2 ;  /* 0x0000000000027941 */ /* 0x000fea0003800000 */
.L_x_482:
        /* <DEDUP_REMOVED lines=9> */
[----:B------:R-:W-:Y:S01]  /*4770*/  SHF.R.U64 R69, R62, 0x10, R63 ;  /* 0x000000103e457819 */ /* 0x000fe2000000123f */
[----:B----4-:R-:W-:Y:S01]  /*4780*/  IMAD.U32 R74, R12, 0x10000, RZ ;  /* 0x000100000c4a7824 */ /* 0x010fe200078e00ff */
[----:B------:R-:W-:Y:S02]  /*4790*/  SHF.R.U64 R62, R64, 0x10, R65 ;  /* 0x00000010403e7819 */ /* 0x000fe40000001241 */
[C---:B------:R-:W-:Y:S02]  /*47a0*/  PRMT R64, R207.reuse, 0x5432, R69 ;  /* 0x00005432cf407816 */ /* 0x040fe40000000045 */
[----:B------:R-:W-:Y:S02]  /*47b0*/  PRMT R62, R207, 0x5410, R62 ;  /* 0x00005410cf3e7816 */ /* 0x000fe4000000003e */
[C---:B------:R-:W-:Y:S02]  /*47c0*/  LOP3.LUT R68, R13.reuse, 0xffff0000, RZ, 0xc0, !PT ;  /* 0xffff00000d447812 */ /* 0x040fe400078ec0ff */
[C---:B------:R-:W-:Y:S01]  /*47d0*/  LOP3.LUT R70, R62.reuse, 0xffff0000, RZ, 0xc0, !PT ;  /* 0xffff00003e467812 */ /* 0x040fe200078ec0ff */
[----:B------:R-:W-:Y:S01]  /*47e0*/  IMAD.U32 R62, R62, 0x10000, RZ ;  /* 0x000100003e3e7824 */ /* 0x000fe200078e00ff */
[C---:B------:R-:W-:Y:S01]  /*47f0*/  LOP3.LUT R69, R64.reuse, 0xffff0000, RZ, 0xc0, !PT ;  /* 0xffff000040457812 */ /* 0x040fe200078ec0ff */
[----:B------:R-:W-:Y:S01]  /*4800*/  IMAD.U32 R64, R64, 0x10000, RZ ;  /* 0x0001000040407824 */ /* 0x000fe200078e00ff */
[----:B------:R-:W-:Y:S01]  /*4810*/  SHF.R.U32.HI R72, RZ, 0x10, R65 ;  /* 0x00000010ff487819 */ /* 0x000fe20000011641 */
[----:B------:R-:W-:Y:S01]  /*4820*/  IMAD.U32 R65, R13, 0x10000, RZ ;  /* 0x000100000d417824 */ /* 0x000fe200078e00ff */
[----:B------:R-:W-:Y:S01]  /*4830*/  SHF.R.U32.HI R63, RZ, 0x10, R63 ;  /* 0x00000010ff3f7819 */ /* 0x000fe2000001163f */
[C---:B------:R-:W-:Y:S01]  /*4840*/  FMUL.FTZ R13, R68.reuse, R70 ;  /* 0x00000046440d7220 */ /* 0x040fe20000410000 */
[----:B------:R-:W-:Y:S01]  /*4850*/  FMUL.FTZ R71, R68, R69 ;  /* 0x0000004544477220 */ /* 0x000fe20000410000 */
[----:B------:R-:W-:-:S02]  /*4860*/  PRMT R68, R206, 0x5410, R72 ;  /* 0x00005410ce447816 */ /* 0x000fc40000000048 */
[----:B------:R-:W-:Y:S01]  /*4870*/  PRMT R63, R206, 0x5432, R63 ;  /* 0x00005432ce3f7816 */ /* 0x000fe2000000003f */
[C---:B------:R-:W-:Y:S01]  /*4880*/  FFMA.FTZ R69, R65.reuse, R69, -R13 ;  /* 0x0000004541457223 */ /* 0x040fe2000001080d */
[----:B------:R-:W-:Y:S01]  /*4890*/  FFMA.FTZ R65, R65, R70, R71 ;  /* 0x0000004641417223 */ /* 0x000fe20000010047 */
[C---:B------:R-:W-:Y:S01]  /*48a0*/  LOP3.LUT R13, R14.reuse, 0xffff0000, RZ, 0xc0, !PT ;  /* 0xffff00000e0d7812 */ /* 0x040fe200078ec0ff */
[----:B------:R-:W-:Y:S01]  /*48b0*/  IMAD.U32 R70, R14, 0x10000, RZ ;  /* 0x000100000e467824 */ /* 0x000fe200078e00ff */
[C---:B------:R-:W-:Y:S01]  /*48c0*/  SHF.L.U32 R71, R68.reuse, 0x10, RZ ;  /* 0x0000001044477819 */ /* 0x040fe200000006ff */
[----:B------:R-:W-:Y:S01]  /*48d0*/  IMAD.U32 R72, R63, 0x10000, RZ ;  /* 0x000100003f487824 */ /* 0x000fe200078e00ff */
[C---:B------:R-:W-:Y:S01]  /*48e0*/  LOP3.LUT R14, R15.reuse, 0xffff0000, RZ, 0xc0, !PT ;  /* 0xffff00000f0e7812 */ /* 0x040fe200078ec0ff */
[----:B------:R-:W-:Y:S01]  /*48f0*/  IMAD.U32 R15, R15, 0x10000, RZ ;  /* 0x000100000f0f7824 */ /* 0x000fe200078e00ff */
[----:B------:R-:W-:Y:S01]  /*4900*/  LOP3.LUT R68, R68, 0xffff0000, RZ, 0xc0, !PT ;  /* 0xffff000044447812 */ /* 0x000fe200078ec0ff */
[C---:B------:R-:W-:Y:S01]  /*4910*/  FMUL.FTZ R73, R13.reuse, R71 ;  /* 0x000000470d497220 */ /* 0x040fe20000410000 */
[----:B------:R-:W-:Y:S01]  /*4920*/  FMUL.FTZ R13, R13, R72 ;  /* 0x000000480d0d7220 */ /* 0x000fe20000410000 */
[----:B------:R-:W-:-:S02]  /*4930*/  LOP3.LUT R63, R63, 0xffff0000, RZ, 0xc0, !PT ;  /* 0xffff00003f3f7812 */ /* 0x000fc400078ec0ff */
[----:B------:R-:W-:Y:S01]  /*4940*/  LOP3.LUT R12, R12, 0xffff0000, RZ, 0xc0, !PT ;  /* 0xffff00000c0c7812 */ /* 0x000fe200078ec0ff */
[C---:B------:R-:W-:Y:S01]  /*4950*/  FFMA.FTZ R73, R70.reuse, R72, -R73 ;  /* 0x0000004846497223 */ /* 0x040fe20000010849 */
[----:B------:R-:W-:Y:S01]  /*4960*/  FFMA.FTZ R13, R70, R71, R13 ;  /* 0x00000047460d7223 */ /* 0x000fe2000001000d */
[C---:B------:R-:W-:Y:S01]  /*4970*/  FMUL.FTZ R70, R14.reuse, R68 ;  /* 0x000000440e467220 */ /* 0x040fe20000410000 */
[-C--:B------:R-:W-:Y:S01]  /*4980*/  FMUL.FTZ R71, R14, R63.reuse ;  /* 0x0000003f0e477220 */ /* 0x080fe20000410000 */
[C---:B------:R-:W-:Y:S01]  /*4990*/  FMUL.FTZ R14, R12.reuse, R62 ;  /* 0x0000003e0c0e7220 */ /* 0x040fe20000410000 */
[----:B------:R-:W-:Y:S01]  /*49a0*/  FMUL.FTZ R12, R12, R64 ;  /* 0x000000400c0c7220 */ /* 0x000fe20000410000 */
[C---:B------:R-:W-:Y:S01]  /*49b0*/  FFMA.FTZ R70, R15.reuse, R63, -R70 ;  /* 0x0000003f0f467223 */ /* 0x040fe20000010846 */
[----:B------:R-:W-:Y:S01]  /*49c0*/  FFMA.FTZ R71, R15, R68, R71 ;  /* 0x000000440f477223 */ /* 0x000fe20000010047 */
[C---:B------:R-:W-:Y:S01]  /*49d0*/  FFMA.FTZ R14, R74.reuse, R64, -R14 ;  /* 0x000000404a0e7223 */ /* 0x040fe2000001080e */
[----:B------:R-:W-:Y:S01]  /*49e0*/  FFMA.FTZ R12, R74, R62, R12 ;  /* 0x0000003e4a0c7223 */ /* 0x000fe2000001000c */
[----:B------:R-:W-:-:S02]  /*49f0*/  F2FP.BF16.F32.PACK_AB R13, R13, R73 ;  /* 0x000000490d0d723e */ /* 0x000fc400000010ff */
[----:B------:R-:W-:Y:S02]  /*4a00*/  F2FP.BF16.F32.PACK_AB R70, R71, R70 ;  /* 0x000000464746723e */ /* 0x000fe400000010ff */
[----:B------:R-:W-:Y:S02]  /*4a10*/  F2FP.BF16.F32.PACK_AB R65, R65, R69 ;  /* 0x000000454141723e */ /* 0x000fe400000010ff */
[----:B------:R-:W-:Y:S01]  /*4a20*/  F2FP.BF16.F32.PACK_AB R12, R12, R14 ;  /* 0x0000000e0c0c723e */ /* 0x000fe200000010ff */
[----:B------:R-:W-:Y:S01]  /*4a30*/  IMAD.MOV.U32 R14, RZ, RZ, R13 ;  /* 0x000000ffff0e7224 */ /* 0x000fe200078e000d */
[----:B------:R-:W-:Y:S01]  /*4a40*/  MOV R13, R65 ;  /* 0x00000041000d7202 */ /* 0x000fe20000000f00 */
[----:B------:R-:W-:-:S07]  /*4a50*/  IMAD.MOV.U32 R15, RZ, RZ, R70 ;  /* 0x000000ffff0f7224 */ /* 0x000fce00078e0046 */
.L_x_489:
[----:B------:R-:W-:Y:S05]  /*4a60*/  BSYNC B3 ;  /* 0x0000000000037941 */ /* 0x000fea0003800000 */
.L_x_488:
[----:B----4-:R0:W-:Y:S02]  /*4a70*/  ST.E.128 desc[UR60][R66.64], R12 ;  /* 0x0000000c42007985 */ /* 0x0101e4000c101d3c */
.L_x_487:
[----:B------:R-:W-:Y:S05]  /*4a80*/  BSYNC B2 ;  /* 0x0000000000027941 */ /* 0x000fea0003800000 */
.L_x_486:
[----:B------:R-:W-:-:S13]  /*4a90*/  ISETP.NE.AND P4, PT, R103, RZ, PT ;  /* 0x000000ff6700720c */ /* 0x000fda0003f85270 */
        /* <DEDUP_REMOVED lines=9> */
[--C-:B------:R-:W-:Y:S02]  /*4b30*/  SHF.R.U64 R58, R60, 0x10, R61.reuse ;  /* 0x000000103c3a7819 */ /* 0x100fe4000000123d */
[----:B------:R-:W-:Y:S01]  /*4b40*/  SHF.R.U32.HI R64, RZ, 0x10, R61 ;  /* 0x00000010ff407819 */ /* 0x000fe2000001163d */
[----:B------:R-:W-:Y:S01]  /*4b50*/  IMAD.U32 R61, R14, 0x10000, RZ ;  /* 0x000100000e3d7824 */ /* 0x000fe200078e00ff */
[----:B------:R-:W-:Y:S02]  /*4b60*/  SHF.R.U32.HI R59, RZ, 0x10, R59 ;  /* 0x00000010ff3b7819 */ /* 0x000fe4000001163b */
[C---:B------:R-:W-:Y:S02]  /*4b70*/  PRMT R58, R205.reuse, 0x5410, R58 ;  /* 0x00005410cd3a7816 */ /* 0x040fe4000000003a */
[----:B------:R-:W-:Y:S01]  /*4b80*/  PRMT R205, R205, 0x5432, R64 ;  /* 0x00005432cdcd7816 */ /* 0x000fe20000000040 */
[----:B------:R-:W-:Y:S01]  /*4b90*/  IMAD.U32 R64, R13, 0x10000, RZ ;  /* 0x000100000d407824 */ /* 0x000fe200078e00ff */
[----:B------:R-:W-:-:S02]  /*4ba0*/  PRMT R11, R204, 0x5410, R11 ;  /* 0x00005410cc0b7816 */ /* 0x000fc4000000000b */
[----:B------:R-:W-:Y:S01]  /*4bb0*/  PRMT R59, R204, 0x5432, R59 ;  /* 0x00005432cc3b7816 */ /* 0x000fe2000000003b */
[----:B------:R-:W-:Y:S01]  /*4bc0*/  IMAD.U32 R67, R205, 0x10000, RZ ;  /* 0x00010000cd437824 */ /* 0x000fe200078e00ff */
[----:B------:R-:W-:Y:S02]  /*4bd0*/  LOP3.LUT R70, R13, 0xffff0000, RZ, 0xc0, !PT ;  /* 0xffff00000d467812 */ /* 0x000fe400078ec0ff */
[----:B------:R-:W-:Y:S01]  /*4be0*/  LOP3.LUT R14, R14, 0xffff0000, RZ, 0xc0, !PT ;  /* 0xffff00000e0e7812 */ /* 0x000fe200078ec0ff */
[----:B------:R-:W-:Y:S01]  /*4bf0*/  IMAD.U32 R68, R59, 0x10000, RZ ;  /* 0x000100003b447824 */ /* 0x000fe200078e00ff */
[C---:B------:R-:W-:Y:S01]  /*4c00*/  LOP3.LUT R13, R58.reuse, 0xffff0000, RZ, 0xc0, !PT ;  /* 0xffff00003a0d7812 */ /* 0x040fe200078ec0ff */
[----:B------:R-:W-:Y:S01]  /*4c10*/  IMAD.U32 R58, R58, 0x10000, RZ ;  /* 0x000100003a3a7824 */ /* 0x000fe200078e00ff */
[----:B------:R-:W-:Y:S01]  /*4c20*/  LOP3.LUT R65, R11, 0xffff0000, RZ, 0xc0, !PT ;  /* 0xffff00000b417812 */ /* 0x000fe200078ec0ff */
[----:B------:R-:W-:Y:S01]  /*4c30*/  FMUL.FTZ R71, R14, R67 ;  /* 0x000000430e477220 */ /* 0x000fe20000410000 */
[----:B------:R-:W-:Y:S01]  /*4c40*/  LOP3.LUT R60, R15, 0xffff0000, RZ, 0xc0, !PT ;  /* 0xffff00000f3c7812 */ /* 0x000fe200078ec0ff */
[----:B------:R-:W-:Y:S01]  /*4c50*/  FMUL.FTZ R69, R70, R13 ;  /* 0x0000000d46457220 */ /* 0x000fe20000410000 */
[-C--:B------:R-:W-:Y:S01]  /*4c60*/  FMUL.FTZ R14, R14, R68.reuse ;  /* 0x000000440e0e7220 */ /* 0x080fe20000410000 */
[----:B------:R-:W-:Y:S01]  /*4c70*/  FMUL.FTZ R70, R70, R65 ;  /* 0x0000004146467220 */ /* 0x000fe20000410000 */
[----:B------:R-:W-:Y:S01]  /*4c80*/  LOP3.LUT R205, R205, 0xffff0000, RZ, 0xc0, !PT ;  /* 0xffff0000cdcd7812 */ /* 0x000fe200078ec0ff */
[----:B------:R-:W-:Y:S01]  /*4c90*/  IMAD.U32 R11, R11, 0x10000, RZ ;  /* 0x000100000b0b7824 */ /* 0x000fe200078e00ff */
[----:B------:R-:W-:Y:S01]  /*4ca0*/  LOP3.LUT R59, R59, 0xffff0000, RZ, 0xc0, !PT ;  /* 0xffff00003b3b7812 */ /* 0x000fe200078ec0ff */
[----:B------:R-:W-:Y:S01]  /*4cb0*/  FFMA.FTZ R70, R64, R13, R70 ;  /* 0x0000000d40467223 */ /* 0x000fe20000010046 */
[----:B------:R-:W-:Y:S01]  /*4cc0*/  LOP3.LUT R12, R12, 0xffff0000, RZ, 0xc0, !PT ;  /* 0xffff00000c0c7812 */ /* 0x000fe200078ec0ff */
[C---:B------:R-:W-:Y:S01]  /*4cd0*/  FFMA.FTZ R71, R61.reuse, R68, -R71 ;  /* 0x000000443d477223 */ /* 0x040fe20000010847 */
[----:B------:R-:W-:Y:S01]  /*4ce0*/  FFMA.FTZ R14, R61, R67, R14 ;  /* 0x000000433d0e7223 */ /* 0x000fe2000001000e */
[C---:B------:R-:W-:Y:S01]  /*4cf0*/  FMUL.FTZ R13, R60.reuse, R205 ;  /* 0x000000cd3c0d7220 */ /* 0x040fe20000410000 */
[----:B------:R-:W-:Y:S01]  /*4d00*/  FMUL.FTZ R61, R60, R59 ;  /* 0x0000003b3c3d7220 */ /* 0x000fe20000410000 */
[----:B------:R-:W-:-:S02]  /*4d10*/  IMAD.U32 R15, R15, 0x10000, RZ ;  /* 0x000100000f0f7824 */ /* 0x000fc400078e00ff */
[-C--:B------:R-:W-:Y:S01]  /*4d20*/  FMUL.FTZ R60, R12, R58.reuse ;  /* 0x0000003a0c3c7220 */ /* 0x080fe20000410000 */
[----:B------:R-:W-:Y:S01]  /*4d30*/  FFMA.FTZ R69, R64, R65, -R69 ;  /* 0x0000004140457223 */ /* 0x000fe20000010845 */
[----:B------:R-:W-:Y:S01]  /*4d40*/  FMUL.FTZ R12, R12, R11 ;  /* 0x0000000b0c0c7220 */ /* 0x000fe20000410000 */
[C---:B------:R-:W-:Y:S01]  /*4d50*/  FFMA.FTZ R13, R15.reuse, R59, -R13 ;  /* 0x0000003b0f0d7223 */ /* 0x040fe2000001080d */
[----:B------:R-:W-:Y:S01]  /*4d60*/  FFMA.FTZ R64, R15, R205, R61 ;  /* 0x000000cd0f407223 */ /* 0x000fe2000001003d */
[C---:B------:R-:W-:Y:S01]  /*4d70*/  FFMA.FTZ R60, R66.reuse, R11, -R60 ;  /* 0x0000000b423c7223 */ /* 0x040fe2000001083c */
[----:B------:R-:W-:Y:S01]  /*4d80*/  FFMA.FTZ R11, R66, R58, R12 ;  /* 0x0000003a420b7223 */ /* 0x000fe2000001000c */
[----:B------:R-:W-:Y:S02]  /*4d90*/  F2FP.BF16.F32.PACK_AB R69, R70, R69 ;  /* 0x000000454645723e */ /* 0x000fe400000010ff */
[----:B------:R-:W-:Y:S02]  /*4da0*/  F2FP.BF16.F32.PACK_AB R15, R64, R13 ;  /* 0x0000000d400f723e */ /* 0x000fe400000010ff */
[----:B------:R-:W-:-:S02]  /*4db0*/  F2FP.BF16.F32.PACK_AB R14, R14, R71 ;  /* 0x000000470e0e723e */ /* 0x000fc400000010ff */
[----:B------:R-:W-:Y:S02]  /*4dc0*/  F2FP.BF16.F32.PACK_AB R12, R11, R60 ;  /* 0x0000003c0b0c723e */ /* 0x000fe400000010ff */
[----:B------:R-:W-:-:S07]  /*4dd0*/  MOV R13, R69 ;  /* 0x00000045000d7202 */ /* 0x000fce0000000f00 */
.L_x_491:
[----:B------:R-:W-:Y:S05]  /*4de0*/  BSYNC B2 ;  /* 0x0000000000027941 */ /* 0x000fea0003800000 */
.L_x_490:
[----:B----4-:R0:W-:Y:S02]  /*4df0*/  ST.E.128 desc[UR60][R62.64], R12 ;  /* 0x0000000c3e007985 */ /* 0x0101e4000c101d3c */
.L_x_469:
[----:B------:R-:W-:Y:S05]  /*4e00*/  BSYNC B1 ;  /* 0x0000000000017941 */ /* 0x000fea0003800000 */
.L_x_468:
[----:B------:R-:W-:-:S03]  /*4e10*/  UMOV UR4, 0xffffffff ;  /* 0xffffffff00047882 */ /* 0x000fc60000000000 */
[----:B------:R-:W-:Y:S05]  /*4e20*/  BRA.DIV UR4, `(.L_x_492) ;  /* 0x000001a604847947 */ /* 0x000fea000b800000 */
[----:B-1----:R-:W1:Y:S04]  /*4e30*/  SHFL.IDX PT, R118, R118, 0x1, 0x1c1f ;  /* 0x003c1f0076767f89 */ /* 0x002e6800000e0000 */
[----:B------:R-:W0:Y:S02]  /*4e40*/  SHFL.IDX PT, R119, R119, 0x1, 0x1c1f ;  /* 0x003c1f0077777f89 */ /* 0x000e2400000e0000 */
.L_x_794:
[----:B------:R-:W-:Y:S05]  /*4e50*/  @P5 BRA `(.L_x_493) ;  /* 0x0000005800285947 */ /* 0x000fea0003800000 */
[----:B------:R-:W-:Y:S01]  /*4e60*/  ISETP.NE.AND P4, PT, R10, RZ, PT ;  /* 0x000000ff0a00720c */ /* 0x000fe20003f85270 */
[----:B------:R-:W-:-:S12]  /*4e70*/  BSSY B1, `(.L_x_494) ;  /* 0x0000037000017945 */ /* 0x000fd80003800000 */
[----:B------:R-:W-:Y:S05]  /*4e80*/  @!P4 BRA `(.L_x_495) ;  /* 0x0000000000d4c947 */ /* 0x000fea0003800000 */
[----:B0---4-:R0:W4:Y:S01]  /*4e90*/  LDS.128 R12, [R33+0x2000] ;  /* 0x00200000210c7984 */ /* 0x0111220000000c00 */
[----:B------:R-:W-:Y:S01]  /*4ea0*/  ISETP.GE.AND P5, PT, R160, R128, PT ;  /* 0x00000080a000720c */ /* 0x000fe20003fa6270 */
[----:B------:R-:W-:Y:S01]  /*4eb0*/  BSSY B2, `(.L_x_496) ;  /* 0x0000031000027945 */ /* 0x000fe20003800000 */
[----:B------:R-:W-:-:S04]  /*4ec0*/  LEA R58, P4, R16, R119, 0x1 ;  /* 0x00000077103a7211 */ /* 0x000fc800078808ff */
[----:B-1----:R-:W-:-:S07]  /*4ed0*/  LEA.HI.X R59, R16, R118, R17, 0x1, P4 ;  /* 0x00000076103b7211 */ /* 0x002fce00020f0c11 */
[----:B0-----:R-:W-:Y:S05]  /*4ee0*/  @P5 BRA `(.L_x_497) ;  /* 0x0000000000b45947 */ /* 0x001fea0003800000 */
[----:B------:R-:W-:Y:S02]  /*4ef0*/  SHF.R.U64 R56, R56, 0x10, R57 ;  /* 0x0000001038387819 */ /* 0x000fe40000001239 */
[----:B------:R-:W-:Y:S01]  /*4f00*/  SHF.R.U64 R64, R54, 0x10, R55 ;  /* 0x0000001036407819 */ /* 0x000fe20000001237 */
[----:B----4-:R-:W-:Y:S01]  /*4f10*/  IMAD.U32 R54, R14, 0x10000, RZ ;  /* 0x000100000e367824 */ /* 0x010fe200078e00ff */
[----:B------:R-:W-:Y:S02]  /*4f20*/  SHF.R.U32.HI R60, RZ, 0x10, R57 ;  /* 0x00000010ff3c7819 */ /* 0x000fe40000011639 */
[----:B------:R-:W-:Y:S02]  /*4f30*/  SHF.R.U32.HI R62, RZ, 0x10, R55 ;  /* 0x00000010ff3e7819 */ /* 0x000fe40000011637 */
[----:B------:R-:W-:Y:S02]  /*4f40*/  PRMT R56, R203, 0x5410, R56 ;  /* 0x00005410cb387816 */ /* 0x000fe40000000038 */
[----:B------:R-:W-:-:S02]  /*4f50*/  PRMT R55, R159, 0x5410, R64 ;  /* 0x000054109f377816 */ /* 0x000fc40000000040 */
[----:B------:R-:W-:Y:S02]  /*4f60*/  PRMT R203, R203, 0x5432, R60 ;  /* 0x00005432cbcb7816 */ /* 0x000fe4000000003c */
[----:B------:R-:W-:Y:S01]  /*4f70*/  PRMT R159, R159, 0x5432, R62 ;  /* 0x000054329f9f7816 */ /* 0x000fe2000000003e */
[----:B------:R-:W-:Y:S01]  /*4f80*/  IMAD.U32 R62, R13, 0x10000, RZ ;  /* 0x000100000d3e7824 */ /* 0x000fe200078e00ff */
[----:B---3--:R-:W-:Y:S01]  /*4f90*/  LOP3.LUT R11, R14, 0xffff0000, RZ, 0xc0, !PT ;  /* 0xffff00000e0b7812 */ /* 0x008fe200078ec0ff */
[----:B------:R-:W-:Y:S01]  /*4fa0*/  IMAD.U32 R57, R203, 0x10000, RZ ;  /* 0x00010000cb397824 */ /* 0x000fe200078e00ff */
[----:B------:R-:W-:Y:S01]  /*4fb0*/  LOP3.LUT R61, R13, 0xffff0000, RZ, 0xc0, !PT ;  /* 0xffff00000d3d7812 */ /* 0x000fe200078ec0ff */
[----:B------:R-:W-:Y:S01]  /*4fc0*/  IMAD.U32 R60, R159, 0x10000, RZ ;  /* 0x000100009f3c7824 */ /* 0x000fe200078e00ff */
[----:B------:R-:W-:Y:S01]  /*4fd0*/  LOP3.LUT R64, R56, 0xffff0000, RZ, 0xc0, !PT ;  /* 0xffff000038407812 */ /* 0x000fe200078ec0ff */
[----:B------:R-:W-:Y:S01]  /*4fe0*/  FMUL.FTZ R67, R11, R57 ;  /* 0x000000390b437220 */ /* 0x000fe20000410000 */
[----:B------:R-:W-:Y:S01]  /*4ff0*/  LOP3.LUT R63, R55, 0xffff0000, RZ, 0xc0, !PT ;  /* 0xffff0000373f7812 */ /* 0x000fe200078ec0ff */
[----:B------:R-:W-:Y:S01]  /*5000*/  IMAD.U32 R13, R12, 0x10000, RZ ;  /* 0x000100000c0d7824 */ /* 0x000fe200078e00ff */
[----:B------:R-:W-:Y:S01]  /*5010*/  LOP3.LUT R14, R15, 0xffff0000, RZ, 0xc0, !PT ;  /* 0xffff00000f0e7812 */ /* 0x000fe200078ec0ff */
[----:B------:R-:W-:Y:S01]  /*5020*/  FMUL.FTZ R65, R61, R64 ;  /* 0x000000403d417220 */ /* 0x000fe20000410000 */
[----:B------:R-:W-:Y:S01]  /*5030*/  FMUL.FTZ R11, R11, R60 ;  /* 0x0000003c0b0b7220 */ /* 0x000fe20000410000 */
[-C--:B------:R-:W-:Y:S01]  /*5040*/  FMUL.FTZ R61, R61, R63.reuse ;  /* 0x0000003f3d3d7220 */ /* 0x080fe20000410000 */
[----:B------:R-:W-:Y:S01]  /*5050*/  LOP3.LUT R203, R203, 0xffff0000, RZ, 0xc0, !PT ;  /* 0xffff0000cbcb7812 */ /* 0x000fe200078ec0ff */
[----:B------:R-:W-:Y:S01]  /*5060*/  IMAD.U32 R56, R56, 0x10000, RZ ;  /* 0x0001000038387824 */ /* 0x000fe200078e00ff */
[----:B------:R-:W-:Y:S01]  /*5070*/  LOP3.LUT R159, R159, 0xffff0000, RZ, 0xc0, !PT ;  /* 0xffff00009f9f7812 */ /* 0x000fe200078ec0ff */
[----:B------:R-:W-:Y:S01]  /*5080*/  IMAD.U32 R55, R55, 0x10000, RZ ;  /* 0x0001000037377824 */ /* 0x000fe200078e00ff */
[----:B------:R-:W-:Y:S01]  /*5090*/  LOP3.LUT R12, R12, 0xffff0000, RZ, 0xc0, !PT ;  /* 0xffff00000c0c7812 */ /* 0x000fe200078ec0ff */
[C---:B------:R-:W-:Y:S01]  /*50a0*/  FFMA.FTZ R63, R62.reuse, R63, -R65 ;  /* 0x0000003f3e3f7223 */ /* 0x040fe20000010841 */
[----:B------:R-:W-:Y:S01]  /*50b0*/  FFMA.FTZ R62, R62, R64, R61 ;  /* 0x000000403e3e7223 */ /* 0x000fe2000001003d */
[C---:B------:R-:W-:Y:S01]  /*50c0*/  FFMA.FTZ R60, R54.reuse, R60, -R67 ;  /* 0x0000003c363c7223 */ /* 0x040fe20000010843 */
[----:B------:R-:W-:Y:S01]  /*50d0*/  FFMA.FTZ R57, R54, R57, R11 ;  /* 0x0000003936397223 */ /* 0x000fe2000001000b */
[C---:B------:R-:W-:Y:S01]  /*50e0*/  FMUL.FTZ R54, R14.reuse, R203 ;  /* 0x000000cb0e367220 */ /* 0x040fe20000410000 */
[----:B------:R-:W-:Y:S01]  /*50f0*/  FMUL.FTZ R64, R14, R159 ;  /* 0x0000009f0e407220 */ /* 0x000fe20000410000 */
[----:B------:R-:W-:-:S02]  /*5100*/  IMAD.U32 R15, R15, 0x10000, RZ ;  /* 0x000100000f0f7824 */ /* 0x000fc400078e00ff */
[C---:B------:R-:W-:Y:S01]  /*5110*/  FMUL.FTZ R14, R12.reuse, R56 ;  /* 0x000000380c0e7220 */ /* 0x040fe20000410000 */
[----:B------:R-:W-:Y:S01]  /*5120*/  FMUL.FTZ R11, R12, R55 ;  /* 0x000000370c0b7220 */ /* 0x000fe20000410000 */
[----:B------:R-:W-:Y:S01]  /*5130*/  F2FP.BF16.F32.PACK_AB R60, R57, R60 ;  /* 0x0000003c393c723e */ /* 0x000fe200000010ff */
[----:B------:R-:W-:Y:S01]  /*5140*/  FFMA.FTZ R54, R15, R159, -R54 ;  /* 0x0000009f0f367223 */ /* 0x000fe20000010836 */
[C---:B------:R-:W-:Y:S01]  /*5150*/  FFMA.FTZ R14, R13.reuse, R55, -R14 ;  /* 0x000000370d0e7223 */ /* 0x040fe2000001080e */
[----:B------:R-:W-:Y:S01]  /*5160*/  FFMA.FTZ R11, R13, R56, R11 ;  /* 0x000000380d0b7223 */ /* 0x000fe2000001000b */
[----:B------:R-:W-:Y:S01]  /*5170*/  FFMA.FTZ R15, R15, R203, R64 ;  /* 0x000000cb0f0f7223 */ /* 0x000fe20000010040 */
[----:B------:R-:W-:-:S03]  /*5180*/  F2FP.BF16.F32.PACK_AB R13, R62, R63 ;  /* 0x0000003f3e0d723e */ /* 0x000fc600000010ff */
[----:B------:R-:W-:Y:S02]  /*5190*/  F2FP.BF16.F32.PACK_AB R12, R11, R14 ;  /* 0x0000000e0b0c723e */ /* 0x000fe400000010ff */
[----:B------:R-:W-:Y:S02]  /*51a0*/  F2FP.BF16.F32.PACK_AB R15, R15, R54 ;  /* 0x000000360f0f723e */ /* 0x000fe400000010ff */
[----:B------:R-:W-:-:S07]  /*51b0*/  MOV R14, R60 ;  /* 0x0000003c000e7202 */ /* 0x000fce0000000f00 */
.L_x_497:
[----:B------:R-:W-:Y:S05]  /*51c0*/  BSYNC B2 ;  /* 0x0000000000027941 */ /* 0x000fea0003800000 */
.L_x_496:
[----:B----4-:R0:W-:Y:S02]  /*51d0*/  ST.E.128 desc[UR60][R58.64], R12 ;  /* 0x0000000c3a007985 */ /* 0x0101e4000c101d3c */
.L_x_495:
[----:B------:R-:W-:Y:S05]  /*51e0*/  BSYNC B1 ;  /* 0x0000000000017941 */ /* 0x000fea0003800000 */
.L_x_494:
[----:B------:R-:W-:Y:S01]  /*51f0*/  ISETP.NE.AND P4, PT, R27, RZ, PT ;  /* 0x000000ff1b00720c */ /* 0x000fe20003f85270 */
[----:B------:R-:W-:-:S12]  /*5200*/  BSSY B1, `(.L_x_498) ;  /* 0x0000038000017945 */ /* 0x000fd80003800000 */
[----:B------:R-:W-:Y:S05]  /*5210*/  @!P4 BRA `(.L_x_499) ;  /* 0x0000000000d8c947 */ /* 0x000fea0003800000 */
[----:B0---4-:R0:W4:Y:S01]  /*5220*/  LDS.128 R12, [R32+0x2000] ;  /* 0x00200000200c7984 */ /* 0x0111220000000c00 */
[----:B------:R-:W-:Y:S01]  /*5230*/  ISETP.GE.AND P4, PT, R169, R128, PT ;  /* 0x00000080a900720c */ /* 0x000fe20003f86270 */
[----:B---3--:R-:W-:Y:S01]  /*5240*/  IMAD.SHL.U32 R11, R162, 0x8, RZ ;  /* 0x00000008a20b7824 */ /* 0x008fe200078e00ff */
[----:B------:R-:W-:Y:S01]  /*5250*/  BSSY B2, `(.L_x_500) ;  /* 0x0000031000027945 */ /* 0x000fe20003800000 */
[----:B------:R-:W-:Y:S02]  /*5260*/  IMAD.MOV.U32 R54, RZ, RZ, R119 ;  /* 0x000000ffff367224 */ /* 0x000fe400078e0077 */
[----:B-1----:R-:W-:Y:S02]  /*5270*/  IMAD.MOV.U32 R55, RZ, RZ, R118 ;  /* 0x000000ffff377224 */ /* 0x002fe400078e0076 */
[----:B------:R-:W-:-:S06]  /*5280*/  IMAD.WIDE R54, R11, 0x2, R54 ;  /* 0x000000020b367825 */ /* 0x000fcc00078e0236 */
[----:B0-----:R-:W-:Y:S05]  /*5290*/  @P4 BRA `(.L_x_501) ;  /* 0x0000000000b04947 */ /* 0x001fea0003800000 */
[--C-:B------:R-:W-:Y:S01]  /*52a0*/  SHF.R.U64 R58, R50, 0x10, R51.reuse ;  /* 0x00000010323a7819 */ /* 0x100fe20000001233 */
[----:B----4-:R-:W-:Y:S01]  /*52b0*/  IMAD.U32 R50, R14, 0x10000, RZ ;  /* 0x000100000e327824 */ /* 0x010fe200078e00ff */
[----:B------:R-:W-:Y:S02]  /*52c0*/  SHF.R.U32.HI R56, RZ, 0x10, R51 ;  /* 0x00000010ff387819 */ /* 0x000fe40000011633 */
[----:B------:R-:W-:Y:S02]  /*52d0*/  SHF.R.U64 R57, R52, 0x10, R53 ;  /* 0x0000001034397819 */ /* 0x000fe40000001235 */
[----:B------:R-:W-:Y:S01]  /*52e0*/  LOP3.LUT R51, R14, 0xffff0000, RZ, 0xc0, !PT ;  /* 0xffff00000e337812 */ /* 0x000fe200078ec0ff */
[C---:B------:R-:W-:Y:S01]  /*52f0*/  IMAD.U32 R14, R15.reuse, 0x10000, RZ ;  /* 0x000100000f0e7824 */ /* 0x040fe200078e00ff */
[----:B------:R-:W-:Y:S02]  /*5300*/  LOP3.LUT R11, R15, 0xffff0000, RZ, 0xc0, !PT ;  /* 0xffff00000f0b7812 */ /* 0x000fe400078ec0ff */
[----:B------:R-:W-:-:S02]  /*5310*/  PRMT R15, R157, 0x5410, R58 ;  /* 0x000054109d0f7816 */ /* 0x000fc4000000003a */
[----:B------:R-:W-:Y:S02]  /*5320*/  SHF.R.U32.HI R53, RZ, 0x10, R53 ;  /* 0x00000010ff357819 */ /* 0x000fe40000011635 */
[----:B------:R-:W-:Y:S02]  /*5330*/  PRMT R157, R157, 0x5432, R56 ;  /* 0x000054329d9d7816 */ /* 0x000fe40000000038 */
[C---:B------:R-:W-:Y:S01]  /*5340*/  PRMT R56, R158.reuse, 0x5410, R57 ;  /* 0x000054109e387816 */ /* 0x040fe20000000039 */
[C---:B------:R-:W-:Y:S01]  /*5350*/  IMAD.U32 R57, R13.reuse, 0x10000, RZ ;  /* 0x000100000d397824 */ /* 0x040fe200078e00ff */
[----:B------:R-:W-:Y:S02]  /*5360*/  PRMT R158, R158, 0x5432, R53 ;  /* 0x000054329e9e7816 */ /* 0x000fe40000000035 */
[----:B------:R-:W-:Y:S01]  /*5370*/  LOP3.LUT R53, R13, 0xffff0000, RZ, 0xc0, !PT ;  /* 0xffff00000d357812 */ /* 0x000fe200078ec0ff */
[----:B------:R-:W-:Y:S01]  /*5380*/  IMAD.U32 R13, R12, 0x10000, RZ ;  /* 0x000100000c0d7824 */ /* 0x000fe200078e00ff */
[----:B------:R-:W-:Y:S01]  /*5390*/  LOP3.LUT R60, R56, 0xffff0000, RZ, 0xc0, !PT ;  /* 0xffff0000383c7812 */ /* 0x000fe200078ec0ff */
[----:B------:R-:W-:Y:S01]  /*53a0*/  IMAD.U32 R52, R158, 0x10000, RZ ;  /* 0x000100009e347824 */ /* 0x000fe200078e00ff */
[----:B------:R-:W-:-:S02]  /*53b0*/  LOP3.LUT R58, R15, 0xffff0000, RZ, 0xc0, !PT ;  /* 0xffff00000f3a7812 */ /* 0x000fc400078ec0ff */
[----:B------:R-:W-:Y:S01]  /*53c0*/  SHF.L.U32 R59, R157, 0x10, RZ ;  /* 0x000000109d3b7819 */ /* 0x000fe200000006ff */
[C---:B------:R-:W-:Y:S01]  /*53d0*/  FMUL.FTZ R62, R53.reuse, R60 ;  /* 0x0000003c353e7220 */ /* 0x040fe20000410000 */
[----:B------:R-:W-:Y:S01]  /*53e0*/  LOP3.LUT R158, R158, 0xffff0000, RZ, 0xc0, !PT ;  /* 0xffff00009e9e7812 */ /* 0x000fe200078ec0ff */
[-C--:B------:R-:W-:Y:S01]  /*53f0*/  FMUL.FTZ R61, R53, R58.reuse ;  /* 0x0000003a353d7220 */ /* 0x080fe20000410000 */
[----:B------:R-:W-:Y:S01]  /*5400*/  LOP3.LUT R53, R12, 0xffff0000, RZ, 0xc0, !PT ;  /* 0xffff00000c357812 */ /* 0x000fe200078ec0ff */
[----:B------:R-:W-:Y:S01]  /*5410*/  FFMA.FTZ R12, R57, R58, -R62 ;  /* 0x0000003a390c7223 */ /* 0x000fe2000001083e */
[----:B------:R-:W-:Y:S01]  /*5420*/  FMUL.FTZ R63, R51, R52 ;  /* 0x00000034333f7220 */ /* 0x000fe20000410000 */
[----:B------:R-:W-:Y:S01]  /*5430*/  FFMA.FTZ R57, R57, R60, R61 ;  /* 0x0000003c39397223 */ /* 0x000fe2000001003d */
[----:B------:R-:W-:Y:S01]  /*5440*/  FMUL.FTZ R61, R51, R59 ;  /* 0x0000003b333d7220 */ /* 0x000fe20000410000 */
[----:B------:R-:W-:Y:S01]  /*5450*/  LOP3.LUT R157, R157, 0xffff0000, RZ, 0xc0, !PT ;  /* 0xffff00009d9d7812 */ /* 0x000fe200078ec0ff */
[----:B------:R-:W-:-:S02]  /*5460*/  IMAD.U32 R58, R56, 0x10000, RZ ;  /* 0x00010000383a7824 */ /* 0x000fc400078e00ff */
[C---:B------:R-:W-:Y:S01]  /*5470*/  FFMA.FTZ R51, R50.reuse, R59, -R63 ;  /* 0x0000003b32337223 */ /* 0x040fe2000001083f */
[----:B------:R-:W-:Y:S02]  /*5480*/  IMAD.U32 R56, R15, 0x10000, RZ ;  /* 0x000100000f387824 */ /* 0x000fe400078e00ff */
        /* <DEDUP_REMOVED lines=12> */
[----:B------:R-:W-:-:S07]  /*5550*/  F2FP.BF16.F32.PACK_AB R12, R53, R50 ;  /* 0x00000032350c723e */ /* 0x000fce00000010ff */
.L_x_501:
[----:B------:R-:W-:Y:S05]  /*5560*/  BSYNC B2 ;  /* 0x0000000000027941 */ /* 0x000fea0003800000 */
.L_x_500:
[----:B----4-:R0:W-:Y:S02]  /*5570*/  ST.E.128 desc[UR60][R54.64], R12 ;  /* 0x0000000c36007985 */ /* 0x0101e4000c101d3c */
.L_x_499:
[----:B------:R-:W-:Y:S05]  /*5580*/  BSYNC B1 ;  /* 0x0000000000017941 */ /* 0x000fea0003800000 */
.L_x_498:
        /* <DEDUP_REMOVED lines=11> */
[----:B------:R-:W-:Y:S02]  /*5640*/  SHF.R.U64 R53, R48, 0x10, R49 ;  /* 0x0000001030357819 */ /* 0x000fe40000001231 */
[--C-:B------:R-:W-:Y:S01]  /*5650*/  SHF.R.U64 R57, R46, 0x10, R47.reuse ;  /* 0x000000102e397819 */ /* 0x100fe2000000122f */
[----:B----4-:R-:W-:Y:S01]  /*5660*/  IMAD.U32 R46, R14, 0x10000, RZ ;  /* 0x000100000e2e7824 */ /* 0x010fe200078e00ff */
[----:B------:R-:W-:Y:S02]  /*5670*/  SHF.R.U32.HI R55, RZ, 0x10, R47 ;  /* 0x00000010ff377819 */ /* 0x000fe4000001162f */
[----:B------:R-:W-:Y:S02]  /*5680*/  SHF.R.U32.HI R47, RZ, 0x10, R49 ;  /* 0x00000010ff2f7819 */ /* 0x000fe40000011631 */
[----:B------:R-:W-:Y:S02]  /*5690*/  PRMT R54, R156, 0x5410, R53 ;  /* 0x000054109c367816 */ /* 0x000fe40000000035 */
[----:B------:R-:W-:-:S02]  /*56a0*/  PRMT R49, R150, 0x5410, R57 ;  /* 0x0000541096317816 */ /* 0x000fc40000000039 */
[----:B------:R-:W-:Y:S02]  /*56b0*/  PRMT R156, R156, 0x5432, R47 ;  /* 0x000054329c9c7816 */ /* 0x000fe4000000002f */
[----:B------:R-:W-:Y:S02]  /*56c0*/  LOP3.LUT R47, R13, 0xffff0000, RZ, 0xc0, !PT ;  /* 0xffff00000d2f7812 */ /* 0x000fe400078ec0ff */
[C---:B------:R-:W-:Y:S01]  /*56d0*/  LOP3.LUT R56, R54.reuse, 0xffff0000, RZ, 0xc0, !PT ;  /* 0xffff000036387812 */ /* 0x040fe200078ec0ff */
[----:B------:R-:W-:Y:S01]  /*56e0*/  IMAD.U32 R54, R54, 0x10000, RZ ;  /* 0x0001000036367824 */ /* 0x000fe200078e00ff */
[C---:B------:R-:W-:Y:S01]  /*56f0*/  LOP3.LUT R52, R49.reuse, 0xffff0000, RZ, 0xc0, !PT ;  /* 0xffff000031347812 */ /* 0x040fe200078ec0ff */
[----:B------:R-:W-:Y:S01]  /*5700*/  IMAD.U32 R49, R49, 0x10000, RZ ;  /* 0x0001000031317824 */ /* 0x000fe200078e00ff */
[----:B------:R-:W-:Y:S01]  /*5710*/  PRMT R150, R150, 0x5432, R55 ;  /* 0x0000543296967816 */ /* 0x000fe20000000037 */
[----:B------:R-:W-:Y:S01]  /*5720*/  FMUL.FTZ R58, R47, R56 ;  /* 0x000000382f3a7220 */ /* 0x000fe20000410000 */
[----:B------:R-:W-:Y:S01]  /*5730*/  LOP3.LUT R48, R14, 0xffff0000, RZ, 0xc0, !PT ;  /* 0xffff00000e307812 */ /* 0x000fe200078ec0ff */
[C---:B------:R-:W-:Y:S01]  /*5740*/  IMAD.U32 R14, R15.reuse, 0x10000, RZ ;  /* 0x000100000f0e7824 */ /* 0x040fe200078e00ff */
[----:B------:R-:W-:Y:S01]  /*5750*/  LOP3.LUT R11, R15, 0xffff0000, RZ, 0xc0, !PT ;  /* 0xffff00000f0b7812 */ /* 0x000fe200078ec0ff */
[----:B------:R-:W-:-:S02]  /*5760*/  IMAD.U32 R15, R13, 0x10000, RZ ;  /* 0x000100000d0f7824 */ /* 0x000fc400078e00ff */
[-C--:B------:R-:W-:Y:S01]  /*5770*/  FMUL.FTZ R47, R47, R52.reuse ;  /* 0x000000342f2f7220 */ /* 0x080fe20000410000 */
[----:B------:R-:W-:Y:S01]  /*5780*/  IMAD.U32 R53, R150, 0x10000, RZ ;  /* 0x0001000096357824 */ /* 0x000fe200078e00ff */
[----:B------:R-:W-:Y:S01]  /*5790*/  SHF.L.U32 R13, R12, 0x10, RZ ;  /* 0x000000100c0d7819 */ /* 0x000fe200000006ff */
[----:B------:R-:W-:Y:S02]  /*57a0*/  IMAD.U32 R55, R156, 0x10000, RZ ;  /* 0x000100009c377824 */ /* 0x000fe400078e00ff */
[C---:B------:R-:W-:Y:S01]  /*57b0*/  FFMA.FTZ R58, R15.reuse, R52, -R58 ;  /* 0x000000340f3a7223 */ /* 0x040fe2000001083a */
[----:B------:R-:W-:Y:S01]  /*57c0*/  FFMA.FTZ R47, R15, R56, R47 ;  /* 0x000000380f2f7223 */ /* 0x000fe2000001002f */
[----:B------:R-:W-:Y:S01]  /*57d0*/  FMUL.FTZ R15, R48, R53 ;  /* 0x00000035300f7220 */ /* 0x000fe20000410000 */
[----:B------:R-:W-:Y:S01]  /*57e0*/  LOP3.LUT R156, R156, 0xffff0000, RZ, 0xc0, !PT ;  /* 0xffff00009c9c7812 */ /* 0x000fe200078ec0ff */
[-C--:B------:R-:W-:Y:S01]  /*57f0*/  FMUL.FTZ R57, R48, R55.reuse ;  /* 0x0000003730397220 */ /* 0x080fe20000410000 */
[----:B------:R-:W-:Y:S01]  /*5800*/  LOP3.LUT R150, R150, 0xffff0000, RZ, 0xc0, !PT ;  /* 0xffff000096967812 */ /* 0x000fe200078ec0ff */
[----:B------:R-:W-:Y:S01]  /*5810*/  FFMA.FTZ R48, R46, R55, R15 ;  /* 0x000000372e307223 */ /* 0x000fe2000001000f */
[----:B------:R-:W-:Y:S01]  /*5820*/  LOP3.LUT R12, R12, 0xffff0000, RZ, 0xc0, !PT ;  /* 0xffff00000c0c7812 */ /* 0x000fe200078ec0ff */
[----:B------:R-:W-:Y:S01]  /*5830*/  FFMA.FTZ R57, R46, R53, -R57 ;  /* 0x000000352e397223 */ /* 0x000fe20000010839 */
[C---:B------:R-:W-:Y:S01]  /*5840*/  FMUL.FTZ R15, R11.reuse, R156 ;  /* 0x0000009c0b0f7220 */ /* 0x040fe20000410000 */
[----:B------:R-:W-:-:S02]  /*5850*/  FMUL.FTZ R53, R11, R150 ;  /* 0x000000960b357220 */ /* 0x000fc40000410000 */
[C---:B------:R-:W-:Y:S01]  /*5860*/  FMUL.FTZ R46, R12.reuse, R54 ;  /* 0x000000360c2e7220 */ /* 0x040fe20000410000 */
[-C--:B------:R-:W-:Y:S01]  /*5870*/  FMUL.FTZ R11, R12, R49.reuse ;  /* 0x000000310c0b7220 */ /* 0x080fe20000410000 */
[C---:B------:R-:W-:Y:S01]  /*5880*/  FFMA.FTZ R15, R14.reuse, R150, -R15 ;  /* 0x000000960e0f7223 */ /* 0x040fe2000001080f */
[----:B------:R-:W-:Y:S01]  /*5890*/  FFMA.FTZ R14, R14, R156, R53 ;  /* 0x0000009c0e0e7223 */ /* 0x000fe20000010035 */
[C---:B------:R-:W-:Y:S01]  /*58a0*/  FFMA.FTZ R46, R13.reuse, R49, -R46 ;  /* 0x000000310d2e7223 */ /* 0x040fe2000001082e */
[----:B------:R-:W-:Y:S01]  /*58b0*/  FFMA.FTZ R11, R13, R54, R11 ;  /* 0x000000360d0b7223 */ /* 0x000fe2000001000b */
[----:B------:R-:W-:Y:S02]  /*58c0*/  F2FP.BF16.F32.PACK_AB R13, R47, R58 ;  /* 0x0000003a2f0d723e */ /* 0x000fe400000010ff */
[----:B------:R-:W-:Y:S02]  /*58d0*/  F2FP.BF16.F32.PACK_AB R15, R14, R15 ;  /* 0x0000000f0e0f723e */ /* 0x000fe400000010ff */
[----:B------:R-:W-:-:S02]  /*58e0*/  F2FP.BF16.F32.PACK_AB R14, R48, R57 ;  /* 0x00000039300e723e */ /* 0x000fc400000010ff */
[----:B------:R-:W-:-:S07]  /*58f0*/  F2FP.BF16.F32.PACK_AB R12, R11, R46 ;  /* 0x0000002e0b0c723e */ /* 0x000fce00000010ff */
.L_x_505:
[----:B------:R-:W-:Y:S05]  /*5900*/  BSYNC B2 ;  /* 0x0000000000027941 */ /* 0x000fea0003800000 */
.L_x_504:
[----:B----4-:R0:W-:Y:S02]  /*5910*/  ST.E.128 desc[UR60][R50.64], R12 ;  /* 0x0000000c32007985 */ /* 0x0101e4000c101d3c */
.L_x_503:
[----:B------:R-:W-:Y:S05]  /*5920*/  BSYNC B1 ;  /* 0x0000000000017941 */ /* 0x000fea0003800000 */
.L_x_502:
        /* <DEDUP_REMOVED lines=9> */
[----:B------:R-:W-:Y:S01]  /*59c0*/  SHF.R.U64 R54, R42, 0x10, R43 ;  /* 0x000000102a367819 */ /* 0x000fe2000000122b */
[----:B----4-:R-:W-:Y:S01]  /*59d0*/  IMAD.U32 R42, R14, 0x10000, RZ ;  /* 0x000100000e2a7824 */ /* 0x010fe200078e00ff */
[--C-:B------:R-:W-:Y:S01]  /*59e0*/  SHF.R.U64 R50, R44, 0x10, R45.reuse ;  /* 0x000000102c327819 */ /* 0x100fe2000000122d */
[----:B---3--:R-:W-:Y:S01]  /*59f0*/  IMAD.U32 R11, R12, 0x10000, RZ ;  /* 0x000100000c0b7824 */ /* 0x008fe200078e00ff */
[----:B------:R-:W-:Y:S02]  /*5a00*/  SHF.R.U32.HI R48, RZ, 0x10, R45 ;  /* 0x00000010ff307819 */ /* 0x000fe4000001162d */
[----:B------:R-:W-:Y:S02]  /*5a10*/  SHF.R.U32.HI R52, RZ, 0x10, R43 ;  /* 0x00000010ff347819 */ /* 0x000fe4000001162b */
[----:B------:R-:W-:Y:S02]  /*5a20*/  PRMT R45, R139, 0x5410, R54 ;  /* 0x000054108b2d7816 */ /* 0x000fe40000000036 */
[----:B------:R-:W-:-:S02]  /*5a30*/  PRMT R50, R149, 0x5410, R50 ;  /* 0x0000541095327816 */ /* 0x000fc40000000032 */
[----:B------:R-:W-:Y:S02]  /*5a40*/  PRMT R149, R149, 0x5432, R48 ;  /* 0x0000543295957816 */ /* 0x000fe40000000030 */
[----:B------:R-:W-:Y:S01]  /*5a50*/  LOP3.LUT R43, R14, 0xffff0000, RZ, 0xc0, !PT ;  /* 0xffff00000e2b7812 */ /* 0x000fe200078ec0ff */
[----:B------:R-:W-:Y:S01]  /*5a60*/  IMAD.U32 R14, R13, 0x10000, RZ ;  /* 0x000100000d0e7824 */ /* 0x000fe200078e00ff */
[----:B------:R-:W-:Y:S02]  /*5a70*/  PRMT R139, R139, 0x5432, R52 ;  /* 0x000054328b8b7816 */ /* 0x000fe40000000034 */
[----:B------:R-:W-:Y:S02]  /*5a80*/  LOP3.LUT R13, R13, 0xffff0000, RZ, 0xc0, !PT ;  /* 0xffff00000d0d7812 */ /* 0x000fe400078ec0ff */
[C---:B------:R-:W-:Y:S01]  /*5a90*/  LOP3.LUT R51, R50.reuse, 0xffff0000, RZ, 0xc0, !PT ;  /* 0xffff000032337812 */ /* 0x040fe200078ec0ff */
[----:B------:R-:W-:Y:S01]  /*5aa0*/  IMAD.U32 R49, R139, 0x10000, RZ ;  /* 0x000100008b317824 */ /* 0x000fe200078e00ff */
[----:B------:R-:W-:Y:S01]  /*5ab0*/  LOP3.LUT R48, R45, 0xffff0000, RZ, 0xc0, !PT ;  /* 0xffff00002d307812 */ /* 0x000fe200078ec0ff */
[----:B------:R-:W-:Y:S01]  /*5ac0*/  IMAD.U32 R50, R50, 0x10000, RZ ;  /* 0x0001000032327824 */ /* 0x000fe200078e00ff */
[----:B------:R-:W-:Y:S01]  /*5ad0*/  SHF.L.U32 R52, R149, 0x10, RZ ;  /* 0x0000001095347819 */ /* 0x000fe200000006ff */
[----:B------:R-:W-:Y:S01]  /*5ae0*/  FMUL.FTZ R53, R13, R51 ;  /* 0x000000330d357220 */ /* 0x000fe20000410000 */
[----:B------:R-:W-:Y:S01]  /*5af0*/  LOP3.LUT R44, R15, 0xffff0000, RZ, 0xc0, !PT ;  /* 0xffff00000f2c7812 */ /* 0x000fe200078ec0ff */
[----:B------:R-:W-:Y:S01]  /*5b00*/  FMUL.FTZ R54, R13, R48 ;  /* 0x000000300d367220 */ /* 0x000fe20000410000 */
[----:B------:R-:W-:Y:S01]  /*5b10*/  LOP3.LUT R12, R12, 0xffff0000, RZ, 0xc0, !PT ;  /* 0xffff00000c0c7812 */ /* 0x000fe200078ec0ff */
[----:B------:R-:W-:Y:S01]  /*5b20*/  FMUL.FTZ R13, R43, R52 ;  /* 0x000000342b0d7220 */ /* 0x000fe20000410000 */
[----:B------:R-:W-:Y:S01]  /*5b30*/  LOP3.LUT R149, R149, 0xffff0000, RZ, 0xc0, !PT ;  /* 0xffff000095957812 */ /* 0x000fe200078ec0ff */
[----:B------:R-:W-:Y:S01]  /*5b40*/  FMUL.FTZ R43, R43, R49 ;  /* 0x000000312b2b7220 */ /* 0x000fe20000410000 */
[----:B------:R-:W-:Y:S01]  /*5b50*/  LOP3.LUT R139, R139, 0xffff0000, RZ, 0xc0, !PT ;  /* 0xffff00008b8b7812 */ /* 0x000fe200078ec0ff */
[----:B------:R-:W-:-:S02]  /*5b60*/  IMAD.U32 R45, R45, 0x10000, RZ ;  /* 0x000100002d2d7824 */ /* 0x000fc400078e00ff */
[C---:B------:R-:W-:Y:S01]  /*5b70*/  FFMA.FTZ R53, R14.reuse, R48, -R53 ;  /* 0x000000300e357223 */ /* 0x040fe20000010835 */
[----:B------:R-:W-:Y:S01]  /*5b80*/  FFMA.FTZ R54, R14, R51, R54 ;  /* 0x000000330e367223 */ /* 0x000fe20000010036 */
[C---:B------:R-:W-:Y:S01]  /*5b90*/  FFMA.FTZ R49, R42.reuse, R49, -R13 ;  /* 0x000000312a317223 */ /* 0x040fe2000001080d */
[----:B------:R-:W-:Y:S02]  /*5ba0*/  IMAD.U32 R15, R15, 0x10000, RZ ;  /* 0x000100000f0f7824 */ /* 0x000fe400078e00ff */
[----:B------:R-:W-:Y:S01]  /*5bb0*/  FFMA.FTZ R42, R42, R52, R43 ;  /* 0x000000342a2a7223 */ /* 0x000fe2000001002b */
[----:B------:R-:W-:Y:S01]  /*5bc0*/  FMUL.FTZ R48, R44, R149 ;  /* 0x000000952c307220 */ /* 0x000fe20000410000 */
[CC--:B------:R-:W-:Y:S01]  /*5bd0*/  FMUL.FTZ R14, R12.reuse, R50.reuse ;  /* 0x000000320c0e7220 */ /* 0x0c0fe20000410000 */
[----:B------:R-:W-:Y:S01]  /*5be0*/  FMUL.FTZ R13, R12, R45 ;  /* 0x0000002d0c0d7220 */ /* 0x000fe20000410000 */
[-C--:B------:R-:W-:Y:S01]  /*5bf0*/  FMUL.FTZ R44, R44, R139.reuse ;  /* 0x0000008b2c2c7220 */ /* 0x080fe20000410000 */
[----:B------:R-:W-:Y:S01]  /*5c00*/  FFMA.FTZ R48, R15, R139, -R48 ;  /* 0x0000008b0f307223 */ /* 0x000fe20000010830 */
[C---:B------:R-:W-:Y:S01]  /*5c10*/  FFMA.FTZ R14, R11.reuse, R45, -R14 ;  /* 0x0000002d0b0e7223 */ /* 0x040fe2000001080e */
[----:B------:R-:W-:Y:S01]  /*5c20*/  FFMA.FTZ R13, R11, R50, R13 ;  /* 0x000000320b0d7223 */ /* 0x000fe2000001000d */
[----:B------:R-:W-:Y:S01]  /*5c30*/  FFMA.FTZ R15, R15, R149, R44 ;  /* 0x000000950f0f7223 */ /* 0x000fe2000001002c */
[----:B------:R-:W-:-:S02]  /*5c40*/  F2FP.BF16.F32.PACK_AB R53, R54, R53 ;  /* 0x000000353635723e */ /* 0x000fc400000010ff */
[----:B------:R-:W-:Y:S02]  /*5c50*/  F2FP.BF16.F32.PACK_AB R42, R42, R49 ;  /* 0x000000312a2a723e */ /* 0x000fe400000010ff */
[----:B------:R-:W-:Y:S01]  /*5c60*/  F2FP.BF16.F32.PACK_AB R12, R13, R14 ;  /* 0x0000000e0d0c723e */ /* 0x000fe200000010ff */
[----:B------:R-:W-:Y:S01]  /*5c70*/  IMAD.MOV.U32 R13, RZ, RZ, R53 ;  /* 0x000000ffff0d7224 */ /* 0x000fe200078e0035 */
[----:B------:R-:W-:Y:S01]  /*5c80*/  F2FP.BF16.F32.PACK_AB R15, R15, R48 ;  /* 0x000000300f0f723e */ /* 0x000fe200000010ff */
[----:B------:R-:W-:-:S07]  /*5c90*/  IMAD.MOV.U32 R14, RZ, RZ, R42 ;  /* 0x000000ffff0e7224 */ /* 0x000fce00078e002a */
.L_x_509:
[----:B------:R-:W-:Y:S05]  /*5ca0*/  BSYNC B2 ;  /* 0x0000000000027941 */ /* 0x000fea0003800000 */
.L_x_508:
[----:B----4-:R0:W-:Y:S02]  /*5cb0*/  ST.E.128 desc[UR60][R46.64], R12 ;  /* 0x0000000c2e007985 */ /* 0x0101e4000c101d3c */
.L_x_507:
[----:B------:R-:W-:Y:S05]  /*5cc0*/  BSYNC B1 ;  /* 0x0000000000017941 */ /* 0x000fea0003800000 */
.L_x_506:
        /* <DEDUP_REMOVED lines=17> */
[----:B------:R-:W-:Y:S02]  /*5de0*/  LOP3.LUT R38, R14, 0xffff0000, RZ, 0xc0, !PT ;  /* 0xffff00000e267812 */ /* 0x000fe400078ec0ff */
[----:B------:R-:W-:Y:S02]  /*5df0*/  SHF.L.U32 R14, R13, 0x10, RZ ;  /* 0x000000100d0e7819 */ /* 0x000fe400000006ff */
[----:B------:R-:W-:Y:S02]  /*5e00*/  PRMT R123, R123, 0x5432, R48 ;  /* 0x000054327b7b7816 */ /* 0x000fe40000000030 */
[----:B------:R-:W-:Y:S02]  /*5e10*/  PRMT R135, R135, 0x5432, R44 ;  /* 0x0000543287877816 */ /* 0x000fe4000000002c */
[----:B------:R-:W-:Y:S01]  /*5e20*/  LOP3.LUT R13, R13, 0xffff0000, RZ, 0xc0, !PT ;  /* 0xffff00000d0d7812 */ /* 0x000fe200078ec0ff */
[----:B------:R-:W-:Y:S01]  /*5e30*/  IMAD.U32 R44, R123, 0x10000, RZ ;  /* 0x000100007b2c7824 */ /* 0x000fe200078e00ff */
[----:B------:R-:W-:Y:S01]  /*5e40*/  LOP3.LUT R46, R45, 0xffff0000, RZ, 0xc0, !PT ;  /* 0xffff00002d2e7812 */ /* 0x000fe200078ec0ff */
[----:B------:R-:W-:Y:S01]  /*5e50*/  IMAD.U32 R47, R135, 0x10000, RZ ;  /* 0x00010000872f7824 */ /* 0x000fe200078e00ff */
[----:B------:R-:W-:Y:S01]  /*5e60*/  LOP3.LUT R41, R40, 0xffff0000, RZ, 0xc0, !PT ;  /* 0xffff000028297812 */ /* 0x000fe200078ec0ff */
[C---:B------:R-:W-:Y:S01]  /*5e70*/  FMUL.FTZ R50, R38.reuse, R44 ;  /* 0x0000002c26327220 */ /* 0x040fe20000410000 */
[----:B------:R-:W-:Y:S01]  /*5e80*/  LOP3.LUT R39, R15, 0xffff0000, RZ, 0xc0, !PT ;  /* 0xffff00000f277812 */ /* 0x000fe200078ec0ff */
[CC--:B------:R-:W-:Y:S01]  /*5e90*/  FMUL.FTZ R49, R13.reuse, R46.reuse ;  /* 0x0000002e0d317220 */ /* 0x0c0fe20000410000 */
[----:B------:R-:W-:Y:S01]  /*5ea0*/  FMUL.FTZ R48, R38, R47 ;  /* 0x0000002f26307220 */ /* 0x000fe20000410000 */
[-C--:B------:R-:W-:Y:S01]  /*5eb0*/  FMUL.FTZ R13, R13, R41.reuse ;  /* 0x000000290d0d7220 */ /* 0x080fe20000410000 */
[----:B------:R-:W-:Y:S01]  /*5ec0*/  LOP3.LUT R12, R12, 0xffff0000, RZ, 0xc0, !PT ;  /* 0xffff00000c0c7812 */ /* 0x000fe200078ec0ff */
[C---:B------:R-:W-:Y:S01]  /*5ed0*/  FFMA.FTZ R49, R14.reuse, R41, -R49 ;  /* 0x000000290e317223 */ /* 0x040fe20000010831 */
[----:B------:R-:W-:Y:S01]  /*5ee0*/  LOP3.LUT R38, R135, 0xffff0000, RZ, 0xc0, !PT ;  /* 0xffff000087267812 */ /* 0x000fe200078ec0ff */
[----:B------:R-:W-:Y:S01]  /*5ef0*/  FFMA.FTZ R46, R14, R46, R13 ;  /* 0x0000002e0e2e7223 */ /* 0x000fe2000001000d */
[----:B------:R-:W-:Y:S01]  /*5f00*/  LOP3.LUT R14, R123, 0xffff0000, RZ, 0xc0, !PT ;  /* 0xffff00007b0e7812 */ /* 0x000fe200078ec0ff */
[----:B------:R-:W-:-:S02]  /*5f10*/  IMAD.U32 R45, R45, 0x10000, RZ ;  /* 0x000100002d2d7824 */ /* 0x000fc400078e00ff */
[C---:B------:R-:W-:Y:S01]  /*5f20*/  FFMA.FTZ R48, R33.reuse, R44, -R48 ;  /* 0x0000002c21307223 */ /* 0x040fe20000010830 */
[----:B------:R-:W-:Y:S02]  /*5f30*/  IMAD.U32 R40, R40, 0x10000, RZ ;  /* 0x0001000028287824 */ /* 0x000fe400078e00ff */
[----:B------:R-:W-:Y:S01]  /*5f40*/  FFMA.FTZ R33, R33, R47, R50 ;  /* 0x0000002f21217223 */ /* 0x000fe20000010032 */
[----:B------:R-:W-:Y:S01]  /*5f50*/  FMUL.FTZ R50, R39, R38 ;  /* 0x0000002627327220 */ /* 0x000fe20000410000 */
[CC--:B------:R-:W-:Y:S01]  /*5f60*/  FMUL.FTZ R44, R12.reuse, R45.reuse ;  /* 0x0000002d0c2c7220 */ /* 0x0c0fe20000410000 */
[----:B------:R-:W-:Y:S02]  /*5f70*/  IMAD.U32 R15, R15, 0x10000, RZ ;  /* 0x000100000f0f7824 */ /* 0x000fe400078e00ff */
        /* <DEDUP_REMOVED lines=8> */
[----:B------:R-:W-:Y:S02]  /*6000*/  F2FP.BF16.F32.PACK_AB R15, R39, R50 ;  /* 0x00000032270f723e */ /* 0x000fe400000010ff */
[----:B------:R-:W-:-:S07]  /*6010*/  F2FP.BF16.F32.PACK_AB R12, R11, R44 ;  /* 0x0000002c0b0c723e */ /* 0x000fce00000010ff */
.L_x_513:
[----:B------:R-:W-:Y:S05]  /*6020*/  BSYNC B2 ;  /* 0x0000000000027941 */ /* 0x000fea0003800000 */
.L_x_512:
[----:B----4-:R0:W-:Y:S02]  /*6030*/  ST.E.128 desc[UR60][R42.64], R12 ;  /* 0x0000000c2a007985 */ /* 0x0101e4000c101d3c */
.L_x_511:
[----:B------:R-:W-:Y:S05]  /*6040*/  BSYNC B1 ;  /* 0x0000000000017941 */ /* 0x000fea0003800000 */
.L_x_510:
[----:B------:R-:W-:-:S13]  /*6050*/  ISETP.NE.AND P4, PT, R103, RZ, PT ;  /* 0x000000ff6700720c */ /* 0x000fda0003f85270 */
[----:B------:R-:W-:Y:S05]  /*6060*/  @!P4 BRA `(.L_x_493) ;  /* 0x0000004400a4c947 */ /* 0x000fea0003800000 */
[----:B0---4-:R0:W4:Y:S01]  /*6070*/  LDS.128 R12, [R32+0x8000] ;  /* 0x00800000200c7984 */ /* 0x0111220000000c00 */
[----:B------:R-:W-:Y:S01]  /*6080*/  ISETP.GE.AND P5, PT, R172, R128, PT ;  /* 0x00000080ac00720c */ /* 0x000fe20003fa6270 */
[----:B------:R-:W-:Y:S01]  /*6090*/  BSSY B1, `(.L_x_514) ;  /* 0x0000032000017945 */ /* 0x000fe20003800000 */
[----:B------:R-:W-:-:S04]  /*60a0*/  LEA R38, P4, R23, R119, 0x1 ;  /* 0x0000007717267211 */ /* 0x000fc800078808ff */
[----:B-1----:R-:W-:-:S07]  /*60b0*/  LEA.HI.X R39, R23, R118, R174, 0x1, P4 ;  /* 0x0000007617277211 */ /* 0x002fce00020f0cae */
[----:B0-----:R-:W-:Y:S05]  /*60c0*/  @P5 BRA `(.L_x_515) ;  /* 0x0000000000b85947 */ /* 0x001fea0003800000 */
[--C-:B------:R-:W-:Y:S01]  /*60d0*/  SHF.R.U64 R42, R34, 0x10, R35.reuse ;  /* 0x00000010222a7819 */ /* 0x100fe20000001223 */
[----:B----4-:R-:W-:Y:S01]  /*60e0*/  IMAD.U32 R32, R14, 0x10000, RZ ;  /* 0x000100000e207824 */ /* 0x010fe200078e00ff */
[----:B------:R-:W-:Y:S02]  /*60f0*/  SHF.R.U32.HI R40, RZ, 0x10, R35 ;  /* 0x00000010ff287819 */ /* 0x000fe40000011623 */
[--C-:B---3--:R-:W-:Y:S02]  /*6100*/  SHF.R.U64 R11, R36, 0x10, R37.reuse ;  /* 0x00000010240b7819 */ /* 0x108fe40000001225 */
[----:B------:R-:W-:Y:S02]  /*6110*/  SHF.R.U32.HI R37, RZ, 0x10, R37 ;  /* 0x00000010ff257819 */ /* 0x000fe40000011625 */
[C---:B------:R-:W-:Y:S02]  /*6120*/  PRMT R35, R83.reuse, 0x5410, R42 ;  /* 0x0000541053237816 */ /* 0x040fe4000000002a */
[----:B------:R-:W-:-:S02]  /*6130*/  PRMT R83, R83, 0x5432, R40 ;  /* 0x0000543253537816 */ /* 0x000fc40000000028 */
[----:B------:R-:W-:Y:S01]  /*6140*/  PRMT R40, R122, 0x5410, R11 ;  /* 0x000054107a287816 */ /* 0x000fe2000000000b */
[----:B------:R-:W-:Y:S01]  /*6150*/  IMAD.U32 R11, R12, 0x10000, RZ ;  /* 0x000100000c0b7824 */ /* 0x000fe200078e00ff */
[----:B------:R-:W-:Y:S01]  /*6160*/  PRMT R122, R122, 0x5432, R37 ;  /* 0x000054327a7a7816 */ /* 0x000fe20000000025 */
[----:B------:R-:W-:Y:S01]  /*6170*/  IMAD.U32 R37, R83, 0x10000, RZ ;  /* 0x0001000053257824 */ /* 0x000fe200078e00ff */
[----:B------:R-:W-:Y:S02]  /*6180*/  LOP3.LUT R33, R14, 0xffff0000, RZ, 0xc0, !PT ;  /* 0xffff00000e217812 */ /* 0x000fe400078ec0ff */
[C---:B------:R-:W-:Y:S01]  /*6190*/  SHF.L.U32 R14, R13.reuse, 0x10, RZ ;  /* 0x000000100d0e7819 */ /* 0x040fe200000006ff */
[----:B------:R-:W-:Y:S01]  /*61a0*/  IMAD.U32 R42, R122, 0x10000, RZ ;  /* 0x000100007a2a7824 */ /* 0x000fe200078e00ff */
[----:B------:R-:W-:Y:S02]  /*61b0*/  LOP3.LUT R13, R13, 0xffff0000, RZ, 0xc0, !PT ;  /* 0xffff00000d0d7812 */ /* 0x000fe400078ec0ff */
[C---:B------:R-:W-:Y:S01]  /*61c0*/  LOP3.LUT R41, R40.reuse, 0xffff0000, RZ, 0xc0, !PT ;  /* 0xffff000028297812 */ /* 0x040fe200078ec0ff */
[----:B------:R-:W-:Y:S01]  /*61d0*/  IMAD.U32 R40, R40, 0x10000, RZ ;  /* 0x0001000028287824 */ /* 0x000fe200078e00ff */
[C---:B------:R-:W-:Y:S01]  /*61e0*/  LOP3.LUT R36, R35.reuse, 0xffff0000, RZ, 0xc0, !PT ;  /* 0xffff000023247812 */ /* 0x040fe200078ec0ff */
[----:B------:R-:W-:Y:S01]  /*61f0*/  IMAD.U32 R35, R35, 0x10000, RZ ;  /* 0x0001000023237824 */ /* 0x000fe200078e00ff */
[----:B------:R-:W-:Y:S01]  /*6200*/  LOP3.LUT R12, R12, 0xffff0000, RZ, 0xc0, !PT ;  /* 0xffff00000c0c7812 */ /* 0x000fe200078ec0ff */
[----:B------:R-:W-:Y:S01]  /*6210*/  FMUL.FTZ R43, R13, R41 ;  /* 0x000000290d2b7220 */ /* 0x000fe20000410000 */
[----:B------:R-:W-:Y:S01]  /*6220*/  LOP3.LUT R34, R15, 0xffff0000, RZ, 0xc0, !PT ;  /* 0xffff00000f227812 */ /* 0x000fe200078ec0ff */
[----:B------:R-:W-:Y:S01]  /*6230*/  FMUL.FTZ R44, R13, R36 ;  /* 0x000000240d2c7220 */ /* 0x000fe20000410000 */
[C---:B------:R-:W-:Y:S01]  /*6240*/  FMUL.FTZ R13, R33.reuse, R42 ;  /* 0x0000002a210d7220 */ /* 0x040fe20000410000 */
[----:B------:R-:W-:Y:S01]  /*6250*/  FMUL.FTZ R33, R33, R37 ;  /* 0x0000002521217220 */ /* 0x000fe20000410000 */
[----:B------:R-:W-:Y:S01]  /*6260*/  LOP3.LUT R122, R122, 0xffff0000, RZ, 0xc0, !PT ;  /* 0xffff00007a7a7812 */ /* 0x000fe200078ec0ff */
[C---:B------:R-:W-:Y:S01]  /*6270*/  FFMA.FTZ R43, R14.reuse, R36, -R43 ;  /* 0x000000240e2b7223 */ /* 0x040fe2000001082b */
[----:B------:R-:W-:Y:S01]  /*6280*/  LOP3.LUT R83, R83, 0xffff0000, RZ, 0xc0, !PT ;  /* 0xffff000053537812 */ /* 0x000fe200078ec0ff */
        /* <DEDUP_REMOVED lines=8> */
[C---:B------:R-:W-:Y:S01]  /*6310*/  FFMA.FTZ R14, R11.reuse, R35, -R14 ;  /* 0x000000230b0e7223 */ /* 0x040fe2000001080e */
[----:B------:R-:W-:Y:S01]  /*6320*/  FFMA.FTZ R13, R11, R40, R13 ;  /* 0x000000280b0d7223 */ /* 0x000fe2000001000d */
[C---:B------:R-:W-:Y:S01]  /*6330*/  FFMA.FTZ R36, R15.reuse, R83, -R36 ;  /* 0x000000530f247223 */ /* 0x040fe20000010824 */
[----:B------:R-:W-:Y:S01]  /*6340*/  FFMA.FTZ R33, R15, R122, R33 ;  /* 0x0000007a0f217223 */ /* 0x000fe20000010021 */
[----:B------:R-:W-:Y:S02]  /*6350*/  F2FP.BF16.F32.PACK_AB R43, R44, R43 ;  /* 0x0000002b2c2b723e */ /* 0x000fe400000010ff */
[----:B------:R-:W-:Y:S02]  /*6360*/  F2FP.BF16.F32.PACK_AB R32, R32, R37 ;  /* 0x000000252020723e */ /* 0x000fe400000010ff */
[----:B------:R-:W-:Y:S01]  /*6370*/  F2FP.BF16.F32.PACK_AB R12, R13, R14 ;  /* 0x0000000e0d0c723e */ /* 0x000fe200000010ff */
[----:B------:R-:W-:Y:S01]  /*6380*/  IMAD.MOV.U32 R13, RZ, RZ, R43 ;  /* 0x000000ffff0d7224 */ /* 0x000fe200078e002b */
[----:B------:R-:W-:Y:S01]  /*6390*/  F2FP.BF16.F32.PACK_AB R15, R33, R36 ;  /* 0x00000024210f723e */ /* 0x000fe200000010ff */
[----:B------:R-:W-:-:S07]  /*63a0*/  IMAD.MOV.U32 R14, RZ, RZ, R32 ;  /* 0x000000ffff0e7224 */ /* 0x000fce00078e0020 */
.L_x_515:
[----:B------:R-:W-:Y:S05]  /*63b0*/  BSYNC B1 ;  /* 0x0000000000017941 */ /* 0x000fea0003800000 */
.L_x_514:
[----:B----4-:R0:W-:Y:S01]  /*63c0*/  ST.E.128 desc[UR60][R38.64], R12 ;  /* 0x0000000c26007985 */ /* 0x0101e2000c101d3c */
[----:B------:R-:W-:Y:S05]  /*63d0*/  BRA `(.L_x_493) ;  /* 0x0000004000c87947 */ /* 0x000fea0003800000 */
.L_x_459:
        /* <DEDUP_REMOVED lines=18> */
[----:B------:R-:W-:Y:S02]  /*6500*/  IADD3 R32, P5, R92, R12, RZ ;  /* 0x0000000c5c207210 */ /* 0x000fe40007fbe0ff */
[----:B------:R-:W-:Y:S02]  /*6510*/  CS2R R42, SRZ ;  /* 0x00000000002a7805 */ /* 0x000fe4000001ff00 */
[----:B------:R-:W-:Y:S02]  /*6520*/  IADD3.X R34, R11, R107, RZ, P0, !PT ;  /* 0x0000006b0b227210 */ /* 0x000fe400007fe4ff */
[----:B------:R-:W-:Y:S02]  /*6530*/  CS2R R40, SRZ ;  /* 0x0000000000287805 */ /* 0x000fe4000001ff00 */
[----:B------:R-:W-:-:S02]  /*6540*/  LEA R56, P0, R33, UR4, 0x1 ;  /* 0x0000000421387c11 */ /* 0x000fc4000f8008ff */
[----:B------:R-:W-:Y:S02]  /*6550*/  CS2R R54, SRZ ;  /* 0x0000000000367805 */ /* 0x000fe4000001ff00 */
[----:B------:R-:W-:Y:S02]  /*6560*/  CS2R R52, SRZ ;  /* 0x0000000000347805 */ /* 0x000fe4000001ff00 */
[----:B------:R-:W-:Y:S01]  /*6570*/  LEA.HI.X R57, R33, UR5, R34, 0x1, P0 ;  /* 0x0000000521397c11 */ /* 0x000fe200080f0c22 */
[----:B------:R-:W-:Y:S01]  /*6580*/  ULDC.64 UR4, c[0x0][0x400] ;  /* 0x0001000000047ab9 */ /* 0x000fe20000000a00 */
[----:B------:R-:W-:Y:S01]  /*6590*/  ISETP.GE.AND P0, PT, R16, R128, PT ;  /* 0x000000801000720c */ /* 0x000fe20003f06270 */
[----:B------:R-:W-:Y:S01]  /*65a0*/  IMAD.X R33, R82, 0x1, R106, P5 ;  /* 0x0000000152217824 */ /* 0x000fe200028e066a */
[----:B------:R-:W-:-:S04]  /*65b0*/  LEA R60, P5, R32, UR4, 0x1 ;  /* 0x00000004203c7c11 */ /* 0x000fc8000f8a08ff */
[----:B------:R-:W-:Y:S02]  /*65c0*/  LEA.HI.X R61, R32, UR5, R33, 0x1, P5 ;  /* 0x00000005203d7c11 */ /* 0x000fe4000a8f0c21 */
[----:B------:R-:W-:-:S05]  /*65d0*/  ISETP.GE.AND P5, PT, R0, R128, PT ;  /* 0x000000800000720c */ /* 0x000fca0003fa6270 */
[----:B------:R0:W5:Y:S04]  /*65e0*/  @!P0 LDG.E.128 R40, desc[UR60][R56.64] ;  /* 0x0000003c38288981 */ /* 0x000168000c1e1d00 */
[----:B------:R0:W5:Y:S01]  /*65f0*/  @!P0 LDG.E.128 R52, desc[UR60][R60.64] ;  /* 0x0000003c3c348981 */ /* 0x000162000c1e1d00 */
[----:B------:R-:W-:Y:S02]  /*6600*/  ISETP.GE.AND P0, PT, R3, R128, PT ;  /* 0x000000800300720c */ /* 0x000fe40003f06270 */
        /* <DEDUP_REMOVED lines=8> */
[----:B------:R0:W5:Y:S04]  /*6690*/  @!P5 LDG.E.128 R36, desc[UR60][R56.64+0x40] ;  /* 0x0000403c3824d981 */ /* 0x000168000c1e1d00 */
[----:B------:R0:W5:Y:S04]  /*66a0*/  @!P0 LDG.E.128 R32, desc[UR60][R56.64+0x80] ;  /* 0x0000803c38208981 */ /* 0x000168000c1e1d00 */
[----:B------:R0:W5:Y:S04]  /*66b0*/  @!P5 LDG.E.128 R48, desc[UR60][R60.64+0x40] ;  /* 0x0000403c3c30d981 */ /* 0x000168000c1e1d00 */
[----:B------:R0:W5:Y:S02]  /*66c0*/  @!P0 LDG.E.128 R44, desc[UR60][R60.64+0x80] ;  /* 0x0000803c3c2c8981 */ /* 0x000164000c1e1d00 */
.L_x_517:
[----:B------:R-:W-:Y:S05]  /*66d0*/  BSYNC B1 ;  /* 0x0000000000017941 */ /* 0x000fea0003800000 */
.L_x_516:
        /* <DEDUP_REMOVED lines=22> */
[----:B------:R-:W-:Y:S02]  /*6840*/  IADD3 R11, P0, P6, R92, R12, R113 ;  /* 0x0000000c5c0b7210 */ /* 0x000fe40007e1e071 */
[----:B------:R-:W-:-:S02]  /*6850*/  CS2R R78, SRZ ;  /* 0x00000000004e7805 */ /* 0x000fc4000001ff00 */
[----:B------:R-:W-:Y:S02]  /*6860*/  CS2R R76, SRZ ;  /* 0x00000000004c7805 */ /* 0x000fe4000001ff00 */
[----:B------:R-:W-:Y:S02]  /*6870*/  IADD3.X R82, R106, R82, R112, P0, P6 ;  /* 0x000000526a527210 */ /* 0x000fe400007ec470 */
[----:B------:R-:W-:-:S04]  /*6880*/  LEA R12, P0, R14, UR4, 0x1 ;  /* 0x000000040e0c7c11 */ /* 0x000fc8000f8008ff */
[----:B------:R-:W-:Y:S02]  /*6890*/  LEA.HI.X R13, R14, UR5, R13, 0x1, P0 ;  /* 0x000000050e0d7c11 */ /* 0x000fe400080f0c0d */
[----:B------:R-:W-:-:S04]  /*68a0*/  LEA R14, P0, R11, UR6, 0x1 ;  /* 0x000000060b0e7c11 */ /* 0x000fc8000f8008ff */
[----:B------:R-:W-:Y:S02]  /*68b0*/  LEA.HI.X R15, R11, UR7, R82, 0x1, P0 ;  /* 0x000000070b0f7c11 */ /* 0x000fe400080f0c52 */
[----:B------:R-:W-:Y:S02]  /*68c0*/  ISETP.GE.AND P0, PT, R16, R128, PT ;  /* 0x000000801000720c */ /* 0x000fe40003f06270 */
[----:B------:R-:W-:Y:S02]  /*68d0*/  CS2R R62, SRZ ;  /* 0x00000000003e7805 */ /* 0x000fe4000001ff00 */
[----:B------:R-:W-:Y:S02]  /*68e0*/  CS2R R60, SRZ ;  /* 0x00000000003c7805 */ /* 0x000fe4000001ff00 */
[----:B------:R-:W-:Y:S02]  /*68f0*/  CS2R R74, SRZ ;  /* 0x00000000004a7805 */ /* 0x000fe4000001ff00 */
[----:B------:R-:W-:-:S05]  /*6900*/  CS2R R72, SRZ ;  /* 0x0000000000487805 */ /* 0x000fca000001ff00 */
[----:B------:R0:W5:Y:S04]  /*6910*/  @!P0 LDG.E.128 R64, desc[UR60][R12.64] ;  /* 0x0000003c0c408981 */ /* 0x000168000c1e1d00 */
[----:B------:R0:W5:Y:S01]  /*6920*/  @!P0 LDG.E.128 R76, desc[UR60][R14.64] ;  /* 0x0000003c0e4c8981 */ /* 0x000162000c1e1d00 */
[----:B------:R-:W-:Y:S02]  /*6930*/  ISETP.GE.AND P0, PT, R0, R128, PT ;  /* 0x000000800000720c */ /* 0x000fe40003f06270 */
[----:B------:R-:W-:Y:S02]  /*6940*/  CS2R R58, SRZ ;  /* 0x00000000003a7805 */ /* 0x000fe4000001ff00 */
[----:B------:R-:W-:Y:S02]  /*6950*/  CS2R R56, SRZ ;  /* 0x0000000000387805 */ /* 0x000fe4000001ff00 */
[----:B------:R-:W-:-:S02]  /*6960*/  CS2R R70, SRZ ;  /* 0x0000000000467805 */ /* 0x000fc4000001ff00 */
[----:B------:R-:W-:-:S05]  /*6970*/  CS2R R68, SRZ ;  /* 0x0000000000447805 */ /* 0x000fca000001ff00 */
[----:B------:R0:W5:Y:S04]  /*6980*/  @!P0 LDG.E.128 R60, desc[UR60][R12.64+0x40] ;  /* 0x0000403c0c3c8981 */ /* 0x000168000c1e1d00 */
[----:B------:R0:W5:Y:S01]  /*6990*/  @!P0 LDG.E.128 R72, desc[UR60][R14.64+0x40] ;  /* 0x0000403c0e488981 */ /* 0x000162000c1e1d00 */
[----:B------:R-:W-:-:S13]  /*69a0*/  ISETP.GE.AND P0, PT, R3, R128, PT ;  /* 0x000000800300720c */ /* 0x000fda0003f06270 */
[----:B------:R0:W5:Y:S04]  /*69b0*/  @!P0 LDG.E.128 R56, desc[UR60][R12.64+0x80] ;  /* 0x0000803c0c388981 */ /* 0x000168000c1e1d00 */
[----:B------:R0:W5:Y:S02]  /*69c0*/  @!P0 LDG.E.128 R68, desc[UR60][R14.64+0x80] ;  /* 0x0000803c0e448981 */ /* 0x000164000c1e1d00 */
.L_x_519:
[----:B------:R-:W-:Y:S05]  /*69d0*/  BSYNC B1 ;  /* 0x0000000000017941 */ /* 0x000fea0003800000 */
.L_x_518:
[----:B------:R-:W2:Y:S01]  /*69e0*/  LDL R11, [R1+0x30] ;  /* 0x00003000010b7983 */ /* 0x000ea20000100800 */
[----:B0-----:R-:W-:Y:S01]  /*69f0*/  IMAD.MOV.U32 R12, RZ, RZ, R33 ;  /* 0x000000ffff0c7224 */ /* 0x001fe200078e0021 */
[----:B------:R-:W-:Y:S01]  /*6a00*/  MOV R13, R36 ;  /* 0x00000024000d7202 */ /* 0x000fe20000000f00 */
[----:B------:R-:W-:Y:S01]  /*6a10*/  IMAD.MOV.U32 R14, RZ, RZ, R37 ;  /* 0x000000ffff0e7224 */ /* 0x000fe200078e0025 */
[----:B------:R-:W-:Y:S02]  /*6a20*/  PRMT R210, R81, 0x5410, R80 ;  /* 0x0000541051d27816 */ /* 0x000fe40000000050 */
[----:B--2---:R-:W-:Y:S01]  /*6a30*/  R2UR UR4, R11 ;  /* 0x000000000b0472ca */ /* 0x004fe200000e0000 */
[----:B------:R-:W-:-:S05]  /*6a40*/  IMAD.MOV.U32 R11, RZ, RZ, R32 ;  /* 0x000000ffff0b7224 */ /* 0x000fca00078e0020 */
[----:B------:R-:W-:Y:S01]  /*6a50*/  PRMT R211, R11, 0x5410, R12 ;  /* 0x000054100bd37816 */ /* 0x000fe2000000000c */
[----:B------:R-:W-:Y:S02]  /*6a60*/  IMAD.MOV.U32 R11, RZ, RZ, R38 ;  /* 0x000000ffff0b7224 */ /* 0x000fe400078e0026 */
[----:B------:R-:W-:-:S03]  /*6a70*/  IMAD.MOV.U32 R12, RZ, RZ, R39 ;  /* 0x000000ffff0c7224 */ /* 0x000fc600078e0027 */
[----:B------:R0:W-:Y:S01]  /*6a80*/  STL.S16 [R1+0x44], R11 ;  /* 0x0000440b01007387 */ /* 0x0001e20000100600 */
[----:B------:R-:W-:-:S03]  /*6a90*/  UISETP.NE.AND UP0, UPT, UR4, 0x3, UPT ;  /* 0x000000030400788c */ /* 0x000fc6000bf05270 */
[----:B------:R1:W-:Y:S03]  /*6aa0*/  STL.S16 [R1+0x42], R12 ;  /* 0x0000420c01007387 */ /* 0x0003e60000100600 */
[----:B------:R-:W-:Y:S01]  /*6ab0*/  PLOP3.LUT P0, PT, PT, PT, UP0, 0x80, 0x0 ;  /* 0x000000000000781c */ /* 0x000fe20003f0f008 */
[----:B------:R2:W-:Y:S01]  /*6ac0*/  STL.S16 [R1+0x46], R13 ;  /* 0x0000460d01007387 */ /* 0x0005e20000100600 */
[----:B0-----:R-:W-:-:S03]  /*6ad0*/  IMAD.MOV.U32 R11, RZ, RZ, R42 ;  /* 0x000000ffff0b7224 */ /* 0x001fc600078e002a */
[----:B------:R0:W-:Y:S01]  /*6ae0*/  STL.S16 [R1+0x48], R14 ;  /* 0x0000480e01007387 */ /* 0x0001e20000100600 */
[----:B-1----:R-:W-:Y:S01]  /*6af0*/  IMAD.MOV.U32 R12, RZ, RZ, R43 ;  /* 0x000000ffff0c7224 */ /* 0x002fe200078e002b */
[----:B------:R-:W-:Y:S01]  /*6b00*/  PRMT R203, R203, 0x5410, R11 ;  /* 0x00005410cbcb7816 */ /* 0x000fe2000000000b */
[----:B------:R-:W-:Y:S02]  /*6b10*/  IMAD.MOV.U32 R11, RZ, RZ, R45 ;  /* 0x000000ffff0b7224 */ /* 0x000fe400078e002d */
[----:B--2---:R-:W-:Y:S01]  /*6b20*/  IMAD.MOV.U32 R13, RZ, RZ, R40 ;  /* 0x000000ffff0d7224 */ /* 0x004fe200078e0028 */
[----:B------:R-:W-:Y:S01]  /*6b30*/  PRMT R204, R204, 0x5410, R12 ;  /* 0x00005410cccc7816 */ /* 0x000fe2000000000c */
[----:B------:R-:W-:Y:S02]  /*6b40*/  IMAD.MOV.U32 R12, RZ, RZ, R46 ;  /* 0x000000ffff0c7224 */ /* 0x000fe400078e002e */
[----:B0-----:R-:W-:-:S05]  /*6b50*/  IMAD.MOV.U32 R14, RZ, RZ, R41 ;  /* 0x000000ffff0e7224 */ /* 0x001fca00078e0029 */
[----:B------:R-:W-:Y:S01]  /*6b60*/  PRMT R158, R14, 0x5410, R13 ;  /* 0x000054100e9e7816 */ /* 0x000fe2000000000d */
[----:B------:R-:W-:Y:S01]  /*6b70*/  IMAD.MOV.U32 R13, RZ, RZ, R47 ;  /* 0x000000ffff0d7224 */ /* 0x000fe200078e002f */
[----:B------:R-:W-:-:S04]  /*6b80*/  MOV R14, R44 ;  /* 0x0000002c000e7202 */ /* 0x000fc80000000f00 */
[----:B------:R-:W-:Y:S01]  /*6b90*/  PRMT R213, R14, 0x5410, R11 ;  /* 0x000054100ed57816 */ /* 0x000fe2000000000b */
[----:B------:R-:W-:Y:S01]  /*6ba0*/  IMAD.MOV.U32 R14, RZ, RZ, R50 ;  /* 0x000000ffff0e7224 */ /* 0x000fe200078e0032 */
[----:B------:R-:W-:Y:S01]  /*6bb0*/  PRMT R212, R12, 0x5410, R13 ;  /* 0x000054100cd47816 */ /* 0x000fe2000000000d */
[----:B------:R-:W-:Y:S02]  /*6bc0*/  IMAD.MOV.U32 R13, RZ, RZ, R51 ;  /* 0x000000ffff0d7224 */ /* 0x000fe400078e0033 */
[----:B------:R-:W-:Y:S01]  /*6bd0*/  IMAD.MOV.U32 R12, RZ, RZ, R48 ;  /* 0x000000ffff0c7224 */ /* 0x000fe200078e0030 */
[----:B------:R0:W-:Y:S01]  /*6be0*/  STL.S16 [R1+0x3e], R14 ;  /* 0x00003e0e01007387 */ /* 0x0001e20000100600 */
[----:B------:R-:W-:-:S03]  /*6bf0*/  IMAD.MOV.U32 R11, RZ, RZ, R49 ;  /* 0x000000ffff0b7224 */ /* 0x000fc600078e0031 */
[----:B------:R1:W-:Y:S04]  /*6c00*/  STL.S16 [R1+0x3c], R13 ;  /* 0x00003c0d01007387 */ /* 0x0003e80000100600 */
[----:B------:R2:W-:Y:S01]  /*6c10*/  STL.S16 [R1+0x40], R12 ;  /* 0x0000400c01007387 */ /* 0x0005e20000100600 */
[----:B0-----:R-:W-:-:S03]  /*6c20*/  IMAD.MOV.U32 R14, RZ, RZ, R53 ;  /* 0x000000ffff0e7224 */ /* 0x001fc600078e0035 */
[----:B------:R0:W-:Y:S01]  /*6c30*/  STL.S16 [R1+0x4a], R11 ;  /* 0x00004a0b01007387 */ /* 0x0001e20000100600 */
[----:B-1----:R-:W-:Y:S01]  /*6c40*/  MOV R13, R52 ;  /* 0x00000034000d7202 */ /* 0x002fe20000000f00 */
[----:B--2---:R-:W-:-:S03]  /*6c50*/  IMAD.MOV.U32 R12, RZ, RZ, R55 ;  /* 0x000000ffff0c7224 */ /* 0x004fc600078e0037 */
[----:B------:R-:W-:Y:S01]  /*6c60*/  PRMT R204, R13, 0x7610, R204 ;  /* 0x000076100dcc7816 */ /* 0x000fe200000000cc */
[----:B-----5:R-:W-:Y:S02]  /*6c70*/  IMAD.MOV.U32 R13, RZ, RZ, R59 ;  /* 0x000000ffff0d7224 */ /* 0x020fe400078e003b */
[----:B0-----:R-:W-:Y:S01]  /*6c80*/  IMAD.MOV.U32 R11, RZ, RZ, R54 ;  /* 0x000000ffff0b7224 */ /* 0x001fe200078e0036 */
[----:B------:R-:W-:Y:S01]  /*6c90*/  PRMT R203, R12, 0x7610, R203 ;  /* 0x000076100ccb7816 */ /* 0x000fe200000000cb */
[----:B------:R-:W-:-:S03]  /*6ca0*/  IMAD.MOV.U32 R12, RZ, RZ, R56 ;  /* 0x000000ffff0c7224 */ /* 0x000fc600078e0038 */
[----:B------:R-:W-:Y:S01]  /*6cb0*/  PRMT R205, R14, 0x5410, R11 ;  /* 0x000054100ecd7816 */ /* 0x000fe2000000000b */
[----:B------:R-:W-:Y:S02]  /*6cc0*/  IMAD.MOV.U32 R11, RZ, RZ, R57 ;  /* 0x000000ffff0b7224 */ /* 0x000fe400078e0039 */
[----:B------:R-:W-:-:S03]  /*6cd0*/  IMAD.MOV.U32 R14, RZ, RZ, R58 ;  /* 0x000000ffff0e7224 */ /* 0x000fc600078e003a */
[----:B------:R-:W-:Y:S01]  /*6ce0*/  PRMT R150, R12, 0x5410, R11 ;  /* 0x000054100c967816 */ /* 0x000fe2000000000b */
[----:B------:R-:W-:Y:S01]  /*6cf0*/  IMAD.MOV.U32 R11, RZ, RZ, R61 ;  /* 0x000000ffff0b7224 */ /* 0x000fe200078e003d */
[----:B------:R-:W-:Y:S02]  /*6d00*/  MOV R12, R60 ;  /* 0x0000003c000c7202 */ /* 0x000fe40000000f00 */
[----:B------:R-:W-:Y:S01]  /*6d10*/  PRMT R149, R14, 0x5410, R13 ;  /* 0x000054100e957816 */ /* 0x000fe2000000000d */
[----:B------:R-:W-:Y:S01]  /*6d20*/  IMAD.MOV.U32 R14, RZ, RZ, R62 ;  /* 0x000000ffff0e7224 */ /* 0x000fe200078e003e */
[----:B------:R-:W-:Y:S01]  /*6d30*/  PRMT R154, R12, 0x5410, R11 ;  /* 0x000054100c9a7816 */ /* 0x000fe2000000000b */
[----:B------:R-:W-:Y:S02]  /*6d40*/  IMAD.MOV.U32 R12, RZ, RZ, R66 ;  /* 0x000000ffff0c7224 */ /* 0x000fe400078e0042 */
[----:B------:R-:W-:Y:S02]  /*6d50*/  IMAD.MOV.U32 R11, RZ, RZ, R67 ;  /* 0x000000ffff0b7224 */ /* 0x000fe400078e0043 */
[----:B------:R-:W-:-:S03]  /*6d60*/  IMAD.MOV.U32 R13, RZ, RZ, R63 ;  /* 0x000000ffff0d7224 */ /* 0x000fc600078e003f */
[----:B------:R-:W-:Y:S01]  /*6d70*/  PRMT R206, R12, 0x5410, R11 ;  /* 0x000054100cce7816 */ /* 0x000fe2000000000b */
[----:B------:R-:W-:Y:S01]  /*6d80*/  IMAD.MOV.U32 R12, RZ, RZ, R64 ;  /* 0x000000ffff0c7224 */ /* 0x000fe200078e0040 */
[----:B------:R-:W-:Y:S01]  /*6d90*/  PRMT R153, R14, 0x5410, R13 ;  /* 0x000054100e997816 */ /* 0x000fe2000000000d */
        /* <DEDUP_REMOVED lines=20> */
[----:B------:R-:W-:Y:S06]  /*6ee0*/  @!P0 BRA `(.L_x_520) ;  /* 0x0000000000048947 */ /* 0x000fec0003800000 */
[----:B------:R-:W-:Y:S01]  /*6ef0*/  BPT.TRAP 0x1 ;  /* 0x000000040000795c */ /* 0x000fe20000300000 */
.L_x_520:
[----:B------:R-:W-:Y:S01]  /*6f00*/  IMAD R88, R18, 0x8, R2 ;  /* 0x0000000812587824 */ /* 0x000fe200078e0202 */
[----:B------:R-:W-:Y:S01]  /*6f10*/  SHF.L.U32 R89, R166, 0x1f, RZ ;  /* 0x0000001fa6597819 */ /* 0x000fe200000006ff */
[----:B------:R-:W0:Y:S01]  /*6f20*/  LDC R135, c[0x0][0x2f4] ;  /* 0x0000bd00ff877b82 */ /* 0x000e220000000800 */
[----:B------:R-:W-:Y:S02]  /*6f30*/  BSSY B1, `(.L_x_521) ;  /* 0x0000003000017945 */ /* 0x000fe40003800000 */
[----:B------:R-:W1:Y:S02]  /*6f40*/  SYNCS.PHASECHK.TRANS64.TRYWAIT P6, [R88+URZ+0x2a890], R89 ;  /* 0x02a89059580075a7 */ /* 0x000e6400080c017f */
[----:B-1----:R-:W-:Y:S05]  /*6f50*/  @!P6 BRA `(.L_x_522) ;  /* 0x000001840084e947 */ /* 0x002fea0003800000 */
.L_x_795:
[----:B------:R-:W-:Y:S05]  /*6f60*/  BSYNC B1 ;  /* 0x0000000000017941 */ /* 0x000fea0003800000 */
.L_x_521:
[----:B------:R-:W-:Y:S01]  /*6f70*/  UMOV UR4, 0xffffffff ;  /* 0xffffffff00047882 */ /* 0x000fe20000000000 */
[----:B0-----:R-:W-:Y:S02]  /*6f80*/  IMAD.IADD R139, R135, 0x1, -R129 ;  /* 0x00000001878b7824 */ /* 0x001fe400078e0a81 */
[----:B------:R-:W-:Y:S05]  /*6f90*/  BRA.DIV UR4, `(.L_x_523) ;  /* 0x0000018604887947 */ /* 0x000fea000b800000 */
[----:B------:R0:W2:Y:S04]  /*6fa0*/  SHFL.IDX PT, R123, R118, RZ, 0x1c1f ;  /* 0x001c1fff767b7589 */ /* 0x0000a800000e0000 */
[----:B------:R0:W3:Y:S02]  /*6fb0*/  SHFL.IDX PT, R11, R119, RZ, 0x1c1f ;  /* 0x001c1fff770b7589 */ /* 0x0000e400000e0000 */
.L_x_799:
[----:B------:R-:W-:Y:S04]  /*6fc0*/  BSSY B1, `(.L_x_524) ;  /* 0x000017f000017945 */ /* 0x000fe80003800000 */
[----:B------:R-:W-:Y:S05]  /*6fd0*/  @P4 BRA `(.L_x_525) ;  /* 0x0000001400f44947 */ /* 0x000fea0003800000 */
[----:B------:R-:W-:Y:S01]  /*6fe0*/  ISETP.NE.AND P4, PT, R10, RZ, PT ;  /* 0x000000ff0a00720c */ /* 0x000fe20003f85270 */
[----:B------:R-:W-:Y:S01]  /*6ff0*/  BSSY B2, `(.L_x_526) ;  /* 0x000007d000027945 */ /* 0x000fe20003800000 */
[----:B---3--:R-:W-:-:S11]  /*7000*/  IMAD.MOV.U32 R122, RZ, RZ, R11 ;  /* 0x000000ffff7a7224 */ /* 0x008fd600078e000b */
[----:B------:R-:W-:Y:S05]  /*7010*/  @!P4 BRA `(.L_x_527) ;  /* 0x0000000400e8c947 */ /* 0x000fea0003800000 */
[----:B------:R-:W-:Y:S01]  /*7020*/  SEL R12, R129, R139, !P3 ;  /* 0x0000008b810c7207 */ /* 0x000fe20005800000 */
[----:B------:R-:W-:Y:S01]  /*7030*/  BSSY B3, `(.L_x_528) ;  /* 0x0000072000037945 */ /* 0x000fe20003800000 */
[----:B------:R-:W-:Y:S02]  /*7040*/  ISETP.GE.AND P4, PT, R16, R128, PT ;  /* 0x000000801000720c */ /* 0x000fe40003f86270 */
[----:B------:R-:W-:-:S04]  /*7050*/  SHF.R.S32.HI R13, RZ, 0x1f, R12 ;  /* 0x0000001fff0d7819 */ /* 0x000fc8000001140c */
[----:B------:R-:W-:-:S04]  /*7060*/  LEA.HI R13, R13, R12, RZ, 0x4 ;  /* 0x0000000c0d0d7211 */ /* 0x000fc800078f20ff */
[----:B------:R-:W-:-:S04]  /*7070*/  LEA.HI.SX32 R157, R13, R124, 0x1c ;  /* 0x0000007c0d9d7211 */ /* 0x000fc800078fe2ff */
[----:B------:R-:W-:-:S04]  /*7080*/  SHF.R.S32.HI R13, RZ, 0x1f, R157 ;  /* 0x0000001fff0d7819 */ /* 0x000fc8000001149d */
[----:B------:R-:W-:Y:S01]  /*7090*/  LEA.HI R13, R13, R157, RZ, 0x3 ;  /* 0x0000009d0d0d7211 */ /* 0x000fe200078f18ff */
[----:B------:R-:W-:-:S03]  /*70a0*/  IMAD.SHL.U32 R157, R157, 0x8, RZ ;  /* 0x000000089d9d7824 */ /* 0x000fc600078e00ff */
[----:B------:R-:W-:Y:S02]  /*70b0*/  SHF.R.S32.HI R13, RZ, 0x3, R13 ;  /* 0x00000003ff0d7819 */ /* 0x000fe4000001140d */
[----:B------:R-:W-:-:S03]  /*70c0*/  LOP3.LUT R12, R176, 0x38, R157, 0xf8, !PT ;  /* 0x00000038b00c7812 */ /* 0x000fc600078ef89d */
[----:B------:R-:W-:Y:S01]  /*70d0*/  IMAD R13, R13, 0x1800, R178 ;  /* 0x000018000d0d7824 */ /* 0x000fe200078e02b2 */
[----:B------:R-:W-:-:S05]  /*70e0*/  LOP3.LUT R12, R12, R177, RZ, 0x3c, !PT ;  /* 0x000000b10c0c7212 */ /* 0x000fca00078e3cff */
[----:B------:R-:W-:-:S04]  /*70f0*/  IMAD.IADD R12, R13, 0x1, R12 ;  /* 0x000000010d0c7824 */ /* 0x000fc800078e020c */
[C---:B------:R-:W-:Y:S02]  /*7100*/  IMAD R80, R18.reuse, 0x4800, R12 ;  /* 0x0000480012507824 */ /* 0x040fe400078e020c */
[----:B------:R-:W-:-:S03]  /*7110*/  IMAD R12, R18, 0x4800, R144 ;  /* 0x00004800120c7824 */ /* 0x000fc600078e0290 */
[----:B------:R-:W-:Y:S01]  /*7120*/  LEA R80, R80, R2, 0x1 ;  /* 0x0000000250507211 */ /* 0x000fe200078e08ff */
[----:B------:R-:W-:-:S05]  /*7130*/  IMAD R12, R12, 0x2, R2 ;  /* 0x000000020c0c7824 */ /* 0x000fca00078e0202 */
[----:B------:R-:W3:Y:S04]  /*7140*/  LDS.128 R80, [R80+0x18400] ;  /* 0x0184000050507984 */ /* 0x000ee80000000c00 */
[----:B------:R-:W4:Y:S01]  /*7150*/  LDS.128 R12, [R12+0x18400] ;  /* 0x018400000c0c7984 */ /* 0x000f220000000c00 */
[----:B------:R-:W-:Y:S05]  /*7160*/  @P4 BRA `(.L_x_529) ;  /* 0x0000000400784947 */ /* 0x000fea0003800000 */
[--C-:B------:R-:W-:Y:S02]  /*7170*/  SHF.R.U64 R40, R40, 0x10, R41.reuse ;  /* 0x0000001028287819 */ /* 0x100fe40000001229 */
[----:B------:R-:W-:Y:S02]  /*7180*/  SHF.R.U32.HI R41, RZ, 0x10, R41 ;  /* 0x00000010ff297819 */ /* 0x000fe40000011629 */
[----:B------:R-:W-:Y:S02]  /*7190*/  SHF.R.U32.HI R159, RZ, 0x10, R53 ;  /* 0x00000010ff9f7819 */ /* 0x000fe40000011635 */
[C---:B------:R-:W-:Y:S02]  /*71a0*/  PRMT R40, R158.reuse, 0x5432, R40 ;  /* 0x000054329e287816 */ /* 0x040fe40000000028 */
[----:B------:R-:W-:Y:S02]  /*71b0*/  PRMT R41, R158, 0x5410, R41 ;  /* 0x000054109e297816 */ /* 0x000fe40000000029 */
[----:B------:R-:W-:-:S02]  /*71c0*/  SHF.R.U64 R42, R42, 0x10, R43 ;  /* 0x000000102a2a7819 */ /* 0x000fc4000000122b */
[----:B------:R-:W-:Y:S02]  /*71d0*/  SHF.R.U32.HI R158, RZ, 0x10, R43 ;  /* 0x00000010ff9e7819 */ /* 0x000fe4000001162b */
[----:B------:R-:W-:Y:S02]  /*71e0*/  SHF.R.U64 R43, R52, 0x10, R53 ;  /* 0x00000010342b7819 */ /* 0x000fe40000001235 */
[----:B------:R-:W-:Y:S02]  /*71f0*/  SHF.R.U64 R52, R54, 0x10, R55 ;  /* 0x0000001036347819 */ /* 0x000fe40000001237 */
[----:B------:R-:W-:Y:S02]  /*7200*/  PRMT R159, R205, 0x5410, R159 ;  /* 0x00005410cd9f7816 */ /* 0x000fe4000000009f */
[----:B------:R-:W-:Y:S02]  /*7210*/  PRMT R53, R203, 0x5432, R42 ;  /* 0x00005432cb357816 */ /* 0x000fe4000000002a */
[----:B------:R-:W-:Y:S01]  /*7220*/  SHF.R.U32.HI R54, RZ, 0x10, R55 ;  /* 0x00000010ff367819 */ /* 0x000fe20000011637 */
[----:B------:R-:W-:Y:S01]  /*7230*/  IMAD.U32 R55, R41, 0x10000, RZ ;  /* 0x0001000029377824 */ /* 0x000fe200078e00ff */
[----:B------:R-:W-:-:S02]  /*7240*/  PRMT R42, R204, 0x5432, R158 ;  /* 0x00005432cc2a7816 */ /* 0x000fc4000000009e */
[----:B------:R-:W-:Y:S01]  /*7250*/  PRMT R43, R204, 0x5410, R43 ;  /* 0x00005410cc2b7816 */ /* 0x000fe2000000002b */
[----:B------:R-:W-:Y:S01]  /*7260*/  IMAD.U32 R204, R159, 0x10000, RZ ;  /* 0x000100009fcc7824 */ /* 0x000fe200078e00ff */
[----:B------:R-:W-:Y:S01]  /*7270*/  PRMT R52, R205, 0x5432, R52 ;  /* 0x00005432cd347816 */ /* 0x000fe20000000034 */
[----:B---3--:R-:W-:Y:S01]  /*7280*/  IMAD.U32 R205, R81, 0x10000, RZ ;  /* 0x0001000051cd7824 */ /* 0x008fe200078e00ff */
[----:B------:R-:W-:Y:S01]  /*7290*/  PRMT R54, R203, 0x5410, R54 ;  /* 0x00005410cb367816 */ /* 0x000fe20000000036 */
[----:B----4-:R-:W-:Y:S01]  /*72a0*/  IMAD.U32 R203, R13, 0x10000, RZ ;  /* 0x000100000dcb7824 */ /* 0x010fe200078e00ff */
[----:B------:R-:W-:Y:S01]  /*72b0*/  LOP3.LUT R159, R159, 0xffff0000, RZ, 0xc0, !PT ;  /* 0xffff00009f9f7812 */ /* 0x000fe200078ec0ff */
[----:B------:R-:W-:Y:S01]  /*72c0*/  FMUL.FTZ R158, R205, R204 ;  /* 0x000000cccd9e7220 */ /* 0x000fe20000410000 */
[----:B------:R-:W-:Y:S02]  /*72d0*/  LOP3.LUT R81, R81, 0xffff0000, RZ, 0xc0, !PT ;  /* 0xffff000051517812 */ /* 0x000fe400078ec0ff */
[----:B------:R-:W-:Y:S01]  /*72e0*/  LOP3.LUT R41, R41, 0xffff0000, RZ, 0xc0, !PT ;  /* 0xffff000029297812 */ /* 0x000fe200078ec0ff */
[-C--:B------:R-:W-:Y:S01]  /*72f0*/  FFMA.FTZ R158, R203, R55.reuse, -R158 ;  /* 0x00000037cb9e7223 */ /* 0x080fe2000001089e */
[----:B------:R-:W-:Y:S01]  /*7300*/  FMUL.FTZ R55, R205, R55 ;  /* 0x00000037cd377220 */ /* 0x000fe20000410000 */
[C---:B------:R-:W-:Y:S01]  /*7310*/  IMAD.U32 R205, R83.reuse, 0x10000, RZ ;  /* 0x0001000053cd7824 */ /* 0x040fe200078e00ff */
[----:B------:R-:W-:-:S02]  /*7320*/  LOP3.LUT R83, R83, 0xffff0000, RZ, 0xc0, !PT ;  /* 0xffff000053537812 */ /* 0x000fc400078ec0ff */
[----:B------:R-:W-:Y:S01]  /*7330*/  FFMA.FTZ R55, R203, R204, R55 ;  /* 0x000000cccb377223 */ /* 0x000fe20000010037 */
[----:B------:R-:W-:Y:S01]  /*7340*/  LOP3.LUT R203, R13, 0xffff0000, RZ, 0xc0, !PT ;  /* 0xffff00000dcb7812 */ /* 0x000fe200078ec0ff */
[----:B------:R-:W-:Y:S01]  /*7350*/  FMUL.FTZ R13, R81, R159 ;  /* 0x0000009f510d7220 */ /* 0x000fe20000410000 */
[C---:B------:R-:W-:Y:S01]  /*7360*/  IMAD.U32 R204, R54.reuse, 0x10000, RZ ;  /* 0x0001000036cc7824 */ /* 0x040fe200078e00ff */
[----:B------:R-:W-:Y:S02]  /*7370*/  LOP3.LUT R54, R54, 0xffff0000, RZ, 0xc0, !PT ;  /* 0xffff000036367812 */ /* 0x000fe400078ec0ff */
[-C--:B------:R-:W-:Y:S01]  /*7380*/  FFMA.FTZ R13, R203, R41.reuse, -R13 ;  /* 0x00000029cb0d7223 */ /* 0x080fe2000001080d */
[----:B------:R-:W-:Y:S01]  /*7390*/  FMUL.FTZ R41, R81, R41 ;  /* 0x0000002951297220 */ /* 0x000fe20000410000 */
[----:B------:R-:W-:-:S03]  /*73a0*/  FMUL.FTZ R81, R205, R204 ;  /* 0x000000cccd517220 */ /* 0x000fc60000410000 */
[----:B------:R-:W-:Y:S01]  /*73b0*/  FFMA.FTZ R41, R203, R159, R41 ;  /* 0x0000009fcb297223 */ /* 0x000fe20000010029 */
[C---:B------:R-:W-:Y:S01]  /*73c0*/  SHF.L.U32 R159, R42.reuse, 0x10, RZ ;  /* 0x000000102a9f7819 */ /* 0x040fe200000006ff */
[C---:B------:R-:W-:Y:S01]  /*73d0*/  IMAD.U32 R203, R15.reuse, 0x10000, RZ ;  /* 0x000100000fcb7824 */ /* 0x040fe200078e00ff */
[----:B------:R-:W-:Y:S02]  /*73e0*/  LOP3.LUT R42, R42, 0xffff0000, RZ, 0xc0, !PT ;  /* 0xffff00002a2a7812 */ /* 0x000fe400078ec0ff */
[----:B------:R-:W-:Y:S01]  /*73f0*/  LOP3.LUT R15, R15, 0xffff0000, RZ, 0xc0, !PT ;  /* 0xffff00000f0f7812 */ /* 0x000fe200078ec0ff */
[-C--:B------:R-:W-:Y:S01]  /*7400*/  FFMA.FTZ R81, R203, R159.reuse, -R81 ;  /* 0x0000009fcb517223 */ /* 0x080fe20000010851 */
[----:B------:R-:W-:Y:S01]  /*7410*/  FMUL.FTZ R159, R205, R159 ;  /* 0x0000009fcd9f7220 */ /* 0x000fe20000410000 */
[----:B------:R-:W-:Y:S01]  /*7420*/  F2FP.BF16.F32.PACK_AB R41, R41, R55 ;  /* 0x000000372929723e */ /* 0x000fe200000010ff */
[----:B------:R-:W-:Y:S01]  /*7430*/  IMAD.U32 R55, R80, 0x10000, RZ ;  /* 0x0001000050377824 */ /* 0x000fe200078e00ff */
[----:B------:R-:W-:Y:S01]  /*7440*/  F2FP.BF16.F32.PACK_AB R13, R13, R158 ;  /* 0x0000009e0d0d723e */ /* 0x000fe200000010ff */
[----:B------:R-:W-:Y:S01]  /*7450*/  FFMA.FTZ R159, R203, R204, R159 ;  /* 0x000000cccb9f7223 */ /* 0x000fe2000001009f */
[----:B------:R-:W-:-:S04]  /*7460*/  FMUL.FTZ R203, R83, R54 ;  /* 0x0000003653cb7220 */ /* 0x000fc80000410000 */
[-C--:B------:R-:W-:Y:S01]  /*7470*/  FFMA.FTZ R203, R15, R42.reuse, -R203 ;  /* 0x0000002a0fcb7223 */ /* 0x080fe200000108cb */
[----:B------:R-:W-:-:S04]  /*7480*/  FMUL.FTZ R42, R83, R42 ;  /* 0x0000002a532a7220 */ /* 0x000fc80000410000 */
[----:B------:R-:W-:Y:S01]  /*7490*/  FFMA.FTZ R42, R15, R54, R42 ;  /* 0x000000360f2a7223 */ /* 0x000fe2000001002a */
[----:B------:R-:W-:Y:S01]  /*74a0*/  F2FP.BF16.F32.PACK_AB R203, R203, R81 ;  /* 0x00000051cbcb723e */ /* 0x000fe200000010ff */
[C---:B------:R-:W-:Y:S01]  /*74b0*/  IMAD.U32 R54, R43.reuse, 0x10000, RZ ;  /* 0x000100002b367824 */ /* 0x040fe200078e00ff */
[----:B------:R-:W-:Y:S01]  /*74c0*/  LOP3.LUT R43, R43, 0xffff0000, RZ, 0xc0, !PT ;  /* 0xffff00002b2b7812 */ /* 0x000fe200078ec0ff */
[C---:B------:R-:W-:Y:S01]  /*74d0*/  IMAD.U32 R81, R40.reuse, 0x10000, RZ ;  /* 0x0001000028517824 */ /* 0x040fe200078e00ff */
[----:B------:R-:W-:Y:S01]  /*74e0*/  LOP3.LUT R40, R40, 0xffff0000, RZ, 0xc0, !PT ;  /* 0xffff000028287812 */ /* 0x000fe200078ec0ff */
[C---:B------:R-:W-:Y:S01]  /*74f0*/  FMUL.FTZ R83, R55.reuse, R54 ;  /* 0x0000003637537220 */ /* 0x040fe20000410000 */
[----:B------:R-:W-:Y:S02]  /*7500*/  IMAD.U32 R15, R12, 0x10000, RZ ;  /* 0x000100000c0f7824 */ /* 0x000fe400078e00ff */
[----:B------:R-:W-:Y:S01]  /*7510*/  FMUL.FTZ R55, R55, R81 ;  /* 0x0000005137377220 */ /* 0x000fe20000410000 */
[----:B------:R-:W-:Y:S01]  /*7520*/  F2FP.BF16.F32.PACK_AB R42, R42, R159 ;  /* 0x0000009f2a2a723e */ /* 0x000fe200000010ff */
[----:B------:R-:W-:-:S02]  /*7530*/  FFMA.FTZ R83, R15, R81, -R83 ;  /* 0x000000510f537223 */ /* 0x000fc40000010853 */
[----:B------:R-:W-:Y:S01]  /*7540*/  FFMA.FTZ R55, R15, R54, R55 ;  /* 0x000000360f377223 */ /* 0x000fe20000010037 */
[----:B------:R-:W-:Y:S01]  /*7550*/  LOP3.LUT R15, R80, 0xffff0000, RZ, 0xc0, !PT ;  /* 0xffff0000500f7812 */ /* 0x000fe200078ec0ff */
[----:B------:R-:W-:Y:S01]  /*7560*/  IMAD.U32 R81, R82, 0x10000, RZ ;  /* 0x0001000052517824 */ /* 0x000fe200078e00ff */
[----:B------:R-:W-:-:S03]  /*7570*/  LOP3.LUT R54, R12, 0xffff0000, RZ, 0xc0, !PT ;  /* 0xffff00000c367812 */ /* 0x000fc600078ec0ff */
[C---:B------:R-:W-:Y:S01]  /*7580*/  FMUL.FTZ R12, R15.reuse, R43 ;  /* 0x0000002b0f0c7220 */ /* 0x040fe20000410000 */
[----:B------:R-:W-:-:S03]  /*7590*/  FMUL.FTZ R15, R15, R40 ;  /* 0x000000280f0f7220 */ /* 0x000fc60000410000 */
[C---:B------:R-:W-:Y:S01]  /*75a0*/  FFMA.FTZ R12, R54.reuse, R40, -R12 ;  /* 0x00000028360c7223 */ /* 0x040fe2000001080c */
[----:B------:R-:W-:Y:S01]  /*75b0*/  FFMA.FTZ R15, R54, R43, R15 ;  /* 0x0000002b360f7223 */ /* 0x000fe2000001000f */
[----:B------:R-:W-:Y:S01]  /*75c0*/  IMAD.U32 R43, R52, 0x10000, RZ ;  /* 0x00010000342b7824 */ /* 0x000fe200078e00ff */
[----:B------:R-:W-:Y:S01]  /*75d0*/  SHF.L.U32 R40, R14, 0x10, RZ ;  /* 0x000000100e287819 */ /* 0x000fe200000006ff */
[----:B------:R-:W-:Y:S01]  /*75e0*/  IMAD.U32 R54, R53, 0x10000, RZ ;  /* 0x0001000035367824 */ /* 0x000fe200078e00ff */
[----:B------:R-:W-:Y:S01]  /*75f0*/  LOP3.LUT R52, R52, 0xffff0000, RZ, 0xc0, !PT ;  /* 0xffff000034347812 */ /* 0x000fe200078ec0ff */
[----:B------:R-:W-:Y:S01]  /*7600*/  FMUL.FTZ R80, R81, R43 ;  /* 0x0000002b51507220 */ /* 0x000fe20000410000 */
[----:B------:R-:W-:Y:S01]  /*7610*/  LOP3.LUT R53, R53, 0xffff0000, RZ, 0xc0, !PT ;  /* 0xffff000035357812 */ /* 0x000fe200078ec0ff */
[-C--:B------:R-:W-:Y:S01]  /*7620*/  FMUL.FTZ R81, R81, R54.reuse ;  /* 0x0000003651517220 */ /* 0x080fe20000410000 */
[----:B------:R-:W-:Y:S01]  /*7630*/  LOP3.LUT R14, R14, 0xffff0000, RZ, 0xc0, !PT ;  /* 0xffff00000e0e7812 */ /* 0x000fe200078ec0ff */
[C---:B------:R-:W-:Y:S01]  /*7640*/  FFMA.FTZ R80, R40.reuse, R54, -R80 ;  /* 0x0000003628507223 */ /* 0x040fe20000010850 */
[----:B------:R-:W-:Y:S01]  /*7650*/  F2FP.BF16.F32.PACK_AB R15, R15, R55 ;  /* 0x000000370f0f723e */ /* 0x000fe200000010ff */
[----:B------:R-:W-:Y:S01]  /*7660*/  FFMA.FTZ R81, R40, R43, R81 ;  /* 0x0000002b28517223 */ /* 0x000fe20000010051 */
[----:B------:R-:W-:-:S02]  /*7670*/  LOP3.LUT R40, R82, 0xffff0000, RZ, 0xc0, !PT ;  /* 0xffff000052287812 */ /* 0x000fc400078ec0ff */
[----:B------:R-:W-:Y:S01]  /*7680*/  F2FP.BF16.F32.PACK_AB R12, R12, R83 ;  /* 0x000000530c0c723e */ /* 0x000fe200000010ff */
[----:B------:R-:W-:Y:S02]  /*7690*/  IMAD.MOV.U32 R83, RZ, RZ, R42 ;  /* 0x000000ffff537224 */ /* 0x000fe400078e002a */
[C---:B------:R-:W-:Y:S01]  /*76a0*/  FMUL.FTZ R43, R40.reuse, R52 ;  /* 0x00000034282b7220 */ /* 0x040fe20000410000 */
[----:B------:R-:W-:-:S03]  /*76b0*/  FMUL.FTZ R40, R40, R53 ;  /* 0x0000003528287220 */ /* 0x000fc60000410000 */
[C---:B------:R-:W-:Y:S01]  /*76c0*/  FFMA.FTZ R43, R14.reuse, R53, -R43 ;  /* 0x000000350e2b7223 */ /* 0x040fe2000001082b */
[----:B------:R-:W-:-:S04]  /*76d0*/  FFMA.FTZ R40, R14, R52, R40 ;  /* 0x000000340e287223 */ /* 0x000fc80000010028 */
[----:B------:R-:W-:Y:S01]  /*76e0*/  F2FP.BF16.F32.PACK_AB R43, R43, R80 ;  /* 0x000000502b2b723e */ /* 0x000fe200000010ff */
[----:B------:R-:W-:Y:S01]  /*76f0*/  IMAD.MOV.U32 R80, RZ, RZ, R15 ;  /* 0x000000ffff507224 */ /* 0x000fe200078e000f */
[----:B------:R-:W-:Y:S01]  /*7700*/  F2FP.BF16.F32.PACK_AB R40, R40, R81 ;  /* 0x000000512828723e */ /* 0x000fe200000010ff */
[----:B------:R-:W-:Y:S02]  /*7710*/  IMAD.MOV.U32 R81, RZ, RZ, R41 ;  /* 0x000000ffff517224 */ /* 0x000fe400078e0029 */
[----:B------:R-:W-:Y:S02]  /*7720*/  IMAD.MOV.U32 R14, RZ, RZ, R43 ;  /* 0x000000ffff0e7224 */ /* 0x000fe400078e002b */
[----:B------:R-:W-:Y:S02]  /*7730*/  IMAD.MOV.U32 R15, RZ, RZ, R203 ;  /* 0x000000ffff0f7224 */ /* 0x000fe400078e00cb */
[----:B------:R-:W-:-:S07]  /*7740*/  IMAD.MOV.U32 R82, RZ, RZ, R40 ;  /* 0x000000ffff527224 */ /* 0x000fce00078e0028 */
.L_x_529:
[----:B------:R-:W-:Y:S05]  /*7750*/  BSYNC B3 ;  /* 0x0000000000037941 */ /* 0x000fea0003800000 */
.L_x_528:
[----:B------:R-:W-:-:S04]  /*7760*/  LEA R40, P4, R7, R11, 0x1 ;  /* 0x0000000b07287211 */ /* 0x000fc800078808ff */
[----:B--2---:R-:W-:Y:S02]  /*7770*/  LEA.HI.X R41, R7, R123, R116, 0x1, P4 ;  /* 0x0000007b07297211 */ /* 0x004fe400020f0c74 */
[----:B------:R-:W-:-:S03]  /*7780*/  ISETP.GE.AND P4, PT, R157, R135, PT ;  /* 0x000000879d00720c */ /* 0x000fc60003f86270 */
[----:B----4-:R2:W-:Y:S10]  /*7790*/  ST.E.128 desc[UR60][R40.64], R12 ;  /* 0x0000000c28007985 */ /* 0x0105f4000c101d3c */
[----:B--2---:R-:W-:-:S05]  /*77a0*/  @!P4 IMAD.WIDE R12, R157, 0x2, R122 ;  /* 0x000000029d0cc825 */ /* 0x004fca00078e027a */
[----:B---3--:R3:W-:Y:S02]  /*77b0*/  @!P4 ST.E.128 desc[UR60][R12.64], R80 ;  /* 0x000000500c00c985 */ /* 0x0087e4000c101d3c */
.L_x_527:
[----:B------:R-:W-:Y:S05]  /*77c0*/  BSYNC B2 ;  /* 0x0000000000027941 */ /* 0x000fea0003800000 */
.L_x_526:
[----:B------:R-:W-:Y:S01]  /*77d0*/  ISETP.NE.AND P4, PT, R27, RZ, PT ;  /* 0x000000ff1b00720c */ /* 0x000fe20003f85270 */
[----:B------:R-:W-:-:S12]  /*77e0*/  BSSY B2, `(.L_x_530) ;  /* 0x0000082000027945 */ /* 0x000fd80003800000 */
[----:B------:R-:W-:Y:S05]  /*77f0*/  @!P4 BRA `(.L_x_531) ;  /* 0x000000080000c947 */ /* 0x000fea0003800000 */
[----:B---3--:R-:W-:Y:S01]  /*7800*/  SEL R12, R129, R139, !P2 ;  /* 0x0000008b810c7207 */ /* 0x008fe20005000000 */
        /* <DEDUP_REMOVED lines=11> */
[----:B------:R-:W-:-:S04]  /*78c0*/  LOP3.LUT R12, R12, R177, RZ, 0x3c, !PT ;  /* 0x000000b10c0c7212 */ /* 0x000fc800078e3cff */
[----:B------:R-:W-:-:S05]  /*78d0*/  IADD3 R12, R13, R12, RZ ;  /* 0x0000000c0d0c7210 */ /* 0x000fca0007ffe0ff */
[C---:B------:R-:W-:Y:S02]  /*78e0*/  IMAD R40, R18.reuse, 0x4800, R12 ;  /* 0x0000480012287824 */ /* 0x040fe400078e020c */
[----:B------:R-:W-:Y:S02]  /*78f0*/  IMAD R12, R18, 0x4800, R143 ;  /* 0x00004800120c7824 */ /* 0x000fe400078e028f */
[--C-:B------:R-:W-:Y:S02]  /*7900*/  IMAD R40, R40, 0x2, R2.reuse ;  /* 0x0000000228287824 */ /* 0x100fe400078e0202 */
[----:B------:R-:W-:-:S04]  /*7910*/  IMAD R12, R12, 0x2, R2 ;  /* 0x000000020c0c7824 */ /* 0x000fc800078e0202 */
[----:B------:R-:W3:Y:S04]  /*7920*/  LDS.128 R40, [R40+0x18400] ;  /* 0x0184000028287984 */ /* 0x000ee80000000c00 */
[----:B------:R-:W4:Y:S01]  /*7930*/  LDS.128 R12, [R12+0x18400] ;  /* 0x018400000c0c7984 */ /* 0x000f220000000c00 */
[----:B------:R-:W-:Y:S05]  /*7940*/  @P4 BRA `(.L_x_533) ;  /* 0x0000000400904947 */ /* 0x000fea0003800000 */
[----:B------:R-:W5:Y:S04]  /*7950*/  LDL.S16 R159, [R1+0x46] ;  /* 0x00004600019f7983 */ /* 0x000f680000100600 */
[----:B------:R-:W2:Y:S04]  /*7960*/  LDL.S16 R81, [R1+0x48] ;  /* 0x0000480001517983 */ /* 0x000ea80000100600 */
[----:B------:R-:W3:Y:S04]  /*7970*/  LDL.LU.S16 R80, [R1+0x44] ;  /* 0x0000440001507983 */ /* 0x000ee80000300600 */
[----:B------:R-:W4:Y:S04]  /*7980*/  LDL.LU.S16 R55, [R1+0x4a] ;  /* 0x00004a0001377983 */ /* 0x000f280000300600 */
[----:B------:R-:W4:Y:S04]  /*7990*/  LDL.S16 R158, [R1+0x42] ;  /* 0x00004200019e7983 */ /* 0x000f280000100600 */
[----:B------:R-:W4:Y:S04]  /*79a0*/  LDL.LU.S16 R157, [R1+0x40] ;  /* 0x00004000019d7983 */ /* 0x000f280000300600 */
[----:B------:R-:W4:Y:S04]  /*79b0*/  LDL.S16 R83, [R1+0x3e] ;  /* 0x00003e0001537983 */ /* 0x000f280000100600 */
[----:B------:R-:W4:Y:S01]  /*79c0*/  LDL.LU.S16 R82, [R1+0x3c] ;  /* 0x00003c0001527983 */ /* 0x000f220000300600 */
[----:B------:R-:W-:-:S02]  /*79d0*/  SHF.R.U64 R53, R36, 0x10, R37 ;  /* 0x0000001024357819 */ /* 0x000fc40000001225 */
[----:B------:R-:W-:Y:S02]  /*79e0*/  SHF.R.U64 R38, R38, 0x10, R39 ;  /* 0x0000001026267819 */ /* 0x000fe40000001227 */
[--C-:B------:R-:W-:Y:S02]  /*79f0*/  SHF.R.U64 R36, R48, 0x10, R49.reuse ;  /* 0x0000001030247819 */ /* 0x100fe40000001231 */
[----:B------:R-:W-:Y:S02]  /*7a00*/  SHF.R.U32.HI R49, RZ, 0x10, R49 ;  /* 0x00000010ff317819 */ /* 0x000fe40000011631 */
[----:B------:R-:W-:Y:S02]  /*7a10*/  SHF.R.U32.HI R37, RZ, 0x10, R37 ;  /* 0x00000010ff257819 */ /* 0x000fe40000011625 */
[----:B------:R-:W-:Y:S02]  /*7a20*/  SHF.R.U32.HI R54, RZ, 0x10, R39 ;  /* 0x00000010ff367819 */ /* 0x000fe40000011627 */
[----:B------:R-:W-:-:S02]  /*7a30*/  SHF.R.U64 R39, R50, 0x10, R51 ;  /* 0x0000001032277819 */ /* 0x000fc40000001233 */
[----:B------:R-:W-:Y:S02]  /*7a40*/  SHF.R.U32.HI R50, RZ, 0x10, R51 ;  /* 0x00000010ff327819 */ /* 0x000fe40000011633 */
[----:B-----5:R-:W-:Y:S02]  /*7a50*/  PRMT R53, R159, 0x5410, R53 ;  /* 0x000054109f357816 */ /* 0x020fe40000000035 */
[----:B--2---:R-:W-:Y:S02]  /*7a60*/  PRMT R37, R81, 0x5410, R37 ;  /* 0x0000541051257816 */ /* 0x004fe40000000025 */
[----:B---3--:R-:W-:Y:S01]  /*7a70*/  PRMT R48, R80, 0x5410, R38 ;  /* 0x0000541050307816 */ /* 0x008fe20000000026 */
[C---:B------:R-:W-:Y:S01]  /*7a80*/  IMAD.U32 R80, R41.reuse, 0x10000, RZ ;  /* 0x0001000029507824 */ /* 0x040fe200078e00ff */
[----:B------:R-:W-:Y:S01]  /*7a90*/  LOP3.LUT R41, R41, 0xffff0000, RZ, 0xc0, !PT ;  /* 0xffff000029297812 */ /* 0x000fe200078ec0ff */
[----:B------:R-:W-:Y:S01]  /*7aa0*/  IMAD.U32 R51, R37, 0x10000, RZ ;  /* 0x0001000025337824 */ /* 0x000fe200078e00ff */
[----:B----4-:R-:W-:Y:S01]  /*7ab0*/  PRMT R38, R55, 0x5410, R49 ;  /* 0x0000541037267816 */ /* 0x010fe20000000031 */
[----:B------:R-:W-:Y:S01]  /*7ac0*/  IMAD.U32 R49, R13, 0x10000, RZ ;  /* 0x000100000d317824 */ /* 0x000fe200078e00ff */
[----:B------:R-:W-:-:S03]  /*7ad0*/  PRMT R54, R158, 0x5410, R54 ;  /* 0x000054109e367816 */ /* 0x000fc60000000036 */
[----:B------:R-:W-:Y:S01]  /*7ae0*/  IMAD.U32 R55, R38, 0x10000, RZ ;  /* 0x0001000026377824 */ /* 0x000fe200078e00ff */
[----:B------:R-:W-:-:S03]  /*7af0*/  PRMT R36, R157, 0x5410, R36 ;  /* 0x000054109d247816 */ /* 0x000fc60000000024 */
[C---:B------:R-:W-:Y:S01]  /*7b00*/  FMUL.FTZ R81, R80.reuse, R55 ;  /* 0x0000003750517220 */ /* 0x040fe20000410000 */
[-C--:B------:R-:W-:Y:S01]  /*7b10*/  FMUL.FTZ R80, R80, R51.reuse ;  /* 0x0000003350507220 */ /* 0x080fe20000410000 */
[----:B------:R-:W-:Y:S02]  /*7b20*/  PRMT R39, R83, 0x5410, R39 ;  /* 0x0000541053277816 */ /* 0x000fe40000000027 */
[C---:B------:R-:W-:Y:S01]  /*7b30*/  FFMA.FTZ R51, R49.reuse, R51, -R81 ;  /* 0x0000003331337223 */ /* 0x040fe20000010851 */
[----:B------:R-:W-:Y:S01]  /*7b40*/  FFMA.FTZ R49, R49, R55, R80 ;  /* 0x0000003731317223 */ /* 0x000fe20000010050 */
[----:B------:R-:W-:Y:S02]  /*7b50*/  LOP3.LUT R55, R38, 0xffff0000, RZ, 0xc0, !PT ;  /* 0xffff000026377812 */ /* 0x000fe400078ec0ff */
[----:B------:R-:W-:Y:S02]  /*7b60*/  LOP3.LUT R80, R37, 0xffff0000, RZ, 0xc0, !PT ;  /* 0xffff000025507812 */ /* 0x000fe400078ec0ff */
[----:B------:R-:W-:Y:S01]  /*7b70*/  LOP3.LUT R37, R13, 0xffff0000, RZ, 0xc0, !PT ;  /* 0xffff00000d257812 */ /* 0x000fe200078ec0ff */
[----:B------:R-:W-:-:S02]  /*7b80*/  FMUL.FTZ R38, R41, R55 ;  /* 0x0000003729267220 */ /* 0x000fc40000410000 */
[-C--:B------:R-:W-:Y:S01]  /*7b90*/  FMUL.FTZ R13, R41, R80.reuse ;  /* 0x00000050290d7220 */ /* 0x080fe20000410000 */
[----:B------:R-:W-:Y:S02]  /*7ba0*/  IMAD.U32 R41, R15, 0x10000, RZ ;  /* 0x000100000f297824 */ /* 0x000fe400078e00ff */
[----:B------:R-:W-:Y:S01]  /*7bb0*/  FFMA.FTZ R38, R37, R80, -R38 ;  /* 0x0000005025267223 */ /* 0x000fe20000010826 */
[----:B------:R-:W-:Y:S02]  /*7bc0*/  IMAD.U32 R80, R43, 0x10000, RZ ;  /* 0x000100002b507824 */ /* 0x000fe400078e00ff */
[----:B------:R-:W-:Y:S01]  /*7bd0*/  FFMA.FTZ R37, R37, R55, R13 ;  /* 0x0000003725257223 */ /* 0x000fe2000001000d */
[----:B------:R-:W-:Y:S01]  /*7be0*/  PRMT R13, R82, 0x5410, R50 ;  /* 0x00005410520d7816 */ /* 0x000fe20000000032 */
[----:B------:R-:W-:Y:S01]  /*7bf0*/  IMAD.U32 R50, R54, 0x10000, RZ ;  /* 0x0001000036327824 */ /* 0x000fe200078e00ff */
[----:B------:R-:W-:Y:S02]  /*7c00*/  LOP3.LUT R43, R43, 0xffff0000, RZ, 0xc0, !PT ;  /* 0xffff00002b2b7812 */ /* 0x000fe400078ec0ff */
[----:B------:R-:W-:-:S02]  /*7c10*/  SHF.L.U32 R55, R13, 0x10, RZ ;  /* 0x000000100d377819 */ /* 0x000fc400000006ff */
[----:B------:R-:W-:Y:S02]  /*7c20*/  F2FP.BF16.F32.PACK_AB R38, R38, R51 ;  /* 0x000000332626723e */ /* 0x000fe400000010ff */
[----:B------:R-:W-:Y:S01]  /*7c30*/  F2FP.BF16.F32.PACK_AB R37, R37, R49 ;  /* 0x000000312525723e */ /* 0x000fe200000010ff */
[C---:B------:R-:W-:Y:S01]  /*7c40*/  FMUL.FTZ R81, R80.reuse, R55 ;  /* 0x0000003750517220 */ /* 0x040fe20000410000 */
[----:B------:R-:W-:-:S03]  /*7c50*/  FMUL.FTZ R80, R80, R50 ;  /* 0x0000003250507220 */ /* 0x000fc60000410000 */
[C---:B------:R-:W-:Y:S01]  /*7c60*/  FFMA.FTZ R50, R41.reuse, R50, -R81 ;  /* 0x0000003229327223 */ /* 0x040fe20000010851 */
[----:B------:R-:W-:Y:S01]  /*7c70*/  FFMA.FTZ R41, R41, R55, R80 ;  /* 0x0000003729297223 */ /* 0x000fe20000010050 */
[----:B------:R-:W-:Y:S01]  /*7c80*/  LOP3.LUT R55, R54, 0xffff0000, RZ, 0xc0, !PT ;  /* 0xffff000036377812 */ /* 0x000fe200078ec0ff */
[----:B------:R-:W-:Y:S01]  /*7c90*/  IMAD.U32 R80, R53, 0x10000, RZ ;  /* 0x0001000035507824 */ /* 0x000fe200078e00ff */
[----:B------:R-:W-:Y:S02]  /*7ca0*/  LOP3.LUT R54, R13, 0xffff0000, RZ, 0xc0, !PT ;  /* 0xffff00000d367812 */ /* 0x000fe400078ec0ff */
[----:B------:R-:W-:Y:S02]  /*7cb0*/  LOP3.LUT R13, R15, 0xffff0000, RZ, 0xc0, !PT ;  /* 0xffff00000f0d7812 */ /* 0x000fe400078ec0ff */
[----:B------:R-:W-:Y:S01]  /*7cc0*/  LOP3.LUT R53, R53, 0xffff0000, RZ, 0xc0, !PT ;  /* 0xffff000035357812 */ /* 0x000fe200078ec0ff */
[C---:B------:R-:W-:Y:S01]  /*7cd0*/  FMUL.FTZ R15, R43.reuse, R54 ;  /* 0x000000362b0f7220 */ /* 0x040fe20000410000 */
[----:B------:R-:W-:-:S03]  /*7ce0*/  FMUL.FTZ R43, R43, R55 ;  /* 0x000000372b2b7220 */ /* 0x000fc60000410000 */
[C---:B------:R-:W-:Y:S01]  /*7cf0*/  FFMA.FTZ R15, R13.reuse, R55, -R15 ;  /* 0x000000370d0f7223 */ /* 0x040fe2000001080f */
[----:B------:R-:W-:Y:S01]  /*7d00*/  FFMA.FTZ R13, R13, R54, R43 ;  /* 0x000000360d0d7223 */ /* 0x000fe2000001002b */
        /* <DEDUP_REMOVED lines=10> */
[----:B------:R-:W-:Y:S01]  /*7db0*/  LOP3.LUT R43, R12, 0xffff0000, RZ, 0xc0, !PT ;  /* 0xffff00000c2b7812 */ /* 0x000fe200078ec0ff */
[CC--:B------:R-:W-:Y:S01]  /*7dc0*/  FMUL.FTZ R12, R40.reuse, R36.reuse ;  /* 0x00000024280c7220 */ /* 0x0c0fe20000410000 */
[-C--:B------:R-:W-:Y:S01]  /*7dd0*/  FMUL.FTZ R40, R40, R53.reuse ;  /* 0x0000003528287220 */ /* 0x080fe20000410000 */
[C---:B------:R-:W-:Y:S01]  /*7de0*/  IMAD.U32 R80, R42.reuse, 0x10000, RZ ;  /* 0x000100002a507824 */ /* 0x040fe200078e00ff */
[----:B------:R-:W-:Y:S01]  /*7df0*/  LOP3.LUT R42, R42, 0xffff0000, RZ, 0xc0, !PT ;  /* 0xffff00002a2a7812 */ /* 0x000fe200078ec0ff */
[C---:B------:R-:W-:Y:S01]  /*7e00*/  FFMA.FTZ R12, R43.reuse, R53, -R12 ;  /* 0x000000352b0c7223 */ /* 0x040fe2000001080c */
[----:B------:R-:W-:Y:S01]  /*7e10*/  FFMA.FTZ R36, R43, R36, R40 ;  /* 0x000000242b247223 */ /* 0x000fe20000010028 */
[C---:B------:R-:W-:Y:S01]  /*7e20*/  SHF.L.U32 R43, R39.reuse, 0x10, RZ ;  /* 0x00000010272b7819 */ /* 0x040fe200000006ff */
[----:B------:R-:W-:Y:S01]  /*7e30*/  IMAD.U32 R53, R48, 0x10000, RZ ;  /* 0x0001000030357824 */ /* 0x000fe200078e00ff */
[----:B------:R-:W-:Y:S01]  /*7e40*/  LOP3.LUT R39, R39, 0xffff0000, RZ, 0xc0, !PT ;  /* 0xffff000027277812 */ /* 0x000fe200078ec0ff */
[----:B------:R-:W-:Y:S01]  /*7e50*/  IMAD.U32 R40, R14, 0x10000, RZ ;  /* 0x000100000e287824 */ /* 0x000fe200078e00ff */
[----:B------:R-:W-:Y:S01]  /*7e60*/  LOP3.LUT R48, R48, 0xffff0000, RZ, 0xc0, !PT ;  /* 0xffff000030307812 */ /* 0x000fe200078ec0ff */
[C---:B------:R-:W-:Y:S01]  /*7e70*/  FMUL.FTZ R54, R80.reuse, R43 ;  /* 0x0000002b50367220 */ /* 0x040fe20000410000 */
[----:B------:R-:W-:Y:S01]  /*7e80*/  FMUL.FTZ R80, R80, R53 ;  /* 0x0000003550507220 */ /* 0x000fe20000410000 */
[----:B------:R-:W-:-:S02]  /*7e90*/  LOP3.LUT R14, R14, 0xffff0000, RZ, 0xc0, !PT ;  /* 0xffff00000e0e7812 */ /* 0x000fc400078ec0ff */
[C---:B------:R-:W-:Y:S01]  /*7ea0*/  FFMA.FTZ R54, R40.reuse, R53, -R54 ;  /* 0x0000003528367223 */ /* 0x040fe20000010836 */
[----:B------:R-:W-:Y:S01]  /*7eb0*/  FFMA.FTZ R80, R40, R43, R80 ;  /* 0x0000002b28507223 */ /* 0x000fe20000010050 */
[C---:B------:R-:W-:Y:S01]  /*7ec0*/  FMUL.FTZ R40, R42.reuse, R39 ;  /* 0x000000272a287220 */ /* 0x040fe20000410000 */
[-C--:B------:R-:W-:Y:S01]  /*7ed0*/  FMUL.FTZ R42, R42, R48.reuse ;  /* 0x000000302a2a7220 */ /* 0x080fe20000410000 */
[----:B------:R-:W-:Y:S02]  /*7ee0*/  F2FP.BF16.F32.PACK_AB R36, R36, R55 ;  /* 0x000000372424723e */ /* 0x000fe400000010ff */
[C---:B------:R-:W-:Y:S01]  /*7ef0*/  FFMA.FTZ R40, R14.reuse, R48, -R40 ;  /* 0x000000300e287223 */ /* 0x040fe20000010828 */
[----:B------:R-:W-:Y:S01]  /*7f00*/  FFMA.FTZ R42, R14, R39, R42 ;  /* 0x000000270e2a7223 */ /* 0x000fe2000001002a */
[----:B------:R-:W-:Y:S01]  /*7f10*/  F2FP.BF16.F32.PACK_AB R43, R13, R41 ;  /* 0x000000290d2b723e */ /* 0x000fe200000010ff */
[----:B------:R-:W-:Y:S01]  /*7f20*/  IMAD.MOV.U32 R13, RZ, RZ, R38 ;  /* 0x000000ffff0d7224 */ /* 0x000fe200078e0026 */
[----:B------:R-:W-:Y:S01]  /*7f30*/  F2FP.BF16.F32.PACK_AB R12, R12, R81 ;  /* 0x000000510c0c723e */ /* 0x000fe200000010ff */
[----:B------:R-:W-:Y:S01]  /*7f40*/  IMAD.MOV.U32 R41, RZ, RZ, R37 ;  /* 0x000000ffff297224 */ /* 0x000fe200078e0025 */
[----:B------:R-:W-:Y:S01]  /*7f50*/  F2FP.BF16.F32.PACK_AB R54, R40, R54 ;  /* 0x000000362836723e */ /* 0x000fe200000010ff */
[----:B------:R-:W-:Y:S01]  /*7f60*/  IMAD.MOV.U32 R40, RZ, RZ, R36 ;  /* 0x000000ffff287224 */ /* 0x000fe200078e0024 */
[----:B------:R-:W-:-:S03]  /*7f70*/  F2FP.BF16.F32.PACK_AB R42, R42, R80 ;  /* 0x000000502a2a723e */ /* 0x000fc600000010ff */
[----:B------:R-:W-:-:S07]  /*7f80*/  IMAD.MOV.U32 R14, RZ, RZ, R54 ;  /* 0x000000ffff0e7224 */ /* 0x000fce00078e0036 */
.L_x_533:
[----:B------:R-:W-:Y:S05]  /*7f90*/  BSYNC B3 ;  /* 0x0000000000037941 */ /* 0x000fea0003800000 */
.L_x_532:
[----:B------:R-:W-:-:S04]  /*7fa0*/  LEA R36, P4, R8, R11, 0x1 ;  /* 0x0000000b08247211 */ /* 0x000fc800078808ff */
[----:B--2---:R-:W-:Y:S02]  /*7fb0*/  LEA.HI.X R37, R8, R123, R115, 0x1, P4 ;  /* 0x0000007b08257211 */ /* 0x004fe400020f0c73 */
[----:B------:R-:W-:-:S03]  /*7fc0*/  ISETP.GE.AND P4, PT, R52, R135, PT ;  /* 0x000000873400720c */ /* 0x000fc60003f86270 */
[----:B----4-:R2:W-:Y:S10]  /*7fd0*/  ST.E.128 desc[UR60][R36.64], R12 ;  /* 0x0000000c24007985 */ /* 0x0105f4000c101d3c */
[----:B--2---:R-:W-:-:S05]  /*7fe0*/  @!P4 IMAD.WIDE R12, R52, 0x2, R122 ;  /* 0x00000002340cc825 */ /* 0x004fca00078e027a */
[----:B---3--:R4:W-:Y:S02]  /*7ff0*/  @!P4 ST.E.128 desc[UR60][R12.64], R40 ;  /* 0x000000280c00c985 */ /* 0x0089e4000c101d3c */
.L_x_531:
[----:B------:R-:W-:Y:S05]  /*8000*/  BSYNC B2 ;  /* 0x0000000000027941 */ /* 0x000fea0003800000 */
.L_x_530:
[----:B------:R-:W-:-:S13]  /*8010*/  ISETP.NE.AND P4, PT, R28, RZ, PT ;  /* 0x000000ff1c00720c */ /* 0x000fda0003f85270 */
[----:B------:R-:W-:Y:S05]  /*8020*/  @!P4 BRA `(.L_x_525) ;  /* 0x0000000400e0c947 */ /* 0x000fea0003800000 */
[----:B---34-:R-:W-:Y:S01]  /*8030*/  SEL R12, R129, R139, !P1 ;  /* 0x0000008b810c7207 */ /* 0x018fe20004800000 */
[----:B------:R-:W-:Y:S01]  /*8040*/  BSSY B2, `(.L_x_534) ;  /* 0x0000074000027945 */ /* 0x000fe20003800000 */
[C---:B------:R-:W-:Y:S02]  /*8050*/  LEA R40, P4, R9.reuse, R11, 0x1 ;  /* 0x0000000b09287211 */ /* 0x040fe400078808ff */
[----:B------:R-:W-:Y:S02]  /*8060*/  SHF.R.S32.HI R13, RZ, 0x1f, R12 ;  /* 0x0000001fff0d7819 */ /* 0x000fe4000001140c */
[----:B--2---:R-:W-:Y:S02]  /*8070*/  LEA.HI.X R41, R9, R123, R114, 0x1, P4 ;  /* 0x0000007b09297211 */ /* 0x004fe400020f0c72 */
[----:B------:R-:W-:Y:S02]  /*8080*/  LEA.HI R12, R13, R12, RZ, 0x4 ;  /* 0x0000000c0d0c7211 */ /* 0x000fe400078f20ff */
[----:B------:R-:W-:-:S02]  /*8090*/  ISETP.GE.AND P6, PT, R3, R128, PT ;  /* 0x000000800300720c */ /* 0x000fc40003fc6270 */
[----:B------:R-:W-:-:S04]  /*80a0*/  LEA.HI.SX32 R12, R12, R120, 0x1c ;  /* 0x000000780c0c7211 */ /* 0x000fc800078fe2ff */
[----:B------:R-:W-:-:S04]  /*80b0*/  SHF.R.S32.HI R13, RZ, 0x1f, R12 ;  /* 0x0000001fff0d7819 */ /* 0x000fc8000001140c */
[----:B------:R-:W-:Y:S01]  /*80c0*/  LEA.HI R13, R13, R12, RZ, 0x3 ;  /* 0x0000000c0d0d7211 */ /* 0x000fe200078f18ff */
[----:B------:R-:W-:-:S03]  /*80d0*/  IMAD.SHL.U32 R12, R12, 0x8, RZ ;  /* 0x000000080c0c7824 */ /* 0x000fc600078e00ff */
[----:B------:R-:W-:Y:S02]  /*80e0*/  SHF.R.S32.HI R13, RZ, 0x3, R13 ;  /* 0x00000003ff0d7819 */ /* 0x000fe4000001140d */
[----:B------:R-:W-:Y:S02]  /*80f0*/  LOP3.LUT R14, R176, 0x38, R12, 0xf8, !PT ;  /* 0x00000038b00e7812 */ /* 0x000fe400078ef80c */
[----:B------:R-:W-:Y:S01]  /*8100*/  ISETP.GE.AND P4, PT, R12, R135, PT ;  /* 0x000000870c00720c */ /* 0x000fe20003f86270 */
[----:B------:R-:W-:Y:S01]  /*8110*/  IMAD R13, R13, 0x1800, R178 ;  /* 0x000018000d0d7824 */ /* 0x000fe200078e02b2 */
[----:B------:R-:W-:-:S04]  /*8120*/  LOP3.LUT R14, R14, R177, RZ, 0x3c, !PT ;  /* 0x000000b10e0e7212 */ /* 0x000fc800078e3cff */
[----:B------:R-:W-:Y:S01]  /*8130*/  IADD3 R14, R13, R14, RZ ;  /* 0x0000000e0d0e7210 */ /* 0x000fe20007ffe0ff */
[----:B------:R-:W-:-:S04]  /*8140*/  IMAD R13, R18, 0x4800, R141 ;  /* 0x00004800120d7824 */ /* 0x000fc800078e028d */
[----:B------:R-:W-:Y:S02]  /*8150*/  IMAD R36, R18, 0x4800, R14 ;  /* 0x0000480012247824 */ /* 0x000fe400078e020e */
[--C-:B------:R-:W-:Y:S02]  /*8160*/  IMAD R13, R13, 0x2, R2.reuse ;  /* 0x000000020d0d7824 */ /* 0x100fe400078e0202 */
[----:B------:R-:W-:Y:S02]  /*8170*/  IMAD R36, R36, 0x2, R2 ;  /* 0x0000000224247824 */ /* 0x000fe400078e0202 */
[----:B------:R-:W-:Y:S02]  /*8180*/  @!P4 IMAD.WIDE R122, R12, 0x2, R122 ;  /* 0x000000020c7ac825 */ /* 0x000fe400078e027a */
[----:B------:R-:W2:Y:S04]  /*8190*/  LDS.128 R12, [R13+0x18400] ;  /* 0x018400000d0c7984 */ /* 0x000ea80000000c00 */
[----:B------:R-:W3:Y:S01]  /*81a0*/  LDS.128 R36, [R36+0x18400] ;  /* 0x0184000024247984 */ /* 0x000ee20000000c00 */
[----:B------:R-:W-:Y:S05]  /*81b0*/  @P6 BRA `(.L_x_535) ;  /* 0x0000000400706947 */ /* 0x000fea0003800000 */
[----:B------:R-:W-:Y:S01]  /*81c0*/  SHF.R.U32.HI R48, RZ, 0x10, R45 ;  /* 0x00000010ff307819 */ /* 0x000fe2000001162d */
[----:B---3--:R-:W-:Y:S01]  /*81d0*/  IMAD.U32 R50, R37, 0x10000, RZ ;  /* 0x0001000025327824 */ /* 0x008fe200078e00ff */
[----:B------:R-:W-:Y:S01]  /*81e0*/  SHF.R.U32.HI R49, RZ, 0x10, R33 ;  /* 0x00000010ff317819 */ /* 0x000fe20000011621 */
[----:B--2---:R-:W-:Y:S01]  /*81f0*/  IMAD.U32 R42, R13, 0x10000, RZ ;  /* 0x000100000d2a7824 */ /* 0x004fe200078e00ff */
[----:B------:R-:W-:Y:S01]  /*8200*/  PRMT R48, R213, 0x5432, R48 ;  /* 0x00005432d5307816 */ /* 0x000fe20000000030 */
[----:B------:R-:W-:Y:S01]  /*8210*/  IMAD.U32 R53, R39, 0x10000, RZ ;  /* 0x0001000027357824 */ /* 0x000fe200078e00ff */
[----:B------:R-:W-:Y:S02]  /*8220*/  PRMT R49, R211, 0x5432, R49 ;  /* 0x00005432d3317816 */ /* 0x000fe40000000031 */
[----:B------:R-:W-:Y:S01]  /*8230*/  LOP3.LUT R37, R37, 0xffff0000, RZ, 0xc0, !PT ;  /* 0xffff000025257812 */ /* 0x000fe200078ec0ff */
[C---:B------:R-:W-:Y:S01]  /*8240*/  IMAD.U32 R11, R48.reuse, 0x10000, RZ ;  /* 0x00010000300b7824 */ /* 0x040fe200078e00ff */
[----:B------:R-:W-:Y:S01]  /*8250*/  LOP3.LUT R48, R48, 0xffff0000, RZ, 0xc0, !PT ;  /* 0xffff000030307812 */ /* 0x000fe200078ec0ff */
[C---:B------:R-:W-:Y:S01]  /*8260*/  IMAD.U32 R43, R49.reuse, 0x10000, RZ ;  /* 0x00010000312b7824 */ /* 0x040fe200078e00ff */
[----:B------:R-:W-:Y:S01]  /*8270*/  LOP3.LUT R49, R49, 0xffff0000, RZ, 0xc0, !PT ;  /* 0xffff000031317812 */ /* 0x000fe200078ec0ff */
[C---:B------:R-:W-:Y:S01]  /*8280*/  FMUL.FTZ R51, R50.reuse, R11 ;  /* 0x0000000b32337220 */ /* 0x040fe20000410000 */
[----:B------:R-:W-:Y:S01]  /*8290*/  LOP3.LUT R39, R39, 0xffff0000, RZ, 0xc0, !PT ;  /* 0xffff000027277812 */ /* 0x000fe200078ec0ff */
[-C--:B------:R-:W-:Y:S01]  /*82a0*/  FMUL.FTZ R50, R50, R43.reuse ;  /* 0x0000002b32327220 */ /* 0x080fe20000410000 */
[----:B------:R-:W-:Y:S01]  /*82b0*/  SHF.R.U64 R44, R44, 0x10, R45 ;  /* 0x000000102c2c7819 */ /* 0x000fe2000000122d */
[----:B------:R-:W-:Y:S01]  /*82c0*/  FFMA.FTZ R43, R42, R43, -R51 ;  /* 0x0000002b2a2b7223 */ /* 0x000fe20000010833 */
[----:B------:R-:W-:Y:S01]  /*82d0*/  SHF.R.U64 R32, R32, 0x10, R33 ;  /* 0x0000001020207819 */ /* 0x000fe20000001221 */
[----:B------:R-:W-:Y:S01]  /*82e0*/  FFMA.FTZ R42, R42, R11, R50 ;  /* 0x0000000b2a2a7223 */ /* 0x000fe20000010032 */
[----:B------:R-:W-:Y:S01]  /*82f0*/  LOP3.LUT R11, R13, 0xffff0000, RZ, 0xc0, !PT ;  /* 0xffff00000d0b7812 */ /* 0x000fe200078ec0ff */
[C---:B------:R-:W-:Y:S01]  /*8300*/  FMUL.FTZ R13, R37.reuse, R48 ;  /* 0x00000030250d7220 */ /* 0x040fe20000410000 */
[----:B------:R-:W-:Y:S01]  /*8310*/  FMUL.FTZ R37, R37, R49 ;  /* 0x0000003125257220 */ /* 0x000fe20000410000 */
[----:B------:R-:W-:-:S02]  /*8320*/  PRMT R44, R213, 0x5410, R44 ;  /* 0x00005410d52c7816 */ /* 0x000fc4000000002c */
[C---:B------:R-:W-:Y:S01]  /*8330*/  FFMA.FTZ R13, R11.reuse, R49, -R13 ;  /* 0x000000310b0d7223 */ /* 0x040fe2000001080d */
[----:B------:R-:W-:Y:S01]  /*8340*/  FFMA.FTZ R11, R11, R48, R37 ;  /* 0x000000300b0b7223 */ /* 0x000fe20000010025 */
[----:B------:R-:W-:Y:S01]  /*8350*/  SHF.R.U32.HI R48, RZ, 0x10, R47 ;  /* 0x00000010ff307819 */ /* 0x000fe2000001162f */
[----:B------:R-:W-:Y:S01]  /*8360*/  IMAD.U32 R49, R15, 0x10000, RZ ;  /* 0x000100000f317824 */ /* 0x000fe200078e00ff */
[----:B------:R-:W-:Y:S02]  /*8370*/  SHF.R.U32.HI R37, RZ, 0x10, R35 ;  /* 0x00000010ff257819 */ /* 0x000fe40000011623 */
[----:B------:R-:W-:Y:S02]  /*8380*/  PRMT R48, R212, 0x5432, R48 ;  /* 0x00005432d4307816 */ /* 0x000fe40000000030 */
[----:B------:R-:W-:Y:S02]  /*8390*/  PRMT R37, R210, 0x5432, R37 ;  /* 0x00005432d2257816 */ /* 0x000fe40000000025 */
[----:B------:R-:W-:-:S02]  /*83a0*/  SHF.L.U32 R50, R48, 0x10, RZ ;  /* 0x0000001030327819 */ /* 0x000fc400000006ff */
[----:B------:R-:W-:Y:S01]  /*83b0*/  LOP3.LUT R48, R48, 0xffff0000, RZ, 0xc0, !PT ;  /* 0xffff000030307812 */ /* 0x000fe200078ec0ff */
[C---:B------:R-:W-:Y:S01]  /*83c0*/  IMAD.U32 R51, R37.reuse, 0x10000, RZ ;  /* 0x0001000025337824 */ /* 0x040fe200078e00ff */
[----:B------:R-:W-:Y:S01]  /*83d0*/  LOP3.LUT R37, R37, 0xffff0000, RZ, 0xc0, !PT ;  /* 0xffff000025257812 */ /* 0x000fe200078ec0ff */
[----:B------:R-:W-:Y:S01]  /*83e0*/  FMUL.FTZ R52, R53, R50 ;  /* 0x0000003235347220 */ /* 0x000fe20000410000 */
[----:B------:R-:W-:Y:S01]  /*83f0*/  LOP3.LUT R15, R15, 0xffff0000, RZ, 0xc0, !PT ;  /* 0xffff00000f0f7812 */ /* 0x000fe200078ec0ff */
[-C--:B------:R-:W-:Y:S01]  /*8400*/  FMUL.FTZ R53, R53, R51.reuse ;  /* 0x0000003335357220 */ /* 0x080fe20000410000 */
[----:B------:R-:W-:Y:S01]  /*8410*/  FMUL.FTZ R33, R39, R48 ;  /* 0x0000003027217220 */ /* 0x000fe20000410000 */
[----:B------:R-:W-:Y:S01]  /*8420*/  PRMT R32, R211, 0x5410, R32 ;  /* 0x00005410d3207816 */ /* 0x000fe20000000020 */
[C---:B------:R-:W-:Y:S01]  /*8430*/  FFMA.FTZ R52, R49.reuse, R51, -R52 ;  /* 0x0000003331347223 */ /* 0x040fe20000010834 */
[----:B------:R-:W-:Y:S01]  /*8440*/  FFMA.FTZ R53, R49, R50, R53 ;  /* 0x0000003231357223 */ /* 0x000fe20000010035 */
[-C--:B------:R-:W-:Y:S01]  /*8450*/  FMUL.FTZ R39, R39, R37.reuse ;  /* 0x0000002527277220 */ /* 0x080fe20000410000 */
[----:B------:R-:W-:Y:S01]  /*8460*/  FFMA.FTZ R33, R15, R37, -R33 ;  /* 0x000000250f217223 */ /* 0x000fe20000010821 */
[C---:B------:R-:W-:Y:S01]  /*8470*/  IMAD.U32 R49, R36.reuse, 0x10000, RZ ;  /* 0x0001000024317824 */ /* 0x040fe200078e00ff */
[----:B------:R-:W-:Y:S01]  /*8480*/  LOP3.LUT R36, R36, 0xffff0000, RZ, 0xc0, !PT ;  /* 0xffff000024247812 */ /* 0x000fe200078ec0ff */
[----:B------:R-:W-:-:S02]  /*8490*/  IMAD.U32 R37, R44, 0x10000, RZ ;  /* 0x000100002c257824 */ /* 0x000fc400078e00ff */
[----:B------:R-:W-:Y:S01]  /*84a0*/  FFMA.FTZ R39, R15, R48, R39 ;  /* 0x000000300f277223 */ /* 0x000fe20000010027 */
[----:B------:R-:W-:Y:S01]  /*84b0*/  IMAD.U32 R45, R32, 0x10000, RZ ;  /* 0x00010000202d7824 */ /* 0x000fe200078e00ff */
[----:B------:R-:W-:Y:S01]  /*84c0*/  LOP3.LUT R44, R44, 0xffff0000, RZ, 0xc0, !PT ;  /* 0xffff00002c2c7812 */ /* 0x000fe200078ec0ff */
[C---:B------:R-:W-:Y:S01]  /*84d0*/  FMUL.FTZ R48, R49.reuse, R37 ;  /* 0x0000002531307220 */ /* 0x040fe20000410000 */
[----:B------:R-:W-:Y:S02]  /*84e0*/  IMAD.U32 R15, R12, 0x10000, RZ ;  /* 0x000100000c0f7824 */ /* 0x000fe400078e00ff */
[----:B------:R-:W-:Y:S01]  /*84f0*/  FMUL.FTZ R49, R49, R45 ;  /* 0x0000002d31317220 */ /* 0x000fe20000410000 */
[----:B------:R-:W-:Y:S02]  /*8500*/  SHF.R.U64 R46, R46, 0x10, R47 ;  /* 0x000000102e2e7819 */ /* 0x000fe4000000122f */
[----:B------:R-:W-:Y:S01]  /*8510*/  LOP3.LUT R12, R12, 0xffff0000, RZ, 0xc0, !PT ;  /* 0xffff00000c0c7812 */ /* 0x000fe200078ec0ff */
[C---:B------:R-:W-:Y:S01]  /*8520*/  FFMA.FTZ R49, R15.reuse, R37, R49 ;  /* 0x000000250f317223 */ /* 0x040fe20000010031 */
[----:B------:R-:W-:Y:S01]  /*8530*/  LOP3.LUT R32, R32, 0xffff0000, RZ, 0xc0, !PT ;  /* 0xffff000020207812 */ /* 0x000fe200078ec0ff */
[----:B------:R-:W-:Y:S01]  /*8540*/  FMUL.FTZ R37, R36, R44 ;  /* 0x0000002c24257220 */ /* 0x000fe20000410000 */
[----:B------:R-:W-:Y:S01]  /*8550*/  SHF.R.U64 R34, R34, 0x10, R35 ;  /* 0x0000001022227819 */ /* 0x000fe20000001223 */
[----:B------:R-:W-:Y:S01]  /*8560*/  FFMA.FTZ R48, R15, R45, -R48 ;  /* 0x0000002d0f307223 */ /* 0x000fe20000010830 */
[----:B------:R-:W-:Y:S01]  /*8570*/  PRMT R46, R212, 0x5410, R46 ;  /* 0x00005410d42e7816 */ /* 0x000fe2000000002e */
[-C--:B------:R-:W-:Y:S01]  /*8580*/  FMUL.FTZ R36, R36, R32.reuse ;  /* 0x0000002024247220 */ /* 0x080fe20000410000 */
[----:B------:R-:W-:Y:S01]  /*8590*/  SHF.L.U32 R35, R38, 0x10, RZ ;  /* 0x0000001026237819 */ /* 0x000fe200000006ff */
[----:B------:R-:W-:Y:S01]  /*85a0*/  FFMA.FTZ R37, R12, R32, -R37 ;  /* 0x000000200c257223 */ /* 0x000fe20000010825 */
[----:B------:R-:W-:Y:S01]  /*85b0*/  PRMT R34, R210, 0x5410, R34 ;  /* 0x00005410d2227816 */ /* 0x000fe20000000022 */
[----:B------:R-:W-:-:S02]  /*85c0*/  IMAD.U32 R32, R46, 0x10000, RZ ;  /* 0x000100002e207824 */ /* 0x000fc400078e00ff */
[----:B------:R-:W-:Y:S01]  /*85d0*/  FFMA.FTZ R36, R12, R44, R36 ;  /* 0x0000002c0c247223 */ /* 0x000fe20000010024 */
[----:B------:R-:W-:Y:S01]  /*85e0*/  IMAD.U32 R15, R14, 0x10000, RZ ;  /* 0x000100000e0f7824 */ /* 0x000fe200078e00ff */
[----:B------:R-:W-:Y:S01]  /*85f0*/  LOP3.LUT R38, R38, 0xffff0000, RZ, 0xc0, !PT ;  /* 0xffff000026267812 */ /* 0x000fe200078ec0ff */
[----:B------:R-:W-:Y:S01]  /*8600*/  IMAD.U32 R12, R34, 0x10000, RZ ;  /* 0x00010000220c7824 */ /* 0x000fe200078e00ff */
[----:B------:R-:W-:Y:S01]  /*8610*/  LOP3.LUT R46, R46, 0xffff0000, RZ, 0xc0, !PT ;  /* 0xffff00002e2e7812 */ /* 0x000fe200078ec0ff */
[C---:B------:R-:W-:Y:S01]  /*8620*/  FMUL.FTZ R44, R35.reuse, R32 ;  /* 0x00000020232c7220 */ /* 0x040fe20000410000 */
[----:B------:R-:W-:Y:S01]  /*8630*/  LOP3.LUT R14, R14, 0xffff0000, RZ, 0xc0, !PT ;  /* 0xffff00000e0e7812 */ /* 0x000fe200078ec0ff */
[-C--:B------:R-:W-:Y:S01]  /*8640*/  FMUL.FTZ R35, R35, R12.reuse ;  /* 0x0000000c23237220 */ /* 0x080fe20000410000 */
[----:B------:R-:W-:Y:S01]  /*8650*/  LOP3.LUT R34, R34, 0xffff0000, RZ, 0xc0, !PT ;  /* 0xffff000022227812 */ /* 0x000fe200078ec0ff */
[----:B------:R-:W-:Y:S01]  /*8660*/  FFMA.FTZ R44, R15, R12, -R44 ;  /* 0x0000000c0f2c7223 */ /* 0x000fe2000001082c */
[C---:B------:R-:W-:Y:S01]  /*8670*/  FMUL.FTZ R12, R38.reuse, R46 ;  /* 0x0000002e260c7220 */ /* 0x040fe20000410000 */
[----:B------:R-:W-:Y:S01]  /*8680*/  F2FP.BF16.F32.PACK_AB R37, R37, R48 ;  /* 0x000000302525723e */ /* 0x000fe200000010ff */
[----:B------:R-:W-:Y:S01]  /*8690*/  FFMA.FTZ R35, R15, R32, R35 ;  /* 0x000000200f237223 */ /* 0x000fe20000010023 */
[-C--:B------:R-:W-:Y:S01]  /*86a0*/  FMUL.FTZ R38, R38, R34.reuse ;  /* 0x0000002226267220 */ /* 0x080fe20000410000 */
[----:B------:R-:W-:Y:S01]  /*86b0*/  FFMA.FTZ R12, R14, R34, -R12 ;  /* 0x000000220e0c7223 */ /* 0x000fe2000001080c */
[----:B------:R-:W-:-:S02]  /*86c0*/  F2FP.BF16.F32.PACK_AB R33, R33, R52 ;  /* 0x000000342121723e */ /* 0x000fc400000010ff */
[----:B------:R-:W-:Y:S01]  /*86d0*/  FFMA.FTZ R38, R14, R46, R38 ;  /* 0x0000002e0e267223 */ /* 0x000fe20000010026 */
[----:B------:R-:W-:Y:S02]  /*86e0*/  F2FP.BF16.F32.PACK_AB R11, R11, R42 ;  /* 0x0000002a0b0b723e */ /* 0x000fe400000010ff */
[----:B------:R-:W-:Y:S01]  /*86f0*/  F2FP.BF16.F32.PACK_AB R44, R12, R44 ;  /* 0x0000002c0c2c723e */ /* 0x000fe200000010ff */
[----:B------:R-:W-:Y:S01]  /*8700*/  IMAD.MOV.U32 R12, RZ, RZ, R37 ;  /* 0x000000ffff0c7224 */ /* 0x000fe200078e0025 */
[----:B------:R-:W-:Y:S01]  /*8710*/  F2FP.BF16.F32.PACK_AB R13, R13, R43 ;  /* 0x0000002b0d0d723e */ /* 0x000fe200000010ff */
[----:B------:R-:W-:Y:S01]  /*8720*/  IMAD.MOV.U32 R37, RZ, RZ, R11 ;  /* 0x000000ffff257224 */ /* 0x000fe200078e000b */
[----:B------:R-:W-:Y:S01]  /*8730*/  F2FP.BF16.F32.PACK_AB R39, R39, R53 ;  /* 0x000000352727723e */ /* 0x000fe200000010ff */
[----:B------:R-:W-:Y:S01]  /*8740*/  IMAD.MOV.U32 R14, RZ, RZ, R44 ;  /* 0x000000ffff0e7224 */ /* 0x000fe200078e002c */
[----:B------:R-:W-:Y:S01]  /*8750*/  F2FP.BF16.F32.PACK_AB R36, R36, R49 ;  /* 0x000000312424723e */ /* 0x000fe200000010ff */
[----:B------:R-:W-:Y:S01]  /*8760*/  IMAD.MOV.U32 R15, RZ, RZ, R33 ;  /* 0x000000ffff0f7224 */ /* 0x000fe200078e0021 */
[----:B------:R-:W-:-:S07]  /*8770*/  F2FP.BF16.F32.PACK_AB R38, R38, R35 ;  /* 0x000000232626723e */ /* 0x000fce00000010ff */
.L_x_535:
[----:B------:R-:W-:Y:S05]  /*8780*/  BSYNC B2 ;  /* 0x0000000000027941 */ /* 0x000fea0003800000 */
.L_x_534:
[----:B--2---:R2:W-:Y:S04]  /*8790*/  ST.E.128 desc[UR60][R40.64], R12 ;  /* 0x0000000c28007985 */ /* 0x0045e8000c101d3c */
[----:B---3--:R2:W-:Y:S02]  /*87a0*/  @!P4 ST.E.128 desc[UR60][R122.64], R36 ;  /* 0x000000247a00c985 */ /* 0x0085e4000c101d3c */
.L_x_525:
[----:B------:R-:W-:Y:S05]  /*87b0*/  BSYNC B1 ;  /* 0x0000000000017941 */ /* 0x000fea0003800000 */
.L_x_524:
[----:B------:R-:W-:-:S03]  /*87c0*/  UMOV UR4, 0xffffffff ;  /* 0xffffffff00047882 */ /* 0x000fc60000000000 */
[----:B------:R-:W-:Y:S05]  /*87d0*/  BRA.DIV UR4, `(.L_x_536) ;  /* 0x0000016e04c47947 */ /* 0x000fea000b800000 */
[----:B0-----:R-:W0:Y:S04]  /*87e0*/  SHFL.IDX PT, R118, R118, 0x1, 0x1c1f ;  /* 0x003c1f0076767f89 */ /* 0x001e2800000e0000 */
[----:B------:R-:W0:Y:S02]  /*87f0*/  SHFL.IDX PT, R119, R119, 0x1, 0x1c1f ;  /* 0x003c1f0077777f89 */ /* 0x000e2400000e0000 */
.L_x_803:
[----:B------:R-:W-:Y:S05]  /*8800*/  @P5 BRA `(.L_x_493) ;  /* 0x0000001c00bc5947 */ /* 0x000fea0003800000 */
[----:B------:R-:W-:Y:S01]  /*8810*/  ISETP.NE.AND P4, PT, R10, RZ, PT ;  /* 0x000000ff0a00720c */ /* 0x000fe20003f85270 */
[----:B------:R-:W-:Y:S01]  /*8820*/  BSSY B1, `(.L_x_537) ;  /* 0x000007c000017945 */ /* 0x000fe20003800000 */
[----:B0-2---:R-:W-:Y:S01]  /*8830*/  IMAD.MOV.U32 R36, RZ, RZ, R119 ;  /* 0x000000ffff247224 */ /* 0x005fe200078e0077 */
[----:B------:R-:W-:-:S10]  /*8840*/  MOV R37, R118 ;  /* 0x0000007600257202 */ /* 0x000fd40000000f00 */
[----:B------:R-:W-:Y:S05]  /*8850*/  @!P4 BRA `(.L_x_538) ;  /* 0x0000000400e0c947 */ /* 0x000fea0003800000 */
[----:B---3--:R-:W-:Y:S01]  /*8860*/  SEL R11, R129, R139, !P3 ;  /* 0x0000008b810b7207 */ /* 0x008fe20005800000 */
[----:B------:R-:W-:Y:S01]  /*8870*/  BSSY B2, `(.L_x_539) ;  /* 0x0000074000027945 */ /* 0x000fe20003800000 */
[C---:B------:R-:W-:Y:S02]  /*8880*/  LEA R38, P5, R7.reuse, R119, 0x1 ;  /* 0x0000007707267211 */ /* 0x040fe400078a08ff */
[----:B----4-:R-:W-:Y:S02]  /*8890*/  SHF.R.S32.HI R12, RZ, 0x1f, R11 ;  /* 0x0000001fff0c7819 */ /* 0x010fe4000001140b */
[----:B------:R-:W-:Y:S02]  /*88a0*/  LEA.HI.X R39, R7, R118, R116, 0x1, P5 ;  /* 0x0000007607277211 */ /* 0x000fe400028f0c74 */
[----:B------:R-:W-:Y:S02]  /*88b0*/  LEA.HI R11, R12, R11, RZ, 0x4 ;  /* 0x0000000b0c0b7211 */ /* 0x000fe400078f20ff */
[----:B------:R-:W-:-:S02]  /*88c0*/  ISETP.GE.AND P5, PT, R16, R128, PT ;  /* 0x000000801000720c */ /* 0x000fc40003fa6270 */
[----:B------:R-:W-:-:S04]  /*88d0*/  LEA.HI.SX32 R11, R11, R124, 0x1c ;  /* 0x0000007c0b0b7211 */ /* 0x000fc800078fe2ff */
[----:B------:R-:W-:Y:S01]  /*88e0*/  SHF.R.S32.HI R12, RZ, 0x1f, R11 ;  /* 0x0000001fff0c7819 */ /* 0x000fe2000001140b */
[----:B------:R-:W-:-:S03]  /*88f0*/  IMAD.SHL.U32 R40, R11, 0x8, RZ ;  /* 0x000000080b287824 */ /* 0x000fc600078e00ff */
[----:B------:R-:W-:Y:S02]  /*8900*/  LEA.HI R12, R12, R11, RZ, 0x3 ;  /* 0x0000000b0c0c7211 */ /* 0x000fe400078f18ff */
[----:B------:R-:W-:Y:S02]  /*8910*/  ISETP.GE.AND P4, PT, R40, R135, PT ;  /* 0x000000872800720c */ /* 0x000fe40003f86270 */
[----:B------:R-:W-:Y:S02]  /*8920*/  SHF.R.S32.HI R14, RZ, 0x3, R12 ;  /* 0x00000003ff0e7819 */ /* 0x000fe4000001140c */
[----:B------:R-:W-:-:S03]  /*8930*/  LOP3.LUT R12, R167, 0x38, R40, 0xf8, !PT ;  /* 0x00000038a70c7812 */ /* 0x000fc600078ef828 */
[----:B------:R-:W-:Y:S01]  /*8940*/  IMAD R11, R14, 0x1800, R179 ;  /* 0x000018000e0b7824 */ /* 0x000fe200078e02b3 */
[----:B------:R-:W-:-:S05]  /*8950*/  LOP3.LUT R12, R12, R223, RZ, 0x3c, !PT ;  /* 0x000000df0c0c7212 */ /* 0x000fca00078e3cff */
[----:B------:R-:W-:Y:S02]  /*8960*/  IMAD.IADD R13, R11, 0x1, R12 ;  /* 0x000000010b0d7824 */ /* 0x000fe400078e020c */
[C---:B------:R-:W-:Y:S02]  /*8970*/  IMAD R11, R18.reuse, 0x4800, R142 ;  /* 0x00004800120b7824 */ /* 0x040fe400078e028e */
[----:B------:R-:W-:Y:S02]  /*8980*/  IMAD R13, R18, 0x4800, R13 ;  /* 0x00004800120d7824 */ /* 0x000fe400078e020d */
[--C-:B------:R-:W-:Y:S02]  /*8990*/  IMAD R11, R11, 0x2, R2.reuse ;  /* 0x000000020b0b7824 */ /* 0x100fe400078e0202 */
[----:B------:R-:W-:Y:S02]  /*89a0*/  IMAD R32, R13, 0x2, R2 ;  /* 0x000000020d207824 */ /* 0x000fe400078e0202 */
[----:B------:R-:W-:Y:S01]  /*89b0*/  @!P4 IMAD.WIDE R40, R40, 0x2, R36 ;  /* 0x000000022828c825 */ /* 0x000fe200078e0224 */
[----:B------:R0:W2:Y:S04]  /*89c0*/  LDS.128 R12, [R11+0x18400] ;  /* 0x018400000b0c7984 */ /* 0x0000a80000000c00 */
[----:B------:R-:W3:Y:S01]  /*89d0*/  LDS.128 R32, [R32+0x18400] ;  /* 0x0184000020207984 */ /* 0x000ee20000000c00 */
[----:B------:R-:W-:Y:S05]  /*89e0*/  @P5 BRA `(.L_x_540) ;  /* 0x0000000400705947 */ /* 0x000fea0003800000 */
[----:B------:R-:W-:Y:S01]  /*89f0*/  SHF.R.U64 R43, R76, 0x10, R77 ;  /* 0x000000104c2b7819 */ /* 0x000fe2000000124d */
[----:B---3--:R-:W-:Y:S01]  /*8a00*/  IMAD.U32 R47, R33, 0x10000, RZ ;  /* 0x00010000212f7824 */ /* 0x008fe200078e00ff */
[----:B0-----:R-:W-:Y:S01]  /*8a10*/  SHF.R.U64 R11, R64, 0x10, R65 ;  /* 0x00000010400b7819 */ /* 0x001fe20000001241 */
[----:B--2---:R-:W-:Y:S01]  /*8a20*/  IMAD.U32 R45, R13, 0x10000, RZ ;  /* 0x000100000d2d7824 */ /* 0x004fe200078e00ff */
[----:B------:R-:W-:Y:S01]  /*8a30*/  SHF.R.U32.HI R76, RZ, 0x10, R77 ;  /* 0x00000010ff4c7819 */ /* 0x000fe2000001164d */
[----:B------:R-:W-:Y:S01]  /*8a40*/  IMAD.U32 R51, R35, 0x10000, RZ ;  /* 0x0001000023337824 */ /* 0x000fe200078e00ff */
[----:B------:R-:W-:Y:S01]  /*8a50*/  SHF.R.U32.HI R64, RZ, 0x10, R65 ;  /* 0x00000010ff407819 */ /* 0x000fe20000011641 */
[----:B------:R-:W-:Y:S01]  /*8a60*/  IMAD.U32 R50, R15, 0x10000, RZ ;  /* 0x000100000f327824 */ /* 0x000fe200078e00ff */
[----:B------:R-:W-:Y:S01]  /*8a70*/  PRMT R76, R209, 0x5432, R76 ;  /* 0x00005432d14c7816 */ /* 0x000fe2000000004c */
[----:B------:R-:W-:Y:S01]  /*8a80*/  IMAD.U32 R52, R34, 0x10000, RZ ;  /* 0x0001000022347824 */ /* 0x000fe200078e00ff */
[----:B------:R-:W-:Y:S01]  /*8a90*/  PRMT R64, R207, 0x5432, R64 ;  /* 0x00005432cf407816 */ /* 0x000fe20000000040 */
[----:B------:R-:W-:Y:S01]  /*8aa0*/  IMAD.U32 R49, R14, 0x10000, RZ ;  /* 0x000100000e317824 */ /* 0x000fe200078e00ff */
[--C-:B------:R-:W-:Y:S01]  /*8ab0*/  SHF.R.U64 R44, R78, 0x10, R79.reuse ;  /* 0x000000104e2c7819 */ /* 0x100fe2000000124f */
[----:B------:R-:W-:Y:S01]  /*8ac0*/  IMAD.U32 R53, R76, 0x10000, RZ ;  /* 0x000100004c357824 */ /* 0x000fe200078e00ff */
[----:B------:R-:W-:Y:S01]  /*8ad0*/  SHF.R.U32.HI R78, RZ, 0x10, R79 ;  /* 0x00000010ff4e7819 */ /* 0x000fe2000001164f */
[----:B------:R-:W-:Y:S01]  /*8ae0*/  IMAD.U32 R54, R64, 0x10000, RZ ;  /* 0x0001000040367824 */ /* 0x000fe200078e00ff */
[----:B------:R-:W-:-:S02]  /*8af0*/  SHF.R.U64 R42, R66, 0x10, R67 ;  /* 0x00000010422a7819 */ /* 0x000fc40000001243 */
[----:B------:R-:W-:Y:S02]  /*8b00*/  SHF.R.U32.HI R66, RZ, 0x10, R67 ;  /* 0x00000010ff427819 */ /* 0x000fe40000011643 */
[C---:B------:R-:W-:Y:S01]  /*8b10*/  PRMT R55, R208.reuse, 0x5410, R44 ;  /* 0x00005410d0377816 */ /* 0x040fe2000000002c */
[CC--:B------:R-:W-:Y:S01]  /*8b20*/  FMUL.FTZ R44, R47.reuse, R53.reuse ;  /* 0x000000352f2c7220 */ /* 0x0c0fe20000410000 */
[----:B------:R-:W-:Y:S01]  /*8b30*/  PRMT R78, R208, 0x5432, R78 ;  /* 0x00005432d04e7816 */ /* 0x000fe2000000004e */
[-C--:B------:R-:W-:Y:S01]  /*8b40*/  FMUL.FTZ R47, R47, R54.reuse ;  /* 0x000000362f2f7220 */ /* 0x080fe20000410000 */
[----:B------:R-:W-:Y:S01]  /*8b50*/  LOP3.LUT R48, R33, 0xffff0000, RZ, 0xc0, !PT ;  /* 0xffff000021307812 */ /* 0x000fe200078ec0ff */
[C---:B------:R-:W-:Y:S01]  /*8b60*/  FFMA.FTZ R44, R45.reuse, R54, -R44 ;  /* 0x000000362d2c7223 */ /* 0x040fe2000001082c */
[----:B------:R-:W-:Y:S01]  /*8b70*/  PRMT R66, R206, 0x5432, R66 ;  /* 0x00005432ce427816 */ /* 0x000fe20000000042 */
[----:B------:R-:W-:Y:S01]  /*8b80*/  IMAD.U32 R54, R78, 0x10000, RZ ;  /* 0x000100004e367824 */ /* 0x000fe200078e00ff */
[----:B------:R-:W-:Y:S01]  /*8b90*/  LOP3.LUT R76, R76, 0xffff0000, RZ, 0xc0, !PT ;  /* 0xffff00004c4c7812 */ /* 0x000fe200078ec0ff */
[----:B------:R-:W-:Y:S01]  /*8ba0*/  FFMA.FTZ R47, R45, R53, R47 ;  /* 0x000000352d2f7223 */ /* 0x000fe2000001002f */
[----:B------:R-:W-:Y:S01]  /*8bb0*/  LOP3.LUT R64, R64, 0xffff0000, RZ, 0xc0, !PT ;  /* 0xffff000040407812 */ /* 0x000fe200078ec0ff */
[----:B------:R-:W-:Y:S01]  /*8bc0*/  FMUL.FTZ R53, R51, R54 ;  /* 0x0000003633357220 */ /* 0x000fe20000410000 */
[----:B------:R-:W-:Y:S01]  /*8bd0*/  SHF.L.U32 R45, R66, 0x10, RZ ;  /* 0x00000010422d7819 */ /* 0x000fe200000006ff */
[C---:B------:R-:W-:Y:S01]  /*8be0*/  FMUL.FTZ R65, R48.reuse, R76 ;  /* 0x0000004c30417220 */ /* 0x040fe20000410000 */
[----:B------:R-:W-:Y:S01]  /*8bf0*/  LOP3.LUT R46, R13, 0xffff0000, RZ, 0xc0, !PT ;  /* 0xffff00000d2e7812 */ /* 0x000fe200078ec0ff */
[-C--:B------:R-:W-:Y:S01]  /*8c00*/  FMUL.FTZ R48, R48, R64.reuse ;  /* 0x0000004030307220 */ /* 0x080fe20000410000 */
[----:B------:R-:W-:Y:S01]  /*8c10*/  PRMT R43, R209, 0x5410, R43 ;  /* 0x00005410d12b7816 */ /* 0x000fe2000000002b */
[-C--:B------:R-:W-:Y:S01]  /*8c20*/  FMUL.FTZ R51, R51, R45.reuse ;  /* 0x0000002d33337220 */ /* 0x080fe20000410000 */
[----:B------:R-:W-:Y:S01]  /*8c30*/  PRMT R11, R207, 0x5410, R11 ;  /* 0x00005410cf0b7816 */ /* 0x000fe2000000000b */
[C---:B------:R-:W-:Y:S01]  /*8c40*/  FFMA.FTZ R65, R46.reuse, R64, -R65 ;  /* 0x000000402e417223 */ /* 0x040fe20000010841 */
[----:B------:R-:W-:Y:S01]  /*8c50*/  LOP3.LUT R35, R35, 0xffff0000, RZ, 0xc0, !PT ;  /* 0xffff000023237812 */ /* 0x000fe200078ec0ff */
[----:B------:R-:W-:Y:S01]  /*8c60*/  FFMA.FTZ R48, R46, R76, R48 ;  /* 0x0000004c2e307223 */ /* 0x000fe20000010030 */
[----:B------:R-:W-:Y:S01]  /*8c70*/  LOP3.LUT R78, R78, 0xffff0000, RZ, 0xc0, !PT ;  /* 0xffff00004e4e7812 */ /* 0x000fe200078ec0ff */
[----:B------:R-:W-:Y:S01]  /*8c80*/  FFMA.FTZ R53, R50, R45, -R53 ;  /* 0x0000002d32357223 */ /* 0x000fe20000010835 */
[----:B------:R-:W-:Y:S01]  /*8c90*/  SHF.L.U32 R33, R32, 0x10, RZ ;  /* 0x0000001020217819 */ /* 0x000fe200000006ff */
[----:B------:R-:W-:Y:S01]  /*8ca0*/  IMAD.U32 R46, R43, 0x10000, RZ ;  /* 0x000100002b2e7824 */ /* 0x000fe200078e00ff */
[----:B------:R-:W-:Y:S01]  /*8cb0*/  LOP3.LUT R66, R66, 0xffff0000, RZ, 0xc0, !PT ;  /* 0xffff000042427812 */ /* 0x000fe200078ec0ff */
[----:B------:R-:W-:-:S02]  /*8cc0*/  IMAD.U32 R45, R11, 0x10000, RZ ;  /* 0x000100000b2d7824 */ /* 0x000fc400078e00ff */
[----:B------:R-:W-:Y:S01]  /*8cd0*/  FFMA.FTZ R51, R50, R54, R51 ;  /* 0x0000003632337223 */ /* 0x000fe20000010033 */
[----:B------:R-:W-:Y:S01]  /*8ce0*/  LOP3.LUT R15, R15, 0xffff0000, RZ, 0xc0, !PT ;  /* 0xffff00000f0f7812 */ /* 0x000fe200078ec0ff */
[----:B------:R-:W-:Y:S01]  /*8cf0*/  FMUL.FTZ R50, R35, R78 ;  /* 0x0000004e23327220 */ /* 0x000fe20000410000 */
[----:B------:R-:W-:Y:S01]  /*8d00*/  LOP3.LUT R54, R11, 0xffff0000, RZ, 0xc0, !PT ;  /* 0xffff00000b367812 */ /* 0x000fe200078ec0ff */
[----:B------:R-:W-:Y:S01]  /*8d10*/  FMUL.FTZ R35, R35, R66 ;  /* 0x0000004223237220 */ /* 0x000fe20000410000 */
[----:B------:R-:W-:Y:S01]  /*8d20*/  LOP3.LUT R32, R32, 0xffff0000, RZ, 0xc0, !PT ;  /* 0xffff000020207812 */ /* 0x000fe200078ec0ff */
[----:B------:R-:W-:Y:S01]  /*8d30*/  FMUL.FTZ R11, R33, R46 ;  /* 0x0000002e210b7220 */ /* 0x000fe20000410000 */
[----:B------:R-:W-:Y:S01]  /*8d40*/  LOP3.LUT R43, R43, 0xffff0000, RZ, 0xc0, !PT ;  /* 0xffff00002b2b7812 */ /* 0x000fe200078ec0ff */
[C---:B------:R-:W-:Y:S02]  /*8d50*/  IMAD.U32 R13, R12.reuse, 0x10000, RZ ;  /* 0x000100000c0d7824 */ /* 0x040fe400078e00ff */
[----:B------:R-:W-:Y:S01]  /*8d60*/  FMUL.FTZ R33, R33, R45 ;  /* 0x0000002d21217220 */ /* 0x000fe20000410000 */
[----:B------:R-:W-:Y:S01]  /*8d70*/  LOP3.LUT R12, R12, 0xffff0000, RZ, 0xc0, !PT ;  /* 0xffff00000c0c7812 */ /* 0x000fe200078ec0ff */
[C---:B------:R-:W-:Y:S01]  /*8d80*/  FFMA.FTZ R50, R15.reuse, R66, -R50 ;  /* 0x000000420f327223 */ /* 0x040fe20000010832 */
[----:B------:R-:W-:Y:S01]  /*8d90*/  FFMA.FTZ R78, R15, R78, R35 ;  /* 0x0000004e0f4e7223 */ /* 0x000fe20000010023 */
[----:B------:R-:W-:Y:S01]  /*8da0*/  PRMT R42, R206, 0x5410, R42 ;  /* 0x00005410ce2a7816 */ /* 0x000fe2000000002a */
[C---:B------:R-:W-:Y:S01]  /*8db0*/  FMUL.FTZ R15, R32.reuse, R43 ;  /* 0x0000002b200f7220 */ /* 0x040fe20000410000 */
[C---:B------:R-:W-:Y:S01]  /*8dc0*/  FFMA.FTZ R11, R13.reuse, R45, -R11 ;  /* 0x0000002d0d0b7223 */ /* 0x040fe2000001080b */
[----:B------:R-:W-:Y:S01]  /*8dd0*/  FFMA.FTZ R33, R13, R46, R33 ;  /* 0x0000002e0d217223 */ /* 0x000fe20000010021 */
[-C--:B------:R-:W-:Y:S01]  /*8de0*/  FMUL.FTZ R13, R32, R54.reuse ;  /* 0x00000036200d7220 */ /* 0x080fe20000410000 */
[C---:B------:R-:W-:Y:S01]  /*8df0*/  IMAD.U32 R32, R55.reuse, 0x10000, RZ ;  /* 0x0001000037207824 */ /* 0x040fe200078e00ff */
[----:B------:R-:W-:Y:S01]  /*8e00*/  LOP3.LUT R34, R34, 0xffff0000, RZ, 0xc0, !PT ;  /* 0xffff000022227812 */ /* 0x000fe200078ec0ff */
[----:B------:R-:W-:Y:S01]  /*8e10*/  FFMA.FTZ R54, R12, R54, -R15 ;  /* 0x000000360c367223 */ /* 0x000fe2000001080f */
[----:B------:R-:W-:Y:S01]  /*8e20*/  LOP3.LUT R55, R55, 0xffff0000, RZ, 0xc0, !PT ;  /* 0xffff000037377812 */ /* 0x000fe200078ec0ff */
[C---:B------:R-:W-:Y:S01]  /*8e30*/  IMAD.U32 R15, R42.reuse, 0x10000, RZ ;  /* 0x000100002a0f7824 */ /* 0x040fe200078e00ff */
[----:B------:R-:W-:Y:S01]  /*8e40*/  LOP3.LUT R35, R42, 0xffff0000, RZ, 0xc0, !PT ;  /* 0xffff00002a237812 */ /* 0x000fe200078ec0ff */
[----:B------:R-:W-:Y:S01]  /*8e50*/  FFMA.FTZ R12, R12, R43, R13 ;  /* 0x0000002b0c0c7223 */ /* 0x000fe2000001000d */
[----:B------:R-:W-:Y:S01]  /*8e60*/  LOP3.LUT R14, R14, 0xffff0000, RZ, 0xc0, !PT ;  /* 0xffff00000e0e7812 */ /* 0x000fe200078ec0ff */
[-C--:B------:R-:W-:Y:S01]  /*8e70*/  FMUL.FTZ R42, R52, R32.reuse ;  /* 0x00000020342a7220 */ /* 0x080fe20000410000 */
[----:B------:R-:W-:Y:S01]  /*8e80*/  FMUL.FTZ R13, R34, R55 ;  /* 0x00000037220d7220 */ /* 0x000fe20000410000 */
[----:B------:R-:W-:Y:S01]  /*8e90*/  FMUL.FTZ R43, R52, R15 ;  /* 0x0000000f342b7220 */ /* 0x000fe20000410000 */
[----:B------:R-:W-:Y:S01]  /*8ea0*/  FMUL.FTZ R34, R34, R35 ;  /* 0x0000002322227220 */ /* 0x000fe20000410000 */
[C---:B------:R-:W-:Y:S01]  /*8eb0*/  FFMA.FTZ R15, R49.reuse, R15, -R42 ;  /* 0x0000000f310f7223 */ /* 0x040fe2000001082a */
        /* <DEDUP_REMOVED lines=8> */
[----:B------:R-:W-:Y:S01]  /*8f40*/  IMAD.MOV.U32 R12, RZ, RZ, R54 ;  /* 0x000000ffff0c7224 */ /* 0x000fe200078e0036 */
[----:B------:R-:W-:Y:S02]  /*8f50*/  F2FP.BF16.F32.PACK_AB R14, R42, R15 ;  /* 0x0000000f2a0e723e */ /* 0x000fe400000010ff */
[----:B------:R-:W-:Y:S01]  /*8f60*/  F2FP.BF16.F32.PACK_AB R34, R55, R32 ;  /* 0x000000203722723e */ /* 0x000fe200000010ff */
[----:B------:R-:W-:Y:S01]  /*8f70*/  IMAD.MOV.U32 R32, RZ, RZ, R46 ;  /* 0x000000ffff207224 */ /* 0x000fe200078e002e */
[----:B------:R-:W-:-:S02]  /*8f80*/  F2FP.BF16.F32.PACK_AB R13, R65, R44 ;  /* 0x0000002c410d723e */ /* 0x000fc400000010ff */
[----:B------:R-:W-:Y:S02]  /*8f90*/  F2FP.BF16.F32.PACK_AB R35, R78, R51 ;  /* 0x000000334e23723e */ /* 0x000fe400000010ff */
[----:B------:R-:W-:-:S07]  /*8fa0*/  MOV R15, R50 ;  /* 0x00000032000f7202 */ /* 0x000fce0000000f00 */
.L_x_540:
[----:B------:R-:W-:Y:S05]  /*8fb0*/  BSYNC B2 ;  /* 0x0000000000027941 */ /* 0x000fea0003800000 */
.L_x_539:
[----:B--2---:R2:W-:Y:S04]  /*8fc0*/  ST.E.128 desc[UR60][R38.64], R12 ;  /* 0x0000000c26007985 */ /* 0x0045e8000c101d3c */
[----:B---3--:R2:W-:Y:S02]  /*8fd0*/  @!P4 ST.E.128 desc[UR60][R40.64], R32 ;  /* 0x000000202800c985 */ /* 0x0085e4000c101d3c */
.L_x_538:
[----:B------:R-:W-:Y:S05]  /*8fe0*/  BSYNC B1 ;  /* 0x0000000000017941 */ /* 0x000fea0003800000 */
.L_x_537:
[----:B------:R-:W-:Y:S01]  /*8ff0*/  ISETP.NE.AND P4, PT, R27, RZ, PT ;  /* 0x000000ff1b00720c */ /* 0x000fe20003f85270 */
[----:B------:R-:W-:-:S12]  /*9000*/  BSSY B1, `(.L_x_541) ;  /* 0x000007c000017945 */ /* 0x000fd80003800000 */
[----:B------:R-:W-:Y:S05]  /*9010*/  @!P4 BRA `(.L_x_542) ;  /* 0x0000000400e8c947 */ /* 0x000fea0003800000 */
[----:B0--3--:R-:W-:Y:S01]  /*9020*/  SEL R11, R129, R139, !P2 ;  /* 0x0000008b810b7207 */ /* 0x009fe20005000000 */
[----:B------:R-:W-:Y:S01]  /*9030*/  BSSY B2, `(.L_x_543) ;  /* 0x0000076000027945 */ /* 0x000fe20003800000 */
[C---:B--2---:R-:W-:Y:S02]  /*9040*/  LEA R38, P5, R8.reuse, R119, 0x1 ;  /* 0x0000007708267211 */ /* 0x044fe400078a08ff */
        /* <DEDUP_REMOVED lines=8> */
[----:B------:R-:W-:Y:S02]  /*90d0*/  LOP3.LUT R12, R167, 0x38, R40, 0xf8, !PT ;  /* 0x00000038a70c7812 */ /* 0x000fe400078ef828 */
[----:B------:R-:W-:Y:S02]  /*90e0*/  SHF.R.S32.HI R14, RZ, 0x3, R11 ;  /* 0x00000003ff0e7819 */ /* 0x000fe4000001140b */
[----:B------:R-:W-:Y:S02]  /*90f0*/  LOP3.LUT R12, R12, R223, RZ, 0x3c, !PT ;  /* 0x000000df0c0c7212 */ /* 0x000fe400078e3cff */
[----:B------:R-:W-:Y:S01]  /*9100*/  ISETP.GE.AND P4, PT, R40, R135, PT ;  /* 0x000000872800720c */ /* 0x000fe20003f86270 */
[----:B------:R-:W-:-:S04]  /*9110*/  IMAD R11, R14, 0x1800, R179 ;  /* 0x000018000e0b7824 */ /* 0x000fc800078e02b3 */
        /* <DEDUP_REMOVED lines=19> */
[----:B------:R-:W-:-:S02]  /*9250*/  PRMT R61, R154, 0x5432, R61 ;  /* 0x000054329a3d7816 */ /* 0x000fc4000000003d */
[----:B------:R-:W-:Y:S01]  /*9260*/  SHF.R.U64 R44, R74, 0x10, R75 ;  /* 0x000000104a2c7819 */ /* 0x000fe2000000124b */
[----:B------:R-:W-:Y:S01]  /*9270*/  IMAD.U32 R54, R73, 0x10000, RZ ;  /* 0x0001000049367824 */ /* 0x000fe200078e00ff */
[----:B------:R-:W-:Y:S01]  /*9280*/  SHF.R.U64 R42, R62, 0x10, R63 ;  /* 0x000000103e2a7819 */ /* 0x000fe2000000123f */
[----:B------:R-:W-:Y:S01]  /*9290*/  IMAD.U32 R60, R61, 0x10000, RZ ;  /* 0x000100003d3c7824 */ /* 0x000fe200078e00ff */
[----:B------:R-:W-:Y:S01]  /*92a0*/  SHF.R.U32.HI R74, RZ, 0x10, R75 ;  /* 0x00000010ff4a7819 */ /* 0x000fe2000001164b */
[C---:B------:R-:W-:Y:S01]  /*92b0*/  FMUL.FTZ R64, R47.reuse, R54 ;  /* 0x000000362f407220 */ /* 0x040fe20000410000 */
[----:B------:R-:W-:Y:S01]  /*92c0*/  SHF.R.U32.HI R62, RZ, 0x10, R63 ;  /* 0x00000010ff3e7819 */ /* 0x000fe2000001163f */
[----:B------:R-:W-:Y:S01]  /*92d0*/  FMUL.FTZ R66, R47, R60 ;  /* 0x0000003c2f427220 */ /* 0x000fe20000410000 */
[----:B------:R-:W-:Y:S02]  /*92e0*/  LOP3.LUT R48, R33, 0xffff0000, RZ, 0xc0, !PT ;  /* 0xffff000021307812 */ /* 0x000fe400078ec0ff */
[----:B------:R-:W-:-:S02]  /*92f0*/  LOP3.LUT R73, R73, 0xffff0000, RZ, 0xc0, !PT ;  /* 0xffff000049497812 */ /* 0x000fc400078ec0ff */
[----:B------:R-:W-:Y:S02]  /*9300*/  PRMT R74, R155, 0x5432, R74 ;  /* 0x000054329b4a7816 */ /* 0x000fe4000000004a */
[----:B------:R-:W-:Y:S01]  /*9310*/  PRMT R62, R153, 0x5432, R62 ;  /* 0x00005432993e7816 */ /* 0x000fe2000000003e */
[----:B------:R-:W-:Y:S01]  /*9320*/  FMUL.FTZ R55, R48, R73 ;  /* 0x0000004930377220 */ /* 0x000fe20000410000 */
[----:B------:R-:W-:Y:S01]  /*9330*/  LOP3.LUT R61, R61, 0xffff0000, RZ, 0xc0, !PT ;  /* 0xffff00003d3d7812 */ /* 0x000fe200078ec0ff */
[----:B------:R-:W-:Y:S01]  /*9340*/  IMAD.U32 R53, R74, 0x10000, RZ ;  /* 0x000100004a357824 */ /* 0x000fe200078e00ff */
[----:B------:R-:W-:Y:S01]  /*9350*/  LOP3.LUT R46, R13, 0xffff0000, RZ, 0xc0, !PT ;  /* 0xffff00000d2e7812 */ /* 0x000fe200078ec0ff */
[----:B------:R-:W-:Y:S01]  /*9360*/  IMAD.U32 R13, R12, 0x10000, RZ ;  /* 0x000100000c0d7824 */ /* 0x000fe200078e00ff */
[----:B------:R-:W-:Y:S01]  /*9370*/  PRMT R156, R156, 0x5410, R43 ;  /* 0x000054109c9c7816 */ /* 0x000fe2000000002b */
[C---:B------:R-:W-:Y:S01]  /*9380*/  FFMA.FTZ R43, R45.reuse, R60, -R64 ;  /* 0x0000003c2d2b7223 */ /* 0x040fe20000010840 */
[----:B------:R-:W-:Y:S01]  /*9390*/  SHF.L.U32 R47, R62, 0x10, RZ ;  /* 0x000000103e2f7819 */ /* 0x000fe200000006ff */
[----:B------:R-:W-:Y:S01]  /*93a0*/  FFMA.FTZ R45, R45, R54, R66 ;  /* 0x000000362d2d7223 */ /* 0x000fe20000010042 */
[-C--:B------:R-:W-:Y:S01]  /*93b0*/  FMUL.FTZ R63, R48, R61.reuse ;  /* 0x0000003d303f7220 */ /* 0x080fe20000410000 */
[----:B------:R-:W-:Y:S01]  /*93c0*/  LOP3.LUT R35, R35, 0xffff0000, RZ, 0xc0, !PT ;  /* 0xffff000023237812 */ /* 0x000fe200078ec0ff */
[----:B------:R-:W-:Y:S01]  /*93d0*/  FFMA.FTZ R48, R46, R61, -R55 ;  /* 0x0000003d2e307223 */ /* 0x000fe20000010837 */
[----:B------:R-:W-:Y:S01]  /*93e0*/  LOP3.LUT R54, R74, 0xffff0000, RZ, 0xc0, !PT ;  /* 0xffff00004a367812 */ /* 0x000fe200078ec0ff */
[----:B------:R-:W-:Y:S01]  /*93f0*/  FMUL.FTZ R55, R52, R53 ;  /* 0x0000003534377220 */ /* 0x000fe20000410000 */
[----:B------:R-:W-:Y:S01]  /*9400*/  PRMT R11, R154, 0x5410, R11 ;  /* 0x000054109a0b7816 */ /* 0x000fe2000000000b */
[-C--:B------:R-:W-:Y:S01]  /*9410*/  FMUL.FTZ R60, R52, R47.reuse ;  /* 0x0000002f343c7220 */ /* 0x080fe20000410000 */
[----:B------:R-:W-:Y:S01]  /*9420*/  LOP3.LUT R52, R62, 0xffff0000, RZ, 0xc0, !PT ;  /* 0xffff00003e347812 */ /* 0x000fe200078ec0ff */
[----:B------:R-:W-:Y:S01]  /*9430*/  FFMA.FTZ R47, R50, R47, -R55 ;  /* 0x0000002f322f7223 */ /* 0x000fe20000010837 */
[----:B------:R-:W-:Y:S01]  /*9440*/  LOP3.LUT R15, R15, 0xffff0000, RZ, 0xc0, !PT ;  /* 0xffff00000f0f7812 */ /* 0x000fe200078ec0ff */
[----:B------:R-:W-:Y:S01]  /*9450*/  FMUL.FTZ R64, R35, R54 ;  /* 0x0000003623407220 */ /* 0x000fe20000410000 */
[----:B------:R-:W-:Y:S01]  /*9460*/  SHF.L.U32 R33, R32, 0x10, RZ ;  /* 0x0000001020217819 */ /* 0x000fe200000006ff */
[----:B------:R-:W-:Y:S01]  /*9470*/  FFMA.FTZ R50, R50, R53, R60 ;  /* 0x0000003532327223 */ /* 0x000fe2000001003c */
[----:B------:R-:W-:-:S02]  /*9480*/  IMAD.U32 R62, R156, 0x10000, RZ ;  /* 0x000100009c3e7824 */ /* 0x000fc400078e00ff */
[-C--:B------:R-:W-:Y:S01]  /*9490*/  FMUL.FTZ R66, R35, R52.reuse ;  /* 0x0000003423427220 */ /* 0x080fe20000410000 */
[----:B------:R-:W-:Y:S02]  /*94a0*/  IMAD.U32 R60, R11, 0x10000, RZ ;  /* 0x000100000b3c7824 */ /* 0x000fe400078e00ff */
[----:B------:R-:W-:Y:S01]  /*94b0*/  FFMA.FTZ R52, R15, R52, -R64 ;  /* 0x000000340f347223 */ /* 0x000fe20000010840 */
[C---:B------:R-:W-:Y:S01]  /*94c0*/  FMUL.FTZ R64, R33.reuse, R62 ;  /* 0x0000003e21407220 */ /* 0x040fe20000410000 */
[----:B------:R-:W-:Y:S01]  /*94d0*/  LOP3.LUT R32, R32, 0xffff0000, RZ, 0xc0, !PT ;  /* 0xffff000020207812 */ /* 0x000fe200078ec0ff */
[----:B------:R-:W-:Y:S01]  /*94e0*/  FMUL.FTZ R33, R33, R60 ;  /* 0x0000003c21217220 */ /* 0x000fe20000410000 */
[----:B------:R-:W-:Y:S01]  /*94f0*/  PRMT R44, R155, 0x5410, R44 ;  /* 0x000054109b2c7816 */ /* 0x000fe2000000002c */
[----:B------:R-:W-:Y:S01]  /*9500*/  FFMA.FTZ R15, R15, R54, R66 ;  /* 0x000000360f0f7223 */ /* 0x000fe20000010042 */
[----:B------:R-:W-:Y:S01]  /*9510*/  LOP3.LUT R53, R156, 0xffff0000, RZ, 0xc0, !PT ;  /* 0xffff00009c357812 */ /* 0x000fe200078ec0ff */
[----:B------:R-:W-:Y:S01]  /*9520*/  FFMA.FTZ R46, R46, R73, R63 ;  /* 0x000000492e2e7223 */ /* 0x000fe2000001003f */
[----:B------:R-:W-:Y:S01]  /*9530*/  LOP3.LUT R35, R11, 0xffff0000, RZ, 0xc0, !PT ;  /* 0xffff00000b237812 */ /* 0x000fe200078ec0ff */
[----:B------:R-:W-:Y:S01]  /*9540*/  FFMA.FTZ R11, R13, R60, -R64 ;  /* 0x0000003c0d0b7223 */ /* 0x000fe20000010840 */
[----:B------:R-:W-:Y:S01]  /*9550*/  PRMT R42, R153, 0x5410, R42 ;  /* 0x00005410992a7816 */ /* 0x000fe2000000002a */
[----:B------:R-:W-:Y:S01]  /*9560*/  FFMA.FTZ R13, R13, R62, R33 ;  /* 0x0000003e0d0d7223 */ /* 0x000fe20000010021 */
[----:B------:R-:W-:Y:S01]  /*9570*/  LOP3.LUT R51, R14, 0xffff0000, RZ, 0xc0, !PT ;  /* 0xffff00000e337812 */ /* 0x000fe200078ec0ff */
[----:B------:R-:W-:-:S02]  /*9580*/  IMAD.U32 R14, R34, 0x10000, RZ ;  /* 0x00010000220e7824 */ /* 0x000fc400078e00ff */
[C---:B------:R-:W-:Y:S01]  /*9590*/  FMUL.FTZ R55, R32.reuse, R53 ;  /* 0x0000003520377220 */ /* 0x040fe20000410000 */
[----:B------:R-:W-:Y:S01]  /*95a0*/  FMUL.FTZ R61, R32, R35 ;  /* 0x00000023203d7220 */ /* 0x000fe20000410000 */
[----:B------:R-:W-:Y:S01]  /*95b0*/  IMAD.U32 R33, R44, 0x10000, RZ ;  /* 0x000100002c217824 */ /* 0x000fe200078e00ff */
[----:B------:R-:W-:Y:S01]  /*95c0*/  LOP3.LUT R34, R34, 0xffff0000, RZ, 0xc0, !PT ;  /* 0xffff000022227812 */ /* 0x000fe200078ec0ff */
[----:B------:R-:W-:Y:S01]  /*95d0*/  IMAD.U32 R32, R42, 0x10000, RZ ;  /* 0x000100002a207824 */ /* 0x000fe200078e00ff */
[----:B------:R-:W-:Y:S01]  /*95e0*/  LOP3.LUT R44, R44, 0xffff0000, RZ, 0xc0, !PT ;  /* 0xffff00002c2c7812 */ /* 0x000fe200078ec0ff */
[----:B------:R-:W-:Y:S01]  /*95f0*/  FMUL.FTZ R60, R14, R33 ;  /* 0x000000210e3c7220 */ /* 0x000fe20000410000 */
[----:B------:R-:W-:Y:S01]  /*9600*/  LOP3.LUT R12, R12, 0xffff0000, RZ, 0xc0, !PT ;  /* 0xffff00000c0c7812 */ /* 0x000fe200078ec0ff */
[----:B------:R-:W-:Y:S01]  /*9610*/  FMUL.FTZ R14, R14, R32 ;  /* 0x000000200e0e7220 */ /* 0x000fe20000410000 */
[----:B------:R-:W-:Y:S01]  /*9620*/  LOP3.LUT R42, R42, 0xffff0000, RZ, 0xc0, !PT ;  /* 0xffff00002a2a7812 */ /* 0x000fe200078ec0ff */
[----:B------:R-:W-:Y:S01]  /*9630*/  FMUL.FTZ R62, R34, R44 ;  /* 0x0000002c223e7220 */ /* 0x000fe20000410000 */
[C---:B------:R-:W-:Y:S01]  /*9640*/  FFMA.FTZ R60, R49.reuse, R32, -R60 ;  /* 0x00000020313c7223 */ /* 0x040fe2000001083c */
[----:B------:R-:W-:Y:S01]  /*9650*/  FFMA.FTZ R54, R12, R35, -R55 ;  /* 0x000000230c367223 */ /* 0x000fe20000010837 */
[----:B------:R-:W-:Y:S01]  /*9660*/  FFMA.FTZ R14, R49, R33, R14 ;  /* 0x00000021310e7223 */ /* 0x000fe2000001000e */
[-C--:B------:R-:W-:Y:S01]  /*9670*/  FMUL.FTZ R35, R34, R42.reuse ;  /* 0x0000002a22237220 */ /* 0x080fe20000410000 */
[C---:B------:R-:W-:Y:S01]  /*9680*/  FFMA.FTZ R33, R51.reuse, R42, -R62 ;  /* 0x0000002a33217223 */ /* 0x040fe2000001083e */
[----:B------:R-:W-:Y:S01]  /*9690*/  FFMA.FTZ R12, R12, R53, R61 ;  /* 0x000000350c0c7223 */ /* 0x000fe2000001003d */
[----:B------:R-:W-:Y:S01]  /*96a0*/  F2FP.BF16.F32.PACK_AB R43, R48, R43 ;  /* 0x0000002b302b723e */ /* 0x000fe200000010ff */
[----:B------:R-:W-:Y:S01]  /*96b0*/  FFMA.FTZ R35, R51, R44, R35 ;  /* 0x0000002c33237223 */ /* 0x000fe20000010023 */
[----:B------:R-:W-:-:S02]  /*96c0*/  F2FP.BF16.F32.PACK_AB R47, R52, R47 ;  /* 0x0000002f342f723e */ /* 0x000fc400000010ff */
[----:B------:R-:W-:Y:S02]  /*96d0*/  F2FP.BF16.F32.PACK_AB R45, R46, R45 ;  /* 0x0000002d2e2d723e */ /* 0x000fe400000010ff */
[----:B------:R-:W-:Y:S01]  /*96e0*/  F2FP.BF16.F32.PACK_AB R50, R15, R50 ;  /* 0x000000320f32723e */ /* 0x000fe200000010ff */
[----:B------:R-:W-:Y:S01]  /*96f0*/  IMAD.MOV.U32 R15, RZ, RZ, R47 ;  /* 0x000000ffff0f7224 */ /* 0x000fe200078e002f */
[----:B------:R-:W-:Y:S02]  /*9700*/  F2FP.BF16.F32.PACK_AB R42, R54, R11 ;  /* 0x0000000b362a723e */ /* 0x000fe400000010ff */
[----:B------:R-:W-:Y:S01]  /*9710*/  F2FP.BF16.F32.PACK_AB R46, R33, R60 ;  /* 0x0000003c212e723e */ /* 0x000fe200000010ff */
[----:B------:R-:W-:Y:S01]  /*9720*/  IMAD.MOV.U32 R33, RZ, RZ, R45 ;  /* 0x000000ffff217224 */ /* 0x000fe200078e002d */
[----:B------:R-:W-:Y:S01]  /*9730*/  F2FP.BF16.F32.PACK_AB R32, R12, R13 ;  /* 0x0000000d0c20723e */ /* 0x000fe200000010ff */
[----:B------:R-:W-:Y:S01]  /*9740*/  IMAD.MOV.U32 R12, RZ, RZ, R42 ;  /* 0x000000ffff0c7224 */ /* 0x000fe200078e002a */
[----:B------:R-:W-:Y:S01]  /*9750*/  F2FP.BF16.F32.PACK_AB R34, R35, R14 ;  /* 0x0000000e2322723e */ /* 0x000fe200000010ff */
[----:B------:R-:W-:Y:S01]  /*9760*/  IMAD.MOV.U32 R13, RZ, RZ, R43 ;  /* 0x000000ffff0d7224 */ /* 0x000fe200078e002b */
[----:B------:R-:W-:Y:S01]  /*9770*/  MOV R14, R46 ;  /* 0x0000002e000e7202 */ /* 0x000fe20000000f00 */
[----:B------:R-:W-:-:S07]  /*9780*/  IMAD.MOV.U32 R35, RZ, RZ, R50 ;  /* 0x000000ffff237224 */ /* 0x000fce00078e0032 */
.L_x_544:
[----:B------:R-:W-:Y:S05]  /*9790*/  BSYNC B2 ;  /* 0x0000000000027941 */ /* 0x000fea0003800000 */
.L_x_543:
[----:B--2---:R2:W-:Y:S04]  /*97a0*/  ST.E.128 desc[UR60][R38.64], R12 ;  /* 0x0000000c26007985 */ /* 0x0045e8000c101d3c */
[----:B---3--:R2:W-:Y:S02]  /*97b0*/  @!P4 ST.E.128 desc[UR60][R40.64], R32 ;  /* 0x000000202800c985 */ /* 0x0085e4000c101d3c */
.L_x_542:
[----:B------:R-:W-:Y:S05]  /*97c0*/  BSYNC B1 ;  /* 0x0000000000017941 */ /* 0x000fea0003800000 */
.L_x_541:
[----:B------:R-:W-:-:S13]  /*97d0*/  ISETP.NE.AND P4, PT, R28, RZ, PT ;  /* 0x000000ff1c00720c */ /* 0x000fda0003f85270 */
[----:B------:R-:W-:Y:S05]  /*97e0*/  @!P4 BRA `(.L_x_493) ;  /* 0x0000000c00c4c947 */ /* 0x000fea0003800000 */
[----:B------:R-:W-:Y:S01]  /*97f0*/  SEL R139, R129, R139, !P1 ;  /* 0x0000008b818b7207 */ /* 0x000fe20004800000 */
[----:B------:R-:W-:Y:S01]  /*9800*/  BSSY B1, `(.L_x_545) ;  /* 0x0000072000017945 */ /* 0x000fe20003800000 */
[----:B------:R-:W-:Y:S02]  /*9810*/  ISETP.GE.AND P5, PT, R3, R128, PT ;  /* 0x000000800300720c */ /* 0x000fe40003fa6270 */
[----:B--234-:R-:W-:Y:S02]  /*9820*/  SHF.R.S32.HI R12, RZ, 0x1f, R139 ;  /* 0x0000001fff0c7819 */ /* 0x01cfe4000001148b */
[C---:B------:R-:W-:Y:S02]  /*9830*/  LEA R38, P4, R9.reuse, R119, 0x1 ;  /* 0x0000007709267211 */ /* 0x040fe400078808ff */
[----:B------:R-:W-:Y:S02]  /*9840*/  LEA.HI R139, R12, R139, RZ, 0x4 ;  /* 0x0000008b0c8b7211 */ /* 0x000fe400078f20ff */
[----:B------:R-:W-:-:S02]  /*9850*/  LEA.HI.X R39, R9, R118, R114, 0x1, P4 ;  /* 0x0000007609277211 */ /* 0x000fc400020f0c72 */
[----:B------:R-:W-:-:S04]  /*9860*/  LEA.HI.SX32 R139, R139, R120, 0x1c ;  /* 0x000000788b8b7211 */ /* 0x000fc800078fe2ff */
[----:B------:R-:W-:Y:S01]  /*9870*/  SHF.R.S32.HI R12, RZ, 0x1f, R139 ;  /* 0x0000001fff0c7819 */ /* 0x000fe2000001148b */
[----:B------:R-:W-:-:S03]  /*9880*/  IMAD.SHL.U32 R40, R139, 0x8, RZ ;  /* 0x000000088b287824 */ /* 0x000fc600078e00ff */
[----:B------:R-:W-:-:S04]  /*9890*/  LEA.HI R12, R12, R139, RZ, 0x3 ;  /* 0x0000008b0c0c7211 */ /* 0x000fc800078f18ff */
[----:B------:R-:W-:Y:S02]  /*98a0*/  SHF.R.S32.HI R14, RZ, 0x3, R12 ;  /* 0x00000003ff0e7819 */ /* 0x000fe4000001140c */
[----:B------:R-:W-:-:S03]  /*98b0*/  LOP3.LUT R12, R167, 0x38, R40, 0xf8, !PT ;  /* 0x00000038a70c7812 */ /* 0x000fc600078ef828 */
[----:B0-----:R-:W-:Y:S01]  /*98c0*/  IMAD R11, R14, 0x1800, R179 ;  /* 0x000018000e0b7824 */ /* 0x001fe200078e02b3 */
[----:B------:R-:W-:-:S05]  /*98d0*/  LOP3.LUT R12, R12, R223, RZ, 0x3c, !PT ;  /* 0x000000df0c0c7212 */ /* 0x000fca00078e3cff */
[----:B------:R-:W-:Y:S02]  /*98e0*/  IMAD.IADD R13, R11, 0x1, R12 ;  /* 0x000000010b0d7824 */ /* 0x000fe400078e020c */
[C---:B------:R-:W-:Y:S02]  /*98f0*/  IMAD R11, R18.reuse, 0x4800, R138 ;  /* 0x00004800120b7824 */ /* 0x040fe400078e028a */
[----:B------:R-:W-:Y:S02]  /*9900*/  IMAD R13, R18, 0x4800, R13 ;  /* 0x00004800120d7824 */ /* 0x000fe400078e020d */
[--C-:B------:R-:W-:Y:S02]  /*9910*/  IMAD R11, R11, 0x2, R2.reuse ;  /* 0x000000020b0b7824 */ /* 0x100fe400078e0202 */
[----:B------:R-:W-:-:S03]  /*9920*/  IMAD R32, R13, 0x2, R2 ;  /* 0x000000020d207824 */ /* 0x000fc600078e0202 */
[----:B------:R0:W2:Y:S04]  /*9930*/  LDS.128 R12, [R11+0x18400] ;  /* 0x018400000b0c7984 */ /* 0x0000a80000000c00 */
[----:B------:R-:W3:Y:S01]  /*9940*/  LDS.128 R32, [R32+0x18400] ;  /* 0x0184000020207984 */ /* 0x000ee20000000c00 */
[----:B------:R-:W-:Y:S05]  /*9950*/  @P5 BRA `(.L_x_546) ;  /* 0x0000000400705947 */ /* 0x000fea0003800000 */
[----:B------:R-:W-:Y:S01]  /*9960*/  SHF.R.U64 R55, R68, 0x10, R69 ;  /* 0x0000001044377819 */ /* 0x000fe20000001245 */
[----:B---3--:R-:W-:Y:S01]  /*9970*/  IMAD.U32 R52, R35, 0x10000, RZ ;  /* 0x0001000023347824 */ /* 0x008fe200078e00ff */
[----:B------:R-:W-:Y:S01]  /*9980*/  SHF.R.U64 R53, R56, 0x10, R57 ;  /* 0x0000001038357819 */ /* 0x000fe20000001239 */
[----:B--2---:R-:W-:Y:S01]  /*9990*/  IMAD.U32 R48, R15, 0x10000, RZ ;  /* 0x000100000f307824 */ /* 0x004fe200078e00ff */
[----:B------:R-:W-:Y:S01]  /*99a0*/  SHF.R.U32.HI R69, RZ, 0x10, R69 ;  /* 0x00000010ff457819 */ /* 0x000fe20000011645 */
[----:B------:R-:W-:Y:S01]  /*99b0*/  IMAD.U32 R50, R33, 0x10000, RZ ;  /* 0x0001000021327824 */ /* 0x000fe200078e00ff */
[----:B------:R-:W-:Y:S01]  /*99c0*/  SHF.R.U32.HI R57, RZ, 0x10, R57 ;  /* 0x00000010ff397819 */ /* 0x000fe20000011639 */
[----:B------:R-:W-:Y:S01]  /*99d0*/  IMAD.U32 R49, R13, 0x10000, RZ ;  /* 0x000100000d317824 */ /* 0x000fe200078e00ff */
[----:B------:R-:W-:Y:S01]  /*99e0*/  LOP3.LUT R45, R35, 0xffff0000, RZ, 0xc0, !PT ;  /* 0xffff0000232d7812 */ /* 0x000fe200078ec0ff */
[----:B------:R-:W-:Y:S01]  /*99f0*/  IMAD.U32 R42, R32, 0x10000, RZ ;  /* 0x00010000202a7824 */ /* 0x000fe200078e00ff */
[----:B------:R-:W-:Y:S01]  /*9a00*/  PRMT R46, R150, 0x5410, R53 ;  /* 0x00005410962e7816 */ /* 0x000fe20000000035 */
[----:B0-----:R-:W-:Y:S01]  /*9a10*/  IMAD.U32 R11, R14, 0x10000, RZ ;  /* 0x000100000e0b7824 */ /* 0x001fe200078e00ff */
[----:B------:R-:W-:-:S02]  /*9a20*/  PRMT R35, R152, 0x5432, R69 ;  /* 0x0000543298237816 */ /* 0x000fc40000000045 */
[----:B------:R-:W-:Y:S02]  /*9a30*/  PRMT R150, R150, 0x5432, R57 ;  /* 0x0000543296967816 */ /* 0x000fe40000000039 */
[----:B------:R-:W-:Y:S01]  /*9a40*/  LOP3.LUT R43, R15, 0xffff0000, RZ, 0xc0, !PT ;  /* 0xffff00000f2b7812 */ /* 0x000fe200078ec0ff */
[----:B------:R-:W-:Y:S01]  /*9a50*/  IMAD.U32 R53, R35, 0x10000, RZ ;  /* 0x0001000023357824 */ /* 0x000fe200078e00ff */
[----:B------:R-:W-:Y:S02]  /*9a60*/  SHF.R.U64 R54, R58, 0x10, R59 ;  /* 0x000000103a367819 */ /* 0x000fe4000000123b */
[----:B------:R-:W-:Y:S01]  /*9a70*/  SHF.R.U64 R44, R70, 0x10, R71 ;  /* 0x00000010462c7819 */ /* 0x000fe20000001247 */
[----:B------:R-:W-:Y:S01]  /*9a80*/  FMUL.FTZ R56, R50, R53 ;  /* 0x0000003532387220 */ /* 0x000fe20000410000 */
[----:B------:R-:W-:Y:S02]  /*9a90*/  SHF.L.U32 R15, R150, 0x10, RZ ;  /* 0x00000010960f7819 */ /* 0x000fe400000006ff */
[----:B------:R-:W-:-:S02]  /*9aa0*/  SHF.R.U32.HI R58, RZ, 0x10, R59 ;  /* 0x00000010ff3a7819 */ /* 0x000fc4000001163b */
[----:B------:R-:W-:Y:S01]  /*9ab0*/  SHF.R.U32.HI R70, RZ, 0x10, R71 ;  /* 0x00000010ff467819 */ /* 0x000fe20000011647 */
[-C--:B------:R-:W-:Y:S01]  /*9ac0*/  FMUL.FTZ R50, R50, R15.reuse ;  /* 0x0000000f32327220 */ /* 0x080fe20000410000 */
[----:B------:R-:W-:Y:S01]  /*9ad0*/  LOP3.LUT R51, R33, 0xffff0000, RZ, 0xc0, !PT ;  /* 0xffff000021337812 */ /* 0x000fe200078ec0ff */
[----:B------:R-:W-:Y:S01]  /*9ae0*/  FFMA.FTZ R15, R49, R15, -R56 ;  /* 0x0000000f310f7223 */ /* 0x000fe20000010838 */
[----:B------:R-:W-:Y:S02]  /*9af0*/  PRMT R33, R149, 0x5410, R54 ;  /* 0x0000541095217816 */ /* 0x000fe40000000036 */
[----:B------:R-:W-:Y:S02]  /*9b00*/  PRMT R44, R151, 0x5410, R44 ;  /* 0x00005410972c7816 */ /* 0x000fe4000000002c */
[----:B------:R-:W-:Y:S02]  /*9b10*/  PRMT R149, R149, 0x5432, R58 ;  /* 0x0000543295957816 */ /* 0x000fe4000000003a */
[----:B------:R-:W-:-:S02]  /*9b20*/  PRMT R151, R151, 0x5432, R70 ;  /* 0x0000543297977816 */ /* 0x000fc40000000046 */
[----:B------:R-:W-:Y:S01]  /*9b30*/  LOP3.LUT R54, R35, 0xffff0000, RZ, 0xc0, !PT ;  /* 0xffff000023367812 */ /* 0x000fe200078ec0ff */
[----:B------:R-:W-:Y:S01]  /*9b40*/  FFMA.FTZ R35, R49, R53, R50 ;  /* 0x0000003531237223 */ /* 0x000fe20000010032 */
[----:B------:R-:W-:Y:S01]  /*9b50*/  LOP3.LUT R150, R150, 0xffff0000, RZ, 0xc0, !PT ;  /* 0xffff000096967812 */ /* 0x000fe200078ec0ff */
[----:B------:R-:W-:Y:S01]  /*9b60*/  IMAD.U32 R49, R149, 0x10000, RZ ;  /* 0x0001000095317824 */ /* 0x000fe200078e00ff */
[----:B------:R-:W-:Y:S01]  /*9b70*/  PRMT R152, R152, 0x5410, R55 ;  /* 0x0000541098987816 */ /* 0x000fe20000000037 */
[----:B------:R-:W-:Y:S01]  /*9b80*/  IMAD.U32 R55, R151, 0x10000, RZ ;  /* 0x0001000097377824 */ /* 0x000fe200078e00ff */
[----:B------:R-:W-:Y:S01]  /*9b90*/  LOP3.LUT R47, R13, 0xffff0000, RZ, 0xc0, !PT ;  /* 0xffff00000d2f7812 */ /* 0x000fe200078ec0ff */
[C---:B------:R-:W-:Y:S01]  /*9ba0*/  FMUL.FTZ R56, R51.reuse, R54 ;  /* 0x0000003633387220 */ /* 0x040fe20000410000 */
[-C--:B------:R-:W-:Y:S01]  /*9bb0*/  FMUL.FTZ R50, R51, R150.reuse ;  /* 0x0000009633327220 */ /* 0x080fe20000410000 */
[C---:B------:R-:W-:Y:S01]  /*9bc0*/  FMUL.FTZ R51, R52.reuse, R55 ;  /* 0x0000003734337220 */ /* 0x040fe20000410000 */
[-C--:B------:R-:W-:Y:S01]  /*9bd0*/  FMUL.FTZ R58, R52, R49.reuse ;  /* 0x00000031343a7220 */ /* 0x080fe20000410000 */
[C---:B------:R-:W-:Y:S01]  /*9be0*/  FFMA.FTZ R150, R47.reuse, R150, -R56 ;  /* 0x000000962f967223 */ /* 0x040fe20000010838 */
[----:B------:R-:W-:Y:S01]  /*9bf0*/  FFMA.FTZ R54, R47, R54, R50 ;  /* 0x000000362f367223 */ /* 0x000fe20000010032 */
[----:B------:R-:W-:Y:S01]  /*9c00*/  LOP3.LUT R56, R151, 0xffff0000, RZ, 0xc0, !PT ;  /* 0xffff000097387812 */ /* 0x000fe200078ec0ff */
[C---:B------:R-:W-:Y:S01]  /*9c10*/  FFMA.FTZ R52, R48.reuse, R49, -R51 ;  /* 0x0000003130347223 */ /* 0x040fe20000010833 */
[----:B------:R-:W-:Y:S01]  /*9c20*/  LOP3.LUT R50, R149, 0xffff0000, RZ, 0xc0, !PT ;  /* 0xffff000095327812 */ /* 0x000fe200078ec0ff */
[----:B------:R-:W-:Y:S01]  /*9c30*/  FFMA.FTZ R58, R48, R55, R58 ;  /* 0x00000037303a7223 */ /* 0x000fe2000001003a */
[----:B------:R-:W-:-:S02]  /*9c40*/  IMAD.U32 R47, R46, 0x10000, RZ ;  /* 0x000100002e2f7824 */ /* 0x000fc400078e00ff */
[C---:B------:R-:W-:Y:S01]  /*9c50*/  FMUL.FTZ R60, R45.reuse, R56 ;  /* 0x000000382d3c7220 */ /* 0x040fe20000410000 */
[----:B------:R-:W-:Y:S02]  /*9c60*/  IMAD.U32 R48, R152, 0x10000, RZ ;  /* 0x0001000098307824 */ /* 0x000fe400078e00ff */
[----:B------:R-:W-:Y:S01]  /*9c70*/  FMUL.FTZ R62, R45, R50 ;  /* 0x000000322d3e7220 */ /* 0x000fe20000410000 */
[----:B------:R-:W-:Y:S01]  /*9c80*/  SHF.L.U32 R41, R12, 0x10, RZ ;  /* 0x000000100c297819 */ /* 0x000fe200000006ff */
[-C--:B------:R-:W-:Y:S01]  /*9c90*/  FMUL.FTZ R51, R42, R47.reuse ;  /* 0x0000002f2a337220 */ /* 0x080fe20000410000 */
[----:B------:R-:W-:Y:S01]  /*9ca0*/  LOP3.LUT R45, R46, 0xffff0000, RZ, 0xc0, !PT ;  /* 0xffff00002e2d7812 */ /* 0x000fe200078ec0ff */
[----:B------:R-:W-:Y:S01]  /*9cb0*/  FMUL.FTZ R46, R42, R48 ;  /* 0x000000302a2e7220 */ /* 0x000fe20000410000 */
[----:B------:R-:W-:Y:S01]  /*9cc0*/  LOP3.LUT R32, R32, 0xffff0000, RZ, 0xc0, !PT ;  /* 0xffff000020207812 */ /* 0x000fe200078ec0ff */
[----:B------:R-:W-:Y:S01]  /*9cd0*/  IMAD.U32 R13, R34, 0x10000, RZ ;  /* 0x00010000220d7824 */ /* 0x000fe200078e00ff */
[----:B------:R-:W-:Y:S01]  /*9ce0*/  LOP3.LUT R49, R152, 0xffff0000, RZ, 0xc0, !PT ;  /* 0xffff000098317812 */ /* 0x000fe200078ec0ff */
[C---:B------:R-:W-:Y:S01]  /*9cf0*/  FFMA.FTZ R53, R43.reuse, R50, -R60 ;  /* 0x000000322b357223 */ /* 0x040fe2000001083c */
[----:B------:R-:W-:Y:S01]  /*9d00*/  LOP3.LUT R12, R12, 0xffff0000, RZ, 0xc0, !PT ;  /* 0xffff00000c0c7812 */ /* 0x000fe200078ec0ff */
[----:B------:R-:W-:Y:S01]  /*9d10*/  FFMA.FTZ R55, R43, R56, R62 ;  /* 0x000000382b377223 */ /* 0x000fe2000001003e */
[C---:B------:R-:W-:Y:S01]  /*9d20*/  FFMA.FTZ R46, R41.reuse, R47, -R46 ;  /* 0x0000002f292e7223 */ /* 0x040fe2000001082e */
[----:B------:R-:W-:Y:S01]  /*9d30*/  FFMA.FTZ R51, R41, R48, R51 ;  /* 0x0000003029337223 */ /* 0x000fe20000010033 */
[----:B------:R-:W-:Y:S01]  /*9d40*/  LOP3.LUT R34, R34, 0xffff0000, RZ, 0xc0, !PT ;  /* 0xffff000022227812 */ /* 0x000fe200078ec0ff */
[----:B------:R-:W-:Y:S01]  /*9d50*/  FMUL.FTZ R43, R32, R49 ;  /* 0x00000031202b7220 */ /* 0x000fe20000410000 */
[----:B------:R-:W-:Y:S01]  /*9d60*/  LOP3.LUT R41, R44, 0xffff0000, RZ, 0xc0, !PT ;  /* 0xffff00002c297812 */ /* 0x000fe200078ec0ff */
[-C--:B------:R-:W-:Y:S01]  /*9d70*/  FMUL.FTZ R47, R32, R45.reuse ;  /* 0x0000002d202f7220 */ /* 0x080fe20000410000 */
[----:B------:R-:W-:Y:S01]  /*9d80*/  IMAD.U32 R42, R44, 0x10000, RZ ;  /* 0x000100002c2a7824 */ /* 0x000fe200078e00ff */
[----:B------:R-:W-:Y:S01]  /*9d90*/  LOP3.LUT R14, R14, 0xffff0000, RZ, 0xc0, !PT ;  /* 0xffff00000e0e7812 */ /* 0x000fe200078ec0ff */
[C---:B------:R-:W-:Y:S01]  /*9da0*/  IMAD.U32 R32, R33.reuse, 0x10000, RZ ;  /* 0x0001000021207824 */ /* 0x040fe200078e00ff */
[----:B------:R-:W-:Y:S01]  /*9db0*/  LOP3.LUT R33, R33, 0xffff0000, RZ, 0xc0, !PT ;  /* 0xffff000021217812 */ /* 0x000fe200078ec0ff */
[----:B------:R-:W-:Y:S01]  /*9dc0*/  FFMA.FTZ R43, R12, R45, -R43 ;  /* 0x0000002d0c2b7223 */ /* 0x000fe2000001082b */
[C---:B------:R-:W-:Y:S01]  /*9dd0*/  FMUL.FTZ R44, R13.reuse, R42 ;  /* 0x0000002a0d2c7220 */ /* 0x040fe20000410000 */
[C---:B------:R-:W-:Y:S01]  /*9de0*/  FMUL.FTZ R45, R34.reuse, R41 ;  /* 0x00000029222d7220 */ /* 0x040fe20000410000 */
[-C--:B------:R-:W-:Y:S01]  /*9df0*/  FMUL.FTZ R13, R13, R32.reuse ;  /* 0x000000200d0d7220 */ /* 0x080fe20000410000 */
[-C--:B------:R-:W-:Y:S01]  /*9e00*/  FMUL.FTZ R34, R34, R33.reuse ;  /* 0x0000002122227220 */ /* 0x080fe20000410000 */
[C---:B------:R-:W-:Y:S01]  /*9e10*/  FFMA.FTZ R44, R11.reuse, R32, -R44 ;  /* 0x000000200b2c7223 */ /* 0x040fe2000001082c */
[----:B------:R-:W-:Y:S01]  /*9e20*/  FFMA.FTZ R45, R14, R33, -R45 ;  /* 0x000000210e2d7223 */ /* 0x000fe2000001082d */
[----:B------:R-:W-:Y:S01]  /*9e30*/  FFMA.FTZ R12, R12, R49, R47 ;  /* 0x000000310c0c7223 */ /* 0x000fe2000001002f */
[----:B------:R-:W-:Y:S01]  /*9e40*/  FFMA.FTZ R13, R11, R42, R13 ;  /* 0x0000002a0b0d7223 */ /* 0x000fe2000001000d */
[----:B------:R-:W-:Y:S01]  /*9e50*/  FFMA.FTZ R34, R14, R41, R34 ;  /* 0x000000290e227223 */ /* 0x000fe20000010022 */
[----:B------:R-:W-:-:S02]  /*9e60*/  F2FP.BF16.F32.PACK_AB R14, R43, R46 ;  /* 0x0000002e2b0e723e */ /* 0x000fc400000010ff */
[----:B------:R-:W-:Y:S02]  /*9e70*/  F2FP.BF16.F32.PACK_AB R15, R150, R15 ;  /* 0x0000000f960f723e */ /* 0x000fe400000010ff */
[----:B------:R-:W-:Y:S02]  /*9e80*/  F2FP.BF16.F32.PACK_AB R52, R53, R52 ;  /* 0x000000343534723e */ /* 0x000fe400000010ff */
[----:B------:R-:W-:Y:S02]  /*9e90*/  F2FP.BF16.F32.PACK_AB R45, R45, R44 ;  /* 0x0000002c2d2d723e */ /* 0x000fe400000010ff */
[----:B------:R-:W-:Y:S01]  /*9ea0*/  F2FP.BF16.F32.PACK_AB R32, R12, R51 ;  /* 0x000000330c20723e */ /* 0x000fe200000010ff */
[----:B------:R-:W-:Y:S01]  /*9eb0*/  IMAD.MOV.U32 R12, RZ, RZ, R14 ;  /* 0x000000ffff0c7224 */ /* 0x000fe200078e000e */
[----:B------:R-:W-:Y:S01]  /*9ec0*/  F2FP.BF16.F32.PACK_AB R34, R34, R13 ;  /* 0x0000000d2222723e */ /* 0x000fe200000010ff */
[----:B------:R-:W-:Y:S01]  /*9ed0*/  IMAD.MOV.U32 R14, RZ, RZ, R45 ;  /* 0x000000ffff0e7224 */ /* 0x000fe200078e002d */
[----:B------:R-:W-:-:S02]  /*9ee0*/  F2FP.BF16.F32.PACK_AB R33, R54, R35 ;  /* 0x000000233621723e */ /* 0x000fc400000010ff */
[----:B------:R-:W-:Y:S01]  /*9ef0*/  MOV R13, R15 ;  /* 0x0000000f000d7202 */ /* 0x000fe20000000f00 */
[----:B------:R-:W-:Y:S01]  /*9f00*/  IMAD.MOV.U32 R15, RZ, RZ, R52 ;  /* 0x000000ffff0f7224 */ /* 0x000fe200078e0034 */
[----:B------:R-:W-:-:S07]  /*9f10*/  F2FP.BF16.F32.PACK_AB R35, R55, R58 ;  /* 0x0000003a3723723e */ /* 0x000fce00000010ff */
.L_x_546:
[----:B------:R-:W-:Y:S05]  /*9f20*/  BSYNC B1 ;  /* 0x0000000000017941 */ /* 0x000fea0003800000 */
.L_x_545:
[----:B--2---:R2:W-:Y:S01]  /*9f30*/  ST.E.128 desc[UR60][R38.64], R12 ;  /* 0x0000000c26007985 */ /* 0x0045e2000c101d3c */
[----:B------:R-:W-:-:S13]  /*9f40*/  ISETP.GE.AND P4, PT, R40, R135, PT ;  /* 0x000000872800720c */ /* 0x000fda0003f86270 */
[----:B------:R-:W-:Y:S05]  /*9f50*/  @P4 BRA `(.L_x_493) ;  /* 0x0000000400e84947 */ /* 0x000fea0003800000 */
[----:B------:R-:W-:-:S05]  /*9f60*/  IMAD.WIDE R36, R40, 0x2, R36 ;  /* 0x0000000228247825 */ /* 0x000fca00078e0224 */
[----:B---3--:R3:W-:Y:S01]  /*9f70*/  ST.E.128 desc[UR60][R36.64], R32 ;  /* 0x0000002024007985 */ /* 0x0087e2000c101d3c */
[----:B------:R-:W-:Y:S05]  /*9f80*/  BRA `(.L_x_493) ;  /* 0x0000000400dc7947 */ /* 0x000fea0003800000 */
.L_x_458:
[----:B------:R-:W2:Y:S02]  /*9f90*/  LDL R11, [R1+0x30] ;  /* 0x00003000010b7983 */ /* 0x000ea40000100800 */
[----:B--2---:R-:W-:-:S13]  /*9fa0*/  R2UR UR4, R11 ;  /* 0x000000000b0472ca */ /* 0x004fda00000e0000 */
[----:B------:R-:W-:-:S06]  /*9fb0*/  UISETP.NE.AND UP0, UPT, UR4, 0x3, UPT ;  /* 0x000000030400788c */ /* 0x000fcc000bf05270 */
[----:B------:R-:W-:-:S13]  /*9fc0*/  PLOP3.LUT P0, PT, PT, PT, UP0, 0x80, 0x0 ;  /* 0x000000000000781c */ /* 0x000fda0003f0f008 */
[----:B------:R-:W-:Y:S05]  /*9fd0*/  @!P0 BRA `(.L_x_547) ;  /* 0x0000000000048947 */ /* 0x000fea0003800000 */
[----:B------:R-:W-:Y:S01]  /*9fe0*/  BPT.TRAP 0x1 ;  /* 0x000000040000795c */ /* 0x000fe20000300000 */
.L_x_547:
[----:B------:R-:W-:Y:S01]  /*9ff0*/  IMAD R88, R18, 0x8, R2 ;  /* 0x0000000812587824 */ /* 0x000fe200078e0202 */
[----:B------:R-:W-:Y:S01]  /*a000*/  SHF.L.U32 R89, R166, 0x1f, RZ ;  /* 0x0000001fa6597819 */ /* 0x000fe200000006ff */
[----:B------:R-:W-:Y:S01]  /*a010*/  BSSY B1, `(.L_x_548) ;  /* 0x0000004000017945 */ /* 0x000fe20003800000 */
[----:B------:R-:W-:Y:S02]  /*a020*/  SHF.R.S32.HI R85, RZ, 0x1f, R84 ;  /* 0x0000001fff557819 */ /* 0x000fe40000011454 */
[----:B------:R-:W0:Y:S02]  /*a030*/  SYNCS.PHASECHK.TRANS64.TRYWAIT P4, [R88+URZ+0x2a890], R89 ;  /* 0x02a89059580075a7 */ /* 0x000e24000808017f */
[----:B0-----:R-:W-:Y:S05]  /*a040*/  @!P4 BRA `(.L_x_549) ;  /* 0x0000015400f4c947 */ /* 0x001fea0003800000 */
.L_x_804:
[----:B------:R-:W-:Y:S05]  /*a050*/  BSYNC B1 ;  /* 0x0000000000017941 */ /* 0x000fea0003800000 */
.L_x_548:
[----:B------:R-:W-:Y:S01]  /*a060*/  ULDC.64 UR4, c[0x0][0x300] ;  /* 0x0000c00000047ab9 */ /* 0x000fe20000000a00 */
[----:B-----5:R-:W-:Y:S01]  /*a070*/  SHF.R.S32.HI R86, RZ, 0x1f, R31 ;  /* 0x0000001fff567819 */ /* 0x020fe2000001141f */
[----:B------:R-:W-:Y:S02]  /*a080*/  IMAD R11, R85, UR4, RZ ;  /* 0x00000004550b7c24 */ /* 0x000fe4000f8e02ff */
[----:B------:R-:W-:-:S04]  /*a090*/  IMAD.WIDE.U32 R12, R84, UR4, RZ ;  /* 0x00000004540c7c25 */ /* 0x000fc8000f8e00ff */
[----:B------:R-:W-:Y:S01]  /*a0a0*/  IMAD R11, R84, UR5, R11 ;  /* 0x00000005540b7c24 */ /* 0x000fe2000f8e020b */
[----:B------:R-:W-:Y:S01]  /*a0b0*/  ULDC.64 UR4, c[0x0][0x310] ;  /* 0x0000c40000047ab9 */ /* 0x000fe20000000a00 */
[----:B------:R-:W-:Y:S02]  /*a0c0*/  IMAD R87, R24, -0x60, R25 ;  /* 0xffffffa018577824 */ /* 0x000fe400078e0219 */
[----:B------:R-:W-:Y:S02]  /*a0d0*/  IMAD R14, R86, UR4, RZ ;  /* 0x00000004560e7c24 */ /* 0x000fe4000f8e02ff */
[----:B------:R-:W-:Y:S01]  /*a0e0*/  IMAD.IADD R13, R13, 0x1, R11 ;  /* 0x000000010d0d7824 */ /* 0x000fe200078e020b */
[----:B------:R-:W-:Y:S01]  /*a0f0*/  VIMNMX R87, R87, 0x60, PT ;  /* 0x0000006057577848 */ /* 0x000fe20003fe0100 */
[C---:B------:R-:W-:Y:S02]  /*a100*/  IMAD R11, R31.reuse, UR5, R14 ;  /* 0x000000051f0b7c24 */ /* 0x040fe4000f8e020e */
[----:B------:R-:W-:Y:S01]  /*a110*/  IMAD.WIDE.U32 R12, R31, UR4, R12 ;  /* 0x000000041f0c7c25 */ /* 0x000fe2000f8e000c */
[----:B------:R-:W-:-:S03]  /*a120*/  ULDC.64 UR4, c[0x0][0x308] ;  /* 0x0000c20000047ab9 */ /* 0x000fc60000000a00 */
[----:B------:R-:W-:Y:S02]  /*a130*/  IMAD R15, R4, UR4, RZ ;  /* 0x00000004040f7c24 */ /* 0x000fe4000f8e02ff */
[----:B------:R-:W-:Y:S02]  /*a140*/  IMAD.IADD R13, R13, 0x1, R11 ;  /* 0x000000010d0d7824 */ /* 0x000fe400078e020b */
[C---:B------:R-:W-:Y:S02]  /*a150*/  IMAD R15, R30.reuse, UR5, R15 ;  /* 0x000000051e0f7c24 */ /* 0x040fe4000f8e020f */
[----:B------:R-:W-:Y:S01]  /*a160*/  IMAD.WIDE.U32 R12, R30, UR4, R12 ;  /* 0x000000041e0c7c25 */ /* 0x000fe2000f8e000c */
[----:B------:R-:W-:-:S03]  /*a170*/  ULDC.64 UR4, c[0x0][0x2e8] ;  /* 0x0000ba0000047ab9 */ /* 0x000fc60000000a00 */
[----:B------:R-:W-:Y:S01]  /*a180*/  IMAD.IADD R15, R13, 0x1, R15 ;  /* 0x000000010d0f7824 */ /* 0x000fe200078e020f */
[C---:B------:R-:W-:Y:S01]  /*a190*/  LEA R38, P4, R12.reuse, UR4, 0x1 ;  /* 0x000000040c267c11 */ /* 0x040fe2000f8808ff */
[----:B------:R-:W-:Y:S01]  /*a1a0*/  IMAD.IADD R40, R87, 0x1, -R165 ;  /* 0x0000000157287824 */ /* 0x000fe200078e0aa5 */
[----:B------:R-:W-:Y:S02]  /*a1b0*/  UMOV UR4, 0xffffffff ;  /* 0xffffffff00047882 */ /* 0x000fe40000000000 */
[----:B------:R-:W-:Y:S02]  /*a1c0*/  LEA.HI.X R39, R12, UR5, R15, 0x1, P4 ;  /* 0x000000050c277c11 */ /* 0x000fe4000a0f0c0f */
[----:B------:R-:W-:Y:S01]  /*a1d0*/  ISETP.GE.AND P4, PT, R40, 0x1, PT ;  /* 0x000000012800780c */ /* 0x000fe20003f86270 */
[----:B------:R-:W-:-:S12]  /*a1e0*/  BRA.DIV UR4, `(.L_x_550) ;  /* 0x0000015604a07947 */ /* 0x000fd8000b800000 */
[----:B------:R1:W2:Y:S04]  /*a1f0*/  SHFL.IDX PT, R37, R39, RZ, 0x1c1f ;  /* 0x001c1fff27257589 */ /* 0x0002a800000e0000 */
[----:B------:R1:W3:Y:S02]  /*a200*/  SHFL.IDX PT, R36, R38, RZ, 0x1c1f ;  /* 0x001c1fff26247589 */ /* 0x0002e400000e0000 */
.L_x_808:
[----:B------:R-:W-:Y:S04]  /*a210*/  BSSY B1, `(.L_x_551) ;  /* 0x0000025000017945 */ /* 0x000fe80003800000 */
[----:B------:R-:W-:Y:S05]  /*a220*/  @!P4 BRA `(.L_x_552) ;  /* 0x00000000008cc947 */ /* 0x000fea0003800000 */
[----:B------:R-:W-:Y:S02]  /*a230*/  ULDC UR4, c[0x0][0x2f4] ;  /* 0x0000bd0000047ab9 */ /* 0x000fe40000000800 */
[----:B------:R-:W-:-:S13]  /*a240*/  ISETP.GE.AND P4, PT, R16, UR4, PT ;  /* 0x0000000410007c0c */ /* 0x000fda000bf86270 */
[----:B------:R-:W4:Y:S01]  /*a250*/  @!P4 LDS.128 R12, [R33] ;  /* 0x00000000210cc984 */ /* 0x000f220000000c00 */
[----:B---3--:R-:W-:-:S04]  /*a260*/  @!P4 LEA R34, P5, R16, R36, 0x1 ;  /* 0x000000241022c211 */ /* 0x008fc800078a08ff */
[----:B--2---:R-:W-:Y:S02]  /*a270*/  @!P4 LEA.HI.X R35, R16, R37, R17, 0x1, P5 ;  /* 0x000000251023c211 */ /* 0x004fe400028f0c11 */
[----:B------:R-:W-:-:S13]  /*a280*/  ISETP.GE.AND P5, PT, R0, UR4, PT ;  /* 0x0000000400007c0c */ /* 0x000fda000bfa6270 */
[----:B------:R-:W-:Y:S01]  /*a290*/  @!P5 SHF.L.U32 R11, R162, 0x3, RZ ;  /* 0x00000003a20bd819 */ /* 0x000fe200000006ff */
[----:B----4-:R2:W-:Y:S01]  /*a2a0*/  @!P4 ST.E.128 desc[UR60][R34.64], R12 ;  /* 0x0000000c2200c985 */ /* 0x0105e2000c101d3c */
[----:B------:R-:W-:-:S03]  /*a2b0*/  ISETP.GE.AND P4, PT, R3, UR4, PT ;  /* 0x0000000403007c0c */ /* 0x000fc6000bf86270 */
[----:B------:R-:W3:Y:S01]  /*a2c0*/  @!P5 LDS.128 R12, [R32] ;  /* 0x00000000200cd984 */ /* 0x000ee20000000c00 */
[----:B--2---:R-:W-:Y:S02]  /*a2d0*/  @!P5 IMAD.MOV.U32 R34, RZ, RZ, R36 ;  /* 0x000000ffff22d224 */ /* 0x004fe400078e0024 */
[----:B------:R-:W-:Y:S02]  /*a2e0*/  @!P5 IMAD.MOV.U32 R35, RZ, RZ, R37 ;  /* 0x000000ffff23d224 */ /* 0x000fe400078e0025 */
[----:B------:R-:W-:-:S05]  /*a2f0*/  @!P5 IMAD.WIDE R34, R11, 0x2, R34 ;  /* 0x000000020b22d825 */ /* 0x000fca00078e0222 */
[----:B------:R-:W-:Y:S01]  /*a300*/  @!P4 IMAD.SHL.U32 R11, R163, 0x8, RZ ;  /* 0x00000008a30bc824 */ /* 0x000fe200078e00ff */
[----:B---3--:R2:W-:Y:S01]  /*a310*/  @!P5 ST.E.128 desc[UR60][R34.64], R12 ;  /* 0x0000000c2200d985 */ /* 0x0085e2000c101d3c */
[----:B------:R-:W-:-:S03]  /*a320*/  ISETP.GE.AND P5, PT, R19, UR4, PT ;  /* 0x0000000413007c0c */ /* 0x000fc6000bfa6270 */
[----:B------:R-:W3:Y:S01]  /*a330*/  @!P4 LDS.128 R12, [R33+0x3000] ;  /* 0x00300000210cc984 */ /* 0x000ee20000000c00 */
[----:B--2---:R-:W-:Y:S02]  /*a340*/  @!P4 IMAD.MOV.U32 R34, RZ, RZ, R36 ;  /* 0x000000ffff22c224 */ /* 0x004fe400078e0024 */
[----:B------:R-:W-:Y:S02]  /*a350*/  @!P4 IMAD.MOV.U32 R35, RZ, RZ, R37 ;  /* 0x000000ffff23c224 */ /* 0x000fe400078e0025 */
[----:B------:R-:W-:-:S05]  /*a360*/  @!P4 IMAD.WIDE R34, R11, 0x2, R34 ;  /* 0x000000020b22c825 */ /* 0x000fca00078e0222 */
[----:B---3--:R2:W-:Y:S04]  /*a370*/  @!P4 ST.E.128 desc[UR60][R34.64], R12 ;  /* 0x0000000c2200c985 */ /* 0x0085e8000c101d3c */
[----:B------:R-:W3:Y:S01]  /*a380*/  @!P5 LDS.128 R12, [R32+0x3000] ;  /* 0x00300000200cd984 */ /* 0x000ee20000000c00 */
[----:B--2---:R-:W-:-:S04]  /*a390*/  @!P5 LEA R34, P4, R19, R36, 0x1 ;  /* 0x000000241322d211 */ /* 0x004fc800078808ff */
[----:B------:R-:W-:Y:S02]  /*a3a0*/  @!P5 LEA.HI.X R35, R19, R37, R164, 0x1, P4 ;  /* 0x000000251323d211 */ /* 0x000fe400020f0ca4 */
[----:B------:R-:W-:-:S03]  /*a3b0*/  ISETP.GE.AND P4, PT, R22, UR4, PT ;  /* 0x0000000416007c0c */ /* 0x000fc6000bf86270 */
[----:B---3--:R2:W-:Y:S10]  /*a3c0*/  @!P5 ST.E.128 desc[UR60][R34.64], R12 ;  /* 0x0000000c2200d985 */ /* 0x0085f4000c101d3c */
[----:B------:R-:W3:Y:S01]  /*a3d0*/  @!P4 LDS.128 R12, [R33+0x6000] ;  /* 0x00600000210cc984 */ /* 0x000ee20000000c00 */
[----:B--2---:R-:W-:-:S04]  /*a3e0*/  @!P4 LEA R34, P5, R22, R36, 0x1 ;  /* 0x000000241622c211 */ /* 0x004fc800078a08ff */
[----:B------:R-:W-:Y:S02]  /*a3f0*/  @!P4 LEA.HI.X R35, R22, R37, R175, 0x1, P5 ;  /* 0x000000251623c211 */ /* 0x000fe400028f0caf */
[----:B------:R-:W-:-:S03]  /*a400*/  ISETP.GE.AND P5, PT, R23, UR4, PT ;  /* 0x0000000417007c0c */ /* 0x000fc6000bfa6270 */
[----:B---3--:R2:W-:Y:S10]  /*a410*/  @!P4 ST.E.128 desc[UR60][R34.64], R12 ;  /* 0x0000000c2200c985 */ /* 0x0085f4000c101d3c */
[----:B------:R-:W3:Y:S01]  /*a420*/  @!P5 LDS.128 R12, [R32+0x6000] ;  /* 0x00600000200cd984 */ /* 0x000ee20000000c00 */
[----:B--2---:R-:W-:-:S04]  /*a430*/  @!P5 LEA R34, P4, R23, R36, 0x1 ;  /* 0x000000241722d211 */ /* 0x004fc800078808ff */
[----:B------:R-:W-:-:S05]  /*a440*/  @!P5 LEA.HI.X R35, R23, R37, R174, 0x1, P4 ;  /* 0x000000251723d211 */ /* 0x000fca00020f0cae */
[----:B---3--:R4:W-:Y:S04]  /*a450*/  @!P5 ST.E.128 desc[UR60][R34.64], R12 ;  /* 0x0000000c2200d985 */ /* 0x0089e8000c101d3c */
.L_x_552:
[----:B------:R-:W-:Y:S05]  /*a460*/  BSYNC B1 ;  /* 0x0000000000017941 */ /* 0x000fea0003800000 */
.L_x_551:
[----:B------:R-:W-:-:S03]  /*a470*/  UMOV UR4, 0xffffffff ;  /* 0xffffffff00047882 */ /* 0x000fc60000000000 */
[----:B------:R-:W-:Y:S05]  /*a480*/  BRA.DIV UR4, `(.L_x_553) ;  /* 0x0000015604447947 */ /* 0x000fea000b800000 */
[----:B--2---:R2:W0:Y:S04]  /*a490*/  SHFL.IDX PT, R37, R39, 0x1, 0x1c1f ;  /* 0x003c1f0027257f89 */ /* 0x00442800000e0000 */
[----:B---3--:R2:W3:Y:S02]  /*a4a0*/  SHFL.IDX PT, R36, R38, 0x1, 0x1c1f ;  /* 0x003c1f0026247f89 */ /* 0x0084e400000e0000 */
.L_x_812:
[----:B------:R-:W-:-:S13]  /*a4b0*/  ISETP.GE.AND P4, PT, R40, 0x41, PT ;  /* 0x000000412800780c */ /* 0x000fda0003f86270 */
[----:B------:R-:W-:Y:S05]  /*a4c0*/  @!P4 BRA `(.L_x_493) ;  /* 0x00000000008cc947 */ /* 0x000fea0003800000 */
[----:B------:R-:W-:Y:S02]  /*a4d0*/  ULDC UR4, c[0x0][0x2f4] ;  /* 0x0000bd0000047ab9 */ /* 0x000fe40000000800 */
[----:B------:R-:W-:-:S13]  /*a4e0*/  ISETP.GE.AND P4, PT, R16, UR4, PT ;  /* 0x0000000410007c0c */ /* 0x000fda000bf86270 */
[----:B----4-:R-:W4:Y:S01]  /*a4f0*/  @!P4 LDS.128 R12, [R33+0x2000] ;  /* 0x00200000210cc984 */ /* 0x010f220000000c00 */
[----:B---3--:R-:W-:-:S04]  /*a500*/  @!P4 LEA R34, P5, R16, R36, 0x1 ;  /* 0x000000241022c211 */ /* 0x008fc800078a08ff */
[----:B0-----:R-:W-:Y:S02]  /*a510*/  @!P4 LEA.HI.X R35, R16, R37, R17, 0x1, P5 ;  /* 0x000000251023c211 */ /* 0x001fe400028f0c11 */
[----:B------:R-:W-:-:S13]  /*a520*/  ISETP.GE.AND P5, PT, R0, UR4, PT ;  /* 0x0000000400007c0c */ /* 0x000fda000bfa6270 */
[----:B------:R-:W-:Y:S01]  /*a530*/  @!P5 IMAD.SHL.U32 R11, R162, 0x8, RZ ;  /* 0x00000008a20bd824 */ /* 0x000fe200078e00ff */
[----:B----4-:R0:W-:Y:S01]  /*a540*/  @!P4 ST.E.128 desc[UR60][R34.64], R12 ;  /* 0x0000000c2200c985 */ /* 0x0101e2000c101d3c */
[----:B------:R-:W-:-:S03]  /*a550*/  ISETP.GE.AND P4, PT, R3, UR4, PT ;  /* 0x0000000403007c0c */ /* 0x000fc6000bf86270 */
[----:B------:R-:W3:Y:S01]  /*a560*/  @!P5 LDS.128 R12, [R32+0x2000] ;  /* 0x00200000200cd984 */ /* 0x000ee20000000c00 */
[----:B0-----:R-:W-:Y:S01]  /*a570*/  @!P5 MOV R35, R37 ;  /* 0x000000250023d202 */ /* 0x001fe20000000f00 */
[----:B------:R-:W-:-:S04]  /*a580*/  @!P5 IMAD.MOV.U32 R34, RZ, RZ, R36 ;  /* 0x000000ffff22d224 */ /* 0x000fc800078e0024 */
[----:B------:R-:W-:-:S04]  /*a590*/  @!P5 IMAD.WIDE R34, R11, 0x2, R34 ;  /* 0x000000020b22d825 */ /* 0x000fc800078e0222 */
[----:B------:R-:W-:Y:S01]  /*a5a0*/  @!P4 IMAD.SHL.U32 R11, R163, 0x8, RZ ;  /* 0x00000008a30bc824 */ /* 0x000fe200078e00ff */
[----:B---3--:R0:W-:Y:S01]  /*a5b0*/  @!P5 ST.E.128 desc[UR60][R34.64], R12 ;  /* 0x0000000c2200d985 */ /* 0x0081e2000c101d3c */
[----:B------:R-:W-:-:S03]  /*a5c0*/  ISETP.GE.AND P5, PT, R19, UR4, PT ;  /* 0x0000000413007c0c */ /* 0x000fc6000bfa6270 */
[----:B------:R-:W3:Y:S01]  /*a5d0*/  @!P4 LDS.128 R12, [R33+0x5000] ;  /* 0x00500000210cc984 */ /* 0x000ee20000000c00 */
[----:B0-----:R-:W-:Y:S02]  /*a5e0*/  @!P4 IMAD.MOV.U32 R34, RZ, RZ, R36 ;  /* 0x000000ffff22c224 */ /* 0x001fe400078e0024 */
[----:B------:R-:W-:Y:S02]  /*a5f0*/  @!P4 IMAD.MOV.U32 R35, RZ, RZ, R37 ;  /* 0x000000ffff23c224 */ /* 0x000fe400078e0025 */
[----:B------:R-:W-:-:S05]  /*a600*/  @!P4 IMAD.WIDE R34, R11, 0x2, R34 ;  /* 0x000000020b22c825 */ /* 0x000fca00078e0222 */
[----:B---3--:R0:W-:Y:S04]  /*a610*/  @!P4 ST.E.128 desc[UR60][R34.64], R12 ;  /* 0x0000000c2200c985 */ /* 0x0081e8000c101d3c */
[----:B------:R-:W3:Y:S01]  /*a620*/  @!P5 LDS.128 R12, [R32+0x5000] ;  /* 0x00500000200cd984 */ /* 0x000ee20000000c00 */
[----:B0-----:R-:W-:-:S04]  /*a630*/  @!P5 LEA R34, P4, R19, R36, 0x1 ;  /* 0x000000241322d211 */ /* 0x001fc800078808ff */
[----:B------:R-:W-:Y:S02]  /*a640*/  @!P5 LEA.HI.X R35, R19, R37, R164, 0x1, P4 ;  /* 0x000000251323d211 */ /* 0x000fe400020f0ca4 */
[----:B------:R-:W-:-:S03]  /*a650*/  ISETP.GE.AND P4, PT, R22, UR4, PT ;  /* 0x0000000416007c0c */ /* 0x000fc6000bf86270 */
[----:B---3--:R0:W-:Y:S10]  /*a660*/  @!P5 ST.E.128 desc[UR60][R34.64], R12 ;  /* 0x0000000c2200d985 */ /* 0x0081f4000c101d3c */
[----:B------:R-:W3:Y:S01]  /*a670*/  @!P4 LDS.128 R12, [R33+0x8000] ;  /* 0x00800000210cc984 */ /* 0x000ee20000000c00 */
[----:B0-----:R-:W-:-:S04]  /*a680*/  @!P4 LEA R34, P5, R22, R36, 0x1 ;  /* 0x000000241622c211 */ /* 0x001fc800078a08ff */
[----:B------:R-:W-:Y:S02]  /*a690*/  @!P4 LEA.HI.X R35, R22, R37, R175, 0x1, P5 ;  /* 0x000000251623c211 */ /* 0x000fe400028f0caf */
[----:B------:R-:W-:-:S03]  /*a6a0*/  ISETP.GE.AND P5, PT, R23, UR4, PT ;  /* 0x0000000417007c0c */ /* 0x000fc6000bfa6270 */
[----:B---3--:R-:W-:Y:S10]  /*a6b0*/  @!P4 ST.E.128 desc[UR60][R34.64], R12 ;  /* 0x0000000c2200c985 */ /* 0x008ff4000c101d3c */
[----:B------:R0:W3:Y:S02]  /*a6c0*/  @!P5 LDS.128 R12, [R32+0x8000] ;  /* 0x00800000200cd984 */ /* 0x0000e40000000c00 */
[----:B0-----:R-:W-:-:S04]  /*a6d0*/  @!P5 LEA R32, P4, R23, R36, 0x1 ;  /* 0x000000241720d211 */ /* 0x001fc800078808ff */
[----:B------:R-:W-:-:S05]  /*a6e0*/  @!P5 LEA.HI.X R33, R23, R37, R174, 0x1, P4 ;  /* 0x000000251721d211 */ /* 0x000fca00020f0cae */
[----:B---3--:R0:W-:Y:S04]  /*a6f0*/  @!P5 ST.E.128 desc[UR60][R32.64], R12 ;  /* 0x0000000c2000d985 */ /* 0x0081e8000c101d3c */
.L_x_493:
[----:B------:R-:W-:Y:S05]  /*a700*/  BSYNC B0 ;  /* 0x0000000000007941 */ /* 0x000fea0003800000 */
.L_x_457:
[----:B0--3--:R-:W0:Y:S01]  /*a710*/  S2R R11, SR_TID.X ;  /* 0x00000000000b7919 */ /* 0x009e220000002100 */
[----:B------:R-:W-:Y:S01]  /*a720*/  @!PT LDS RZ, [RZ] ;  /* 0x00000000fffff984 */ /* 0x000fe20000000800 */
[----:B------:R-:W-:Y:S01]  /*a730*/  @!PT LDS RZ, [RZ] ;  /* 0x00000000fffff984 */ /* 0x000fe20000000800 */
[----:B------:R-:W-:Y:S01]  /*a740*/  @!PT LDS RZ, [RZ] ;  /* 0x00000000fffff984 */ /* 0x000fe20000000800 */
[----:B------:R-:W-:Y:S01]  /*a750*/  @!PT LDS RZ, [RZ] ;  /* 0x00000000fffff984 */ /* 0x000fe20000000800 */
[----:B------:R3:W-:Y:S06]  /*a760*/  MEMBAR.ALL.CTA ;  /* 0x0000000000007992 */ /* 0x0007ec0000008000 */
[----:B---3--:R-:W3:Y:S01]  /*a770*/  FENCE.VIEW.ASYNC.S ;  /* 0x00000000000073c6 */ /* 0x008ee20000000000 */
[----:B------:R-:W-:Y:S05]  /*a780*/  WARPSYNC.ALL ;  /* 0x0000000000007948 */ /* 0x000fea0003800000 */
[----:B------:R-:W-:Y:S01]  /*a790*/  BSSY B0, `(.L_x_554) ;  /* 0x0000009000007945 */ /* 0x000fe20003800000 */
[----:B0-----:R-:W-:Y:S01]  /*a7a0*/  LOP3.LUT R11, R11, 0x7f, RZ, 0xc0, !PT ;  /* 0x0000007f0b0b7812 */ /* 0x001fe200078ec0ff */
[----:B---3--:R0:W-:Y:S03]  /*a7b0*/  BAR.SYNC.DEFER_BLOCKING R148, 0x80 ;  /* 0x000200940000751d */ /* 0x0081e60000010000 */
[----:B------:R-:W-:-:S13]  /*a7c0*/  ISETP.NE.AND P4, PT, R11, RZ, PT ;  /* 0x000000ff0b00720c */ /* 0x000fda0003f85270 */
[----:B------:R-:W-:-:S05]  /*a7d0*/  @!P4 VIADD R11, R88, 0x2a8a0 ;  /* 0x0002a8a0580bc836 */ /* 0x000fca0000000000 */
[----:B------:R-:W-:-:S04]  /*a7e0*/  @!P4 PRMT R11, RZ, 0x654, R11 ;  /* 0x00000654ff0bc816 */ /* 0x000fc8000000000b */
[----:B------:R0:W-:Y:S01]  /*a7f0*/  @!P4 SYNCS.ARRIVE.TRANS64.RED.A1T0 RZ, [R11+URZ], RZ ;  /* 0x000000ff0bffc9a7 */ /* 0x0001e2000810043f */
[----:B------:R-:W-:Y:S05]  /*a800*/  @!P0 BRA `(.L_x_555) ;  /* 0x0000000000048947 */ /* 0x000fea0003800000 */
[----:B------:R-:W-:Y:S01]  /*a810*/  BPT.TRAP 0x1 ;  /* 0x000000040000795c */ /* 0x000fe20000300000 */
.L_x_555:
[----:B------:R-:W-:Y:S05]  /*a820*/  BSYNC B0 ;  /* 0x0000000000007941 */ /* 0x000fea0003800000 */
.L_x_554:
[----:B------:R-:W3:Y:S01]  /*a830*/  SYNCS.PHASECHK.TRANS64.TRYWAIT P0, [R88+URZ+0x2a8b0], R89 ;  /* 0x02a8b059580075a7 */ /* 0x000ee2000800017f */
[----:B------:R-:W-:Y:S04]  /*a840*/  BSSY B0, `(.L_x_556) ;  /* 0x0000002000007945 */ /* 0x000fe80003800000 */
[----:B---3--:R-:W-:Y:S05]  /*a850*/  @!P0 BRA `(.L_x_557) ;  /* 0x00000150009c8947 */ /* 0x008fea0003800000 */
.L_x_813:
[----:B------:R-:W-:Y:S05]  /*a860*/  BSYNC B0 ;  /* 0x0000000000007941 */ /* 0x000fea0003800000 */
.L_x_556:
[----:B------:R-:W-:Y:S01]  /*a870*/  ULDC.64 UR4, c[0x0][0x328] ;  /* 0x0000ca0000047ab9 */ /* 0x000fe20000000a00 */
[----:B------:R-:W-:Y:S01]  /*a880*/  IMAD.IADD R87, R87, 0x1, -R165 ;  /* 0x0000000157577824 */ /* 0x000fe200078e0aa5 */
[----:B------:R-:W-:Y:S01]  /*a890*/  BSSY B0, `(.L_x_558) ;  /* 0x000002e000007945 */ /* 0x000fe20003800000 */
[----:B------:R-:W-:Y:S02]  /*a8a0*/  IMAD R85, R85, UR4, RZ ;  /* 0x0000000455557c24 */ /* 0x000fe4000f8e02ff */
[----:B--2-4-:R-:W-:Y:S01]  /*a8b0*/  IMAD.WIDE.U32 R12, R84, UR4, RZ ;  /* 0x00000004540c7c25 */ /* 0x014fe2000f8e00ff */
[----:B------:R-:W-:-:S03]  /*a8c0*/  ISETP.GE.AND P0, PT, R87, 0x1, PT ;  /* 0x000000015700780c */ /* 0x000fc60003f06270 */
[----:B------:R-:W-:Y:S01]  /*a8d0*/  IMAD R85, R84, UR5, R85 ;  /* 0x0000000554557c24 */ /* 0x000fe2000f8e0255 */
[----:B------:R-:W-:Y:S01]  /*a8e0*/  ULDC.64 UR4, c[0x0][0x338] ;  /* 0x0000ce0000047ab9 */ /* 0x000fe20000000a00 */
[----:B------:R-:W-:Y:S02]  /*a8f0*/  IMAD R14, R18, 0x3000, R5 ;  /* 0x00003000120e7824 */ /* 0x000fe400078e0205 */
[----:B------:R-:W-:Y:S02]  /*a900*/  IMAD R86, R86, UR4, RZ ;  /* 0x0000000456567c24 */ /* 0x000fe4000f8e02ff */
[----:B------:R-:W-:Y:S02]  /*a910*/  IMAD.IADD R13, R13, 0x1, R85 ;  /* 0x000000010d0d7824 */ /* 0x000fe400078e0255 */
[C---:B0-----:R-:W-:Y:S02]  /*a920*/  IMAD R11, R31.reuse, UR5, R86 ;  /* 0x000000051f0b7c24 */ /* 0x041fe4000f8e0256 */
        /* <DEDUP_REMOVED lines=8> */
[----:B------:R-:W-:Y:S01]  /*a9b0*/  IADD3 R11, R13, R11, RZ ;  /* 0x0000000b0d0b7210 */ /* 0x000fe20007ffe0ff */
[--C-:B------:R-:W-:Y:S01]  /*a9c0*/  IMAD R36, R14, 0x2, R125.reuse ;  /* 0x000000020e247824 */ /* 0x100fe200078e027d */
[----:B------:R-:W-:Y:S01]  /*a9d0*/  LEA R31, P5, R12, UR4, 0x1 ;  /* 0x000000040c1f7c11 */ /* 0x000fe2000f8a08ff */
[----:B------:R-:W-:-:S03]  /*a9e0*/  IMAD R37, R32, 0x2, R125 ;  /* 0x0000000220257824 */ /* 0x000fc600078e027d */
[----:B------:R-:W-:Y:S01]  /*a9f0*/  LEA.HI.X R11, R12, UR5, R11, 0x1, P5 ;  /* 0x000000050c0b7c11 */ /* 0x000fe2000a8f0c0b */
[----:B------:R0:W2:Y:S04]  /*aa00*/  SHFL.IDX PT, R32, R31, RZ, 0x1c1f ;  /* 0x001c1fff1f207589 */ /* 0x0000a800000e0000 */
[----:B------:R0:W4:Y:S01]  /*aa10*/  SHFL.IDX PT, R33, R11, RZ, 0x1c1f ;  /* 0x001c1fff0b217589 */ /* 0x00012200000e0000 */
[----:B------:R-:W-:Y:S05]  /*aa20*/  @!P0 BRA `(.L_x_559) ;  /* 0x0000000000508947 */ /* 0x000fea0003800000 */
[----:B------:R-:W-:-:S13]  /*aa30*/  ISETP.NE.AND P5, PT, R6, RZ, PT ;  /* 0x000000ff0600720c */ /* 0x000fda0003fa5270 */
[----:B------:R-:W5:Y:S01]  /*aa40*/  @P5 LDS.128 R12, [R36] ;  /* 0x00000000240c5984 */ /* 0x000f620000000c00 */
[----:B--2---:R-:W-:-:S04]  /*aa50*/  @P5 LEA R34, P0, R16, R32, 0x1 ;  /* 0x0000002010225211 */ /* 0x004fc800078008ff */
[----:B----4-:R-:W-:Y:S02]  /*aa60*/  @P5 LEA.HI.X R35, R16, R33, R17, 0x1, P0 ;  /* 0x0000002110235211 */ /* 0x010fe400000f0c11 */
[----:B------:R-:W-:-:S13]  /*aa70*/  ISETP.NE.AND P0, PT, R20, RZ, PT ;  /* 0x000000ff1400720c */ /* 0x000fda0003f05270 */
[----:B-1----:R-:W-:Y:S01]  /*aa80*/  @P0 IMAD.SHL.U32 R39, R162, 0x8, RZ ;  /* 0x00000008a2270824 */ /* 0x002fe200078e00ff */
[----:B-----5:R1:W-:Y:S01]  /*aa90*/  @P5 ST.E.128 desc[UR60][R34.64], R12 ;  /* 0x0000000c22005985 */ /* 0x0203e2000c101d3c */
[----:B------:R-:W-:-:S03]  /*aaa0*/  ISETP.NE.AND P5, PT, R21, RZ, PT ;  /* 0x000000ff1500720c */ /* 0x000fc60003fa5270 */
[----:B------:R-:W2:Y:S01]  /*aab0*/  @P0 LDS.128 R12, [R37] ;  /* 0x00000000250c0984 */ /* 0x000ea20000000c00 */
[----:B-1----:R-:W-:-:S09]  /*aac0*/  @P0 IMAD.WIDE R34, R39, 0x2, R32 ;  /* 0x0000000227220825 */ /* 0x002fd200078e0220 */
[----:B------:R-:W-:Y:S01]  /*aad0*/  @P5 IMAD.SHL.U32 R39, R163, 0x8, RZ ;  /* 0x00000008a3275824 */ /* 0x000fe200078e00ff */
[----:B--2---:R1:W-:Y:S01]  /*aae0*/  @P0 ST.E.128 desc[UR60][R34.64], R12 ;  /* 0x0000000c22000985 */ /* 0x0043e2000c101d3c */
[----:B------:R-:W-:-:S03]  /*aaf0*/  ISETP.NE.AND P0, PT, R26, RZ, PT ;  /* 0x000000ff1a00720c */ /* 0x000fc60003f05270 */
[----:B------:R-:W2:Y:S01]  /*ab00*/  @P5 LDS.128 R12, [R36+0x3000] ;  /* 0x00300000240c5984 */ /* 0x000ea20000000c00 */
[----:B-1----:R-:W-:-:S05]  /*ab10*/  @P5 IMAD.WIDE R34, R39, 0x2, R32 ;  /* 0x0000000227225825 */ /* 0x002fca00078e0220 */
[----:B--2---:R-:W-:Y:S04]  /*ab20*/  @P5 ST.E.128 desc[UR60][R34.64], R12 ;  /* 0x0000000c22005985 */ /* 0x004fe8000c101d3c */
[C---:B------:R-:W-:Y:S01]  /*ab30*/  @P0 LEA R32, P5, R19.reuse, R32, 0x1 ;  /* 0x0000002013200211 */ /* 0x040fe200078a08ff */
[----:B------:R-:W1:Y:S03]  /*ab40*/  @P0 LDS.128 R12, [R37+0x3000] ;  /* 0x00300000250c0984 */ /* 0x000e660000000c00 */
[----:B------:R-:W-:-:S05]  /*ab50*/  @P0 LEA.HI.X R33, R19, R33, R164, 0x1, P5 ;  /* 0x0000002113210211 */ /* 0x000fca00028f0ca4 */
[----:B-1----:R1:W-:Y:S04]  /*ab60*/  @P0 ST.E.128 desc[UR60][R32.64], R12 ;  /* 0x0000000c20000985 */ /* 0x0023e8000c101d3c */
.L_x_559:
[----:B------:R-:W-:Y:S05]  /*ab70*/  BSYNC B0 ;  /* 0x0000000000007941 */ /* 0x000fea0003800000 */
.L_x_558:
[----:B------:R-:W-:Y:S01]  /*ab80*/  ISETP.GE.AND P0, PT, R87, 0x41, PT ;  /* 0x000000415700780c */ /* 0x000fe20003f06270 */
[----:B-1--4-:R1:W4:Y:S01]  /*ab90*/  SHFL.IDX PT, R33, R11, 0x1, 0x1c1f ;  /* 0x003c1f000b217f89 */ /* 0x01232200000e0000 */
[----:B------:R-:W-:Y:S03]  /*aba0*/  BSSY B0, `(.L_x_560) ;  /* 0x0000017000007945 */ /* 0x000fe60003800000 */
[----:B--2---:R1:W2:Y:S08]  /*abb0*/  SHFL.IDX PT, R32, R31, 0x1, 0x1c1f ;  /* 0x003c1f001f207f89 */ /* 0x0042b000000e0000 */
[----:B-1----:R-:W-:Y:S05]  /*abc0*/  @!P0 BRA `(.L_x_561) ;  /* 0x0000000000508947 */ /* 0x002fea0003800000 */
[----:B------:R-:W-:-:S13]  /*abd0*/  ISETP.NE.AND P5, PT, R6, RZ, PT ;  /* 0x000000ff0600720c */ /* 0x000fda0003fa5270 */
[----:B------:R-:W1:Y:S01]  /*abe0*/  @P5 LDS.128 R12, [R36+0x2000] ;  /* 0x00200000240c5984 */ /* 0x000e620000000c00 */
[----:B--2---:R-:W-:-:S04]  /*abf0*/  @P5 LEA R34, P0, R16, R32, 0x1 ;  /* 0x0000002010225211 */ /* 0x004fc800078008ff */
[----:B----4-:R-:W-:Y:S02]  /*ac00*/  @P5 LEA.HI.X R35, R16, R33, R17, 0x1, P0 ;  /* 0x0000002110235211 */ /* 0x010fe400000f0c11 */
[----:B------:R-:W-:-:S13]  /*ac10*/  ISETP.NE.AND P0, PT, R20, RZ, PT ;  /* 0x000000ff1400720c */ /* 0x000fda0003f05270 */
[----:B0-----:R-:W-:Y:S01]  /*ac20*/  @P0 IMAD.SHL.U32 R11, R162, 0x8, RZ ;  /* 0x00000008a20b0824 */ /* 0x001fe200078e00ff */
[----:B-1----:R0:W-:Y:S01]  /*ac30*/  @P5 ST.E.128 desc[UR60][R34.64], R12 ;  /* 0x0000000c22005985 */ /* 0x0021e2000c101d3c */
[----:B------:R-:W-:-:S03]  /*ac40*/  ISETP.NE.AND P5, PT, R21, RZ, PT ;  /* 0x000000ff1500720c */ /* 0x000fc60003fa5270 */
[----:B------:R-:W1:Y:S01]  /*ac50*/  @P0 LDS.128 R12, [R37+0x2000] ;  /* 0x00200000250c0984 */ /* 0x000e620000000c00 */
[----:B0-----:R-:W-:-:S09]  /*ac60*/  @P0 IMAD.WIDE R34, R11, 0x2, R32 ;  /* 0x000000020b220825 */ /* 0x001fd200078e0220 */
[----:B------:R-:W-:Y:S01]  /*ac70*/  @P5 IMAD.SHL.U32 R11, R163, 0x8, RZ ;  /* 0x00000008a30b5824 */ /* 0x000fe200078e00ff */
[----:B-1----:R0:W-:Y:S01]  /*ac80*/  @P0 ST.E.128 desc[UR60][R34.64], R12 ;  /* 0x0000000c22000985 */ /* 0x0021e2000c101d3c */
[----:B------:R-:W-:-:S03]  /*ac90*/  ISETP.NE.AND P0, PT, R26, RZ, PT ;  /* 0x000000ff1a00720c */ /* 0x000fc60003f05270 */
[----:B------:R-:W1:Y:S01]  /*aca0*/  @P5 LDS.128 R12, [R36+0x5000] ;  /* 0x00500000240c5984 */ /* 0x000e620000000c00 */
[----:B0-----:R-:W-:-:S05]  /*acb0*/  @P5 IMAD.WIDE R34, R11, 0x2, R32 ;  /* 0x000000020b225825 */ /* 0x001fca00078e0220 */
[----:B-1----:R-:W-:Y:S04]  /*acc0*/  @P5 ST.E.128 desc[UR60][R34.64], R12 ;  /* 0x0000000c22005985 */ /* 0x002fe8000c101d3c */
[C---:B------:R-:W-:Y:S01]  /*acd0*/  @P0 LEA R32, P5, R19.reuse, R32, 0x1 ;  /* 0x0000002013200211 */ /* 0x040fe200078a08ff */
[----:B------:R-:W0:Y:S03]  /*ace0*/  @P0 LDS.128 R12, [R37+0x5000] ;  /* 0x00500000250c0984 */ /* 0x000e260000000c00 */
[----:B------:R-:W-:-:S05]  /*acf0*/  @P0 LEA.HI.X R33, R19, R33, R164, 0x1, P5 ;  /* 0x0000002113210211 */ /* 0x000fca00028f0ca4 */
[----:B0-----:R1:W-:Y:S04]  /*ad00*/  @P0 ST.E.128 desc[UR60][R32.64], R12 ;  /* 0x0000000c20000985 */ /* 0x0013e8000c101d3c */
.L_x_561:
[----:B------:R-:W-:Y:S05]  /*ad10*/  BSYNC B0 ;  /* 0x0000000000007941 */ /* 0x000fea0003800000 */
.L_x_560:
[----:B------:R-:W-:Y:S01]  /*ad20*/  @!PT LDS RZ, [RZ] ;  /* 0x00000000fffff984 */ /* 0x000fe20000000800 */
[----:B------:R-:W-:Y:S01]  /*ad30*/  @!PT LDS RZ, [RZ] ;  /* 0x00000000fffff984 */ /* 0x000fe20000000800 */
[----:B------:R-:W-:Y:S01]  /*ad40*/  @!PT LDS RZ, [RZ] ;  /* 0x00000000fffff984 */ /* 0x000fe20000000800 */
[----:B------:R-:W-:Y:S01]  /*ad50*/  @!PT LDS RZ, [RZ] ;  /* 0x00000000fffff984 */ /* 0x000fe20000000800 */
[----:B------:R5:W-:Y:S06]  /*ad60*/  MEMBAR.ALL.CTA ;  /* 0x0000000000007992 */ /* 0x000bec0000008000 */
[----:B-----5:R-:W5:Y:S01]  /*ad70*/  FENCE.VIEW.ASYNC.S ;  /* 0x00000000000073c6 */ /* 0x020f620000000000 */
[----:B---3--:R-:W-:Y:S01]  /*ad80*/  @!P4 IADD3 R88, R88, 0x2a8c0, RZ ;  /* 0x0002a8c05858c810 */ /* 0x008fe20007ffe0ff */
[----:B------:R-:W-:Y:S01]  /*ad90*/  VIADD R18, R18, 0x1 ;  /* 0x0000000112127836 */ /* 0x000fe20000000000 */
[----:B-----5:R3:W-:Y:S01]  /*ada0*/  BAR.SYNC.DEFER_BLOCKING R148, 0x80 ;  /* 0x000200940000751d */ /* 0x0207e20000010000 */
[----:B------:R-:W-:-:S02]  /*adb0*/  ISETP.NE.AND P5, PT, R127, RZ, PT ;  /* 0x000000ff7f00720c */ /* 0x000fc40003fa5270 */
[----:B------:R-:W-:Y:S02]  /*adc0*/  @!P4 PRMT R88, RZ, 0x654, R88 ;  /* 0x00000654ff58c816 */ /* 0x000fe40000000058 */
[----:B------:R-:W-:Y:S02]  /*add0*/  PLOP3.LUT P0, PT, PT, PT, PT, 0x8, 0x0 ;  /* 0x000000000000781c */ /* 0x000fe40003f0e170 */
[----:B------:R3:W-:Y:S01]  /*ade0*/  @!P4 SYNCS.ARRIVE.TRANS64.RED.A1T0 RZ, [R88+URZ], RZ ;  /* 0x000000ff58ffc9a7 */ /* 0x0007e2000810043f */
[----:B------:R-:W-:-:S04]  /*adf0*/  ISETP.NE.AND P4, PT, R18, 0x2, PT ;  /* 0x000000021200780c */ /* 0x000fc80003f85270 */
[----:B0-----:R-:W-:Y:S02]  /*ae00*/  SEL R11, RZ, 0x1, P4 ;  /* 0x00000001ff0b7807 */ /* 0x001fe40002000000 */
[----:B------:R-:W-:Y:S02]  /*ae10*/  SEL R18, R18, RZ, P4 ;  /* 0x000000ff12127207 */ /* 0x000fe40002000000 */
[----:B------:R-:W-:Y:S01]  /*ae20*/  LOP3.LUT R166, R166, R11, RZ, 0x3c, !PT ;  /* 0x0000000ba6a67212 */ /* 0x000fe200078e3cff */
[----:B---3--:R-:W-:Y:S06]  /*ae30*/  @P5 BRA `(.L_x_562) ;  /* 0xffffff7400fc5947 */ /* 0x008fec000383ffff */
.L_x_452:
[----:B------:R-:W-:Y:S01]  /*ae40*/  BSSY B0, `(.L_x_563) ;  /* 0x000002a000007945 */ /* 0x000fe20003800000 */
[----:B------:R-:W-:Y:S01]  /*ae50*/  ISETP.GE.AND P2, PT, R147, 0x1, PT ;  /* 0x000000019300780c */ /* 0x000fe20003f46270 */
[----:B------:R-:W-:Y:S01]  /*ae60*/  IMAD.MOV.U32 R3, RZ, RZ, RZ ;  /* 0x000000ffff037224 */ /* 0x000fe200078e00ff */
[----:B------:R-:W-:Y:S01]  /*ae70*/  PLOP3.LUT P1, PT, PT, PT, PT, 0x80, 0x0 ;  /* 0x000000000000781c */ /* 0x000fe20003f2f070 */
[----:B------:R-:W-:Y:S01]  /*ae80*/  IMAD.MOV.U32 R0, RZ, RZ, RZ ;  /* 0x000000ffff007224 */ /* 0x000fe200078e00ff */
        /* <DEDUP_REMOVED lines=25> */
[----:B------:R-:W-:Y:S01]  /*b020*/  IMAD.MOV.U32 R95, RZ, RZ, RZ ;  /* 0x000000ffff5f7224 */ /* 0x000fe200078e00ff */
[----:B------:R-:W-:Y:S02]  /*b030*/  CS2R R88, SRZ ;  /* 0x0000000000587805 */ /* 0x000fe4000001ff00 */
[----:B------:R-:W-:Y:S01]  /*b040*/  CS2R R92, SRZ ;  /* 0x00000000005c7805 */ /* 0x000fe2000001ff00 */
[----:B------:R-:W-:Y:S01]  /*b050*/  IMAD.MOV.U32 R90, RZ, RZ, RZ ;  /* 0x000000ffff5a7224 */ /* 0x000fe200078e00ff */
[----:B------:R-:W-:Y:S01]  /*b060*/  CS2R R10, SRZ ;  /* 0x00000000000a7805 */ /* 0x000fe2000001ff00 */
[----:B------:R-:W-:Y:S01]  /*b070*/  IMAD.MOV.U32 R97, RZ, RZ, RZ ;  /* 0x000000ffff617224 */ /* 0x000fe200078e00ff */
[----:B------:R-:W-:Y:S01]  /*b080*/  MOV R99, RZ ;  /* 0x000000ff00637202 */ /* 0x000fe20000000f00 */
[----:B------:R-:W-:-:S02]  /*b090*/  IMAD.MOV.U32 R26, RZ, RZ, RZ ;  /* 0x000000ffff1a7224 */ /* 0x000fc400078e00ff */
[----:B-12---:R-:W-:Y:S01]  /*b0a0*/  IMAD.MOV.U32 R32, RZ, RZ, RZ ;  /* 0x000000ffff207224 */ /* 0x006fe200078e00ff */
[----:B------:R-:W-:Y:S06]  /*b0b0*/  @P0 BRA `(.L_x_564) ;  /* 0x0000000000080947 */ /* 0x000fec0003800000 */
[----:B------:R-:W0:Y:S02]  /*b0c0*/  FENCE.VIEW.ASYNC.G ;  /* 0x00000000000073c6 */ /* 0x000e240000000100 */
[----:B0-----:R-:W-:Y:S06]  /*b0d0*/  BAR.ARV 0xc, 0x180 ;  /* 0x0306000000007b1d */ /* 0x001fec0000002000 */
.L_x_564:
[----:B------:R-:W-:Y:S05]  /*b0e0*/  BSYNC B0 ;  /* 0x0000000000007941 */ /* 0x000fea0003800000 */
.L_x_563:
[----:B------:R-:W-:Y:S02]  /*b0f0*/  IMAD.MOV.U32 R91, RZ, RZ, RZ ;  /* 0x000000ffff5b7224 */ /* 0x000fe400078e00ff */
[----:B------:R-:W-:Y:S01]  /*b100*/  IMAD.MOV.U32 R24, RZ, RZ, RZ ;  /* 0x000000ffff187224 */ /* 0x000fe200078e00ff */
[----:B------:R-:W-:Y:S06]  /*b110*/  @!P2 BRA `(.L_x_565) ;  /* 0x000000b80058a947 */ /* 0x000fec0003800000 */
[----:B------:R-:W2:Y:S04]  /*b120*/  LDL R4, [R1+0x34] ;  /* 0x0000340001047983 */ /* 0x000ea80000100800 */
[----:B------:R-:W0:Y:S02]  /*b130*/  SHFL.IDX PT, R0, R225, RZ, 0x1f ;  /* 0x00001fffe1007589 */ /* 0x000e2400000e0000 */
[----:B0-----:R-:W-:-:S04]  /*b140*/  LEA.HI R3, R0, R0, RZ, 0x1 ;  /* 0x0000000000037211 */ /* 0x001fc800078f08ff */
[----:B------:R-:W-:-:S05]  /*b150*/  LOP3.LUT R3, R3, 0x1e, RZ, 0xc0, !PT ;  /* 0x0000001e03037812 */ /* 0x000fca00078ec0ff */
[----:B------:R-:W-:Y:S01]  /*b160*/  IMAD.IADD R3, R0, 0x1, -R3 ;  /* 0x0000000100037824 */ /* 0x000fe200078e0a03 */
[----:B--2---:R-:W-:-:S13]  /*b170*/  R2UR UR4, R4 ;  /* 0x00000000040472ca */ /* 0x004fda00000e0000 */
[----:B------:R-:W-:Y:S02]  /*b180*/  ULOP3.LUT UP0, URZ, UR4, 0x1bf, URZ, 0xc0, !UPT ;  /* 0x000001bf043f7892 */ /* 0x000fe4000f80c03f */
[----:B------:R-:W-:-:S04]  /*b190*/  LEA R3, R3, UR4, 0xd ;  /* 0x0000000403037c11 */ /* 0x000fc8000f8e68ff */
[----:B------:R-:W-:Y:S02]  /*b1a0*/  SHF.R.U32.HI R3, RZ, 0x4, R3 ;  /* 0x00000004ff037819 */ /* 0x000fe40000011603 */
[----:B------:R-:W-:Y:S02]  /*b1b0*/  PLOP3.LUT P0, PT, PT, PT, UP0, 0x80, 0x0 ;  /* 0x000000000000781c */ /* 0x000fe40003f0f008 */
[----:B------:R-:W-:-:S11]  /*b1c0*/  LOP3.LUT R36, R3, 0x3fff, RZ, 0xc0, !PT ;  /* 0x00003fff03247812 */ /* 0x000fd600078ec0ff */
        /* <DEDUP_REMOVED lines=16> */
[----:B-1--45:R-:W-:Y:S05]  /*b2d0*/  CALL.ABS.NOINC R14 ;  /* 0x000000000e007343 */ /* 0x032fea0003c00000 */
.L_x_566:
[----:B------:R-:W-:Y:S02]  /*b2e0*/  ULDC UR4, c[0x0][0x3f4] ;  /* 0x0000fd0000047ab9 */ /* 0x000fe40000000800 */
[----:B------:R-:W-:-:S13]  /*b2f0*/  ISETP.LT.AND P0, PT, RZ, UR4, PT ;  /* 0x00000004ff007c0c */ /* 0x000fda000bf01270 */
[----:B------:R-:W-:Y:S05]  /*b300*/  @P0 BRA `(.L_x_567) ;  /* 0x00000000003c0947 */ /* 0x000fea0003800000 */
[----:B------:R-:W-:-:S04]  /*b310*/  LEA.HI R0, R189, R189, RZ, 0x1 ;  /* 0x000000bdbd007211 */ /* 0x000fc800078f08ff */
[----:B------:R-:W-:-:S05]  /*b320*/  LOP3.LUT R0, R0, 0xfffffffe, RZ, 0xc0, !PT ;  /* 0xfffffffe00007812 */ /* 0x000fca00078ec0ff */
[----:B------:R-:W-:-:S05]  /*b330*/  IMAD.IADD R0, R189, 0x1, -R0 ;  /* 0x00000001bd007824 */ /* 0x000fca00078e0a00 */
[----:B------:R-:W-:-:S04]  /*b340*/  SHF.L.U32 R3, R0, 0x1f, RZ ;  /* 0x0000001f00037819 */ /* 0x000fc800000006ff */
[----:B------:R0:W1:Y:S03]  /*b350*/  SYNCS.PHASECHK.TRANS64.TRYWAIT P0, [R2+URZ+0x2a800], R3 ;  /* 0x02a80003020075a7 */ /* 0x000066000800017f */
[----:B-1----:R-:W-:Y:S05]  /*b360*/  @!P0 NANOSLEEP.SYNCS 0x989680 ;  /* 0x009896800000895d */ /* 0x002fea0003900000 */
[----:B------:R-:W1:Y:S01]  /*b370*/  @!P0 SYNCS.PHASECHK.TRANS64 P0, [R2+URZ+0x2a800], R3 ;  /* 0x02a80003020085a7 */ /* 0x000e62000800007f */
[----:B------:R-:W-:Y:S04]  /*b380*/  BSSY B0, `(.L_x_568) ;  /* 0x0000006000007945 */ /* 0x000fe80003800000 */
[----:B-1----:R-:W-:Y:S05]  /*b390*/  @P0 BRA `(.L_x_569) ;  /* 0x0000000000100947 */ /* 0x002fea0003800000 */
.L_x_570:
[----:B-1----:R1:W2:Y:S02]  /*b3a0*/  SYNCS.PHASECHK.TRANS64.TRYWAIT P0, [R2+URZ+0x2a800], R3 ;  /* 0x02a80003020075a7 */ /* 0x0022a4000800017f */
[----:B--2---:R-:W-:Y:S05]  /*b3b0*/  @!P0 NANOSLEEP.SYNCS 0x989680 ;  /* 0x009896800000895d */ /* 0x004fea0003900000 */
[----:B------:R-:W2:Y:S02]  /*b3c0*/  @!P0 SYNCS.PHASECHK.TRANS64 P0, [R2+URZ+0x2a800], R3 ;  /* 0x02a80003020085a7 */ /* 0x000ea4000800007f */
[----:B--2---:R-:W-:Y:S05]  /*b3d0*/  @!P0 BRA `(.L_x_570) ;  /* 0xfffffffc00f08947 */ /* 0x004fea000383ffff */
.L_x_569:
[----:B------:R-:W-:Y:S05]  /*b3e0*/  BSYNC B0 ;  /* 0x0000000000007941 */ /* 0x000fea0003800000 */
.L_x_568:
[----:B------:R-:W-:Y:S05]  /*b3f0*/  BRA `(.L_x_571) ;  /* 0x00000058004c7947 */ /* 0x000fea0003800000 */
.L_x_567:
[----:B------:R-:W2:Y:S01]  /*b400*/  LDL R0, [R1+0x34] ;  /* 0x0000340001007983 */ /* 0x000ea20000100800 */
[----:B------:R-:W-:Y:S01]  /*b410*/  ULDC.64 UR4, c[0x0][0x3f8] ;  /* 0x0000fe0000047ab9 */ /* 0x000fe20000000a00 */
[----:B------:R-:W-:Y:S01]  /*b420*/  ULDC.64 UR6, c[0x0][0x408] ;  /* 0x0001020000067ab9 */ /* 0x000fe20000000a00 */
[----:B-----5:R-:W-:Y:S01]  /*b430*/  IMAD.WIDE.U32 R4, R145, UR4, RZ ;  /* 0x0000000491047c25 */ /* 0x020fe2000f8e00ff */
[----:B--2---:R-:W-:Y:S02]  /*b440*/  R2UR UR8, R0 ;  /* 0x00000000000872ca */ /* 0x004fe400000e0000 */
[----:B------:R-:W-:-:S05]  /*b450*/  SHF.R.S32.HI R0, RZ, 0x1f, R145 ;  /* 0x0000001fff007819 */ /* 0x000fca0000011491 */
[C---:B------:R-:W-:Y:S02]  /*b460*/  IMAD R6, R0.reuse, UR4, RZ ;  /* 0x0000000400067c24 */ /* 0x040fe4000f8e02ff */
[----:B------:R-:W-:Y:S02]  /*b470*/  IMAD R0, R0, UR6, RZ ;  /* 0x0000000600007c24 */ /* 0x000fe4000f8e02ff */
[C---:B------:R-:W-:Y:S01]  /*b480*/  IMAD R25, R145.reuse, UR5, R6 ;  /* 0x0000000591197c24 */ /* 0x040fe2000f8e0206 */
[----:B------:R-:W-:Y:S01]  /*b490*/  ULDC.64 UR4, c[0x0][0x3e8] ;  /* 0x0000fa0000047ab9 */ /* 0x000fe20000000a00 */
[----:B------:R-:W-:Y:S01]  /*b4a0*/  ULOP3.LUT UP0, URZ, UR8, 0x3ff, URZ, 0xc0, !UPT ;  /* 0x000003ff083f7892 */ /* 0x000fe2000f80c03f */
[C---:B------:R-:W-:Y:S01]  /*b4b0*/  IMAD R27, R145.reuse, UR7, R0 ;  /* 0x00000007911b7c24 */ /* 0x040fe2000f8e0200 */
[----:B------:R-:W-:Y:S01]  /*b4c0*/  LEA R24, P0, R4, UR4, 0x1 ;  /* 0x0000000404187c11 */ /* 0x000fe2000f8008ff */
[----:B------:R-:W-:Y:S01]  /*b4d0*/  IMAD.WIDE.U32 R6, R145, UR6, RZ ;  /* 0x0000000691067c25 */ /* 0x000fe2000f8e00ff */
[----:B------:R-:W-:-:S02]  /*b4e0*/  ULDC.64 UR6, c[0x0][0x400] ;  /* 0x0001000000067ab9 */ /* 0x000fc40000000a00 */
[----:B------:R-:W-:Y:S01]  /*b4f0*/  PLOP3.LUT P2, PT, PT, PT, UP0, 0x80, 0x0 ;  /* 0x000000000000781c */ /* 0x000fe20003f4f008 */
[----:B------:R-:W-:Y:S01]  /*b500*/  IMAD.IADD R25, R25, 0x1, R5 ;  /* 0x0000000119197824 */ /* 0x000fe200078e0205 */
[----:B------:R-:W-:Y:S02]  /*b510*/  LEA R26, P1, R6, UR6, 0x1 ;  /* 0x00000006061a7c11 */ /* 0x000fe4000f8208ff */
[----:B------:R-:W-:Y:S02]  /*b520*/  IADD3 R27, R27, R7, RZ ;  /* 0x000000071b1b7210 */ /* 0x000fe40007ffe0ff */
[----:B------:R-:W-:Y:S02]  /*b530*/  LEA.HI.X R25, R4, UR5, R25, 0x1, P0 ;  /* 0x0000000504197c11 */ /* 0x000fe400080f0c19 */
[----:B------:R-:W-:-:S05]  /*b540*/  LEA.HI.X R27, R6, UR7, R27, 0x1, P1 ;  /* 0x00000007061b7c11 */ /* 0x000fca00088f0c1b */
        /* <DEDUP_REMOVED lines=16> */
[----:B-1--4-:R-:W-:Y:S05]  /*b650*/  CALL.ABS.NOINC R14 ;  /* 0x000000000e007343 */ /* 0x012fea0003c00000 */
.L_x_572:
[----:B------:R-:W-:Y:S01]  /*b660*/  ULDC.U8 UR4, c[0x0][0x410] ;  /* 0x0001040000047ab9 */ /* 0x000fe20000000000 */
[----:B------:R-:W-:Y:S01]  /*b670*/  BSSY B0, `(.L_x_573) ;  /* 0x0000563000007945 */ /* 0x000fe20003800000 */
[----:B------:R-:W-:Y:S01]  /*b680*/  ISETP.NE.AND P0, PT, RZ, UR4, PT ;  /* 0x00000004ff007c0c */ /* 0x000fe2000bf05270 */
[----:B------:R-:W-:-:S12]  /*b690*/  IMAD R6, R29, 0x80, R165 ;  /* 0x000000801d067824 */ /* 0x000fd800078e02a5 */
[----:B------:R-:W-:Y:S05]  /*b6a0*/  @!P0 BRA `(.L_x_574) ;  /* 0x00000028009c8947 */ /* 0x000fea0003800000 */
[----:B------:R-:W-:-:S03]  /*b6b0*/  UMOV UR4, 0xffffffff ;  /* 0xffffffff00047882 */ /* 0x000fc60000000000 */
[----:B------:R-:W-:Y:S05]  /*b6c0*/  BRA.DIV UR4, `(.L_x_575) ;  /* 0x0000014604147947 */ /* 0x000fea000b800000 */
[----:B------:R0:W1:Y:S04]  /*b6d0*/  SHFL.IDX PT, R0, R25, RZ, 0x1c1f ;  /* 0x001c1fff19007589 */ /* 0x00006800000e0000 */
[----:B------:R0:W2:Y:S04]  /*b6e0*/  SHFL.IDX PT, R3, R24, RZ, 0x1c1f ;  /* 0x001c1fff18037589 */ /* 0x0000a800000e0000 */
[----:B------:R0:W3:Y:S04]  /*b6f0*/  SHFL.IDX PT, R4, R27, RZ, 0x1c1f ;  /* 0x001c1fff1b047589 */ /* 0x0000e800000e0000 */
[----:B------:R0:W0:Y:S02]  /*b700*/  SHFL.IDX PT, R14, R26, RZ, 0x1c1f ;  /* 0x001c1fff1a0e7589 */ /* 0x00002400000e0000 */
.L_x_819:
[----:B------:R-:W-:Y:S01]  /*b710*/  ULDC UR4, c[0x0][0x448] ;  /* 0x0001120000047ab9 */ /* 0x000fe20000000800 */
[----:B------:R-:W-:Y:S01]  /*b720*/  LOP3.LUT R8, R176, 0x18, R16, 0xf8, !PT ;  /* 0x00000018b0087812 */ /* 0x000fe200078ef810 */
[----:B------:R-:W-:Y:S01]  /*b730*/  IMAD R5, R146, UR4, RZ ;  /* 0x0000000492057c24 */ /* 0x000fe2000f8e02ff */
[----:B------:R-:W-:Y:S01]  /*b740*/  BSSY B1, `(.L_x_576) ;  /* 0x000004e000017945 */ /* 0x000fe20003800000 */
[----:B------:R-:W-:Y:S02]  /*b750*/  LOP3.LUT P0, RZ, R195, 0x4, RZ, 0xc0, !PT ;  /* 0x00000004c3ff7812 */ /* 0x000fe4000780c0ff */
[----:B0-----:R-:W-:Y:S02]  /*b760*/  CS2R R26, SRZ ;  /* 0x00000000001a7805 */ /* 0x001fe4000001ff00 */
[----:B------:R-:W-:Y:S02]  /*b770*/  LOP3.LUT R9, R8, R177, RZ, 0x3c, !PT ;  /* 0x000000b108097212 */ /* 0x000fe400078e3cff */
[----:B------:R-:W-:-:S02]  /*b780*/  CS2R R10, SRZ ;  /* 0x00000000000a7805 */ /* 0x000fc4000001ff00 */
[----:B------:R-:W-:Y:S01]  /*b790*/  ISETP.GE.AND P1, PT, R6, R5, PT ;  /* 0x000000050600720c */ /* 0x000fe20003f26270 */
[----:B------:R-:W-:Y:S01]  /*b7a0*/  IMAD R5, R29, -0x80, R5 ;  /* 0xffffff801d057824 */ /* 0x000fe200078e0205 */
[----:B------:R-:W-:Y:S01]  /*b7b0*/  CS2R R6, SRZ ;  /* 0x0000000000067805 */ /* 0x000fe2000001ff00 */
[----:B------:R-:W-:Y:S01]  /*b7c0*/  IMAD.IADD R9, R178, 0x1, R9 ;  /* 0x00000001b2097824 */ /* 0x000fe200078e0209 */
[----:B------:R-:W-:Y:S02]  /*b7d0*/  CS2R R20, SRZ ;  /* 0x0000000000147805 */ /* 0x000fe4000001ff00 */
[----:B------:R-:W-:Y:S02]  /*b7e0*/  CS2R R24, SRZ ;  /* 0x0000000000187805 */ /* 0x000fe4000001ff00 */
[----:B------:R-:W-:Y:S01]  /*b7f0*/  CS2R R12, SRZ ;  /* 0x00000000000c7805 */ /* 0x000fe2000001ff00 */
[----:B------:R-:W-:Y:S01]  /*b800*/  IMAD R9, R9, 0x2, R2 ;  /* 0x0000000209097824 */ /* 0x000fe200078e0202 */
[----:B------:R-:W-:-:S02]  /*b810*/  CS2R R40, SRZ ;  /* 0x0000000000287805 */ /* 0x000fc4000001ff00 */
[----:B------:R-:W-:Y:S02]  /*b820*/  CS2R R38, SRZ ;  /* 0x0000000000267805 */ /* 0x000fe4000001ff00 */
[----:B------:R-:W-:Y:S02]  /*b830*/  CS2R R34, SRZ ;  /* 0x0000000000227805 */ /* 0x000fe4000001ff00 */
[----:B----4-:R-:W-:Y:S02]  /*b840*/  CS2R R32, SRZ ;  /* 0x0000000000207805 */ /* 0x010fe4000001ff00 */
[----:B------:R-:W-:Y:S01]  /*b850*/  CS2R R30, SRZ ;  /* 0x00000000001e7805 */ /* 0x000fe2000001ff00 */
[C---:B------:R-:W-:Y:S01]  /*b860*/  VIADD R37, R9.reuse, 0xc400 ;  /* 0x0000c40009257836 */ /* 0x040fe20000000000 */
[----:B------:R-:W-:Y:S01]  /*b870*/  CS2R R28, SRZ ;  /* 0x00000000001c7805 */ /* 0x000fe2000001ff00 */
[----:B------:R-:W-:Y:S01]  /*b880*/  VIADD R8, R9, 0xc440 ;  /* 0x0000c44009087836 */ /* 0x000fe20000000000 */
[----:B------:R-:W-:Y:S06]  /*b890*/  @P1 BRA `(.L_x_577) ;  /* 0x0000000000e01947 */ /* 0x000fec0003800000 */
[----:B------:R-:W-:Y:S01]  /*b8a0*/  ULDC UR4, c[0x0][0x3f4] ;  /* 0x0000fd0000047ab9 */ /* 0x000fe20000000800 */
[----:B------:R-:W-:Y:S02]  /*b8b0*/  CS2R R40, SRZ ;  /* 0x0000000000287805 */ /* 0x000fe4000001ff00 */
[----:B------:R-:W-:Y:S02]  /*b8c0*/  ISETP.GE.AND P2, PT, R160, UR4, PT ;  /* 0x00000004a0007c0c */ /* 0x000fe4000bf46270 */
[----:B------:R-:W-:Y:S02]  /*b8d0*/  CS2R R6, SRZ ;  /* 0x0000000000067805 */ /* 0x000fe4000001ff00 */
[----:B------:R-:W-:Y:S02]  /*b8e0*/  ISETP.GE.AND P3, PT, R169, UR4, PT ;  /* 0x00000004a9007c0c */ /* 0x000fe4000bf66270 */
[----:B------:R-:W-:Y:S02]  /*b8f0*/  CS2R R38, SRZ ;  /* 0x0000000000267805 */ /* 0x000fe4000001ff00 */
[----:B------:R-:W-:-:S05]  /*b900*/  ISETP.GE.AND P4, PT, R168, UR4, PT ;  /* 0x00000004a8007c0c */ /* 0x000fca000bf86270 */
[----:B-1----:R-:W-:Y:S01]  /*b910*/  @!P2 MOV R11, R0 ;  /* 0x00000000000ba202 */ /* 0x002fe20000000f00 */
[----:B--2---:R-:W-:-:S03]  /*b920*/  @!P2 IMAD.MOV.U32 R10, RZ, RZ, R3 ;  /* 0x000000ffff0aa224 */ /* 0x004fc600078e0003 */
[----:B------:R-:W-:Y:S01]  /*b930*/  @!P3 IADD3 R20, P1, R3, R198, RZ ;  /* 0x000000c60314b210 */ /* 0x000fe20007f3e0ff */
[----:B---3--:R-:W-:Y:S02]  /*b940*/  @!P2 IMAD.MOV.U32 R15, RZ, RZ, R4 ;  /* 0x000000ffff0fa224 */ /* 0x008fe400078e0004 */
[----:B------:R-:W-:-:S04]  /*b950*/  @!P2 IMAD.WIDE R10, R160, 0x2, R10 ;  /* 0x00000002a00aa825 */ /* 0x000fc800078e020a */
[----:B------:R-:W-:Y:S01]  /*b960*/  @!P2 IMAD.WIDE R12, R160, 0x2, R14 ;  /* 0x00000002a00ca825 */ /* 0x000fe200078e020e */
[----:B------:R0:W5:Y:S01]  /*b970*/  @!P2 LD.E.64 R40, desc[UR60][R10.64] ;  /* 0x0000003c0a28a980 */ /* 0x000162000c101b00 */
[----:B------:R-:W-:Y:S02]  /*b980*/  @!P4 IADD3 R28, P5, R3, R200, RZ ;  /* 0x000000c8031cc210 */ /* 0x000fe40007fbe0ff */
[----:B------:R-:W-:Y:S01]  /*b990*/  @!P3 IMAD.X R21, R0, 0x1, R197, P1 ;  /* 0x000000010015b824 */ /* 0x000fe200008e06c5 */
[----:B------:R-:W5:Y:S01]  /*b9a0*/  @!P2 LD.E.64 R6, desc[UR60][R12.64] ;  /* 0x0000003c0c06a980 */ /* 0x000f62000c101b00 */
[----:B------:R-:W-:Y:S02]  /*b9b0*/  ISETP.GE.AND P2, PT, R171, UR4, PT ;  /* 0x00000004ab007c0c */ /* 0x000fe4000bf46270 */
[C---:B------:R-:W-:Y:S02]  /*b9c0*/  @!P3 IADD3 R24, P1, R14.reuse, R198, RZ ;  /* 0x000000c60e18b210 */ /* 0x040fe40007f3e0ff */
[----:B------:R-:W-:-:S02]  /*b9d0*/  @!P4 IADD3 R42, P6, R14, R200, RZ ;  /* 0x000000c80e2ac210 */ /* 0x000fc40007fde0ff */
[----:B------:R-:W-:Y:S02]  /*b9e0*/  CS2R R26, SRZ ;  /* 0x00000000001a7805 */ /* 0x000fe4000001ff00 */
[----:B------:R-:W-:Y:S01]  /*b9f0*/  CS2R R34, SRZ ;  /* 0x0000000000227805 */ /* 0x000fe2000001ff00 */
[----:B------:R-:W-:Y:S01]  /*ba00*/  @!P3 IMAD.X R25, R4, 0x1, R197, P1 ;  /* 0x000000010419b824 */ /* 0x000fe200008e06c5 */
[----:B0-----:R-:W-:Y:S01]  /*ba10*/  CS2R R10, SRZ ;  /* 0x00000000000a7805 */ /* 0x001fe2000001ff00 */
[--C-:B------:R-:W-:Y:S01]  /*ba20*/  @!P4 IMAD.X R29, R0, 0x1, R199.reuse, P5 ;  /* 0x00000001001dc824 */ /* 0x100fe200028e06c7 */
[----:B------:R0:W5:Y:S01]  /*ba30*/  @!P3 LD.E.64 R38, desc[UR60][R20.64] ;  /* 0x0000003c1426b980 */ /* 0x000162000c101b00 */
[----:B------:R-:W-:Y:S01]  /*ba40*/  @!P4 IMAD.X R43, R4, 0x1, R199, P6 ;  /* 0x00000001042bc824 */ /* 0x000fe200030e06c7 */
[----:B------:R-:W-:Y:S02]  /*ba50*/  ISETP.GE.AND P1, PT, R170, UR4, PT ;  /* 0x00000004aa007c0c */ /* 0x000fe4000bf26270 */
[----:B------:R-:W5:Y:S01]  /*ba60*/  @!P3 LD.E.64 R26, desc[UR60][R24.64] ;  /* 0x0000003c181ab980 */ /* 0x000f62000c101b00 */
[----:B------:R-:W-:-:S02]  /*ba70*/  ISETP.GE.AND P3, PT, R172, UR4, PT ;  /* 0x00000004ac007c0c */ /* 0x000fc4000bf66270 */
[-C--:B------:R-:W-:Y:S01]  /*ba80*/  @!P2 IADD3 R46, P5, R14, R202.reuse, RZ ;  /* 0x000000ca0e2ea210 */ /* 0x080fe20007fbe0ff */
[----:B------:R-:W5:Y:S04]  /*ba90*/  @!P4 LD.E.64 R34, desc[UR60][R28.64] ;  /* 0x0000003c1c22c980 */ /* 0x000f68000c101b00 */
[----:B------:R1:W5:Y:S01]  /*baa0*/  @!P4 LD.E.64 R10, desc[UR60][R42.64] ;  /* 0x0000003c2a0ac980 */ /* 0x000362000c101b00 */
[----:B------:R-:W-:Y:S02]  /*bab0*/  @!P2 IADD3 R44, P4, R3, R202, RZ ;  /* 0x000000ca032ca210 */ /* 0x000fe40007f9e0ff */
[----:B------:R-:W-:Y:S02]  /*bac0*/  CS2R R32, SRZ ;  /* 0x0000000000207805 */ /* 0x000fe4000001ff00 */
[----:B0-----:R-:W-:Y:S01]  /*bad0*/  CS2R R20, SRZ ;  /* 0x0000000000147805 */ /* 0x001fe2000001ff00 */
[----:B------:R-:W-:-:S02]  /*bae0*/  @!P2 IMAD.X R47, R4, 0x1, R201, P5 ;  /* 0x00000001042fa824 */ /* 0x000fc400028e06c9 */
[----:B------:R-:W-:Y:S01]  /*baf0*/  @!P2 IMAD.X R45, R0, 0x1, R201, P4 ;  /* 0x00000001002da824 */ /* 0x000fe200020e06c9 */
[C---:B------:R-:W-:Y:S02]  /*bb00*/  @!P3 IADD3 R50, P4, R3.reuse, R217, RZ ;  /* 0x000000d90332b210 */ /* 0x040fe40007f9e0ff */
[----:B------:R0:W5:Y:S01]  /*bb10*/  @!P2 LD.E.64 R20, desc[UR60][R46.64] ;  /* 0x0000003c2e14a980 */ /* 0x000162000c101b00 */
[----:B------:R-:W-:-:S03]  /*bb20*/  @!P1 IADD3 R48, P6, R3, R215, RZ ;  /* 0x000000d703309210 */ /* 0x000fc60007fde0ff */
[----:B------:R0:W5:Y:S01]  /*bb30*/  @!P2 LD.E.64 R32, desc[UR60][R44.64] ;  /* 0x0000003c2c20a980 */ /* 0x000162000c101b00 */
[C---:B-1----:R-:W-:Y:S02]  /*bb40*/  @!P1 IADD3 R42, P2, R14.reuse, R215, RZ ;  /* 0x000000d70e2a9210 */ /* 0x042fe40007f5e0ff */
[----:B------:R-:W-:Y:S02]  /*bb50*/  @!P3 IADD3 R14, P5, R14, R217, RZ ;  /* 0x000000d90e0eb210 */ /* 0x000fe40007fbe0ff */
[----:B------:R-:W-:Y:S02]  /*bb60*/  CS2R R30, SRZ ;  /* 0x00000000001e7805 */ /* 0x000fe4000001ff00 */
[----:B------:R-:W-:Y:S02]  /*bb70*/  CS2R R24, SRZ ;  /* 0x0000000000187805 */ /* 0x000fe4000001ff00 */
[----:B------:R-:W-:Y:S02]  /*bb80*/  CS2R R28, SRZ ;  /* 0x00000000001c7805 */ /* 0x000fe4000001ff00 */
[----:B------:R-:W-:-:S02]  /*bb90*/  CS2R R12, SRZ ;  /* 0x00000000000c7805 */ /* 0x000fc4000001ff00 */
[----:B------:R-:W-:Y:S01]  /*bba0*/  @!P1 IADD3.X R49, R0, R214, RZ, P6, !PT ;  /* 0x000000d600319210 */ /* 0x000fe200037fe4ff */
[----:B------:R-:W-:Y:S02]  /*bbb0*/  @!P1 IMAD.X R43, R4, 0x1, R214, P2 ;  /* 0x00000001042b9824 */ /* 0x000fe400010e06d6 */
[--C-:B------:R-:W-:Y:S02]  /*bbc0*/  @!P3 IMAD.X R51, R0, 0x1, R216.reuse, P4 ;  /* 0x000000010033b824 */ /* 0x100fe400020e06d8 */
[----:B------:R-:W-:Y:S01]  /*bbd0*/  @!P3 IMAD.X R15, R4, 0x1, R216, P5 ;  /* 0x00000001040fb824 */ /* 0x000fe200028e06d8 */
[----:B------:R0:W5:Y:S04]  /*bbe0*/  @!P1 LD.E.64 R30, desc[UR60][R48.64] ;  /* 0x0000003c301e9980 */ /* 0x000168000c101b00 */
[----:B------:R0:W5:Y:S04]  /*bbf0*/  @!P1 LD.E.64 R24, desc[UR60][R42.64] ;  /* 0x0000003c2a189980 */ /* 0x000168000c101b00 */
[----:B------:R0:W5:Y:S04]  /*bc00*/  @!P3 LD.E.64 R28, desc[UR60][R50.64] ;  /* 0x0000003c321cb980 */ /* 0x000168000c101b00 */
[----:B------:R0:W5:Y:S02]  /*bc10*/  @!P3 LD.E.64 R12, desc[UR60][R14.64] ;  /* 0x0000003c0e0cb980 */ /* 0x000164000c101b00 */
.L_x_577:
[----:B------:R-:W-:Y:S05]  /*bc20*/  BSYNC B1 ;  /* 0x0000000000017941 */ /* 0x000fea0003800000 */
.L_x_576:
[----:B---3--:R-:W-:Y:S01]  /*bc30*/  LEA.HI R4, R189, R189, RZ, 0x1 ;  /* 0x000000bdbd047211 */ /* 0x008fe200078f08ff */
[----:B-1---5:R-:W-:Y:S01]  /*bc40*/  IMAD.MOV.U32 R0, RZ, RZ, R40 ;  /* 0x000000ffff007224 */ /* 0x022fe200078e0028 */
[----:B------:R-:W-:Y:S01]  /*bc50*/  SHF.R.U64 R73, R40, 0x10, R41 ;  /* 0x0000001028497819 */ /* 0x000fe20000001229 */
[----:B------:R-:W-:Y:S01]  /*bc60*/  IMAD.MOV.U32 R40, RZ, RZ, R38 ;  /* 0x000000ffff287224 */ /* 0x000fe200078e0026 */
[----:B------:R-:W-:Y:S01]  /*bc70*/  LOP3.LUT R4, R4, 0xfffffffe, RZ, 0xc0, !PT ;  /* 0xfffffffe04047812 */ /* 0x000fe200078ec0ff */
[----:B------:R-:W-:Y:S01]  /*bc80*/  @P0 VIADD R8, R37, 0xffffffc0 ;  /* 0xffffffc025080836 */ /* 0x000fe20000000000 */
[----:B------:R-:W-:Y:S01]  /*bc90*/  SHF.R.U64 R71, R38, 0x10, R39 ;  /* 0x0000001026477819 */ /* 0x000fe20000001227 */
[--C-:B------:R-:W-:Y:S01]  /*bca0*/  IMAD.MOV.U32 R38, RZ, RZ, R7.reuse ;  /* 0x000000ffff267224 */ /* 0x100fe200078e0007 */
[--C-:B------:R-:W-:Y:S01]  /*bcb0*/  SHF.R.U64 R58, R6, 0x10, R7.reuse ;  /* 0x00000010063a7819 */ /* 0x100fe20000001207 */
[----:B------:R-:W-:Y:S01]  /*bcc0*/  IMAD.IADD R4, R189, 0x1, -R4 ;  /* 0x00000001bd047824 */ /* 0x000fe200078e0a04 */
[----:B------:R-:W-:Y:S01]  /*bcd0*/  SHF.R.U32.HI R61, RZ, 0x10, R7 ;  /* 0x00000010ff3d7819 */ /* 0x000fe20000011607 */
[--C-:B--2---:R-:W-:Y:S01]  /*bce0*/  IMAD.MOV.U32 R3, RZ, RZ, R41.reuse ;  /* 0x000000ffff037224 */ /* 0x104fe200078e0029 */
[----:B------:R-:W-:Y:S01]  /*bcf0*/  SHF.R.U32.HI R70, RZ, 0x10, R41 ;  /* 0x00000010ff467819 */ /* 0x000fe20000011629 */
[----:B0-----:R-:W-:Y:S01]  /*bd00*/  IMAD.MOV.U32 R43, RZ, RZ, R32 ;  /* 0x000000ffff2b7224 */ /* 0x001fe200078e0020 */
[----:B------:R-:W-:Y:S01]  /*bd10*/  SHF.L.U32 R7, R4, 0x1f, RZ ;  /* 0x0000001f04077819 */ /* 0x000fe200000006ff */
[----:B------:R-:W-:Y:S01]  /*bd20*/  IMAD.MOV.U32 R44, RZ, RZ, R33 ;  /* 0x000000ffff2c7224 */ /* 0x000fe200078e0021 */
[----:B------:R-:W-:Y:S01]  /*bd30*/  MOV R41, R39 ;  /* 0x0000002700297202 */ /* 0x000fe20000000f00 */
[----:B------:R-:W-:Y:S01]  /*bd40*/  IMAD.MOV.U32 R47, RZ, RZ, R28 ;  /* 0x000000ffff2f7224 */ /* 0x000fe200078e001c */
[----:B------:R-:W0:Y:S01]  /*bd50*/  SYNCS.PHASECHK.TRANS64.TRYWAIT P0, [R2+URZ+0x2a800], R7 ;  /* 0x02a80007020075a7 */ /* 0x000e22000800017f */
[----:B------:R-:W-:Y:S01]  /*bd60*/  SHF.R.U32.HI R68, RZ, 0x10, R39 ;  /* 0x00000010ff447819 */ /* 0x000fe20000011627 */
[----:B------:R-:W-:Y:S01]  /*bd70*/  IMAD.MOV.U32 R39, RZ, RZ, R34 ;  /* 0x000000ffff277224 */ /* 0x000fe200078e0022 */
[----:B------:R-:W-:Y:S01]  /*bd80*/  SHF.R.U64 R66, R34, 0x10, R35 ;  /* 0x0000001022427819 */ /* 0x000fe20000001223 */
[----:B------:R-:W-:Y:S01]  /*bd90*/  IMAD.MOV.U32 R37, RZ, RZ, R6 ;  /* 0x000000ffff257224 */ /* 0x000fe200078e0006 */
[--C-:B------:R-:W-:Y:S01]  /*bda0*/  SHF.R.U64 R64, R32, 0x10, R33.reuse ;  /* 0x0000001020407819 */ /* 0x100fe20000001221 */
[----:B------:R-:W-:Y:S01]  /*bdb0*/  IMAD.MOV.U32 R32, RZ, RZ, R26 ;  /* 0x000000ffff207224 */ /* 0x000fe200078e001a */
[----:B------:R-:W-:Y:S01]  /*bdc0*/  SHF.R.U32.HI R67, RZ, 0x10, R33 ;  /* 0x00000010ff437819 */ /* 0x000fe20000011621 */
[----:B------:R-:W-:Y:S01]  /*bdd0*/  IMAD.MOV.U32 R42, RZ, RZ, R35 ;  /* 0x000000ffff2a7224 */ /* 0x000fe200078e0023 */
[----:B------:R-:W-:Y:S01]  /*bde0*/  SHF.R.U64 R60, R28, 0x10, R29 ;  /* 0x000000101c3c7819 */ /* 0x000fe2000000121d */
[----:B------:R-:W-:Y:S01]  /*bdf0*/  IMAD.MOV.U32 R45, RZ, RZ, R30 ;  /* 0x000000ffff2d7224 */ /* 0x000fe200078e001e */
[----:B------:R-:W-:Y:S01]  /*be00*/  MOV R48, R29 ;  /* 0x0000001d00307202 */ /* 0x000fe20000000f00 */
[----:B------:R-:W-:Y:S01]  /*be10*/  IMAD.MOV.U32 R46, RZ, RZ, R31 ;  /* 0x000000ffff2e7224 */ /* 0x000fe200078e001f */
[----:B------:R-:W-:Y:S01]  /*be20*/  SHF.R.U32.HI R63, RZ, 0x10, R29 ;  /* 0x00000010ff3f7819 */ /* 0x000fe2000001161d */
[--C-:B------:R-:W-:Y:S01]  /*be30*/  IMAD.MOV.U32 R33, RZ, RZ, R27.reuse ;  /* 0x000000ffff217224 */ /* 0x100fe200078e001b */
[----:B------:R-:W-:Y:S01]  /*be40*/  SHF.R.U64 R59, R26, 0x10, R27 ;  /* 0x000000101a3b7819 */ /* 0x000fe2000000121b */
[----:B------:R-:W-:Y:S01]  /*be50*/  IMAD.MOV.U32 R28, RZ, RZ, R10 ;  /* 0x000000ffff1c7224 */ /* 0x000fe200078e000a */
[----:B------:R-:W-:Y:S01]  /*be60*/  PRMT R26, R39, 0x5410, R66 ;  /* 0x00005410271a7816 */ /* 0x000fe20000000042 */
[----:B------:R-:W-:Y:S01]  /*be70*/  IMAD.MOV.U32 R29, RZ, RZ, R11 ;  /* 0x000000ffff1d7224 */ /* 0x000fe200078e000b */
[----:B------:R-:W-:Y:S01]  /*be80*/  SHF.R.U32.HI R69, RZ, 0x10, R35 ;  /* 0x00000010ff457819 */ /* 0x000fe20000011623 */
[----:B------:R-:W-:Y:S01]  /*be90*/  IMAD.MOV.U32 R6, RZ, RZ, R21 ;  /* 0x000000ffff067224 */ /* 0x000fe200078e0015 */
[--C-:B------:R-:W-:Y:S01]  /*bea0*/  SHF.R.U64 R62, R30, 0x10, R31.reuse ;  /* 0x000000101e3e7819 */ /* 0x100fe2000000121f */
[----:B------:R-:W-:Y:S01]  /*beb0*/  BSSY B1, `(.L_x_578) ;  /* 0x0000026000017945 */ /* 0x000fe20003800000 */
[----:B------:R-:W-:Y:S01]  /*bec0*/  SHF.R.U32.HI R65, RZ, 0x10, R31 ;  /* 0x00000010ff417819 */ /* 0x000fe2000001161f */
[----:B------:R-:W-:Y:S01]  /*bed0*/  IMAD.MOV.U32 R14, RZ, RZ, R24 ;  /* 0x000000ffff0e7224 */ /* 0x000fe200078e0018 */
[----:B------:R-:W-:Y:S01]  /*bee0*/  SHF.R.U32.HI R56, RZ, 0x10, R27 ;  /* 0x00000010ff387819 */ /* 0x000fe2000001161b */
[----:B------:R-:W-:Y:S01]  /*bef0*/  IMAD.MOV.U32 R15, RZ, RZ, R25 ;  /* 0x000000ffff0f7224 */ /* 0x000fe200078e0019 */
[--C-:B------:R-:W-:Y:S01]  /*bf00*/  SHF.R.U64 R57, R10, 0x10, R11.reuse ;  /* 0x000000100a397819 */ /* 0x100fe2000000120b */
[----:B------:R-:W-:Y:S01]  /*bf10*/  IMAD.MOV.U32 R10, RZ, RZ, R12 ;  /* 0x000000ffff0a7224 */ /* 0x000fe200078e000c */
[----:B------:R-:W-:Y:S01]  /*bf20*/  SHF.R.U32.HI R54, RZ, 0x10, R11 ;  /* 0x00000010ff367819 */ /* 0x000fe2000001160b */
[----:B------:R-:W-:Y:S01]  /*bf30*/  IMAD.MOV.U32 R11, RZ, RZ, R13 ;  /* 0x000000ffff0b7224 */ /* 0x000fe200078e000d */
[----:B------:R-:W-:-:S02]  /*bf40*/  MOV R4, R20 ;  /* 0x0000001400047202 */ /* 0x000fc40000000f00 */
[--C-:B------:R-:W-:Y:S02]  /*bf50*/  SHF.R.U64 R55, R20, 0x10, R21.reuse ;  /* 0x0000001014377819 */ /* 0x100fe40000001215 */
[----:B------:R-:W-:Y:S02]  /*bf60*/  SHF.R.U32.HI R53, RZ, 0x10, R21 ;  /* 0x00000010ff357819 */ /* 0x000fe40000011615 */
[----:B------:R-:W-:Y:S02]  /*bf70*/  VIMNMX R39, R5, 0x80, PT ;  /* 0x0000008005277848 */ /* 0x000fe40003fe0100 */
[--C-:B------:R-:W-:Y:S02]  /*bf80*/  SHF.R.U64 R51, R24, 0x10, R25.reuse ;  /* 0x0000001018337819 */ /* 0x100fe40000001219 */
[----:B------:R-:W-:Y:S02]  /*bf90*/  SHF.R.U32.HI R52, RZ, 0x10, R25 ;  /* 0x00000010ff347819 */ /* 0x000fe40000011619 */
[----:B------:R-:W-:-:S02]  /*bfa0*/  SHF.R.U64 R49, R12, 0x10, R13 ;  /* 0x000000100c317819 */ /* 0x000fc4000000120d */
[----:B------:R-:W-:Y:S02]  /*bfb0*/  SHF.R.U32.HI R50, RZ, 0x10, R13 ;  /* 0x00000010ff327819 */ /* 0x000fe4000001160d */
[----:B------:R-:W-:Y:S02]  /*bfc0*/  PRMT R34, R0, 0x5410, R73 ;  /* 0x0000541000227816 */ /* 0x000fe40000000049 */
[----:B------:R-:W-:Y:S02]  /*bfd0*/  PRMT R35, R3, 0x5410, R70 ;  /* 0x0000541003237816 */ /* 0x000fe40000000046 */
[----:B------:R-:W-:Y:S02]  /*bfe0*/  PRMT R30, R40, 0x5410, R71 ;  /* 0x00005410281e7816 */ /* 0x000fe40000000047 */
[----:B------:R-:W-:Y:S02]  /*bff0*/  PRMT R31, R41, 0x5410, R68 ;  /* 0x00005410291f7816 */ /* 0x000fe40000000044 */
[----:B------:R-:W-:-:S02]  /*c000*/  PRMT R27, R42, 0x5410, R69 ;  /* 0x000054102a1b7816 */ /* 0x000fc40000000045 */
[----:B------:R-:W-:Y:S02]  /*c010*/  PRMT R20, R43, 0x5410, R64 ;  /* 0x000054102b147816 */ /* 0x000fe40000000040 */
[----:B------:R-:W-:Y:S02]  /*c020*/  PRMT R21, R44, 0x5410, R67 ;  /* 0x000054102c157816 */ /* 0x000fe40000000043 */
[----:B------:R-:W-:Y:S02]  /*c030*/  PRMT R12, R45, 0x5410, R62 ;  /* 0x000054102d0c7816 */ /* 0x000fe4000000003e */
[----:B------:R-:W-:Y:S02]  /*c040*/  PRMT R13, R46, 0x5410, R65 ;  /* 0x000054102e0d7816 */ /* 0x000fe40000000041 */
[----:B------:R-:W-:Y:S02]  /*c050*/  PRMT R0, R47, 0x5410, R60 ;  /* 0x000054102f007816 */ /* 0x000fe4000000003c */
[----:B------:R-:W-:-:S02]  /*c060*/  PRMT R3, R48, 0x5410, R63 ;  /* 0x0000541030037816 */ /* 0x000fc4000000003f */
[----:B------:R-:W-:Y:S02]  /*c070*/  PRMT R37, R37, 0x5410, R58 ;  /* 0x0000541025257816 */ /* 0x000fe4000000003a */
[----:B------:R-:W-:Y:S02]  /*c080*/  ISETP.GE.AND P1, PT, R165, R39, PT ;  /* 0x00000027a500720c */ /* 0x000fe40003f26270 */
[----:B------:R-:W-:Y:S02]  /*c090*/  PRMT R38, R38, 0x5410, R61 ;  /* 0x0000541026267816 */ /* 0x000fe4000000003d */
[----:B------:R-:W-:Y:S02]  /*c0a0*/  PRMT R32, R32, 0x5410, R59 ;  /* 0x0000541020207816 */ /* 0x000fe4000000003b */
[----:B------:R-:W-:Y:S02]  /*c0b0*/  PRMT R33, R33, 0x5410, R56 ;  /* 0x0000541021217816 */ /* 0x000fe40000000038 */
[----:B------:R-:W-:-:S02]  /*c0c0*/  PRMT R28, R28, 0x5410, R57 ;  /* 0x000054101c1c7816 */ /* 0x000fc40000000039 */
[----:B------:R-:W-:Y:S02]  /*c0d0*/  PRMT R29, R29, 0x5410, R54 ;  /* 0x000054101d1d7816 */ /* 0x000fe40000000036 */
[----:B------:R-:W-:Y:S02]  /*c0e0*/  PRMT R24, R4, 0x5410, R55 ;  /* 0x0000541004187816 */ /* 0x000fe40000000037 */
[----:B------:R-:W-:Y:S01]  /*c0f0*/  PRMT R25, R6, 0x5410, R53 ;  /* 0x0000541006197816 */ /* 0x000fe20000000035 */
[----:B0-----:R-:W-:Y:S06]  /*c100*/  @!P0 BRA `(.L_x_579) ;  /* 0x0000013800f48947 */ /* 0x001fec0003800000 */
.L_x_820:
[----:B------:R-:W-:Y:S05]  /*c110*/  BSYNC B1 ;  /* 0x0000000000017941 */ /* 0x000fea0003800000 */
.L_x_578:
[----:B------:R-:W-:Y:S01]  /*c120*/  BSSY B1, `(.L_x_580) ;  /* 0x0000101000017945 */ /* 0x000fe20003800000 */
[----:B------:R-:W-:Y:S02]  /*c130*/  PRMT R14, R14, 0x5410, R51 ;  /* 0x000054100e0e7816 */ /* 0x000fe40000000033 */
[----:B------:R-:W-:Y:S02]  /*c140*/  PRMT R15, R15, 0x5410, R52 ;  /* 0x000054100f0f7816 */ /* 0x000fe40000000034 */
[----:B------:R-:W-:Y:S02]  /*c150*/  PRMT R10, R10, 0x5410, R49 ;  /* 0x000054100a0a7816 */ /* 0x000fe40000000031 */
[----:B------:R-:W-:Y:S01]  /*c160*/  PRMT R11, R11, 0x5410, R50 ;  /* 0x000054100b0b7816 */ /* 0x000fe20000000032 */
[----:B------:R-:W-:Y:S06]  /*c170*/  @P1 BRA `(.L_x_581) ;  /* 0x0000000c00ec1947 */ /* 0x000fec0003800000 */
[----:B------:R-:W1:Y:S01]  /*c180*/  LDC R5, c[0x0][0x3f4] ;  /* 0x0000fd00ff057b82 */ /* 0x000e620000000800 */
[----:B------:R-:W-:Y:S01]  /*c190*/  BSSY B2, `(.L_x_582) ;  /* 0x000002e000027945 */ /* 0x000fe20003800000 */
[-C--:B-1----:R-:W-:Y:S02]  /*c1a0*/  ISETP.GE.AND P0, PT, R160, R5.reuse, PT ;  /* 0x00000005a000720c */ /* 0x082fe40003f06270 */
[-C--:B------:R-:W-:Y:S02]  /*c1b0*/  ISETP.GE.AND P1, PT, R169, R5.reuse, PT ;  /* 0x00000005a900720c */ /* 0x080fe40003f26270 */
[-C--:B------:R-:W-:Y:S02]  /*c1c0*/  ISETP.GE.AND P2, PT, R168, R5.reuse, PT ;  /* 0x00000005a800720c */ /* 0x080fe40003f46270 */
[-C--:B------:R-:W-:Y:S02]  /*c1d0*/  ISETP.GE.AND P3, PT, R171, R5.reuse, PT ;  /* 0x00000005ab00720c */ /* 0x080fe40003f66270 */
[----:B------:R-:W-:-:S02]  /*c1e0*/  ISETP.GE.AND P4, PT, R170, R5, PT ;  /* 0x00000005aa00720c */ /* 0x000fc40003f86270 */
[----:B------:R-:W-:-:S03]  /*c1f0*/  ISETP.GE.AND P5, PT, R172, R5, PT ;  /* 0x00000005ac00720c */ /* 0x000fc60003fa6270 */
[----:B------:R-:W-:Y:S10]  /*c200*/  @P0 BRA `(.L_x_583) ;  /* 0x0000000000980947 */ /* 0x000ff40003800000 */
[----:B0-----:R-:W0:Y:S01]  /*c210*/  LDS.128 R4, [R9+0xc400] ;  /* 0x00c4000009047984 */ /* 0x001e220000000c00 */
[C---:B------:R-:W-:Y:S01]  /*c220*/  SHF.L.U32 R45, R34.reuse, 0x10, RZ ;  /* 0x00000010222d7819 */ /* 0x040fe200000006ff */
[C---:B------:R-:W-:Y:S01]  /*c230*/  IMAD.U32 R47, R37.reuse, 0x10000, RZ ;  /* 0x00010000252f7824 */ /* 0x040fe200078e00ff */
[----:B------:R-:W-:Y:S02]  /*c240*/  LOP3.LUT R46, R37, 0xffff0000, RZ, 0xc0, !PT ;  /* 0xffff0000252e7812 */ /* 0x000fe400078ec0ff */
[----:B------:R-:W-:Y:S01]  /*c250*/  LOP3.LUT R44, R34, 0xffff0000, RZ, 0xc0, !PT ;  /* 0xffff0000222c7812 */ /* 0x000fe200078ec0ff */
[C---:B0-----:R-:W-:Y:S01]  /*c260*/  IMAD.U32 R40, R4.reuse, 0x10000, RZ ;  /* 0x0001000004287824 */ /* 0x041fe200078e00ff */
[----:B------:R-:W-:Y:S01]  /*c270*/  LOP3.LUT R4, R4, 0xffff0000, RZ, 0xc0, !PT ;  /* 0xffff000004047812 */ /* 0x000fe200078ec0ff */
[C---:B------:R-:W-:Y:S01]  /*c280*/  IMAD.U32 R41, R5.reuse, 0x10000, RZ ;  /* 0x0001000005297824 */ /* 0x040fe200078e00ff */
[----:B------:R-:W-:Y:S01]  /*c290*/  LOP3.LUT R5, R5, 0xffff0000, RZ, 0xc0, !PT ;  /* 0xffff000005057812 */ /* 0x000fe200078ec0ff */
[C---:B------:R-:W-:Y:S01]  /*c2a0*/  IMAD.U32 R42, R6.reuse, 0x10000, RZ ;  /* 0x00010000062a7824 */ /* 0x040fe200078e00ff */
[----:B------:R-:W-:Y:S01]  /*c2b0*/  LOP3.LUT R6, R6, 0xffff0000, RZ, 0xc0, !PT ;  /* 0xffff000006067812 */ /* 0x000fe200078ec0ff */
[C---:B------:R-:W-:Y:S01]  /*c2c0*/  FMUL.FTZ R49, R4.reuse, R47 ;  /* 0x0000002f04317220 */ /* 0x040fe20000410000 */
[----:B------:R-:W-:Y:S01]  /*c2d0*/  FMUL.FTZ R4, R4, R45 ;  /* 0x0000002d04047220 */ /* 0x000fe20000410000 */
[----:B------:R-:W-:-:S02]  /*c2e0*/  IMAD.U32 R43, R7, 0x10000, RZ ;  /* 0x00010000072b7824 */ /* 0x000fc400078e00ff */
[----:B------:R-:W-:Y:S01]  /*c2f0*/  FMUL.FTZ R50, R5, R46 ;  /* 0x0000002e05327220 */ /* 0x000fe20000410000 */
[C---:B------:R-:W-:Y:S01]  /*c300*/  FFMA.FTZ R49, R40.reuse, R45, -R49 ;  /* 0x0000002d28317223 */ /* 0x040fe20000010831 */
[----:B------:R-:W-:Y:S01]  /*c310*/  FFMA.FTZ R48, R40, R47, R4 ;  /* 0x0000002f28307223 */ /* 0x000fe20000010004 */
[----:B------:R-:W-:Y:S01]  /*c320*/  LOP3.LUT R7, R7, 0xffff0000, RZ, 0xc0, !PT ;  /* 0xffff000007077812 */ /* 0x000fe200078ec0ff */
[-C--:B------:R-:W-:Y:S01]  /*c330*/  FMUL.FTZ R52, R5, R44.reuse ;  /* 0x0000002c05347220 */ /* 0x080fe20000410000 */
[C---:B------:R-:W-:Y:S01]  /*c340*/  LOP3.LUT R40, R38.reuse, 0xffff0000, RZ, 0xc0, !PT ;  /* 0xffff000026287812 */ /* 0x040fe200078ec0ff */
[----:B------:R-:W-:Y:S01]  /*c350*/  IMAD.U32 R45, R38, 0x10000, RZ ;  /* 0x00010000262d7824 */ /* 0x000fe200078e00ff */
[C---:B------:R-:W-:Y:S01]  /*c360*/  LOP3.LUT R4, R35.reuse, 0xffff0000, RZ, 0xc0, !PT ;  /* 0xffff000023047812 */ /* 0x040fe200078ec0ff */
[----:B------:R-:W-:Y:S02]  /*c370*/  IMAD.U32 R5, R35, 0x10000, RZ ;  /* 0x0001000023057824 */ /* 0x000fe400078e00ff */
[C---:B------:R-:W-:Y:S01]  /*c380*/  FFMA.FTZ R50, R41.reuse, R44, -R50 ;  /* 0x0000002c29327223 */ /* 0x040fe20000010832 */
[----:B------:R-:W-:Y:S01]  /*c390*/  FFMA.FTZ R41, R41, R46, R52 ;  /* 0x0000002e29297223 */ /* 0x000fe20000010034 */
[C---:B------:R-:W-:Y:S01]  /*c3a0*/  FMUL.FTZ R47, R6.reuse, R45 ;  /* 0x0000002d062f7220 */ /* 0x040fe20000410000 */
[-C--:B------:R-:W-:Y:S01]  /*c3b0*/  FMUL.FTZ R44, R6, R5.reuse ;  /* 0x00000005062c7220 */ /* 0x080fe20000410000 */
[C---:B------:R-:W-:Y:S01]  /*c3c0*/  FMUL.FTZ R46, R7.reuse, R40 ;  /* 0x00000028072e7220 */ /* 0x040fe20000410000 */
[-C--:B------:R-:W-:Y:S01]  /*c3d0*/  FMUL.FTZ R51, R7, R4.reuse ;  /* 0x0000000407337220 */ /* 0x080fe20000410000 */
[C---:B------:R-:W-:Y:S01]  /*c3e0*/  FFMA.FTZ R6, R42.reuse, R5, -R47 ;  /* 0x000000052a067223 */ /* 0x040fe2000001082f */
[----:B------:R-:W-:Y:S01]  /*c3f0*/  FFMA.FTZ R45, R42, R45, R44 ;  /* 0x0000002d2a2d7223 */ /* 0x000fe2000001002c */
[C---:B------:R-:W-:Y:S01]  /*c400*/  FFMA.FTZ R7, R43.reuse, R4, -R46 ;  /* 0x000000042b077223 */ /* 0x040fe2000001082e */
[----:B------:R-:W-:Y:S01]  /*c410*/  FFMA.FTZ R40, R43, R40, R51 ;  /* 0x000000282b287223 */ /* 0x000fe20000010033 */
[----:B------:R-:W-:-:S02]  /*c420*/  F2FP.BF16.F32.PACK_AB R4, R48, R49 ;  /* 0x000000313004723e */ /* 0x000fc400000010ff */
[----:B------:R-:W-:Y:S02]  /*c430*/  F2FP.BF16.F32.PACK_AB R5, R41, R50 ;  /* 0x000000322905723e */ /* 0x000fe400000010ff */
[----:B------:R-:W-:Y:S02]  /*c440*/  F2FP.BF16.F32.PACK_AB R6, R45, R6 ;  /* 0x000000062d06723e */ /* 0x000fe400000010ff */
[----:B------:R-:W-:-:S05]  /*c450*/  F2FP.BF16.F32.PACK_AB R7, R40, R7 ;  /* 0x000000072807723e */ /* 0x000fca00000010ff */
[----:B------:R1:W-:Y:S02]  /*c460*/  STS.128 [R9+0xc400], R4 ;  /* 0x00c4000409007388 */ /* 0x0003e40000000c00 */
.L_x_583:
[----:B------:R-:W-:Y:S05]  /*c470*/  BSYNC B2 ;  /* 0x0000000000027941 */ /* 0x000fea0003800000 */
.L_x_582:
[----:B------:R-:W-:Y:S04]  /*c480*/  BSSY B2, `(.L_x_584) ;  /* 0x0000028000027945 */ /* 0x000fe80003800000 */
[----:B------:R-:W-:Y:S05]  /*c490*/  @P1 BRA `(.L_x_585) ;  /* 0x0000000000981947 */ /* 0x000fea0003800000 */
[----:B01----:R-:W0:Y:S01]  /*c4a0*/  LDS.128 R4, [R8] ;  /* 0x0000000008047984 */ /* 0x003e220000000c00 */
[----:B------:R-:W-:Y:S01]  /*c4b0*/  SHF.L.U32 R45, R30, 0x10, RZ ;  /* 0x000000101e2d7819 */ /* 0x000fe200000006ff */
        /* <DEDUP_REMOVED lines=35> */
[----:B------:R2:W-:Y:S02]  /*c6f0*/  STS.128 [R8], R4 ;  /* 0x0000000408007388 */ /* 0x0005e40000000c00 */
.L_x_585:
[----:B------:R-:W-:Y:S05]  /*c700*/  BSYNC B2 ;  /* 0x0000000000027941 */ /* 0x000fea0003800000 */
.L_x_584:
[----:B------:R-:W-:Y:S04]  /*c710*/  BSSY B2, `(.L_x_586) ;  /* 0x0000028000027945 */ /* 0x000fe80003800000 */
[----:B------:R-:W-:Y:S05]  /*c720*/  @P2 BRA `(.L_x_587) ;  /* 0x0000000000982947 */ /* 0x000fea0003800000 */
[----:B012---:R-:W0:Y:S01]  /*c730*/  LDS.128 R4, [R9+0x10400] ;  /* 0x0104000009047984 */ /* 0x007e220000000c00 */
        /* <DEDUP_REMOVED lines=37> */
.L_x_587:
[----:B------:R-:W-:Y:S05]  /*c990*/  BSYNC B2 ;  /* 0x0000000000027941 */ /* 0x000fea0003800000 */
.L_x_586:
[----:B------:R-:W-:Y:S04]  /*c9a0*/  BSSY B2, `(.L_x_588) ;  /* 0x0000028000027945 */ /* 0x000fe80003800000 */
[----:B------:R-:W-:Y:S05]  /*c9b0*/  @P3 BRA `(.L_x_589) ;  /* 0x0000000000983947 */ /* 0x000fea0003800000 */
[----:B0123--:R-:W0:Y:S01]  /*c9c0*/  LDS.128 R4, [R8+0x4000] ;  /* 0x0040000008047984 */ /* 0x00fe220000000c00 */
        /* <DEDUP_REMOVED lines=37> */
.L_x_589:
[----:B------:R-:W-:Y:S05]  /*cc20*/  BSYNC B2 ;  /* 0x0000000000027941 */ /* 0x000fea0003800000 */
.L_x_588:
[----:B------:R-:W-:Y:S04]  /*cc30*/  BSSY B2, `(.L_x_590) ;  /* 0x0000028000027945 */ /* 0x000fe80003800000 */
[----:B------:R-:W-:Y:S05]  /*cc40*/  @P4 BRA `(.L_x_591) ;  /* 0x0000000000984947 */ /* 0x000fea0003800000 */
[----:B01234-:R-:W0:Y:S01]  /*cc50*/  LDS.128 R4, [R9+0x14400] ;  /* 0x0144000009047984 */ /* 0x01fe220000000c00 */
        /* <DEDUP_REMOVED lines=37> */
.L_x_591:
[----:B------:R-:W-:Y:S05]  /*ceb0*/  BSYNC B2 ;  /* 0x0000000000027941 */ /* 0x000fea0003800000 */
.L_x_590:
        /* <DEDUP_REMOVED lines=39> */
.L_x_581:
[----:B------:R-:W-:Y:S05]  /*d130*/  BSYNC B1 ;  /* 0x0000000000017941 */ /* 0x000fea0003800000 */
.L_x_580:
[----:B------:R-:W-:-:S13]  /*d140*/  ISETP.GE.AND P0, PT, R224, R39, PT ;  /* 0x00000027e000720c */ /* 0x000fda0003f06270 */
[----:B------:R-:W-:Y:S05]  /*d150*/  @P0 BRA `(.L_x_592) ;  /* 0x0000003800d00947 */ /* 0x000fea0003800000 */
[----:B01234-:R-:W0:Y:S01]  /*d160*/  LDC R5, c[0x0][0x3f4] ;  /* 0x0000fd00ff057b82 */ /* 0x01fe220000000800 */
[----:B------:R-:W-:Y:S01]  /*d170*/  BSSY B1, `(.L_x_593) ;  /* 0x000002e000017945 */ /* 0x000fe20003800000 */
[-C--:B0-----:R-:W-:Y:S02]  /*d180*/  ISETP.GE.AND P0, PT, R160, R5.reuse, PT ;  /* 0x00000005a000720c */ /* 0x081fe40003f06270 */
[-C--:B------:R-:W-:Y:S02]  /*d190*/  ISETP.GE.AND P1, PT, R169, R5.reuse, PT ;  /* 0x00000005a900720c */ /* 0x080fe40003f26270 */
[-C--:B------:R-:W-:Y:S02]  /*d1a0*/  ISETP.GE.AND P2, PT, R168, R5.reuse, PT ;  /* 0x00000005a800720c */ /* 0x080fe40003f46270 */
[-C--:B------:R-:W-:Y:S02]  /*d1b0*/  ISETP.GE.AND P3, PT, R171, R5.reuse, PT ;  /* 0x00000005ab00720c */ /* 0x080fe40003f66270 */
[----:B------:R-:W-:-:S02]  /*d1c0*/  ISETP.GE.AND P4, PT, R170, R5, PT ;  /* 0x00000005aa00720c */ /* 0x000fc40003f86270 */
[----:B------:R-:W-:-:S03]  /*d1d0*/  ISETP.GE.AND P5, PT, R172, R5, PT ;  /* 0x00000005ac00720c */ /* 0x000fc60003fa6270 */
[----:B------:R-:W-:Y:S10]  /*d1e0*/  @P0 BRA `(.L_x_594) ;  /* 0x0000000000980947 */ /* 0x000ff40003800000 */
[----:B------:R-:W0:Y:S01]  /*d1f0*/  LDS.128 R4, [R9+0xe400] ;  /* 0x00e4000009047984 */ /* 0x000e220000000c00 */
[C---:B------:R-:W-:Y:S01]  /*d200*/  SHF.L.U32 R43, R34.reuse, 0x10, RZ ;  /* 0x00000010222b7819 */ /* 0x040fe200000006ff */
[C---:B------:R-:W-:Y:S01]  /*d210*/  IMAD.U32 R45, R37.reuse, 0x10000, RZ ;  /* 0x00010000252d7824 */ /* 0x040fe200078e00ff */
[----:B------:R-:W-:Y:S02]  /*d220*/  LOP3.LUT R48, R37, 0xffff0000, RZ, 0xc0, !PT ;  /* 0xffff000025307812 */ /* 0x000fe400078ec0ff */
        /* <DEDUP_REMOVED lines=8> */
[-C--:B------:R-:W-:Y:S01]  /*d2b0*/  FMUL.FTZ R42, R45, R4.reuse ;  /* 0x000000042d2a7220 */ /* 0x080fe20000410000 */
[----:B------:R-:W-:Y:S01]  /*d2c0*/  FMUL.FTZ R44, R43, R4 ;  /* 0x000000042b2c7220 */ /* 0x000fe20000410000 */
[----:B------:R-:W-:Y:S01]  /*d2d0*/  FMUL.FTZ R41, R48, R5 ;  /* 0x0000000530297220 */ /* 0x000fe20000410000 */
[----:B------:R-:W-:-:S02]  /*d2e0*/  IMAD.U32 R37, R7, 0x10000, RZ ;  /* 0x0001000007257824 */ /* 0x000fc400078e00ff */
[-C--:B------:R-:W-:Y:S01]  /*d2f0*/  FFMA.FTZ R4, R43, R39.reuse, -R42 ;  /* 0x000000272b047223 */ /* 0x080fe2000001082a */
[----:B------:R-:W-:Y:S01]  /*d300*/  FFMA.FTZ R39, R45, R39, R44 ;  /* 0x000000272d277223 */ /* 0x000fe2000001002c */
[C---:B------:R-:W-:Y:S01]  /*d310*/  FMUL.FTZ R43, R46.reuse, R5 ;  /* 0x000000052e2b7220 */ /* 0x040fe20000410000 */
[----:B------:R-:W-:Y:S01]  /*d320*/  LOP3.LUT R7, R7, 0xffff0000, RZ, 0xc0, !PT ;  /* 0xffff000007077812 */ /* 0x000fe200078ec0ff */
[-C--:B------:R-:W-:Y:S01]  /*d330*/  FFMA.FTZ R5, R46, R40.reuse, -R41 ;  /* 0x000000282e057223 */ /* 0x080fe20000010829 */
[C---:B------:R-:W-:Y:S01]  /*d340*/  LOP3.LUT R45, R35.reuse, 0xffff0000, RZ, 0xc0, !PT ;  /* 0xffff0000232d7812 */ /* 0x040fe200078ec0ff */
[----:B------:R-:W-:Y:S02]  /*d350*/  IMAD.U32 R46, R38, 0x10000, RZ ;  /* 0x00010000262e7824 */ /* 0x000fe400078e00ff */
[----:B------:R-:W-:Y:S01]  /*d360*/  FFMA.FTZ R40, R48, R40, R43 ;  /* 0x0000002830287223 */ /* 0x000fe2000001002b */
[----:B------:R-:W-:Y:S02]  /*d370*/  IMAD.U32 R44, R35, 0x10000, RZ ;  /* 0x00010000232c7824 */ /* 0x000fe400078e00ff */
[-C--:B------:R-:W-:Y:S01]  /*d380*/  FMUL.FTZ R38, R47, R7.reuse ;  /* 0x000000072f267220 */ /* 0x080fe20000410000 */
[-C--:B------:R-:W-:Y:S01]  /*d390*/  FMUL.FTZ R35, R46, R6.reuse ;  /* 0x000000062e237220 */ /* 0x080fe20000410000 */
[C---:B------:R-:W-:Y:S01]  /*d3a0*/  FMUL.FTZ R42, R45.reuse, R7 ;  /* 0x000000072d2a7220 */ /* 0x040fe20000410000 */
[C---:B------:R-:W-:Y:S01]  /*d3b0*/  FMUL.FTZ R41, R44.reuse, R6 ;  /* 0x000000062c297220 */ /* 0x040fe20000410000 */
[-C--:B------:R-:W-:Y:S01]  /*d3c0*/  FFMA.FTZ R7, R45, R37.reuse, -R38 ;  /* 0x000000252d077223 */ /* 0x080fe20000010826 */
[-C--:B------:R-:W-:Y:S01]  /*d3d0*/  FFMA.FTZ R6, R44, R34.reuse, -R35 ;  /* 0x000000222c067223 */ /* 0x080fe20000010823 */
[----:B------:R-:W-:Y:S01]  /*d3e0*/  FFMA.FTZ R42, R47, R37, R42 ;  /* 0x000000252f2a7223 */ /* 0x000fe2000001002a */
[----:B------:R-:W-:Y:S01]  /*d3f0*/  FFMA.FTZ R41, R46, R34, R41 ;  /* 0x000000222e297223 */ /* 0x000fe20000010029 */
[----:B------:R-:W-:-:S02]  /*d400*/  F2FP.BF16.F32.PACK_AB R4, R39, R4 ;  /* 0x000000042704723e */ /* 0x000fc400000010ff */
[----:B------:R-:W-:Y:S02]  /*d410*/  F2FP.BF16.F32.PACK_AB R5, R40, R5 ;  /* 0x000000052805723e */ /* 0x000fe400000010ff */
[----:B------:R-:W-:Y:S02]  /*d420*/  F2FP.BF16.F32.PACK_AB R6, R41, R6 ;  /* 0x000000062906723e */ /* 0x000fe400000010ff */
[----:B------:R-:W-:-:S05]  /*d430*/  F2FP.BF16.F32.PACK_AB R7, R42, R7 ;  /* 0x000000072a07723e */ /* 0x000fca00000010ff */
[----:B------:R0:W-:Y:S02]  /*d440*/  STS.128 [R9+0xe400], R4 ;  /* 0x00e4000409007388 */ /* 0x0001e40000000c00 */
.L_x_594:
[----:B------:R-:W-:Y:S05]  /*d450*/  BSYNC B1 ;  /* 0x0000000000017941 */ /* 0x000fea0003800000 */
.L_x_593:
[----:B------:R-:W-:Y:S04]  /*d460*/  BSSY B1, `(.L_x_595) ;  /* 0x0000028000017945 */ /* 0x000fe80003800000 */
[----:B------:R-:W-:Y:S05]  /*d470*/  @P1 BRA `(.L_x_596) ;  /* 0x0000000000981947 */ /* 0x000fea0003800000 */
[----:B0-----:R-:W0:Y:S01]  /*d480*/  LDS.128 R4, [R8+0x2000] ;  /* 0x0020000008047984 */ /* 0x001e220000000c00 */
[----:B------:R-:W-:Y:S01]  /*d490*/  SHF.L.U32 R40, R30, 0x10, RZ ;  /* 0x000000101e287819 */ /* 0x000fe200000006ff */
        /* <DEDUP_REMOVED lines=19> */
[----:B------:R-:W-:Y:S01]  /*d5d0*/  LOP3.LUT R40, R31, 0xffff0000, RZ, 0xc0, !PT ;  /* 0xffff00001f287812 */ /* 0x000fe200078ec0ff */
[----:B------:R-:W-:Y:S02]  /*d5e0*/  IMAD.U32 R42, R33, 0x10000, RZ ;  /* 0x00010000212a7824 */ /* 0x000fe400078e00ff */
[----:B------:R-:W-:Y:S01]  /*d5f0*/  FFMA.FTZ R34, R43, R35, R34 ;  /* 0x000000232b227223 */ /* 0x000fe20000010022 */
[----:B------:R-:W-:Y:S02]  /*d600*/  IMAD.U32 R38, R31, 0x10000, RZ ;  /* 0x000100001f267824 */ /* 0x000fe400078e00ff */
[-C--:B------:R-:W-:Y:S01]  /*d610*/  FMUL.FTZ R35, R44, R7.reuse ;  /* 0x000000072c237220 */ /* 0x080fe20000410000 */
[-C--:B------:R-:W-:Y:S01]  /*d620*/  FMUL.FTZ R31, R42, R6.reuse ;  /* 0x000000062a1f7220 */ /* 0x080fe20000410000 */
[----:B------:R-:W-:Y:S01]  /*d630*/  FMUL.FTZ R37, R40, R7 ;  /* 0x0000000728257220 */ /* 0x000fe20000410000 */
[----:B------:R-:W-:Y:S01]  /*d640*/  FMUL.FTZ R33, R38, R6 ;  /* 0x0000000626217220 */ /* 0x000fe20000410000 */
[----:B------:R-:W-:Y:S01]  /*d650*/  FFMA.FTZ R7, R40, R32, -R35 ;  /* 0x0000002028077223 */ /* 0x000fe20000010823 */
[----:B------:R-:W-:Y:S01]  /*d660*/  FFMA.FTZ R6, R38, R30, -R31 ;  /* 0x0000001e26067223 */ /* 0x000fe2000001081f */
[----:B------:R-:W-:Y:S01]  /*d670*/  FFMA.FTZ R32, R44, R32, R37 ;  /* 0x000000202c207223 */ /* 0x000fe20000010025 */
[----:B------:R-:W-:Y:S01]  /*d680*/  FFMA.FTZ R33, R42, R30, R33 ;  /* 0x0000001e2a217223 */ /* 0x000fe20000010021 */
[----:B------:R-:W-:-:S02]  /*d690*/  F2FP.BF16.F32.PACK_AB R4, R39, R4 ;  /* 0x000000042704723e */ /* 0x000fc400000010ff */
[----:B------:R-:W-:Y:S02]  /*d6a0*/  F2FP.BF16.F32.PACK_AB R5, R34, R5 ;  /* 0x000000052205723e */ /* 0x000fe400000010ff */
[----:B------:R-:W-:Y:S02]  /*d6b0*/  F2FP.BF16.F32.PACK_AB R6, R33, R6 ;  /* 0x000000062106723e */ /* 0x000fe400000010ff */
[----:B------:R-:W-:-:S05]  /*d6c0*/  F2FP.BF16.F32.PACK_AB R7, R32, R7 ;  /* 0x000000072007723e */ /* 0x000fca00000010ff */
[----:B------:R1:W-:Y:S02]  /*d6d0*/  STS.128 [R8+0x2000], R4 ;  /* 0x0020000408007388 */ /* 0x0003e40000000c00 */
.L_x_596:
[----:B------:R-:W-:Y:S05]  /*d6e0*/  BSYNC B1 ;  /* 0x0000000000017941 */ /* 0x000fea0003800000 */
.L_x_595:
[----:B------:R-:W-:Y:S04]  /*d6f0*/  BSSY B1, `(.L_x_597) ;  /* 0x0000028000017945 */ /* 0x000fe80003800000 */
[----:B------:R-:W-:Y:S05]  /*d700*/  @P2 BRA `(.L_x_598) ;  /* 0x0000000000982947 */ /* 0x000fea0003800000 */
[----:B01----:R-:W0:Y:S01]  /*d710*/  LDS.128 R4, [R9+0x12400] ;  /* 0x0124000009047984 */ /* 0x003e220000000c00 */
        /* <DEDUP_REMOVED lines=37> */
.L_x_598:
[----:B------:R-:W-:Y:S05]  /*d970*/  BSYNC B1 ;  /* 0x0000000000017941 */ /* 0x000fea0003800000 */
.L_x_597:
[----:B------:R-:W-:Y:S04]  /*d980*/  BSSY B1, `(.L_x_599) ;  /* 0x0000028000017945 */ /* 0x000fe80003800000 */
[----:B------:R-:W-:Y:S05]  /*d990*/  @P3 BRA `(.L_x_600) ;  /* 0x0000000000983947 */ /* 0x000fea0003800000 */
[----:B012---:R-:W0:Y:S01]  /*d9a0*/  LDS.128 R4, [R8+0x6000] ;  /* 0x0060000008047984 */ /* 0x007e220000000c00 */
        /* <DEDUP_REMOVED lines=37> */
.L_x_600:
[----:B------:R-:W-:Y:S05]  /*dc00*/  BSYNC B1 ;  /* 0x0000000000017941 */ /* 0x000fea0003800000 */
.L_x_599:
[----:B------:R-:W-:Y:S04]  /*dc10*/  BSSY B1, `(.L_x_601) ;  /* 0x0000028000017945 */ /* 0x000fe80003800000 */
[----:B------:R-:W-:Y:S05]  /*dc20*/  @P4 BRA `(.L_x_602) ;  /* 0x0000000000984947 */ /* 0x000fea0003800000 */
[----:B0123--:R-:W0:Y:S01]  /*dc30*/  LDS.128 R4, [R9+0x16400] ;  /* 0x0164000009047984 */ /* 0x00fe220000000c00 */
        /* <DEDUP_REMOVED lines=37> */
.L_x_602:
[----:B------:R-:W-:Y:S05]  /*de90*/  BSYNC B1 ;  /* 0x0000000000017941 */ /* 0x000fea0003800000 */
.L_x_601:
[----:B------:R-:W-:Y:S05]  /*dea0*/  @P5 BRA `(.L_x_592) ;  /* 0x0000002c007c5947 */ /* 0x000fea0003800000 */
[----:B01234-:R-:W0:Y:S01]  /*deb0*/  LDS.128 R4, [R8+0xa000] ;  /* 0x00a0000008047984 */ /* 0x01fe220000000c00 */
        /* <DEDUP_REMOVED lines=17> */
[----:B------:R-:W-:Y:S01]  /*dfd0*/  FMUL.FTZ R15, R24, R5 ;  /* 0x00000005180f7220 */ /* 0x000fe20000410000 */
        /* <DEDUP_REMOVED lines=18> */
[----:B------:R0:W-:Y:S01]  /*e100*/  STS.128 [R8+0xa000], R4 ;  /* 0x00a0000408007388 */ /* 0x0001e20000000c00 */
[----:B------:R-:W-:Y:S05]  /*e110*/  BRA `(.L_x_592) ;  /* 0x0000002800e07947 */ /* 0x000fea0003800000 */
.L_x_574:
[----:B------:R-:W-:-:S03]  /*e120*/  UMOV UR4, 0xffffffff ;  /* 0xffffffff00047882 */ /* 0x000fc60000000000 */
[----:B------:R-:W-:Y:S05]  /*e130*/  BRA.DIV UR4, `(.L_x_603) ;  /* 0x0000011a04fc7947 */ /* 0x000fea000b800000 */
[----:B------:R0:W1:Y:S04]  /*e140*/  SHFL.IDX PT, R3, R25, RZ, 0x1c1f ;  /* 0x001c1fff19037589 */ /* 0x00006800000e0000 */
[----:B------:R0:W2:Y:S04]  /*e150*/  SHFL.IDX PT, R0, R24, RZ, 0x1c1f ;  /* 0x001c1fff18007589 */ /* 0x0000a800000e0000 */
[----:B------:R0:W3:Y:S04]  /*e160*/  SHFL.IDX PT, R21, R27, RZ, 0x1c1f ;  /* 0x001c1fff1b157589 */ /* 0x0000e800000e0000 */
[----:B------:R0:W0:Y:S02]  /*e170*/  SHFL.IDX PT, R20, R26, RZ, 0x1c1f ;  /* 0x001c1fff1a147589 */ /* 0x00002400000e0000 */
.L_x_826:
[----:B------:R-:W-:Y:S01]  /*e180*/  ULDC UR4, c[0x0][0x448] ;  /* 0x0001120000047ab9 */ /* 0x000fe20000000800 */
[----:B------:R-:W-:Y:S01]  /*e190*/  BSSY B1, `(.L_x_604) ;  /* 0x0000037000017945 */ /* 0x000fe20003800000 */
[----:B------:R-:W-:Y:S01]  /*e1a0*/  IMAD R37, R146, UR4, RZ ;  /* 0x0000000492257c24 */ /* 0x000fe2000f8e02ff */
[----:B------:R-:W-:Y:S02]  /*e1b0*/  CS2R R4, SRZ ;  /* 0x0000000000047805 */ /* 0x000fe4000001ff00 */
[----:B------:R-:W-:Y:S02]  /*e1c0*/  CS2R R8, SRZ ;  /* 0x0000000000087805 */ /* 0x000fe4000001ff00 */
[----:B------:R-:W-:Y:S02]  /*e1d0*/  CS2R R10, SRZ ;  /* 0x00000000000a7805 */ /* 0x000fe4000001ff00 */
[----:B------:R-:W-:Y:S02]  /*e1e0*/  CS2R R12, SRZ ;  /* 0x00000000000c7805 */ /* 0x000fe4000001ff00 */
[----:B------:R-:W-:Y:S01]  /*e1f0*/  ISETP.GE.AND P0, PT, R6, R37, PT ;  /* 0x000000250600720c */ /* 0x000fe20003f06270 */
[----:B------:R-:W-:Y:S01]  /*e200*/  IMAD R37, R29, -0x80, R37 ;  /* 0xffffff801d257824 */ /* 0x000fe200078e0225 */
[----:B------:R-:W-:-:S02]  /*e210*/  CS2R R6, SRZ ;  /* 0x0000000000067805 */ /* 0x000fc4000001ff00 */
[----:B------:R-:W-:Y:S02]  /*e220*/  CS2R R14, SRZ ;  /* 0x00000000000e7805 */ /* 0x000fe4000001ff00 */
[----:B0-----:R-:W-:Y:S02]  /*e230*/  CS2R R24, SRZ ;  /* 0x0000000000187805 */ /* 0x001fe4000001ff00 */
[----:B------:R-:W-:Y:S02]  /*e240*/  CS2R R26, SRZ ;  /* 0x00000000001a7805 */ /* 0x000fe4000001ff00 */
[----:B------:R-:W-:Y:S02]  /*e250*/  CS2R R28, SRZ ;  /* 0x00000000001c7805 */ /* 0x000fe4000001ff00 */
[----:B------:R-:W-:Y:S02]  /*e260*/  CS2R R30, SRZ ;  /* 0x00000000001e7805 */ /* 0x000fe4000001ff00 */
[----:B----4-:R-:W-:-:S02]  /*e270*/  CS2R R32, SRZ ;  /* 0x0000000000207805 */ /* 0x010fc4000001ff00 */
[----:B------:R-:W-:Y:S01]  /*e280*/  CS2R R34, SRZ ;  /* 0x0000000000227805 */ /* 0x000fe2000001ff00 */
[----:B------:R-:W-:Y:S06]  /*e290*/  @P0 BRA `(.L_x_605) ;  /* 0x0000000000980947 */ /* 0x000fec0003800000 */
[----:B------:R-:W-:Y:S01]  /*e2a0*/  ULDC UR4, c[0x0][0x3f4] ;  /* 0x0000fd0000047ab9 */ /* 0x000fe20000000800 */
[C---:B------:R-:W-:Y:S01]  /*e2b0*/  VIADD R4, R16.reuse, 0x20 ;  /* 0x0000002010047836 */ /* 0x040fe20000000000 */
[C---:B------:R-:W-:Y:S01]  /*e2c0*/  ISETP.GE.AND P2, PT, R16.reuse, UR4, PT ;  /* 0x0000000410007c0c */ /* 0x040fe2000bf46270 */
[----:B------:R-:W-:Y:S01]  /*e2d0*/  VIADD R5, R16, 0x40 ;  /* 0x0000004010057836 */ /* 0x000fe20000000000 */
[----:B------:R-:W-:Y:S02]  /*e2e0*/  CS2R R28, SRZ ;  /* 0x00000000001c7805 */ /* 0x000fe4000001ff00 */
[----:B------:R-:W-:Y:S02]  /*e2f0*/  CS2R R30, SRZ ;  /* 0x00000000001e7805 */ /* 0x000fe4000001ff00 */
[----:B------:R-:W-:Y:S01]  /*e300*/  ISETP.GE.AND P3, PT, R4, UR4, PT ;  /* 0x0000000404007c0c */ /* 0x000fe2000bf66270 */
[----:B--2---:R-:W-:Y:S01]  /*e310*/  IMAD.MOV.U32 R4, RZ, RZ, R0 ;  /* 0x000000ffff047224 */ /* 0x004fe200078e0000 */
[----:B------:R-:W-:Y:S01]  /*e320*/  ISETP.GE.AND P4, PT, R5, UR4, PT ;  /* 0x0000000405007c0c */ /* 0x000fe2000bf86270 */
[----:B-1----:R-:W-:Y:S01]  /*e330*/  IMAD.MOV.U32 R5, RZ, RZ, R3 ;  /* 0x000000ffff057224 */ /* 0x002fe200078e0003 */
[----:B------:R-:W-:-:S02]  /*e340*/  CS2R R8, SRZ ;  /* 0x0000000000087805 */ /* 0x000fc4000001ff00 */
[----:B------:R-:W-:Y:S02]  /*e350*/  CS2R R10, SRZ ;  /* 0x00000000000a7805 */ /* 0x000fe4000001ff00 */
[----:B------:R-:W-:Y:S02]  /*e360*/  CS2R R32, SRZ ;  /* 0x0000000000207805 */ /* 0x000fe4000001ff00 */
[----:B------:R-:W-:Y:S02]  /*e370*/  CS2R R34, SRZ ;  /* 0x0000000000227805 */ /* 0x000fe4000001ff00 */
[----:B------:R-:W-:Y:S01]  /*e380*/  @!P2 SHF.L.U32 R49, R16, 0x1, RZ ;  /* 0x000000011031a819 */ /* 0x000fe200000006ff */
[----:B------:R-:W-:-:S03]  /*e390*/  @!P3 IMAD.SHL.U32 R41, R162, 0x8, RZ ;  /* 0x00000008a229b824 */ /* 0x000fc600078e00ff */
[-C--:B------:R-:W-:Y:S01]  /*e3a0*/  @!P2 IADD3 R46, P0, R0, R49.reuse, RZ ;  /* 0x00000031002ea210 */ /* 0x080fe20007f1e0ff */
[----:B------:R-:W-:Y:S01]  /*e3b0*/  @!P4 IMAD.SHL.U32 R45, R163, 0x8, RZ ;  /* 0x00000008a32dc824 */ /* 0x000fe200078e00ff */
[----:B------:R-:W-:Y:S01]  /*e3c0*/  @!P2 IADD3 R48, P1, R20, R49, RZ ;  /* 0x000000311430a210 */ /* 0x000fe20007f3e0ff */
[----:B------:R-:W-:Y:S01]  /*e3d0*/  @!P3 IMAD.WIDE R38, R41, 0x2, R4 ;  /* 0x000000022926b825 */ /* 0x000fe200078e0204 */
[----:B------:R-:W-:Y:S02]  /*e3e0*/  @!P2 SHF.L.U64.HI R0, R16, 0x1, R17 ;  /* 0x000000011000a819 */ /* 0x000fe40000010211 */
[----:B------:R-:W-:Y:S02]  /*e3f0*/  CS2R R12, SRZ ;  /* 0x00000000000c7805 */ /* 0x000fe4000001ff00 */
[----:B------:R-:W-:Y:S01]  /*e400*/  CS2R R14, SRZ ;  /* 0x00000000000e7805 */ /* 0x000fe2000001ff00 */
[----:B------:R-:W-:Y:S01]  /*e410*/  @!P4 IMAD.WIDE R42, R45, 0x2, R4 ;  /* 0x000000022d2ac825 */ /* 0x000fe200078e0204 */
[----:B------:R-:W-:-:S02]  /*e420*/  CS2R R24, SRZ ;  /* 0x0000000000187805 */ /* 0x000fc4000001ff00 */
[----:B------:R-:W-:Y:S02]  /*e430*/  CS2R R26, SRZ ;  /* 0x00000000001a7805 */ /* 0x000fe4000001ff00 */
[----:B------:R-:W-:Y:S02]  /*e440*/  CS2R R4, SRZ ;  /* 0x0000000000047805 */ /* 0x000fe4000001ff00 */
[----:B------:R-:W-:Y:S01]  /*e450*/  CS2R R6, SRZ ;  /* 0x0000000000067805 */ /* 0x000fe2000001ff00 */
[--C-:B---3--:R-:W-:Y:S01]  /*e460*/  @!P3 IMAD.WIDE R40, R41, 0x2, R20.reuse ;  /* 0x000000022928b825 */ /* 0x108fe200078e0214 */
[----:B------:R0:W5:Y:S03]  /*e470*/  @!P3 LD.E.128 R28, desc[UR60][R38.64] ;  /* 0x0000003c261cb980 */ /* 0x000166000c101d00 */
[----:B------:R-:W-:Y:S01]  /*e480*/  @!P4 IMAD.WIDE R44, R45, 0x2, R20 ;  /* 0x000000022d2cc825 */ /* 0x000fe200078e0214 */
[----:B------:R0:W5:Y:S03]  /*e490*/  @!P3 LD.E.128 R8, desc[UR60][R40.64] ;  /* 0x0000003c2808b980 */ /* 0x000166000c101d00 */
[--C-:B------:R-:W-:Y:S01]  /*e4a0*/  @!P2 IMAD.X R47, R3, 0x1, R0.reuse, P0 ;  /* 0x00000001032fa824 */ /* 0x100fe200000e0600 */
[----:B------:R0:W5:Y:S01]  /*e4b0*/  @!P4 LD.E.128 R32, desc[UR60][R42.64] ;  /* 0x0000003c2a20c980 */ /* 0x000162000c101d00 */
[----:B------:R-:W-:-:S03]  /*e4c0*/  @!P2 IMAD.X R49, R21, 0x1, R0, P1 ;  /* 0x000000011531a824 */ /* 0x000fc600008e0600 */
[----:B------:R0:W5:Y:S04]  /*e4d0*/  @!P4 LD.E.128 R12, desc[UR60][R44.64] ;  /* 0x0000003c2c0cc980 */ /* 0x000168000c101d00 */
[----:B------:R0:W5:Y:S04]  /*e4e0*/  @!P2 LD.E.128 R24, desc[UR60][R46.64] ;  /* 0x0000003c2e18a980 */ /* 0x000168000c101d00 */
[----:B------:R0:W5:Y:S02]  /*e4f0*/  @!P2 LD.E.128 R4, desc[UR60][R48.64] ;  /* 0x0000003c3004a980 */ /* 0x000164000c101d00 */
.L_x_605:
[----:B------:R-:W-:Y:S05]  /*e500*/  BSYNC B1 ;  /* 0x0000000000017941 */ /* 0x000fea0003800000 */
.L_x_604:
[C---:B------:R-:W-:Y:S01]  /*e510*/  LEA.HI R20, R189.reuse, R189, RZ, 0x1 ;  /* 0x000000bdbd147211 */ /* 0x040fe200078f08ff */
[--C-:B0----5:R-:W-:Y:S01]  /*e520*/  IMAD.MOV.U32 R38, RZ, RZ, R5.reuse ;  /* 0x000000ffff267224 */ /* 0x121fe200078e0005 */
[--C-:B------:R-:W-:Y:S01]  /*e530*/  SHF.R.U64 R55, R4, 0x10, R5.reuse ;  /* 0x0000001004377819 */ /* 0x100fe20000001205 */
[----:B--2---:R-:W-:Y:S01]  /*e540*/  IMAD.MOV.U32 R0, RZ, RZ, R24 ;  /* 0x000000ffff007224 */ /* 0x004fe200078e0018 */
[----:B------:R-:W-:Y:S01]  /*e550*/  LOP3.LUT R20, R20, 0xfffffffe, RZ, 0xc0, !PT ;  /* 0xfffffffe14147812 */ /* 0x000fe200078ec0ff */
[----:B------:R-:W-:Y:S01]  /*e560*/  IMAD.MOV.U32 R41, RZ, RZ, R30 ;  /* 0x000000ffff297224 */ /* 0x000fe200078e001e */
[----:B------:R-:W-:Y:S01]  /*e570*/  SHF.R.U32.HI R53, RZ, 0x10, R5 ;  /* 0x00000010ff357819 */ /* 0x000fe20000011605 */
[----:B------:R-:W-:Y:S01]  /*e580*/  IMAD.MOV.U32 R45, RZ, RZ, R34 ;  /* 0x000000ffff2d7224 */ /* 0x000fe200078e0022 */
[----:B------:R-:W-:Y:S01]  /*e590*/  SHF.R.U64 R67, R24, 0x10, R25 ;  /* 0x0000001018437819 */ /* 0x000fe20000001219 */
[----:B---3--:R-:W-:Y:S01]  /*e5a0*/  IMAD.IADD R21, R189, 0x1, -R20 ;  /* 0x00000001bd157824 */ /* 0x008fe200078e0a14 */
[----:B------:R-:W-:Y:S01]  /*e5b0*/  SHF.R.U64 R65, R26, 0x10, R27 ;  /* 0x000000101a417819 */ /* 0x000fe2000000121b */
[----:B------:R-:W-:Y:S01]  /*e5c0*/  IMAD.MOV.U32 R24, RZ, RZ, R26 ;  /* 0x000000ffff187224 */ /* 0x000fe200078e001a */
[----:B------:R-:W-:Y:S01]  /*e5d0*/  SHF.R.U64 R63, R28, 0x10, R29 ;  /* 0x000000101c3f7819 */ /* 0x000fe2000000121d */
[----:B------:R-:W-:Y:S01]  /*e5e0*/  IMAD.MOV.U32 R26, RZ, RZ, R28 ;  /* 0x000000ffff1a7224 */ /* 0x000fe200078e001c */
[----:B------:R-:W-:Y:S01]  /*e5f0*/  SHF.L.U32 R5, R21, 0x1f, RZ ;  /* 0x0000001f15057819 */ /* 0x000fe200000006ff */
[--C-:B------:R-:W-:Y:S01]  /*e600*/  IMAD.MOV.U32 R42, RZ, RZ, R31.reuse ;  /* 0x000000ffff2a7224 */ /* 0x100fe200078e001f */
[----:B------:R-:W-:Y:S01]  /*e610*/  SHF.R.U64 R58, R30, 0x10, R31 ;  /* 0x000000101e3a7819 */ /* 0x000fe2000000121f */
[----:B------:R-:W-:Y:S01]  /*e620*/  IMAD.MOV.U32 R43, RZ, RZ, R32 ;  /* 0x000000ffff2b7224 */ /* 0x000fe200078e0020 */
[----:B------:R-:W0:Y:S01]  /*e630*/  SYNCS.PHASECHK.TRANS64.TRYWAIT P0, [R2+URZ+0x2a800], R5 ;  /* 0x02a80005020075a7 */ /* 0x000e22000800017f */
[----:B-1----:R-:W-:Y:S01]  /*e640*/  MOV R3, R25 ;  /* 0x0000001900037202 */ /* 0x002fe20000000f00 */
[----:B------:R-:W-:Y:S01]  /*e650*/  IMAD.MOV.U32 R46, RZ, RZ, R35 ;  /* 0x000000ffff2e7224 */ /* 0x000fe200078e0023 */
[----:B------:R-:W-:Y:S01]  /*e660*/  SHF.R.U32.HI R64, RZ, 0x10, R25 ;  /* 0x00000010ff407819 */ /* 0x000fe20000011619 */
[----:B------:R-:W-:Y:S01]  /*e670*/  IMAD.MOV.U32 R25, RZ, RZ, R27 ;  /* 0x000000ffff197224 */ /* 0x000fe200078e001b */
[----:B------:R-:W-:Y:S01]  /*e680*/  SHF.R.U64 R54, R34, 0x10, R35 ;  /* 0x0000001022367819 */ /* 0x000fe20000001223 */
[----:B------:R-:W-:Y:S01]  /*e690*/  IMAD.MOV.U32 R20, RZ, RZ, R4 ;  /* 0x000000ffff147224 */ /* 0x000fe200078e0004 */
[----:B------:R-:W-:Y:S01]  /*e6a0*/  SHF.R.U32.HI R62, RZ, 0x10, R27 ;  /* 0x00000010ff3e7819 */ /* 0x000fe2000001161b */
[----:B------:R-:W-:Y:S01]  /*e6b0*/  IMAD.MOV.U32 R27, RZ, RZ, R29 ;  /* 0x000000ffff1b7224 */ /* 0x000fe200078e001d */
[----:B------:R-:W-:Y:S01]  /*e6c0*/  PRMT R34, R24, 0x5410, R65 ;  /* 0x0000541018227816 */ /* 0x000fe20000000041 */
[----:B------:R-:W-:Y:S01]  /*e6d0*/  IMAD.MOV.U32 R39, RZ, RZ, R6 ;  /* 0x000000ffff277224 */ /* 0x000fe200078e0006 */
[----:B------:R-:W-:Y:S01]  /*e6e0*/  SHF.R.U32.HI R60, RZ, 0x10, R29 ;  /* 0x00000010ff3c7819 */ /* 0x000fe2000001161d */
[----:B------:R-:W-:Y:S01]  /*e6f0*/  IMAD.MOV.U32 R40, RZ, RZ, R7 ;  /* 0x000000ffff287224 */ /* 0x000fe200078e0007 */
[----:B------:R-:W-:Y:S01]  /*e700*/  SHF.R.U32.HI R61, RZ, 0x10, R31 ;  /* 0x00000010ff3d7819 */ /* 0x000fe2000001161f */
[----:B------:R-:W-:Y:S01]  /*e710*/  IMAD.MOV.U32 R29, RZ, RZ, R9 ;  /* 0x000000ffff1d7224 */ /* 0x000fe200078e0009 */
[----:B------:R-:W-:Y:S01]  /*e720*/  PRMT R24, R26, 0x5410, R63 ;  /* 0x000054101a187816 */ /* 0x000fe2000000003f */
[----:B------:R-:W-:Y:S01]  /*e730*/  IMAD.MOV.U32 R30, RZ, RZ, R10 ;  /* 0x000000ffff1e7224 */ /* 0x000fe200078e000a */
[----:B------:R-:W-:Y:S01]  /*e740*/  PRMT R26, R41, 0x5410, R58 ;  /* 0x00005410291a7816 */ /* 0x000fe2000000003a */
[----:B------:R-:W-:Y:S01]  /*e750*/  IMAD.MOV.U32 R31, RZ, RZ, R11 ;  /* 0x000000ffff1f7224 */ /* 0x000fe200078e000b */
[--C-:B------:R-:W-:Y:S01]  /*e760*/  SHF.R.U64 R56, R32, 0x10, R33.reuse ;  /* 0x0000001020387819 */ /* 0x100fe20000001221 */
[----:B------:R-:W-:Y:S01]  /*e770*/  BSSY B1, `(.L_x_606) ;  /* 0x0000027000017945 */ /* 0x000fe20003800000 */
[----:B------:R-:W-:Y:S01]  /*e780*/  MOV R44, R33 ;  /* 0x00000021002c7202 */ /* 0x000fe20000000f00 */
[----:B------:R-:W-:Y:S01]  /*e790*/  IMAD.MOV.U32 R4, RZ, RZ, R12 ;  /* 0x000000ffff047224 */ /* 0x000fe200078e000c */
[----:B------:R-:W-:Y:S01]  /*e7a0*/  SHF.R.U32.HI R59, RZ, 0x10, R33 ;  /* 0x00000010ff3b7819 */ /* 0x000fe20000011621 */
[----:B------:R-:W-:Y:S01]  /*e7b0*/  IMAD.MOV.U32 R21, RZ, RZ, R15 ;  /* 0x000000ffff157224 */ /* 0x000fe200078e000f */
[----:B------:R-:W-:-:S02]  /*e7c0*/  SHF.R.U32.HI R57, RZ, 0x10, R35 ;  /* 0x00000010ff397819 */ /* 0x000fc40000011623 */
[----:B------:R-:W-:Y:S01]  /*e7d0*/  SHF.R.U64 R52, R6, 0x10, R7 ;  /* 0x0000001006347819 */ /* 0x000fe20000001207 */
[----:B------:R-:W-:Y:S01]  /*e7e0*/  IMAD.MOV.U32 R6, RZ, RZ, R13 ;  /* 0x000000ffff067224 */ /* 0x000fe200078e000d */
[----:B------:R-:W-:Y:S01]  /*e7f0*/  SHF.R.U32.HI R51, RZ, 0x10, R7 ;  /* 0x00000010ff337819 */ /* 0x000fe20000011607 */
[----:B------:R-:W-:Y:S01]  /*e800*/  IMAD.MOV.U32 R7, RZ, RZ, R14 ;  /* 0x000000ffff077224 */ /* 0x000fe200078e000e */
[----:B------:R-:W-:Y:S02]  /*e810*/  MOV R28, R8 ;  /* 0x00000008001c7202 */ /* 0x000fe40000000f00 */
[--C-:B------:R-:W-:Y:S02]  /*e820*/  SHF.R.U64 R49, R8, 0x10, R9.reuse ;  /* 0x0000001008317819 */ /* 0x100fe40000001209 */
[----:B------:R-:W-:Y:S02]  /*e830*/  SHF.R.U32.HI R50, RZ, 0x10, R9 ;  /* 0x00000010ff327819 */ /* 0x000fe40000011609 */
[----:B------:R-:W-:-:S02]  /*e840*/  SHF.R.U64 R47, R10, 0x10, R11 ;  /* 0x000000100a2f7819 */ /* 0x000fc4000000120b */
[----:B------:R-:W-:Y:S02]  /*e850*/  SHF.R.U32.HI R48, RZ, 0x10, R11 ;  /* 0x00000010ff307819 */ /* 0x000fe4000001160b */
[----:B------:R-:W-:Y:S02]  /*e860*/  VIMNMX R41, R37, 0x80, PT ;  /* 0x0000008025297848 */ /* 0x000fe40003fe0100 */
[----:B------:R-:W-:Y:S02]  /*e870*/  PRMT R35, R25, 0x5410, R62 ;  /* 0x0000541019237816 */ /* 0x000fe4000000003e */
[--C-:B------:R-:W-:Y:S02]  /*e880*/  SHF.R.U64 R11, R12, 0x10, R13.reuse ;  /* 0x000000100c0b7819 */ /* 0x100fe4000000120d */
[----:B------:R-:W-:Y:S02]  /*e890*/  SHF.R.U32.HI R9, RZ, 0x10, R13 ;  /* 0x00000010ff097819 */ /* 0x000fe4000001160d */
[----:B------:R-:W-:-:S02]  /*e8a0*/  PRMT R32, R0, 0x5410, R67 ;  /* 0x0000541000207816 */ /* 0x000fc40000000043 */
[----:B------:R-:W-:Y:S02]  /*e8b0*/  PRMT R33, R3, 0x5410, R64 ;  /* 0x0000541003217816 */ /* 0x000fe40000000040 */
[----:B------:R-:W-:Y:S02]  /*e8c0*/  PRMT R25, R27, 0x5410, R60 ;  /* 0x000054101b197816 */ /* 0x000fe4000000003c */
[--C-:B------:R-:W-:Y:S02]  /*e8d0*/  SHF.R.U64 R10, R14, 0x10, R15.reuse ;  /* 0x000000100e0a7819 */ /* 0x100fe4000000120f */
[----:B------:R-:W-:Y:S02]  /*e8e0*/  SHF.R.U32.HI R8, RZ, 0x10, R15 ;  /* 0x00000010ff087819 */ /* 0x000fe4000001160f */
[----:B------:R-:W-:Y:S02]  /*e8f0*/  PRMT R27, R42, 0x5410, R61 ;  /* 0x000054102a1b7816 */ /* 0x000fe4000000003d */
[----:B------:R-:W-:-:S02]  /*e900*/  PRMT R0, R43, 0x5410, R56 ;  /* 0x000054102b007816 */ /* 0x000fc40000000038 */
[----:B------:R-:W-:Y:S02]  /*e910*/  PRMT R3, R44, 0x5410, R59 ;  /* 0x000054102c037816 */ /* 0x000fe4000000003b */
[----:B------:R-:W-:Y:S02]  /*e920*/  PRMT R12, R45, 0x5410, R54 ;  /* 0x000054102d0c7816 */ /* 0x000fe40000000036 */
[----:B------:R-:W-:Y:S02]  /*e930*/  PRMT R13, R46, 0x5410, R57 ;  /* 0x000054102e0d7816 */ /* 0x000fe40000000039 */
[----:B------:R-:W-:Y:S02]  /*e940*/  PRMT R37, R20, 0x5410, R55 ;  /* 0x0000541014257816 */ /* 0x000fe40000000037 */
[----:B------:R-:W-:Y:S02]  /*e950*/  ISETP.GE.AND P1, PT, R165, R41, PT ;  /* 0x00000029a500720c */ /* 0x000fe40003f26270 */
[----:B------:R-:W-:-:S02]  /*e960*/  PRMT R38, R38, 0x5410, R53 ;  /* 0x0000541026267816 */ /* 0x000fc40000000035 */
[----:B------:R-:W-:Y:S02]  /*e970*/  PRMT R39, R39, 0x5410, R52 ;  /* 0x0000541027277816 */ /* 0x000fe40000000034 */
[----:B------:R-:W-:Y:S02]  /*e980*/  PRMT R40, R40, 0x5410, R51 ;  /* 0x0000541028287816 */ /* 0x000fe40000000033 */
[----:B------:R-:W-:Y:S02]  /*e990*/  PRMT R28, R28, 0x5410, R49 ;  /* 0x000054101c1c7816 */ /* 0x000fe40000000031 */
[----:B------:R-:W-:Y:S02]  /*e9a0*/  PRMT R29, R29, 0x5410, R50 ;  /* 0x000054101d1d7816 */ /* 0x000fe40000000032 */
[----:B------:R-:W-:Y:S02]  /*e9b0*/  PRMT R30, R30, 0x5410, R47 ;  /* 0x000054101e1e7816 */ /* 0x000fe4000000002f */
[----:B------:R-:W-:Y:S01]  /*e9c0*/  PRMT R31, R31, 0x5410, R48 ;  /* 0x000054101f1f7816 */ /* 0x000fe20000000030 */
[----:B0-----:R-:W-:Y:S06]  /*e9d0*/  @!P0 BRA `(.L_x_607) ;  /* 0x0000011400488947 */ /* 0x001fec0003800000 */
.L_x_827:
[----:B------:R-:W-:Y:S05]  /*e9e0*/  BSYNC B1 ;  /* 0x0000000000017941 */ /* 0x000fea0003800000 */
.L_x_606:
[----:B------:R-:W-:Y:S01]  /*e9f0*/  BSSY B1, `(.L_x_608) ;  /* 0x0000119000017945 */ /* 0x000fe20003800000 */
[----:B------:R-:W-:Y:S02]  /*ea00*/  PRMT R14, R4, 0x5410, R11 ;  /* 0x00005410040e7816 */ /* 0x000fe4000000000b */
[----:B------:R-:W-:Y:S02]  /*ea10*/  PRMT R15, R6, 0x5410, R9 ;  /* 0x00005410060f7816 */ /* 0x000fe40000000009 */
[----:B------:R-:W-:Y:S02]  /*ea20*/  PRMT R20, R7, 0x5410, R10 ;  /* 0x0000541007147816 */ /* 0x000fe4000000000a */
[----:B------:R-:W-:Y:S01]  /*ea30*/  PRMT R21, R21, 0x5410, R8 ;  /* 0x0000541015157816 */ /* 0x000fe20000000008 */
[----:B------:R-:W-:Y:S06]  /*ea40*/  @P1 BRA `(.L_x_609) ;  /* 0x00000010004c1947 */ /* 0x000fec0003800000 */
[----:B------:R-:W1:Y:S01]  /*ea50*/  LDC R42, c[0x0][0x3f4] ;  /* 0x0000fd00ff2a7b82 */ /* 0x000e620000000800 */
[C---:B------:R-:W-:Y:S01]  /*ea60*/  VIADD R7, R16.reuse, 0x40 ;  /* 0x0000004010077836 */ /* 0x040fe20000000000 */
[C---:B0-----:R-:W-:Y:S01]  /*ea70*/  IADD3 R5, R16.reuse, 0x20, RZ ;  /* 0x0000002010057810 */ /* 0x041fe20007ffe0ff */
[----:B------:R-:W-:Y:S01]  /*ea80*/  BSSY B2, `(.L_x_610) ;  /* 0x000005f000027945 */ /* 0x000fe20003800000 */
[-C--:B-1----:R-:W-:Y:S02]  /*ea90*/  ISETP.GE.AND P0, PT, R16, R42.reuse, PT ;  /* 0x0000002a1000720c */ /* 0x082fe40003f06270 */
[-C--:B------:R-:W-:Y:S02]  /*eaa0*/  ISETP.GE.AND P1, PT, R5, R42.reuse, PT ;  /* 0x0000002a0500720c */ /* 0x080fe40003f26270 */
[----:B------:R-:W-:-:S09]  /*eab0*/  ISETP.GE.AND P2, PT, R7, R42, PT ;  /* 0x0000002a0700720c */ /* 0x000fd20003f46270 */
[----:B------:R-:W-:Y:S05]  /*eac0*/  @P0 BRA `(.L_x_611) ;  /* 0x0000000400680947 */ /* 0x000fea0003800000 */
[----:B------:R-:W-:Y:S01]  /*ead0*/  LEA.HI R6, R42, R191, RZ, 0x1d ;  /* 0x000000bf2a067211 */ /* 0x000fe200078fe8ff */
[----:B------:R-:W-:Y:S01]  /*eae0*/  IMAD.U32 R54, R37, 0x10000, RZ ;  /* 0x0001000025367824 */ /* 0x000fe200078e00ff */
[----:B------:R-:W-:Y:S01]  /*eaf0*/  LOP3.LUT R4, R176, 0x38, R16, 0xf8, !PT ;  /* 0x00000038b0047812 */ /* 0x000fe200078ef810 */
[----:B------:R-:W-:Y:S01]  /*eb00*/  IMAD.U32 R52, R32, 0x10000, RZ ;  /* 0x0001000020347824 */ /* 0x000fe200078e00ff */
[----:B------:R-:W-:Y:S01]  /*eb10*/  SHF.R.S32.HI R9, RZ, 0x1f, R6 ;  /* 0x0000001fff097819 */ /* 0x000fe20000011406 */
[----:B------:R-:W-:Y:S01]  /*eb20*/  IMAD.SHL.U32 R7, R6, 0x8, RZ ;  /* 0x0000000806077824 */ /* 0x000fe200078e00ff */
[-C--:B------:R-:W-:Y:S01]  /*eb30*/  LOP3.LUT R5, R4, R177.reuse, RZ, 0x3c, !PT ;  /* 0x000000b104057212 */ /* 0x080fe200078e3cff */
[----:B------:R-:W-:Y:S01]  /*eb40*/  IMAD.U32 R53, R38, 0x10000, RZ ;  /* 0x0001000026357824 */ /* 0x000fe200078e00ff */
[----:B------:R-:W-:Y:S02]  /*eb50*/  LEA.HI R9, R9, R6, RZ, 0x3 ;  /* 0x0000000609097211 */ /* 0x000fe400078f18ff */
[----:B------:R-:W-:Y:S01]  /*eb60*/  LOP3.LUT R4, R176, 0x38, R7, 0xf8, !PT ;  /* 0x00000038b0047812 */ /* 0x000fe200078ef807 */
[----:B------:R-:W-:Y:S01]  /*eb70*/  IMAD.IADD R5, R178, 0x1, R5 ;  /* 0x00000001b2057824 */ /* 0x000fe200078e0205 */
[----:B------:R-:W-:Y:S01]  /*eb80*/  LOP3.LUT R51, R37, 0xffff0000, RZ, 0xc0, !PT ;  /* 0xffff000025337812 */ /* 0x000fe200078ec0ff */
[----:B------:R-:W-:Y:S01]  /*eb90*/  IMAD.SHL.U32 R9, R9, 0x400, RZ ;  /* 0x0000040009097824 */ /* 0x000fe200078e00ff */
[----:B------:R-:W-:Y:S01]  /*eba0*/  LOP3.LUT R4, R4, R177, RZ, 0x3c, !PT ;  /* 0x000000b104047212 */ /* 0x000fe200078e3cff */
[----:B------:R-:W-:-:S03]  /*ebb0*/  IMAD R61, R5, 0x2, R2 ;  /* 0x00000002053d7824 */ /* 0x000fc600078e0202 */
[----:B------:R-:W-:-:S04]  /*ebc0*/  LOP3.LUT R9, R9, 0x7fffe000, RZ, 0xc0, !PT ;  /* 0x7fffe00009097812 */ /* 0x000fc800078ec0ff */
[----:B------:R-:W-:Y:S02]  /*ebd0*/  IADD3 R9, R4, R9, R178 ;  /* 0x0000000904097210 */ /* 0x000fe40007ffe0b2 */
[----:B------:R-:W0:Y:S03]  /*ebe0*/  LDS.128 R4, [R61+0xc400] ;  /* 0x00c400003d047984 */ /* 0x000e260000000c00 */
[----:B------:R-:W-:-:S05]  /*ebf0*/  IMAD R62, R9, 0x2, R2 ;  /* 0x00000002093e7824 */ /* 0x000fca00078e0202 */
[----:B------:R-:W1:Y:S01]  /*ec00*/  LDS.128 R8, [R62+0xc400] ;  /* 0x00c400003e087984 */ /* 0x000e620000000c00 */
[C---:B0-----:R-:W-:Y:S01]  /*ec10*/  IMAD.U32 R43, R4.reuse, 0x10000, RZ ;  /* 0x00010000042b7824 */ /* 0x041fe200078e00ff */
[----:B------:R-:W-:Y:S01]  /*ec20*/  LOP3.LUT R4, R4, 0xffff0000, RZ, 0xc0, !PT ;  /* 0xffff000004047812 */ /* 0x000fe200078ec0ff */
[C---:B------:R-:W-:Y:S01]  /*ec30*/  IMAD.U32 R45, R6.reuse, 0x10000, RZ ;  /* 0x00010000062d7824 */ /* 0x040fe200078e00ff */
[----:B------:R-:W-:Y:S01]  /*ec40*/  SHF.L.U32 R44, R5, 0x10, RZ ;  /* 0x00000010052c7819 */ /* 0x000fe200000006ff */
[----:B------:R-:W-:Y:S01]  /*ec50*/  IMAD.U32 R46, R7, 0x10000, RZ ;  /* 0x00010000072e7824 */ /* 0x000fe200078e00ff */
[----:B------:R-:W-:Y:S02]  /*ec60*/  LOP3.LUT R6, R6, 0xffff0000, RZ, 0xc0, !PT ;  /* 0xffff000006067812 */ /* 0x000fe400078ec0ff */
[----:B------:R-:W-:Y:S01]  /*ec70*/  LOP3.LUT R5, R5, 0xffff0000, RZ, 0xc0, !PT ;  /* 0xffff000005057812 */ /* 0x000fe200078ec0ff */
[C---:B-1----:R-:W-:Y:S01]  /*ec80*/  IMAD.U32 R47, R8.reuse, 0x10000, RZ ;  /* 0x00010000082f7824 */ /* 0x042fe200078e00ff */
[----:B------:R-:W-:Y:S01]  /*ec90*/  LOP3.LUT R8, R8, 0xffff0000, RZ, 0xc0, !PT ;  /* 0xffff000008087812 */ /* 0x000fe200078ec0ff */
[----:B------:R-:W-:Y:S01]  /*eca0*/  IMAD.U32 R48, R9, 0x10000, RZ ;  /* 0x0001000009307824 */ /* 0x000fe200078e00ff */
[----:B------:R-:W-:Y:S01]  /*ecb0*/  SHF.L.U32 R50, R11, 0x10, RZ ;  /* 0x000000100b327819 */ /* 0x000fe200000006ff */
[C---:B------:R-:W-:Y:S01]  /*ecc0*/  FMUL.FTZ R56, R47.reuse, R54 ;  /* 0x000000362f387220 */ /* 0x040fe20000410000 */
[-C--:B------:R-:W-:Y:S01]  /*ecd0*/  FMUL.FTZ R58, R47, R52.reuse ;  /* 0x000000342f3a7220 */ /* 0x080fe20000410000 */
[----:B------:R-:W-:Y:S01]  /*ece0*/  LOP3.LUT R47, R32, 0xffff0000, RZ, 0xc0, !PT ;  /* 0xffff0000202f7812 */ /* 0x000fe200078ec0ff */
[----:B------:R-:W-:Y:S01]  /*ecf0*/  FMUL.FTZ R55, R8, R51 ;  /* 0x0000003308377220 */ /* 0x000fe20000410000 */
[C---:B------:R-:W-:Y:S01]  /*ed00*/  FFMA.FTZ R56, R43.reuse, R52, -R56 ;  /* 0x000000342b387223 */ /* 0x040fe20000010838 */
[----:B------:R-:W-:Y:S01]  /*ed10*/  FFMA.FTZ R58, R43, R54, R58 ;  /* 0x000000362b3a7223 */ /* 0x000fe2000001003a */
[----:B------:R-:W-:-:S02]  /*ed20*/  IMAD.U32 R43, R33, 0x10000, RZ ;  /* 0x00010000212b7824 */ /* 0x000fc400078e00ff */
[-C--:B------:R-:W-:Y:S01]  /*ed30*/  FMUL.FTZ R57, R8, R47.reuse ;  /* 0x0000002f08397220 */ /* 0x080fe20000410000 */
[----:B------:R-:W-:Y:S01]  /*ed40*/  FFMA.FTZ R55, R4, R47, -R55 ;  /* 0x0000002f04377223 */ /* 0x000fe20000010837 */
[----:B------:R-:W-:Y:S01]  /*ed50*/  FMUL.FTZ R47, R48, R53 ;  /* 0x00000035302f7220 */ /* 0x000fe20000410000 */
[----:B------:R-:W-:Y:S02]  /*ed60*/  IMAD.U32 R49, R10, 0x10000, RZ ;  /* 0x000100000a317824 */ /* 0x000fe400078e00ff */
[----:B------:R-:W-:Y:S01]  /*ed70*/  FMUL.FTZ R52, R48, R43 ;  /* 0x0000002b30347220 */ /* 0x000fe20000410000 */
[----:B------:R-:W-:Y:S01]  /*ed80*/  FFMA.FTZ R57, R4, R51, R57 ;  /* 0x0000003304397223 */ /* 0x000fe20000010039 */
[----:B------:R-:W-:Y:S01]  /*ed90*/  LOP3.LUT R10, R10, 0xffff0000, RZ, 0xc0, !PT ;  /* 0xffff00000a0a7812 */ /* 0x000fe200078ec0ff */
[----:B------:R-:W-:Y:S01]  /*eda0*/  FFMA.FTZ R48, R44, R43, -R47 ;  /* 0x0000002b2c307223 */ /* 0x000fe2000001082f */
[C---:B------:R-:W-:Y:S01]  /*edb0*/  LOP3.LUT R51, R39.reuse, 0xffff0000, RZ, 0xc0, !PT ;  /* 0xffff000027337812 */ /* 0x040fe200078ec0ff */
[----:B------:R-:W-:Y:S01]  /*edc0*/  IMAD.U32 R8, R39, 0x10000, RZ ;  /* 0x0001000027087824 */ /* 0x000fe200078e00ff */
[C---:B------:R-:W-:Y:S01]  /*edd0*/  LOP3.LUT R43, R34.reuse, 0xffff0000, RZ, 0xc0, !PT ;  /* 0xffff0000222b7812 */ /* 0x040fe200078ec0ff */
[----:B------:R-:W-:-:S02]  /*ede0*/  IMAD.U32 R4, R34, 0x10000, RZ ;  /* 0x0001000022047824 */ /* 0x000fc400078e00ff */
[----:B------:R-:W-:Y:S01]  /*edf0*/  FFMA.FTZ R52, R44, R53, R52 ;  /* 0x000000352c347223 */ /* 0x000fe20000010034 */
[C---:B------:R-:W-:Y:S01]  /*ee00*/  FMUL.FTZ R59, R10.reuse, R51 ;  /* 0x000000330a3b7220 */ /* 0x040fe20000410000 */
[C---:B------:R-:W-:Y:S01]  /*ee10*/  FMUL.FTZ R44, R49.reuse, R8 ;  /* 0x00000008312c7220 */ /* 0x040fe20000410000 */
[-C--:B------:R-:W-:Y:S01]  /*ee20*/  FMUL.FTZ R54, R49, R4.reuse ;  /* 0x0000000431367220 */ /* 0x080fe20000410000 */
[----:B------:R-:W-:Y:S01]  /*ee30*/  FMUL.FTZ R10, R10, R43 ;  /* 0x0000002b0a0a7220 */ /* 0x000fe20000410000 */
[----:B------:R-:W-:Y:S02]  /*ee40*/  IMAD.U32 R49, R40, 0x10000, RZ ;  /* 0x0001000028317824 */ /* 0x000fe400078e00ff */
[----:B------:R-:W-:Y:S01]  /*ee50*/  FFMA.FTZ R53, R45, R4, -R44 ;  /* 0x000000042d357223 */ /* 0x000fe2000001082c */
[----:B------:R-:W-:Y:S02]  /*ee60*/  IMAD.U32 R47, R35, 0x10000, RZ ;  /* 0x00010000232f7824 */ /* 0x000fe400078e00ff */
[----:B------:R-:W-:Y:S01]  /*ee70*/  FFMA.FTZ R54, R45, R8, R54 ;  /* 0x000000082d367223 */ /* 0x000fe20000010036 */
[----:B------:R-:W-:Y:S01]  /*ee80*/  FFMA.FTZ R51, R6, R51, R10 ;  /* 0x0000003306337223 */ /* 0x000fe2000001000a */
[----:B------:R-:W-:Y:S01]  /*ee90*/  LOP3.LUT R9, R9, 0xffff0000, RZ, 0xc0, !PT ;  /* 0xffff000009097812 */ /* 0x000fe200078ec0ff */
[----:B------:R-:W-:Y:S01]  /*eea0*/  FMUL.FTZ R45, R50, R49 ;  /* 0x00000031322d7220 */ /* 0x000fe20000410000 */
[----:B------:R-:W-:Y:S01]  /*eeb0*/  LOP3.LUT R11, R11, 0xffff0000, RZ, 0xc0, !PT ;  /* 0xffff00000b0b7812 */ /* 0x000fe200078ec0ff */
[----:B------:R-:W-:Y:S01]  /*eec0*/  FFMA.FTZ R60, R6, R43, -R59 ;  /* 0x0000002b063c7223 */ /* 0x000fe2000001083b */
[----:B------:R-:W-:Y:S01]  /*eed0*/  LOP3.LUT R8, R38, 0xffff0000, RZ, 0xc0, !PT ;  /* 0xffff000026087812 */ /* 0x000fe200078ec0ff */
[-C--:B------:R-:W-:Y:S01]  /*eee0*/  FMUL.FTZ R43, R50, R47.reuse ;  /* 0x0000002f322b7220 */ /* 0x080fe20000410000 */
[----:B------:R-:W-:Y:S01]  /*eef0*/  LOP3.LUT R10, R40, 0xffff0000, RZ, 0xc0, !PT ;  /* 0xffff0000280a7812 */ /* 0x000fe200078ec0ff */
[C---:B------:R-:W-:Y:S01]  /*ef00*/  FFMA.FTZ R45, R46.reuse, R47, -R45 ;  /* 0x0000002f2e2d7223 */ /* 0x040fe2000001082d */
[----:B------:R-:W-:Y:S01]  /*ef10*/  LOP3.LUT R4, R33, 0xffff0000, RZ, 0xc0, !PT ;  /* 0xffff000021047812 */ /* 0x000fe200078ec0ff */
[----:B------:R-:W-:Y:S01]  /*ef20*/  FFMA.FTZ R46, R46, R49, R43 ;  /* 0x000000312e2e7223 */ /* 0x000fe2000001002b */
[----:B------:R-:W-:Y:S01]  /*ef30*/  LOP3.LUT R6, R35, 0xffff0000, RZ, 0xc0, !PT ;  /* 0xffff000023067812 */ /* 0x000fe200078ec0ff */
[----:B------:R-:W-:Y:S01]  /*ef40*/  FMUL.FTZ R44, R9, R8 ;  /* 0x00000008092c7220 */ /* 0x000fe20000410000 */
[----:B------:R-:W-:Y:S01]  /*ef50*/  LOP3.LUT R7, R7, 0xffff0000, RZ, 0xc0, !PT ;  /* 0xffff000007077812 */ /* 0x000fe200078ec0ff */
[----:B------:R-:W-:Y:S01]  /*ef60*/  FMUL.FTZ R50, R11, R10 ;  /* 0x0000000a0b327220 */ /* 0x000fe20000410000 */
        /* <DEDUP_REMOVED lines=9> */
[----:B------:R-:W-:Y:S02]  /*f000*/  F2FP.BF16.F32.PACK_AB R7, R50, R45 ;  /* 0x0000002d3207723e */ /* 0x000fe400000010ff */
[----:B------:R-:W-:Y:S02]  /*f010*/  F2FP.BF16.F32.PACK_AB R10, R51, R54 ;  /* 0x00000036330a723e */ /* 0x000fe400000010ff */
[----:B------:R-:W-:Y:S01]  /*f020*/  F2FP.BF16.F32.PACK_AB R8, R57, R58 ;  /* 0x0000003a3908723e */ /* 0x000fe200000010ff */
[----:B------:R0:W-:Y:S01]  /*f030*/  STS.128 [R61+0xc400], R4 ;  /* 0x00c400043d007388 */ /* 0x0001e20000000c00 */
[----:B------:R-:W-:-:S02]  /*f040*/  F2FP.BF16.F32.PACK_AB R9, R43, R52 ;  /* 0x000000342b09723e */ /* 0x000fc400000010ff */
[----:B------:R-:W-:-:S05]  /*f050*/  F2FP.BF16.F32.PACK_AB R11, R11, R46 ;  /* 0x0000002e0b0b723e */ /* 0x000fca00000010ff */
[----:B------:R0:W-:Y:S02]  /*f060*/  STS.128 [R62+0xc400], R8 ;  /* 0x00c400083e007388 */ /* 0x0001e40000000c00 */
.L_x_611:
[----:B------:R-:W-:Y:S05]  /*f070*/  BSYNC B2 ;  /* 0x0000000000027941 */ /* 0x000fea0003800000 */
.L_x_610:
[----:B------:R-:W-:Y:S04]  /*f080*/  BSSY B2, `(.L_x_612) ;  /* 0x0000058000027945 */ /* 0x000fe80003800000 */
[----:B------:R-:W-:Y:S05]  /*f090*/  @P1 BRA `(.L_x_613) ;  /* 0x0000000400581947 */ /* 0x000fea0003800000 */
[----:B0-----:R-:W-:Y:S01]  /*f0a0*/  LEA.HI R4, R42, R162, RZ, 0x1d ;  /* 0x000000a22a047211 */ /* 0x001fe200078fe8ff */
[----:B------:R-:W-:Y:S01]  /*f0b0*/  IMAD.U32 R53, R24, 0x10000, RZ ;  /* 0x0001000018357824 */ /* 0x000fe200078e00ff */
[----:B------:R-:W-:Y:S02]  /*f0c0*/  SHF.L.U32 R55, R28, 0x10, RZ ;  /* 0x000000101c377819 */ /* 0x000fe400000006ff */
[----:B------:R-:W-:Y:S01]  /*f0d0*/  SHF.R.S32.HI R7, RZ, 0x1f, R4 ;  /* 0x0000001fff077819 */ /* 0x000fe20000011404 */
[----:B------:R-:W-:Y:S01]  /*f0e0*/  IMAD.SHL.U32 R5, R4, 0x8, RZ ;  /* 0x0000000804057824 */ /* 0x000fe200078e00ff */
[----:B------:R-:W-:Y:S02]  /*f0f0*/  LOP3.LUT R57, R28, 0xffff0000, RZ, 0xc0, !PT ;  /* 0xffff00001c397812 */ /* 0x000fe400078ec0ff */
[----:B------:R-:W-:Y:S02]  /*f100*/  LEA.HI R7, R7, R4, RZ, 0x3 ;  /* 0x0000000407077211 */ /* 0x000fe400078f18ff */
[----:B------:R-:W-:-:S02]  /*f110*/  LOP3.LUT R4, R176, 0x38, R5, 0xf8, !PT ;  /* 0x00000038b0047812 */ /* 0x000fc400078ef805 */
[----:B------:R-:W-:Y:S02]  /*f120*/  SHF.L.U32 R7, R7, 0xa, RZ ;  /* 0x0000000a07077819 */ /* 0x000fe400000006ff */
[----:B------:R-:W-:Y:S02]  /*f130*/  LOP3.LUT R4, R4, R177, RZ, 0x3c, !PT ;  /* 0x000000b104047212 */ /* 0x000fe400078e3cff */
[----:B------:R-:W-:-:S04]  /*f140*/  LOP3.LUT R7, R7, 0x7fffe000, RZ, 0xc0, !PT ;  /* 0x7fffe00007077812 */ /* 0x000fc800078ec0ff */
[----:B------:R-:W-:Y:S02]  /*f150*/  IADD3 R9, R4, R7, R178 ;  /* 0x0000000704097210 */ /* 0x000fe40007ffe0b2 */
[----:B------:R-:W0:Y:S03]  /*f160*/  LDS.128 R4, [R222] ;  /* 0x00000000de047984 */ /* 0x000e260000000c00 */
[----:B------:R-:W-:-:S05]  /*f170*/  IMAD R43, R9, 0x2, R2 ;  /* 0x00000002092b7824 */ /* 0x000fca00078e0202 */
[----:B------:R-:W1:Y:S01]  /*f180*/  LDS.128 R8, [R43+0xc400] ;  /* 0x00c400002b087984 */ /* 0x000e620000000c00 */
[C---:B0-----:R-:W-:Y:S01]  /*f190*/  IMAD.U32 R44, R4.reuse, 0x10000, RZ ;  /* 0x00010000042c7824 */ /* 0x041fe200078e00ff */
[----:B------:R-:W-:Y:S01]  /*f1a0*/  LOP3.LUT R4, R4, 0xffff0000, RZ, 0xc0, !PT ;  /* 0xffff000004047812 */ /* 0x000fe200078ec0ff */
[C---:B------:R-:W-:Y:S01]  /*f1b0*/  IMAD.U32 R45, R5.reuse, 0x10000, RZ ;  /* 0x00010000052d7824 */ /* 0x040fe200078e00ff */
[----:B------:R-:W-:Y:S01]  /*f1c0*/  LOP3.LUT R5, R5, 0xffff0000, RZ, 0xc0, !PT ;  /* 0xffff000005057812 */ /* 0x000fe200078ec0ff */
[C---:B------:R-:W-:Y:S01]  /*f1d0*/  IMAD.U32 R46, R6.reuse, 0x10000, RZ ;  /* 0x00010000062e7824 */ /* 0x040fe200078e00ff */
[----:B------:R-:W-:Y:S01]  /*f1e0*/  LOP3.LUT R6, R6, 0xffff0000, RZ, 0xc0, !PT ;  /* 0xffff000006067812 */ /* 0x000fe200078ec0ff */
[C---:B------:R-:W-:Y:S01]  /*f1f0*/  IMAD.U32 R47, R7.reuse, 0x10000, RZ ;  /* 0x00010000072f7824 */ /* 0x040fe200078e00ff */
[----:B------:R-:W-:Y:S01]  /*f200*/  LOP3.LUT R7, R7, 0xffff0000, RZ, 0xc0, !PT ;  /* 0xffff000007077812 */ /* 0x000fe200078ec0ff */
[C---:B-1----:R-:W-:Y:S01]  /*f210*/  IMAD.U32 R48, R8.reuse, 0x10000, RZ ;  /* 0x0001000008307824 */ /* 0x042fe200078e00ff */
[----:B------:R-:W-:Y:S01]  /*f220*/  LOP3.LUT R8, R8, 0xffff0000, RZ, 0xc0, !PT ;  /* 0xffff000008087812 */ /* 0x000fe200078ec0ff */
[C---:B------:R-:W-:Y:S01]  /*f230*/  IMAD.U32 R49, R9.reuse, 0x10000, RZ ;  /* 0x0001000009317824 */ /* 0x040fe200078e00ff */
[----:B------:R-:W-:Y:S01]  /*f240*/  LOP3.LUT R9, R9, 0xffff0000, RZ, 0xc0, !PT ;  /* 0xffff000009097812 */ /* 0x000fe200078ec0ff */
[C---:B------:R-:W-:Y:S01]  /*f250*/  FMUL.FTZ R59, R48.reuse, R55 ;  /* 0x00000037303b7220 */ /* 0x040fe20000410000 */
[----:B------:R-:W-:Y:S01]  /*f260*/  FMUL.FTZ R61, R48, R53 ;  /* 0x00000035303d7220 */ /* 0x000fe20000410000 */
[----:B------:R-:W-:Y:S01]  /*f270*/  FMUL.FTZ R63, R8, R57 ;  /* 0x00000039083f7220 */ /* 0x000fe20000410000 */
[----:B------:R-:W-:-:S02]  /*f280*/  IMAD.U32 R48, R29, 0x10000, RZ ;  /* 0x000100001d307824 */ /* 0x000fc400078e00ff */
[----:B------:R-:W-:Y:S01]  /*f290*/  FFMA.FTZ R59, R44, R53, -R59 ;  /* 0x000000352c3b7223 */ /* 0x000fe2000001083b */
[----:B------:R-:W-:Y:S01]  /*f2a0*/  LOP3.LUT R53, R24, 0xffff0000, RZ, 0xc0, !PT ;  /* 0xffff000018357812 */ /* 0x000fe200078ec0ff */
[----:B------:R-:W-:Y:S01]  /*f2b0*/  FFMA.FTZ R61, R44, R55, R61 ;  /* 0x000000372c3d7223 */ /* 0x000fe2000001003d */
[----:B------:R-:W-:Y:S02]  /*f2c0*/  IMAD.U32 R44, R25, 0x10000, RZ ;  /* 0x00010000192c7824 */ /* 0x000fe400078e00ff */
[----:B------:R-:W-:Y:S02]  /*f2d0*/  IMAD.U32 R50, R10, 0x10000, RZ ;  /* 0x000100000a327824 */ /* 0x000fe400078e00ff */
[-C--:B------:R-:W-:Y:S01]  /*f2e0*/  FMUL.FTZ R55, R8, R53.reuse ;  /* 0x0000003508377220 */ /* 0x080fe20000410000 */
[----:B------:R-:W-:Y:S01]  /*f2f0*/  FFMA.FTZ R52, R4, R53, -R63 ;  /* 0x0000003504347223 */ /* 0x000fe2000001083f */
[----:B------:R-:W-:Y:S01]  /*f300*/  FMUL.FTZ R8, R49, R48 ;  /* 0x0000003031087220 */ /* 0x000fe20000410000 */
[----:B------:R-:W-:-:S02]  /*f310*/  IMAD.U32 R53, R30, 0x10000, RZ ;  /* 0x000100001e357824 */ /* 0x000fc400078e00ff */
[-C--:B------:R-:W-:Y:S01]  /*f320*/  FMUL.FTZ R63, R49, R44.reuse ;  /* 0x0000002c313f7220 */ /* 0x080fe20000410000 */
[----:B------:R-:W-:Y:S01]  /*f330*/  FFMA.FTZ R54, R4, R57, R55 ;  /* 0x0000003904367223 */ /* 0x000fe20000010037 */
[----:B------:R-:W-:Y:S01]  /*f340*/  LOP3.LUT R10, R10, 0xffff0000, RZ, 0xc0, !PT ;  /* 0xffff00000a0a7812 */ /* 0x000fe200078ec0ff */
[C---:B------:R-:W-:Y:S01]  /*f350*/  FFMA.FTZ R56, R45.reuse, R44, -R8 ;  /* 0x0000002c2d387223 */ /* 0x040fe20000010808 */
[----:B------:R-:W-:Y:S02]  /*f360*/  IMAD.U32 R49, R26, 0x10000, RZ ;  /* 0x000100001a317824 */ /* 0x000fe400078e00ff */
[----:B------:R-:W-:Y:S01]  /*f370*/  FFMA.FTZ R63, R45, R48, R63 ;  /* 0x000000302d3f7223 */ /* 0x000fe2000001003f */
[----:B------:R-:W-:Y:S01]  /*f380*/  FMUL.FTZ R57, R50, R53 ;  /* 0x0000003532397220 */ /* 0x000fe20000410000 */
[----:B------:R-:W-:Y:S01]  /*f390*/  LOP3.LUT R55, R30, 0xffff0000, RZ, 0xc0, !PT ;  /* 0xffff00001e377812 */ /* 0x000fe200078ec0ff */
[----:B------:R-:W-:Y:S01]  /*f3a0*/  IMAD.U32 R51, R11, 0x10000, RZ ;  /* 0x000100000b337824 */ /* 0x000fe200078e00ff */
[----:B------:R-:W-:Y:S01]  /*f3b0*/  LOP3.LUT R45, R26, 0xffff0000, RZ, 0xc0, !PT ;  /* 0xffff00001a2d7812 */ /* 0x000fe200078ec0ff */
[-C--:B------:R-:W-:Y:S01]  /*f3c0*/  FMUL.FTZ R65, R50, R49.reuse ;  /* 0x0000003132417220 */ /* 0x080fe20000410000 */
[----:B------:R-:W-:Y:S01]  /*f3d0*/  SHF.L.U32 R44, R31, 0x10, RZ ;  /* 0x000000101f2c7819 */ /* 0x000fe200000006ff */
[----:B------:R-:W-:Y:S01]  /*f3e0*/  FFMA.FTZ R57, R46, R49, -R57 ;  /* 0x000000312e397223 */ /* 0x000fe20000010839 */
[----:B------:R-:W-:Y:S01]  /*f3f0*/  FMUL.FTZ R49, R10, R55 ;  /* 0x000000370a317220 */ /* 0x000fe20000410000 */
[----:B------:R-:W-:-:S02]  /*f400*/  IMAD.U32 R4, R27, 0x10000, RZ ;  /* 0x000100001b047824 */ /* 0x000fc400078e00ff */
[----:B------:R-:W-:Y:S01]  /*f410*/  FMUL.FTZ R10, R10, R45 ;  /* 0x0000002d0a0a7220 */ /* 0x000fe20000410000 */
[----:B------:R-:W-:Y:S01]  /*f420*/  FMUL.FTZ R8, R51, R44 ;  /* 0x0000002c33087220 */ /* 0x000fe20000410000 */
[----:B------:R-:W-:Y:S01]  /*f430*/  FFMA.FTZ R65, R46, R53, R65 ;  /* 0x000000352e417223 */ /* 0x000fe20000010041 */
[C---:B------:R-:W-:Y:S01]  /*f440*/  FFMA.FTZ R46, R6.reuse, R45, -R49 ;  /* 0x0000002d062e7223 */ /* 0x040fe20000010831 */
[----:B------:R-:W-:Y:S01]  /*f450*/  FFMA.FTZ R48, R6, R55, R10 ;  /* 0x0000003706307223 */ /* 0x000fe2000001000a */
[-C--:B------:R-:W-:Y:S01]  /*f460*/  FFMA.FTZ R49, R47, R4.reuse, -R8 ;  /* 0x000000042f317223 */ /* 0x080fe20000010808 */
[----:B------:R-:W-:Y:S01]  /*f470*/  LOP3.LUT R11, R11, 0xffff0000, RZ, 0xc0, !PT ;  /* 0xffff00000b0b7812 */ /* 0x000fe200078ec0ff */
[----:B------:R-:W-:Y:S01]  /*f480*/  FMUL.FTZ R50, R51, R4 ;  /* 0x0000000433327220 */ /* 0x000fe20000410000 */
[----:B------:R-:W-:Y:S02]  /*f490*/  LOP3.LUT R8, R29, 0xffff0000, RZ, 0xc0, !PT ;  /* 0xffff00001d087812 */ /* 0x000fe400078ec0ff */
[----:B------:R-:W-:Y:S01]  /*f4a0*/  LOP3.LUT R10, R31, 0xffff0000, RZ, 0xc0, !PT ;  /* 0xffff00001f0a7812 */ /* 0x000fe200078ec0ff */
[----:B------:R-:W-:Y:S01]  /*f4b0*/  FFMA.FTZ R50, R47, R44, R50 ;  /* 0x0000002c2f327223 */ /* 0x000fe20000010032 */
[----:B------:R-:W-:Y:S01]  /*f4c0*/  LOP3.LUT R4, R25, 0xffff0000, RZ, 0xc0, !PT ;  /* 0xffff000019047812 */ /* 0x000fe200078ec0ff */
[----:B------:R-:W-:Y:S01]  /*f4d0*/  FMUL.FTZ R44, R9, R8 ;  /* 0x00000008092c7220 */ /* 0x000fe20000410000 */
[----:B------:R-:W-:Y:S01]  /*f4e0*/  LOP3.LUT R6, R27, 0xffff0000, RZ, 0xc0, !PT ;  /* 0xffff00001b067812 */ /* 0x000fe200078ec0ff */
[----:B------:R-:W-:-:S02]  /*f4f0*/  FMUL.FTZ R58, R11, R10 ;  /* 0x0000000a0b3a7220 */ /* 0x000fc40000410000 */
[-C--:B------:R-:W-:Y:S01]  /*f500*/  FMUL.FTZ R45, R9, R4.reuse ;  /* 0x00000004092d7220 */ /* 0x080fe20000410000 */
[----:B------:R-:W-:Y:S01]  /*f510*/  FFMA.FTZ R9, R5, R4, -R44 ;  /* 0x0000000405097223 */ /* 0x000fe2000001082c */
[-C--:B------:R-:W-:Y:S01]  /*f520*/  FMUL.FTZ R11, R11, R6.reuse ;  /* 0x000000060b0b7220 */ /* 0x080fe20000410000 */
[----:B------:R-:W-:Y:S01]  /*f530*/  FFMA.FTZ R58, R7, R6, -R58 ;  /* 0x00000006073a7223 */ /* 0x000fe2000001083a */
[----:B------:R-:W-:Y:S01]  /*f540*/  FFMA.FTZ R44, R5, R8, R45 ;  /* 0x00000008052c7223 */ /* 0x000fe2000001002d */
[----:B------:R-:W-:Y:S01]  /*f550*/  F2FP.BF16.F32.PACK_AB R6, R46, R57 ;  /* 0x000000392e06723e */ /* 0x000fe200000010ff */
[----:B------:R-:W-:Y:S01]  /*f560*/  FFMA.FTZ R11, R7, R10, R11 ;  /* 0x0000000a070b7223 */ /* 0x000fe2000001000b */
[----:B------:R-:W-:Y:S02]  /*f570*/  F2FP.BF16.F32.PACK_AB R4, R52, R59 ;  /* 0x0000003b3404723e */ /* 0x000fe400000010ff */
[----:B------:R-:W-:Y:S02]  /*f580*/  F2FP.BF16.F32.PACK_AB R5, R9, R56 ;  /* 0x000000380905723e */ /* 0x000fe400000010ff */
[----:B------:R-:W-:-:S02]  /*f590*/  F2FP.BF16.F32.PACK_AB R7, R58, R49 ;  /* 0x000000313a07723e */ /* 0x000fc400000010ff */
[----:B------:R-:W-:Y:S02]  /*f5a0*/  F2FP.BF16.F32.PACK_AB R10, R48, R65 ;  /* 0x00000041300a723e */ /* 0x000fe400000010ff */
[----:B------:R-:W-:Y:S01]  /*f5b0*/  F2FP.BF16.F32.PACK_AB R8, R54, R61 ;  /* 0x0000003d3608723e */ /* 0x000fe200000010ff */
[----:B------:R1:W-:Y:S01]  /*f5c0*/  STS.128 [R222], R4 ;  /* 0x00000004de007388 */ /* 0x0003e20000000c00 */
[----:B------:R-:W-:Y:S02]  /*f5d0*/  F2FP.BF16.F32.PACK_AB R9, R44, R63 ;  /* 0x0000003f2c09723e */ /* 0x000fe400000010ff */
[----:B------:R-:W-:-:S05]  /*f5e0*/  F2FP.BF16.F32.PACK_AB R11, R11, R50 ;  /* 0x000000320b0b723e */ /* 0x000fca00000010ff */
[----:B------:R1:W-:Y:S02]  /*f5f0*/  STS.128 [R43+0xc400], R8 ;  /* 0x00c400082b007388 */ /* 0x0003e40000000c00 */
.L_x_613:
[----:B------:R-:W-:Y:S05]  /*f600*/  BSYNC B2 ;  /* 0x0000000000027941 */ /* 0x000fea0003800000 */
.L_x_612:
[----:B------:R-:W-:Y:S05]  /*f610*/  @P2 BRA `(.L_x_609) ;  /* 0x0000000400582947 */ /* 0x000fea0003800000 */
[----:B------:R-:W-:Y:S01]  /*f620*/  LEA.HI R42, R42, R163, RZ, 0x1d ;  /* 0x000000a32a2a7211 */ /* 0x000fe200078fe8ff */
[C---:B------:R-:W-:Y:S01]  /*f630*/  IMAD.U32 R54, R14.reuse, 0x10000, RZ ;  /* 0x000100000e367824 */ /* 0x040fe200078e00ff */
[----:B------:R-:W-:Y:S01]  /*f640*/  LOP3.LUT R51, R14, 0xffff0000, RZ, 0xc0, !PT ;  /* 0xffff00000e337812 */ /* 0x000fe200078ec0ff */
[----:B------:R-:W-:Y:S01]  /*f650*/  IMAD.U32 R52, R0, 0x10000, RZ ;  /* 0x0001000000347824 */ /* 0x000fe200078e00ff */
[----:B01----:R-:W-:Y:S01]  /*f660*/  SHF.R.S32.HI R7, RZ, 0x1f, R42 ;  /* 0x0000001fff077819 */ /* 0x003fe2000001142a */
[----:B------:R-:W-:Y:S02]  /*f670*/  IMAD.SHL.U32 R5, R42, 0x8, RZ ;  /* 0x000000082a057824 */ /* 0x000fe400078e00ff */
[----:B------:R-:W-:Y:S01]  /*f680*/  IMAD.U32 R53, R15, 0x10000, RZ ;  /* 0x000100000f357824 */ /* 0x000fe200078e00ff */
[----:B------:R-:W-:Y:S02]  /*f690*/  LEA.HI R7, R7, R42, RZ, 0x3 ;  /* 0x0000002a07077211 */ /* 0x000fe400078f18ff */
[----:B------:R-:W-:-:S03]  /*f6a0*/  LOP3.LUT R4, R176, 0x38, R5, 0xf8, !PT ;  /* 0x00000038b0047812 */ /* 0x000fc600078ef805 */
[----:B------:R-:W-:Y:S01]  /*f6b0*/  IMAD.SHL.U32 R7, R7, 0x400, RZ ;  /* 0x0000040007077824 */ /* 0x000fe200078e00ff */
[----:B------:R-:W-:-:S04]  /*f6c0*/  LOP3.LUT R4, R4, R177, RZ, 0x3c, !PT ;  /* 0x000000b104047212 */ /* 0x000fc800078e3cff */
[----:B------:R-:W-:-:S04]  /*f6d0*/  LOP3.LUT R7, R7, 0x7fffe000, RZ, 0xc0, !PT ;  /* 0x7fffe00007077812 */ /* 0x000fc800078ec0ff */
[----:B------:R-:W-:Y:S02]  /*f6e0*/  IADD3 R9, R4, R7, R178 ;  /* 0x0000000704097210 */ /* 0x000fe40007ffe0b2 */
[----:B------:R-:W0:Y:S03]  /*f6f0*/  LDS.128 R4, [R220] ;  /* 0x00000000dc047984 */ /* 0x000e260000000c00 */
[----:B------:R-:W-:-:S05]  /*f700*/  IMAD R42, R9, 0x2, R2 ;  /* 0x00000002092a7824 */ /* 0x000fca00078e0202 */
[----:B------:R-:W1:Y:S01]  /*f710*/  LDS.128 R8, [R42+0xc400] ;  /* 0x00c400002a087984 */ /* 0x000e620000000c00 */
[C---:B0-----:R-:W-:Y:S01]  /*f720*/  IMAD.U32 R43, R4.reuse, 0x10000, RZ ;  /* 0x00010000042b7824 */ /* 0x041fe200078e00ff */
[----:B------:R-:W-:Y:S01]  /*f730*/  LOP3.LUT R4, R4, 0xffff0000, RZ, 0xc0, !PT ;  /* 0xffff000004047812 */ /* 0x000fe200078ec0ff */
[----:B------:R-:W-:Y:S01]  /*f740*/  IMAD.U32 R44, R5, 0x10000, RZ ;  /* 0x00010000052c7824 */ /* 0x000fe200078e00ff */
[----:B------:R-:W-:Y:S01]  /*f750*/  SHF.L.U32 R46, R7, 0x10, RZ ;  /* 0x00000010072e7819 */ /* 0x000fe200000006ff */
[C---:B------:R-:W-:Y:S01]  /*f760*/  IMAD.U32 R45, R6.reuse, 0x10000, RZ ;  /* 0x00010000062d7824 */ /* 0x040fe200078e00ff */
[----:B------:R-:W-:Y:S02]  /*f770*/  LOP3.LUT R6, R6, 0xffff0000, RZ, 0xc0, !PT ;  /* 0xffff000006067812 */ /* 0x000fe400078ec0ff */
[----:B------:R-:W-:Y:S01]  /*f780*/  LOP3.LUT R5, R5, 0xffff0000, RZ, 0xc0, !PT ;  /* 0xffff000005057812 */ /* 0x000fe200078ec0ff */
[C---:B-1----:R-:W-:Y:S01]  /*f790*/  IMAD.U32 R47, R8.reuse, 0x10000, RZ ;  /* 0x00010000082f7824 */ /* 0x042fe200078e00ff */
[----:B------:R-:W-:Y:S01]  /*f7a0*/  LOP3.LUT R8, R8, 0xffff0000, RZ, 0xc0, !PT ;  /* 0xffff000008087812 */ /* 0x000fe200078ec0ff */
[C---:B------:R-:W-:Y:S01]  /*f7b0*/  IMAD.U32 R48, R9.reuse, 0x10000, RZ ;  /* 0x0001000009307824 */ /* 0x040fe200078e00ff */
[----:B------:R-:W-:Y:S01]  /*f7c0*/  LOP3.LUT R9, R9, 0xffff0000, RZ, 0xc0, !PT ;  /* 0xffff000009097812 */ /* 0x000fe200078ec0ff */
[C---:B------:R-:W-:Y:S01]  /*f7d0*/  FMUL.FTZ R56, R47.reuse, R54 ;  /* 0x000000362f387220 */ /* 0x040fe20000410000 */
[-C--:B------:R-:W-:Y:S01]  /*f7e0*/  FMUL.FTZ R58, R47, R52.reuse ;  /* 0x000000342f3a7220 */ /* 0x080fe20000410000 */
[----:B------:R-:W-:Y:S01]  /*f7f0*/  LOP3.LUT R47, R0, 0xffff0000, RZ, 0xc0, !PT ;  /* 0xffff0000002f7812 */ /* 0x000fe200078ec0ff */
[C---:B------:R-:W-:Y:S01]  /*f800*/  FMUL.FTZ R55, R8.reuse, R51 ;  /* 0x0000003308377220 */ /* 0x040fe20000410000 */
[C---:B------:R-:W-:Y:S01]  /*f810*/  FFMA.FTZ R56, R43.reuse, R52, -R56 ;  /* 0x000000342b387223 */ /* 0x040fe20000010838 */
[----:B------:R-:W-:Y:S01]  /*f820*/  FFMA.FTZ R58, R43, R54, R58 ;  /* 0x000000362b3a7223 */ /* 0x000fe2000001003a */
[----:B------:R-:W-:Y:S01]  /*f830*/  SHF.L.U32 R43, R3, 0x10, RZ ;  /* 0x00000010032b7819 */ /* 0x000fe200000006ff */
[-C--:B------:R-:W-:Y:S01]  /*f840*/  FMUL.FTZ R57, R8, R47.reuse ;  /* 0x0000002f08397220 */ /* 0x080fe20000410000 */
[----:B------:R-:W-:Y:S01]  /*f850*/  FFMA.FTZ R55, R4, R47, -R55 ;  /* 0x0000002f04377223 */ /* 0x000fe20000010837 */
[----:B------:R-:W-:Y:S01]  /*f860*/  FMUL.FTZ R47, R48, R53 ;  /* 0x00000035302f7220 */ /* 0x000fe20000410000 */
[----:B------:R-:W-:-:S02]  /*f870*/  IMAD.U32 R49, R10, 0x10000, RZ ;  /* 0x000100000a317824 */ /* 0x000fc400078e00ff */
[----:B------:R-:W-:Y:S01]  /*f880*/  FMUL.FTZ R52, R48, R43 ;  /* 0x0000002b30347220 */ /* 0x000fe20000410000 */
[----:B------:R-:W-:Y:S01]  /*f890*/  FFMA.FTZ R57, R4, R51, R57 ;  /* 0x0000003304397223 */ /* 0x000fe20000010039 */
[----:B------:R-:W-:Y:S01]  /*f8a0*/  LOP3.LUT R10, R10, 0xffff0000, RZ, 0xc0, !PT ;  /* 0xffff00000a0a7812 */ /* 0x000fe200078ec0ff */
[----:B------:R-:W-:Y:S01]  /*f8b0*/  FFMA.FTZ R48, R44, R43, -R47 ;  /* 0x0000002b2c307223 */ /* 0x000fe2000001082f */
[C---:B------:R-:W-:Y:S01]  /*f8c0*/  LOP3.LUT R51, R20.reuse, 0xffff0000, RZ, 0xc0, !PT ;  /* 0xffff000014337812 */ /* 0x040fe200078ec0ff */
[----:B------:R-:W-:Y:S01]  /*f8d0*/  IMAD.U32 R8, R20, 0x10000, RZ ;  /* 0x0001000014087824 */ /* 0x000fe200078e00ff */
[C---:B------:R-:W-:Y:S01]  /*f8e0*/  LOP3.LUT R43, R12.reuse, 0xffff0000, RZ, 0xc0, !PT ;  /* 0xffff00000c2b7812 */ /* 0x040fe200078ec0ff */
[----:B------:R-:W-:Y:S02]  /*f8f0*/  IMAD.U32 R4, R12, 0x10000, RZ ;  /* 0x000100000c047824 */ /* 0x000fe400078e00ff */
[----:B------:R-:W-:Y:S01]  /*f900*/  FFMA.FTZ R52, R44, R53, R52 ;  /* 0x000000352c347223 */ /* 0x000fe20000010034 */
[C---:B------:R-:W-:Y:S01]  /*f910*/  FMUL.FTZ R59, R10.reuse, R51 ;  /* 0x000000330a3b7220 */ /* 0x040fe20000410000 */
[C---:B------:R-:W-:Y:S01]  /*f920*/  FMUL.FTZ R44, R49.reuse, R8 ;  /* 0x00000008312c7220 */ /* 0x040fe20000410000 */
[----:B------:R-:W-:Y:S01]  /*f930*/  FMUL.FTZ R54, R49, R4 ;  /* 0x0000000431367220 */ /* 0x000fe20000410000 */
[----:B------:R-:W-:Y:S01]  /*f940*/  FMUL.FTZ R10, R10, R43 ;  /* 0x0000002b0a0a7220 */ /* 0x000fe20000410000 */
[----:B------:R-:W-:-:S02]  /*f950*/  IMAD.U32 R50, R11, 0x10000, RZ ;  /* 0x000100000b327824 */ /* 0x000fc400078e00ff */
[----:B------:R-:W-:Y:S01]  /*f960*/  FFMA.FTZ R53, R45, R4, -R44 ;  /* 0x000000042d357223 */ /* 0x000fe2000001082c */
[----:B------:R-:W-:Y:S02]  /*f970*/  IMAD.U32 R49, R21, 0x10000, RZ ;  /* 0x0001000015317824 */ /* 0x000fe400078e00ff */
[----:B------:R-:W-:Y:S01]  /*f980*/  FFMA.FTZ R54, R45, R8, R54 ;  /* 0x000000082d367223 */ /* 0x000fe20000010036 */
[----:B------:R-:W-:Y:S02]  /*f990*/  IMAD.U32 R47, R13, 0x10000, RZ ;  /* 0x000100000d2f7824 */ /* 0x000fe400078e00ff */
[----:B------:R-:W-:Y:S01]  /*f9a0*/  FFMA.FTZ R51, R6, R51, R10 ;  /* 0x0000003306337223 */ /* 0x000fe2000001000a */
[----:B------:R-:W-:Y:S01]  /*f9b0*/  LOP3.LUT R11, R11, 0xffff0000, RZ, 0xc0, !PT ;  /* 0xffff00000b0b7812 */ /* 0x000fe200078ec0ff */
[----:B------:R-:W-:Y:S01]  /*f9c0*/  FMUL.FTZ R45, R50, R49 ;  /* 0x00000031322d7220 */ /* 0x000fe20000410000 */
        /* <DEDUP_REMOVED lines=23> */
[----:B------:R2:W-:Y:S01]  /*fb40*/  STS.128 [R220], R4 ;  /* 0x00000004dc007388 */ /* 0x0005e20000000c00 */
[----:B------:R-:W-:-:S02]  /*fb50*/  F2FP.BF16.F32.PACK_AB R9, R43, R52 ;  /* 0x000000342b09723e */ /* 0x000fc400000010ff */
[----:B------:R-:W-:-:S05]  /*fb60*/  F2FP.BF16.F32.PACK_AB R11, R11, R46 ;  /* 0x0000002e0b0b723e */ /* 0x000fca00000010ff */
[----:B------:R2:W-:Y:S02]  /*fb70*/  STS.128 [R42+0xc400], R8 ;  /* 0x00c400082a007388 */ /* 0x0005e40000000c00 */
.L_x_609:
[----:B------:R-:W-:Y:S05]  /*fb80*/  BSYNC B1 ;  /* 0x0000000000017941 */ /* 0x000fea0003800000 */
.L_x_608:
[----:B------:R-:W-:-:S13]  /*fb90*/  ISETP.GE.AND P0, PT, R224, R41, PT ;  /* 0x00000029e000720c */ /* 0x000fda0003f06270 */
[----:B------:R-:W-:Y:S05]  /*fba0*/  @P0 BRA `(.L_x_592) ;  /* 0x00000010003c0947 */ /* 0x000fea0003800000 */
[----:B------:R-:W3:Y:S01]  /*fbb0*/  LDC R41, c[0x0][0x3f4] ;  /* 0x0000fd00ff297b82 */ /* 0x000ee20000000800 */
[C---:B012---:R-:W-:Y:S01]  /*fbc0*/  VIADD R4, R16.reuse, 0x20 ;  /* 0x0000002010047836 */ /* 0x047fe20000000000 */
[----:B------:R-:W-:Y:S01]  /*fbd0*/  BSSY B1, `(.L_x_614) ;  /* 0x000005c000017945 */ /* 0x000fe20003800000 */
[C---:B------:R-:W-:Y:S01]  /*fbe0*/  VIADD R6, R16.reuse, 0x40 ;  /* 0x0000004010067836 */ /* 0x040fe20000000000 */
[-C--:B---3--:R-:W-:Y:S02]  /*fbf0*/  ISETP.GE.AND P0, PT, R16, R41.reuse, PT ;  /* 0x000000291000720c */ /* 0x088fe40003f06270 */
[-C--:B------:R-:W-:Y:S02]  /*fc00*/  ISETP.GE.AND P1, PT, R4, R41.reuse, PT ;  /* 0x000000290400720c */ /* 0x080fe40003f26270 */
[----:B------:R-:W-:-:S09]  /*fc10*/  ISETP.GE.AND P2, PT, R6, R41, PT ;  /* 0x000000290600720c */ /* 0x000fd20003f46270 */
[----:B------:R-:W-:Y:S05]  /*fc20*/  @P0 BRA `(.L_x_615) ;  /* 0x0000000400580947 */ /* 0x000fea0003800000 */
[----:B------:R-:W-:Y:S01]  /*fc30*/  LEA.HI R4, R41, R191, RZ, 0x1d ;  /* 0x000000bf29047211 */ /* 0x000fe200078fe8ff */
[----:B------:R-:W-:Y:S01]  /*fc40*/  IMAD.U32 R51, R32, 0x10000, RZ ;  /* 0x0001000020337824 */ /* 0x000fe200078e00ff */
[C---:B------:R-:W-:Y:S01]  /*fc50*/  SHF.L.U32 R53, R37.reuse, 0x10, RZ ;  /* 0x0000001025357819 */ /* 0x040fe200000006ff */
[----:B------:R-:W-:Y:S01]  /*fc60*/  IMAD.U32 R60, R38, 0x10000, RZ ;  /* 0x00010000263c7824 */ /* 0x000fe200078e00ff */
[----:B------:R-:W-:Y:S01]  /*fc70*/  SHF.R.S32.HI R5, RZ, 0x1f, R4 ;  /* 0x0000001fff057819 */ /* 0x000fe20000011404 */
[----:B------:R-:W-:Y:S01]  /*fc80*/  IMAD.SHL.U32 R6, R4, 0x8, RZ ;  /* 0x0000000804067824 */ /* 0x000fe200078e00ff */
[----:B------:R-:W-:Y:S01]  /*fc90*/  LOP3.LUT R58, R37, 0xffff0000, RZ, 0xc0, !PT ;  /* 0xffff0000253a7812 */ /* 0x000fe200078ec0ff */
[----:B------:R-:W-:Y:S01]  /*fca0*/  IMAD.U32 R56, R33, 0x10000, RZ ;  /* 0x0001000021387824 */ /* 0x000fe200078e00ff */
[----:B------:R-:W-:Y:S01]  /*fcb0*/  LEA.HI R5, R5, R4, RZ, 0x3 ;  /* 0x0000000405057211 */ /* 0x000fe200078f18ff */
[----:B------:R-:W-:Y:S01]  /*fcc0*/  IMAD.U32 R55, R39, 0x10000, RZ ;  /* 0x0001000027377824 */ /* 0x000fe200078e00ff */
[----:B------:R-:W-:-:S02]  /*fcd0*/  LOP3.LUT R4, R167, 0x38, R6, 0xf8, !PT ;  /* 0x00000038a7047812 */ /* 0x000fc400078ef806 */
[----:B------:R-:W-:Y:S02]  /*fce0*/  SHF.L.U32 R5, R5, 0xa, RZ ;  /* 0x0000000a05057819 */ /* 0x000fe400000006ff */
[----:B------:R-:W-:Y:S02]  /*fcf0*/  LOP3.LUT R4, R4, R223, RZ, 0x3c, !PT ;  /* 0x000000df04047212 */ /* 0x000fe400078e3cff */
[----:B------:R-:W-:Y:S02]  /*fd00*/  LOP3.LUT R5, R5, 0x7fffe000, RZ, 0xc0, !PT ;  /* 0x7fffe00005057812 */ /* 0x000fe400078ec0ff */
[----:B------:R-:W-:Y:S02]  /*fd10*/  LOP3.LUT R32, R32, 0xffff0000, RZ, 0xc0, !PT ;  /* 0xffff000020207812 */ /* 0x000fe400078ec0ff */
[----:B------:R-:W-:Y:S02]  /*fd20*/  IADD3 R9, R4, R5, R179 ;  /* 0x0000000504097210 */ /* 0x000fe40007ffe0b3 */
[----:B------:R-:W0:Y:S01]  /*fd30*/  LDS.128 R4, [R221] ;  /* 0x00000000dd047984 */ /* 0x000e220000000c00 */
[----:B------:R-:W-:-:S02]  /*fd40*/  LOP3.LUT R57, R40, 0xffff0000, RZ, 0xc0, !PT ;  /* 0xffff000028397812 */ /* 0x000fc400078ec0ff */
[----:B------:R-:W-:Y:S01]  /*fd50*/  IMAD R42, R9, 0x2, R2 ;  /* 0x00000002092a7824 */ /* 0x000fe200078e0202 */
[----:B------:R-:W-:-:S04]  /*fd60*/  LOP3.LUT R33, R33, 0xffff0000, RZ, 0xc0, !PT ;  /* 0xffff000021217812 */ /* 0x000fc800078ec0ff */
        /* <DEDUP_REMOVED lines=13> */
[-C--:B------:R-:W-:Y:S01]  /*fe40*/  FMUL.FTZ R52, R53, R47.reuse ;  /* 0x0000002f35347220 */ /* 0x080fe20000410000 */
[C---:B------:R-:W-:Y:S01]  /*fe50*/  FMUL.FTZ R54, R51.reuse, R47 ;  /* 0x0000002f33367220 */ /* 0x040fe20000410000 */
[----:B------:R-:W-:Y:S01]  /*fe60*/  FMUL.FTZ R47, R60, R48 ;  /* 0x000000303c2f7220 */ /* 0x000fe20000410000 */
[----:B------:R-:W-:Y:S01]  /*fe70*/  FMUL.FTZ R37, R58, R8 ;  /* 0x000000083a257220 */ /* 0x000fe20000410000 */
[-C--:B------:R-:W-:Y:S01]  /*fe80*/  FFMA.FTZ R52, R51, R43.reuse, -R52 ;  /* 0x0000002b33347223 */ /* 0x080fe20000010834 */
[----:B------:R-:W-:Y:S01]  /*fe90*/  FMUL.FTZ R51, R56, R48 ;  /* 0x0000003038337220 */ /* 0x000fe20000410000 */
[----:B------:R-:W-:Y:S01]  /*fea0*/  FFMA.FTZ R54, R53, R43, R54 ;  /* 0x0000002b35367223 */ /* 0x000fe20000010036 */
[----:B------:R-:W-:Y:S01]  /*feb0*/  FMUL.FTZ R43, R32, R8 ;  /* 0x00000008202b7220 */ /* 0x000fe20000410000 */
[----:B------:R-:W-:-:S02]  /*fec0*/  IMAD.U32 R49, R10, 0x10000, RZ ;  /* 0x000100000a317824 */ /* 0x000fc400078e00ff */
[-C--:B------:R-:W-:Y:S01]  /*fed0*/  FFMA.FTZ R47, R56, R44.reuse, -R47 ;  /* 0x0000002c382f7223 */ /* 0x080fe2000001082f */
[----:B------:R-:W-:Y:S02]  /*fee0*/  IMAD.U32 R53, R34, 0x10000, RZ ;  /* 0x0001000022357824 */ /* 0x000fe400078e00ff */
[----:B------:R-:W-:Y:S01]  /*fef0*/  FFMA.FTZ R51, R60, R44, R51 ;  /* 0x0000002c3c337223 */ /* 0x000fe20000010033 */
[----:B------:R-:W-:Y:S01]  /*ff00*/  LOP3.LUT R10, R10, 0xffff0000, RZ, 0xc0, !PT ;  /* 0xffff00000a0a7812 */ /* 0x000fe200078ec0ff */
[-C--:B------:R-:W-:Y:S01]  /*ff10*/  FFMA.FTZ R37, R32, R4.reuse, -R37 ;  /* 0x0000000420257223 */ /* 0x080fe20000010825 */
[----:B------:R-:W-:Y:S01]  /*ff20*/  LOP3.LUT R34, R34, 0xffff0000, RZ, 0xc0, !PT ;  /* 0xffff000022227812 */ /* 0x000fe200078ec0ff */
[----:B------:R-:W-:Y:S01]  /*ff30*/  FFMA.FTZ R43, R58, R4, R43 ;  /* 0x000000043a2b7223 */ /* 0x000fe2000001002b */
[----:B------:R-:W-:Y:S01]  /*ff40*/  LOP3.LUT R44, R39, 0xffff0000, RZ, 0xc0, !PT ;  /* 0xffff0000272c7812 */ /* 0x000fe200078ec0ff */
[-C--:B------:R-:W-:Y:S01]  /*ff50*/  FMUL.FTZ R4, R55, R49.reuse ;  /* 0x0000003137047220 */ /* 0x080fe20000410000 */
[----:B------:R-:W-:Y:S01]  /*ff60*/  FMUL.FTZ R32, R53, R49 ;  /* 0x0000003135207220 */ /* 0x000fe20000410000 */
[----:B------:R-:W-:Y:S01]  /*ff70*/  SHF.L.U32 R48, R40, 0x10, RZ ;  /* 0x0000001028307819 */ /* 0x000fe200000006ff */
[----:B------:R-:W-:-:S02]  /*ff80*/  IMAD.U32 R50, R11, 0x10000, RZ ;  /* 0x000100000b327824 */ /* 0x000fc400078e00ff */
[-C--:B------:R-:W-:Y:S01]  /*ff90*/  FMUL.FTZ R39, R44, R10.reuse ;  /* 0x0000000a2c277220 */ /* 0x080fe20000410000 */
[----:B------:R-:W-:Y:S01]  /*ffa0*/  FMUL.FTZ R49, R34, R10 ;  /* 0x0000000a22317220 */ /* 0x000fe20000410000 */
[-C--:B------:R-:W-:Y:S01]  /*ffb0*/  FFMA.FTZ R8, R53, R45.reuse, -R4 ;  /* 0x0000002d35087223 */ /* 0x080fe20000010804 */
[----:B------:R-:W-:Y:S01]  /*ffc0*/  FFMA.FTZ R10, R55, R45, R32 ;  /* 0x0000002d370a7223 */ /* 0x000fe20000010020 */
[----:B------:R-:W-:Y:S01]  /*ffd0*/  LOP3.LUT R11, R11, 0xffff0000, RZ, 0xc0, !PT ;  /* 0xffff00000b0b7812 */ /* 0x000fe200078ec0ff */
[C---:B------:R-:W-:Y:S02]  /*ffe0*/  IMAD.U32 R4, R35.reuse, 0x10000, RZ ;  /* 0x0001000023047824 */ /* 0x040fe400078e00ff */
[----:B------:R-:W-:Y:S01]  /*fff0*/  FMUL.FTZ R45, R48, R50 ;  /* 0x00000032302d7220 */ /* 0x000fe20000410000 */
[----:B------:R-:W-:Y:S01]  /*10000*/  LOP3.LUT R55, R38, 0xffff0000, RZ, 0xc0, !PT ;  /* 0xffff000026377812 */ /* 0x000fe200078ec0ff */
[----:B------:R-:W-:Y:S01]  /*10010*/  FFMA.FTZ R39, R34, R6, -R39 ;  /* 0x0000000622277223 */ /* 0x000fe20000010827 */
[----:B------:R-:W-:Y:S01]  /*10020*/  LOP3.LUT R35, R35, 0xffff0000, RZ, 0xc0, !PT ;  /* 0xffff000023237812 */ /* 0x000fe200078ec0ff */
[C---:B------:R-:W-:Y:S01]  /*10030*/  FMUL.FTZ R53, R4.reuse, R50 ;  /* 0x0000003204357220 */ /* 0x040fe20000410000 */
[----:B------:R-:W-:Y:S01]  /*10040*/  FFMA.FTZ R45, R4, R46, -R45 ;  /* 0x0000002e042d7223 */ /* 0x000fe2000001082d */
[----:B------:R-:W-:Y:S01]  /*10050*/  FFMA.FTZ R49, R44, R6, R49 ;  /* 0x000000062c317223 */ /* 0x000fe20000010031 */
[----:B------:R-:W-:Y:S01]  /*10060*/  FMUL.FTZ R4, R55, R9 ;  /* 0x0000000937047220 */ /* 0x000fe20000410000 */
[----:B------:R-:W-:Y:S01]  /*10070*/  FMUL.FTZ R38, R57, R11 ;  /* 0x0000000b39267220 */ /* 0x000fe20000410000 */
[----:B------:R-:W-:Y:S01]  /*10080*/  FMUL.FTZ R6, R33, R9 ;  /* 0x0000000921067220 */ /* 0x000fe20000410000 */
[----:B------:R-:W-:Y:S01]  /*10090*/  FMUL.FTZ R40, R35, R11 ;  /* 0x0000000b23287220 */ /* 0x000fe20000410000 */
[----:B------:R-:W-:Y:S01]  /*100a0*/  FFMA.FTZ R32, R33, R5, -R4 ;  /* 0x0000000521207223 */ /* 0x000fe20000010804 */
        /* <DEDUP_REMOVED lines=14> */
.L_x_615:
[----:B------:R-:W-:Y:S05]  /*10190*/  BSYNC B1 ;  /* 0x0000000000017941 */ /* 0x000fea0003800000 */
.L_x_614:
[----:B------:R-:W-:Y:S04]  /*101a0*/  BSSY B1, `(.L_x_616) ;  /* 0x0000058000017945 */ /* 0x000fe80003800000 */
[----:B------:R-:W-:Y:S05]  /*101b0*/  @P1 BRA `(.L_x_617) ;  /* 0x0000000400581947 */ /* 0x000fea0003800000 */
[----:B0-----:R-:W-:Y:S01]  /*101c0*/  LEA.HI R4, R41, R162, RZ, 0x1d ;  /* 0x000000a229047211 */ /* 0x001fe200078fe8ff */
[C---:B------:R-:W-:Y:S01]  /*101d0*/  IMAD.U32 R45, R28.reuse, 0x10000, RZ ;  /* 0x000100001c2d7824 */ /* 0x040fe200078e00ff */
[----:B------:R-:W-:Y:S01]  /*101e0*/  LOP3.LUT R46, R28, 0xffff0000, RZ, 0xc0, !PT ;  /* 0xffff00001c2e7812 */ /* 0x000fe200078ec0ff */
[----:B------:R-:W-:Y:S01]  /*101f0*/  IMAD.U32 R43, R24, 0x10000, RZ ;  /* 0x00010000182b7824 */ /* 0x000fe200078e00ff */
[----:B------:R-:W-:Y:S01]  /*10200*/  SHF.R.S32.HI R5, RZ, 0x1f, R4 ;  /* 0x0000001fff057819 */ /* 0x000fe20000011404 */
[----:B------:R-:W-:Y:S01]  /*10210*/  IMAD.SHL.U32 R6, R4, 0x8, RZ ;  /* 0x0000000804067824 */ /* 0x000fe200078e00ff */
[----:B------:R-:W-:Y:S01]  /*10220*/  LOP3.LUT R24, R24, 0xffff0000, RZ, 0xc0, !PT ;  /* 0xffff000018187812 */ /* 0x000fe200078ec0ff */
[----:B------:R-:W-:Y:S01]  /*10230*/  IMAD.U32 R53, R30, 0x10000, RZ ;  /* 0x000100001e357824 */ /* 0x000fe200078e00ff */
[----:B------:R-:W-:Y:S01]  /*10240*/  LEA.HI R5, R5, R4, RZ, 0x3 ;  /* 0x0000000405057211 */ /* 0x000fe200078f18ff */
[C---:B------:R-:W-:Y:S01]  /*10250*/  IMAD.U32 R47, R26.reuse, 0x10000, RZ ;  /* 0x000100001a2f7824 */ /* 0x040fe200078e00ff */
[----:B------:R-:W-:Y:S01]  /*10260*/  LOP3.LUT R4, R167, 0x38, R6, 0xf8, !PT ;  /* 0x00000038a7047812 */ /* 0x000fe200078ef806 */
[----:B------:R-:W-:Y:S01]  /*10270*/  IMAD.U32 R48, R29, 0x10000, RZ ;  /* 0x000100001d307824 */ /* 0x000fe200078e00ff */
[----:B------:R-:W-:Y:S01]  /*10280*/  LOP3.LUT R26, R26, 0xffff0000, RZ, 0xc0, !PT ;  /* 0xffff00001a1a7812 */ /* 0x000fe200078ec0ff */
[----:B------:R-:W-:Y:S01]  /*10290*/  IMAD.SHL.U32 R5, R5, 0x400, RZ ;  /* 0x0000040005057824 */ /* 0x000fe200078e00ff */
[----:B------:R-:W-:Y:S01]  /*102a0*/  LOP3.LUT R4, R4, R223, RZ, 0x3c, !PT ;  /* 0x000000df04047212 */ /* 0x000fe200078e3cff */
[----:B------:R-:W-:Y:S01]  /*102b0*/  IMAD.U32 R55, R31, 0x10000, RZ ;  /* 0x000100001f377824 */ /* 0x000fe200078e00ff */
[----:B------:R-:W-:Y:S01]  /*102c0*/  SHF.L.U32 R28, R25, 0x10, RZ ;  /* 0x00000010191c7819 */ /* 0x000fe200000006ff */
[----:B------:R-:W-:Y:S01]  /*102d0*/  IMAD.U32 R51, R27, 0x10000, RZ ;  /* 0x000100001b337824 */ /* 0x000fe200078e00ff */
[----:B------:R-:W-:-:S02]  /*102e0*/  LOP3.LUT R5, R5, 0x7fffe000, RZ, 0xc0, !PT ;  /* 0x7fffe00005057812 */ /* 0x000fc400078ec0ff */
[----:B------:R-:W-:Y:S02]  /*102f0*/  LOP3.LUT R30, R30, 0xffff0000, RZ, 0xc0, !PT ;  /* 0xffff00001e1e7812 */ /* 0x000fe400078ec0ff */
[----:B------:R-:W-:Y:S02]  /*10300*/  IADD3 R9, R4, R5, R179 ;  /* 0x0000000504097210 */ /* 0x000fe40007ffe0b3 */
[----:B------:R-:W0:Y:S01]  /*10310*/  LDS.128 R4, [R219] ;  /* 0x00000000db047984 */ /* 0x000e220000000c00 */
[----:B------:R-:W-:Y:S02]  /*10320*/  LOP3.LUT R29, R29, 0xffff0000, RZ, 0xc0, !PT ;  /* 0xffff00001d1d7812 */ /* 0x000fe400078ec0ff */
[----:B------:R-:W-:Y:S01]  /*10330*/  IMAD R32, R9, 0x2, R2 ;  /* 0x0000000209207824 */ /* 0x000fe200078e0202 */
[----:B------:R-:W-:Y:S02]  /*10340*/  LOP3.LUT R31, R31, 0xffff0000, RZ, 0xc0, !PT ;  /* 0xffff00001f1f7812 */ /* 0x000fe400078ec0ff */
[----:B------:R-:W-:-:S02]  /*10350*/  LOP3.LUT R25, R25, 0xffff0000, RZ, 0xc0, !PT ;  /* 0xffff000019197812 */ /* 0x000fc400078ec0ff */
[----:B------:R-:W1:Y:S01]  /*10360*/  LDS.128 R8, [R32+0xc400] ;  /* 0x00c4000020087984 */ /* 0x000e620000000c00 */
[----:B------:R-:W-:Y:S01]  /*10370*/  LOP3.LUT R27, R27, 0xffff0000, RZ, 0xc0, !PT ;  /* 0xffff00001b1b7812 */ /* 0x000fe200078ec0ff */
[C---:B0-----:R-:W-:Y:S01]  /*10380*/  IMAD.U32 R33, R4.reuse, 0x10000, RZ ;  /* 0x0001000004217824 */ /* 0x041fe200078e00ff */
[----:B------:R-:W-:Y:S01]  /*10390*/  LOP3.LUT R4, R4, 0xffff0000, RZ, 0xc0, !PT ;  /* 0xffff000004047812 */ /* 0x000fe200078ec0ff */
[C---:B------:R-:W-:Y:S01]  /*103a0*/  IMAD.U32 R35, R6.reuse, 0x10000, RZ ;  /* 0x0001000006237824 */ /* 0x040fe200078e00ff */
[----:B------:R-:W-:Y:S01]  /*103b0*/  LOP3.LUT R6, R6, 0xffff0000, RZ, 0xc0, !PT ;  /* 0xffff000006067812 */ /* 0x000fe200078ec0ff */
[----:B------:R-:W-:Y:S01]  /*103c0*/  IMAD.U32 R34, R5, 0x10000, RZ ;  /* 0x0001000005227824 */ /* 0x000fe200078e00ff */
[----:B------:R-:W-:Y:S02]  /*103d0*/  SHF.L.U32 R37, R7, 0x10, RZ ;  /* 0x0000001007257819 */ /* 0x000fe400000006ff */
[----:B------:R-:W-:Y:S01]  /*103e0*/  LOP3.LUT R5, R5, 0xffff0000, RZ, 0xc0, !PT ;  /* 0xffff000005057812 */ /* 0x000fe200078ec0ff */
[C---:B-1----:R-:W-:Y:S01]  /*103f0*/  IMAD.U32 R38, R8.reuse, 0x10000, RZ ;  /* 0x0001000008267824 */ /* 0x042fe200078e00ff */
[----:B------:R-:W-:Y:S01]  /*10400*/  LOP3.LUT R8, R8, 0xffff0000, RZ, 0xc0, !PT ;  /* 0xffff000008087812 */ /* 0x000fe200078ec0ff */
[C---:B------:R-:W-:Y:S01]  /*10410*/  IMAD.U32 R40, R10.reuse, 0x10000, RZ ;  /* 0x000100000a287824 */ /* 0x040fe200078e00ff */
[----:B------:R-:W-:Y:S01]  /*10420*/  LOP3.LUT R10, R10, 0xffff0000, RZ, 0xc0, !PT ;  /* 0xffff00000a0a7812 */ /* 0x000fe200078ec0ff */
[-C--:B------:R-:W-:Y:S01]  /*10430*/  FMUL.FTZ R44, R45, R38.reuse ;  /* 0x000000262d2c7220 */ /* 0x080fe20000410000 */
[----:B------:R-:W-:Y:S01]  /*10440*/  FMUL.FTZ R38, R43, R38 ;  /* 0x000000262b267220 */ /* 0x000fe20000410000 */
[C---:B------:R-:W-:Y:S01]  /*10450*/  IMAD.U32 R39, R9.reuse, 0x10000, RZ ;  /* 0x0001000009277824 */ /* 0x040fe200078e00ff */
[----:B------:R-:W-:Y:S01]  /*10460*/  LOP3.LUT R9, R9, 0xffff0000, RZ, 0xc0, !PT ;  /* 0xffff000009097812 */ /* 0x000fe200078ec0ff */
[-C--:B------:R-:W-:Y:S01]  /*10470*/  FFMA.FTZ R44, R43, R33.reuse, -R44 ;  /* 0x000000212b2c7223 */ /* 0x080fe2000001082c */
[----:B------:R-:W-:Y:S01]  /*10480*/  FFMA.FTZ R38, R45, R33, R38 ;  /* 0x000000212d267223 */ /* 0x000fe20000010026 */
[-C--:B------:R-:W-:Y:S01]  /*10490*/  FMUL.FTZ R43, R46, R8.reuse ;  /* 0x000000082e2b7220 */ /* 0x080fe20000410000 */
[----:B------:R-:W-:Y:S01]  /*104a0*/  FMUL.FTZ R33, R24, R8 ;  /* 0x0000000818217220 */ /* 0x000fe20000410000 */
[----:B------:R-:W-:-:S02]  /*104b0*/  IMAD.U32 R42, R11, 0x10000, RZ ;  /* 0x000100000b2a7824 */ /* 0x000fc400078e00ff */
[----:B------:R-:W-:Y:S01]  /*104c0*/  FMUL.FTZ R45, R48, R39 ;  /* 0x00000027302d7220 */ /* 0x000fe20000410000 */
[-C--:B------:R-:W-:Y:S01]  /*104d0*/  FFMA.FTZ R43, R24, R4.reuse, -R43 ;  /* 0x00000004182b7223 */ /* 0x080fe2000001082b */
[----:B------:R-:W-:Y:S01]  /*104e0*/  FFMA.FTZ R33, R46, R4, R33 ;  /* 0x000000042e217223 */ /* 0x000fe20000010021 */
[-C--:B------:R-:W-:Y:S01]  /*104f0*/  FMUL.FTZ R4, R53, R40.reuse ;  /* 0x0000002835047220 */ /* 0x080fe20000410000 */
[----:B------:R-:W-:Y:S01]  /*10500*/  LOP3.LUT R11, R11, 0xffff0000, RZ, 0xc0, !PT ;  /* 0xffff00000b0b7812 */ /* 0x000fe200078ec0ff */
[C---:B------:R-:W-:Y:S01]  /*10510*/  FMUL.FTZ R40, R47.reuse, R40 ;  /* 0x000000282f287220 */ /* 0x040fe20000410000 */
[----:B------:R-:W-:Y:S01]  /*10520*/  FMUL.FTZ R49, R26, R10 ;  /* 0x0000000a1a317220 */ /* 0x000fe20000410000 */
[----:B------:R-:W-:Y:S01]  /*10530*/  FFMA.FTZ R8, R47, R35, -R4 ;  /* 0x000000232f087223 */ /* 0x000fe20000010804 */
[----:B------:R-:W-:Y:S01]  /*10540*/  FMUL.FTZ R4, R55, R42 ;  /* 0x0000002a37047220 */ /* 0x000fe20000410000 */
[----:B------:R-:W-:Y:S01]  /*10550*/  FMUL.FTZ R39, R28, R39 ;  /* 0x000000271c277220 */ /* 0x000fe20000410000 */
[----:B------:R-:W-:Y:S01]  /*10560*/  FMUL.FTZ R47, R30, R10 ;  /* 0x0000000a1e2f7220 */ /* 0x000fe20000410000 */
[----:B------:R-:W-:Y:S01]  /*10570*/  FFMA.FTZ R45, R28, R34, -R45 ;  /* 0x000000221c2d7223 */ /* 0x000fe2000001082d */
[----:B------:R-:W-:Y:S01]  /*10580*/  LOP3.LUT R7, R7, 0xffff0000, RZ, 0xc0, !PT ;  /* 0xffff000007077812 */ /* 0x000fe200078ec0ff */
[----:B------:R-:W-:Y:S01]  /*10590*/  FFMA.FTZ R49, R30, R6, R49 ;  /* 0x000000061e317223 */ /* 0x000fe20000010031 */
[----:B------:R-:W-:Y:S01]  /*105a0*/  FFMA.FTZ R28, R51, R37, -R4 ;  /* 0x00000025331c7223 */ /* 0x000fe20000010804 */
[----:B------:R-:W-:Y:S01]  /*105b0*/  FFMA.FTZ R39, R48, R34, R39 ;  /* 0x0000002230277223 */ /* 0x000fe20000010027 */
[----:B------:R-:W-:Y:S01]  /*105c0*/  FFMA.FTZ R47, R26, R6, -R47 ;  /* 0x000000061a2f7223 */ /* 0x000fe2000001082f */
[----:B------:R-:W-:Y:S01]  /*105d0*/  FMUL.FTZ R4, R29, R9 ;  /* 0x000000091d047220 */ /* 0x000fe20000410000 */
        /* <DEDUP_REMOVED lines=20> */
.L_x_617:
[----:B------:R-:W-:Y:S05]  /*10720*/  BSYNC B1 ;  /* 0x0000000000017941 */ /* 0x000fea0003800000 */
.L_x_616:
[----:B------:R-:W-:Y:S05]  /*10730*/  @P2 BRA `(.L_x_592) ;  /* 0x0000000400582947 */ /* 0x000fea0003800000 */
[----:B------:R-:W-:Y:S01]  /*10740*/  LEA.HI R41, R41, R163, RZ, 0x1d ;  /* 0x000000a329297211 */ /* 0x000fe200078fe8ff */
[C---:B------:R-:W-:Y:S01]  /*10750*/  IMAD.U32 R35, R14.reuse, 0x10000, RZ ;  /* 0x000100000e237824 */ /* 0x040fe200078e00ff */
[----:B------:R-:W-:Y:S01]  /*10760*/  LOP3.LUT R40, R14, 0xffff0000, RZ, 0xc0, !PT ;  /* 0xffff00000e287812 */ /* 0x000fe200078ec0ff */
[C---:B------:R-:W-:Y:S01]  /*10770*/  IMAD.U32 R33, R0.reuse, 0x10000, RZ ;  /* 0x0001000000217824 */ /* 0x040fe200078e00ff */
[----:B01----:R-:W-:Y:S01]  /*10780*/  SHF.R.S32.HI R6, RZ, 0x1f, R41 ;  /* 0x0000001fff067819 */ /* 0x003fe20000011429 */
[----:B------:R-:W-:Y:S01]  /*10790*/  IMAD.SHL.U32 R4, R41, 0x8, RZ ;  /* 0x0000000829047824 */ /* 0x000fe200078e00ff */
[----:B------:R-:W-:Y:S01]  /*107a0*/  LOP3.LUT R0, R0, 0xffff0000, RZ, 0xc0, !PT ;  /* 0xffff000000007812 */ /* 0x000fe200078ec0ff */
[----:B------:R-:W-:Y:S01]  /*107b0*/  IMAD.U32 R42, R15, 0x10000, RZ ;  /* 0x000100000f2a7824 */ /* 0x000fe200078e00ff */
[----:B------:R-:W-:Y:S01]  /*107c0*/  LEA.HI R6, R6, R41, RZ, 0x3 ;  /* 0x0000002906067211 */ /* 0x000fe200078f18ff */
[----:B------:R-:W-:Y:S01]  /*107d0*/  IMAD.U32 R38, R3, 0x10000, RZ ;  /* 0x0001000003267824 */ /* 0x000fe200078e00ff */
[----:B------:R-:W-:Y:S01]  /*107e0*/  LOP3.LUT R4, R167, 0x38, R4, 0xf8, !PT ;  /* 0x00000038a7047812 */ /* 0x000fe200078ef804 */
[C---:B------:R-:W-:Y:S01]  /*107f0*/  IMAD.U32 R39, R20.reuse, 0x10000, RZ ;  /* 0x0001000014277824 */ /* 0x040fe200078e00ff */
[----:B------:R-:W-:Y:S01]  /*10800*/  LOP3.LUT R20, R20, 0xffff0000, RZ, 0xc0, !PT ;  /* 0xffff000014147812 */ /* 0x000fe200078ec0ff */
[----:B------:R-:W-:Y:S01]  /*10810*/  IMAD.SHL.U32 R6, R6, 0x400, RZ ;  /* 0x0000040006067824 */ /* 0x000fe200078e00ff */
[----:B------:R-:W-:Y:S01]  /*10820*/  LOP3.LUT R4, R4, R223, RZ, 0x3c, !PT ;  /* 0x000000df04047212 */ /* 0x000fe200078e3cff */
[C---:B------:R-:W-:Y:S01]  /*10830*/  IMAD.U32 R37, R12.reuse, 0x10000, RZ ;  /* 0x000100000c257824 */ /* 0x040fe200078e00ff */
[----:B------:R-:W-:-:S02]  /*10840*/  LOP3.LUT R12, R12, 0xffff0000, RZ, 0xc0, !PT ;  /* 0xffff00000c0c7812 */ /* 0x000fc400078ec0ff */
[----:B------:R-:W-:Y:S02]  /*10850*/  LOP3.LUT R6, R6, 0x7fffe000, RZ, 0xc0, !PT ;  /* 0x7fffe00006067812 */ /* 0x000fe400078ec0ff */
[----:B------:R-:W-:Y:S02]  /*10860*/  LOP3.LUT R15, R15, 0xffff0000, RZ, 0xc0, !PT ;  /* 0xffff00000f0f7812 */ /* 0x000fe400078ec0ff */
[----:B------:R-:W-:Y:S02]  /*10870*/  IADD3 R9, R4, R6, R179 ;  /* 0x0000000604097210 */ /* 0x000fe40007ffe0b3 */
[----:B------:R-:W0:Y:S01]  /*10880*/  LDS.128 R4, [R218] ;  /* 0x00000000da047984 */ /* 0x000e220000000c00 */
[----:B------:R-:W-:Y:S02]  /*10890*/  LOP3.LUT R3, R3, 0xffff0000, RZ, 0xc0, !PT ;  /* 0xffff000003037812 */ /* 0x000fe400078ec0ff */
[----:B------:R-:W-:-:S05]  /*108a0*/  IMAD R24, R9, 0x2, R2 ;  /* 0x0000000209187824 */ /* 0x000fca00078e0202 */
[----:B------:R-:W1:Y:S01]  /*108b0*/  LDS.128 R8, [R24+0xc400] ;  /* 0x00c4000018087984 */ /* 0x000e620000000c00 */
[C---:B0-----:R-:W-:Y:S01]  /*108c0*/  SHF.L.U32 R25, R4.reuse, 0x10, RZ ;  /* 0x0000001004197819 */ /* 0x041fe200000006ff */
[----:B------:R-:W-:Y:S01]  /*108d0*/  IMAD.U32 R26, R5, 0x10000, RZ ;  /* 0x00010000051a7824 */ /* 0x000fe200078e00ff */
[----:B------:R-:W-:Y:S01]  /*108e0*/  LOP3.LUT R4, R4, 0xffff0000, RZ, 0xc0, !PT ;  /* 0xffff000004047812 */ /* 0x000fe200078ec0ff */
[C---:B------:R-:W-:Y:S01]  /*108f0*/  IMAD.U32 R27, R6.reuse, 0x10000, RZ ;  /* 0x00010000061b7824 */ /* 0x040fe200078e00ff */
[----:B------:R-:W-:Y:S01]  /*10900*/  LOP3.LUT R6, R6, 0xffff0000, RZ, 0xc0, !PT ;  /* 0xffff000006067812 */ /* 0x000fe200078ec0ff */
[----:B------:R-:W-:Y:S01]  /*10910*/  IMAD.U32 R28, R7, 0x10000, RZ ;  /* 0x00010000071c7824 */ /* 0x000fe200078e00ff */
[----:B------:R-:W-:Y:S01]  /*10920*/  LOP3.LUT R5, R5, 0xffff0000, RZ, 0xc0, !PT ;  /* 0xffff000005057812 */ /* 0x000fe200078ec0ff */
[C---:B-1----:R-:W-:Y:S01]  /*10930*/  IMAD.U32 R29, R8.reuse, 0x10000, RZ ;  /* 0x00010000081d7824 */ /* 0x042fe200078e00ff */
[----:B------:R-:W-:Y:S01]  /*10940*/  LOP3.LUT R8, R8, 0xffff0000, RZ, 0xc0, !PT ;  /* 0xffff000008087812 */ /* 0x000fe200078ec0ff */
[----:B------:R-:W-:Y:S01]  /*10950*/  IMAD.U32 R30, R9, 0x10000, RZ ;  /* 0x00010000091e7824 */ /* 0x000fe200078e00ff */
[----:B------:R-:W-:Y:S01]  /*10960*/  SHF.L.U32 R31, R10, 0x10, RZ ;  /* 0x000000100a1f7819 */ /* 0x000fe200000006ff */
[-C--:B------:R-:W-:Y:S01]  /*10970*/  FMUL.FTZ R34, R35, R29.reuse ;  /* 0x0000001d23227220 */ /* 0x080fe20000410000 */
[C---:B------:R-:W-:Y:S01]  /*10980*/  FMUL.FTZ R14, R33.reuse, R29 ;  /* 0x0000001d210e7220 */ /* 0x040fe20000410000 */
[-C--:B------:R-:W-:Y:S01]  /*10990*/  FMUL.FTZ R29, R40, R8.reuse ;  /* 0x00000008281d7220 */ /* 0x080fe20000410000 */
[----:B------:R-:W-:Y:S01]  /*109a0*/  LOP3.LUT R10, R10, 0xffff0000, RZ, 0xc0, !PT ;  /* 0xffff00000a0a7812 */ /* 0x000fe200078ec0ff */
[-C--:B------:R-:W-:Y:S01]  /*109b0*/  FFMA.FTZ R34, R33, R25.reuse, -R34 ;  /* 0x0000001921227223 */ /* 0x080fe20000010822 */
[----:B------:R-:W-:Y:S01]  /*109c0*/  FFMA.FTZ R14, R35, R25, R14 ;  /* 0x00000019230e7223 */ /* 0x000fe2000001000e */
[C---:B------:R-:W-:Y:S01]  /*109d0*/  FMUL.FTZ R25, R0.reuse, R8 ;  /* 0x0000000800197220 */ /* 0x040fe20000410000 */
[----:B------:R-:W-:Y:S01]  /*109e0*/  FFMA.FTZ R29, R0, R4, -R29 ;  /* 0x00000004001d7223 */ /* 0x000fe2000001081d */
[-C--:B------:R-:W-:Y:S01]  /*109f0*/  FMUL.FTZ R33, R42, R30.reuse ;  /* 0x0000001e2a217220 */ /* 0x080fe20000410000 */
[----:B------:R-:W-:Y:S01]  /*10a00*/  FMUL.FTZ R35, R38, R30 ;  /* 0x0000001e26237220 */ /* 0x000fe20000410000 */
[-C--:B------:R-:W-:Y:S01]  /*10a10*/  FMUL.FTZ R0, R39, R31.reuse ;  /* 0x0000001f27007220 */ /* 0x080fe20000410000 */
[----:B------:R-:W-:Y:S01]  /*10a20*/  FFMA.FTZ R25, R40, R4, R25 ;  /* 0x0000000428197223 */ /* 0x000fe20000010019 */
[-C--:B------:R-:W-:Y:S01]  /*10a30*/  FFMA.FTZ R33, R38, R26.reuse, -R33 ;  /* 0x0000001a26217223 */ /* 0x080fe20000010821 */
[----:B------:R-:W-:Y:S01]  /*10a40*/  FFMA.FTZ R35, R42, R26, R35 ;  /* 0x0000001a2a237223 */ /* 0x000fe20000010023 */
[----:B------:R-:W-:Y:S01]  /*10a50*/  FMUL.FTZ R4, R37, R31 ;  /* 0x0000001f25047220 */ /* 0x000fe20000410000 */
[----:B------:R-:W-:-:S02]  /*10a60*/  IMAD.U32 R32, R11, 0x10000, RZ ;  /* 0x000100000b207824 */ /* 0x000fc400078e00ff */
[-C--:B------:R-:W-:Y:S01]  /*10a70*/  FFMA.FTZ R8, R37, R27.reuse, -R0 ;  /* 0x0000001b25087223 */ /* 0x080fe20000010800 */
[----:B------:R-:W-:Y:S02]  /*10a80*/  IMAD.U32 R26, R21, 0x10000, RZ ;  /* 0x00010000151a7824 */ /* 0x000fe400078e00ff */
[-C--:B------:R-:W-:Y:S01]  /*10a90*/  FMUL.FTZ R31, R20, R10.reuse ;  /* 0x0000000a141f7220 */ /* 0x080fe20000410000 */
[----:B------:R-:W-:Y:S02]  /*10aa0*/  IMAD.U32 R0, R13, 0x10000, RZ ;  /* 0x000100000d007824 */ /* 0x000fe400078e00ff */
[----:B------:R-:W-:Y:S01]  /*10ab0*/  FMUL.FTZ R37, R12, R10 ;  /* 0x0000000a0c257220 */ /* 0x000fe20000410000 */
[----:B------:R-:W-:Y:S01]  /*10ac0*/  FFMA.FTZ R10, R39, R27, R4 ;  /* 0x0000001b270a7223 */ /* 0x000fe20000010004 */
[----:B------:R-:W-:Y:S01]  /*10ad0*/  LOP3.LUT R9, R9, 0xffff0000, RZ, 0xc0, !PT ;  /* 0xffff000009097812 */ /* 0x000fe200078ec0ff */
[-C--:B------:R-:W-:Y:S01]  /*10ae0*/  FMUL.FTZ R27, R26, R32.reuse ;  /* 0x000000201a1b7220 */ /* 0x080fe20000410000 */
[----:B------:R-:W-:Y:S01]  /*10af0*/  LOP3.LUT R11, R11, 0xffff0000, RZ, 0xc0, !PT ;  /* 0xffff00000b0b7812 */ /* 0x000fe200078ec0ff */
[----:B------:R-:W-:Y:S01]  /*10b00*/  FMUL.FTZ R39, R0, R32 ;  /* 0x0000002000277220 */ /* 0x000fe20000410000 */
[----:B------:R-:W-:Y:S01]  /*10b10*/  LOP3.LUT R21, R21, 0xffff0000, RZ, 0xc0, !PT ;  /* 0xffff000015157812 */ /* 0x000fe200078ec0ff */
[-C--:B------:R-:W-:Y:S01]  /*10b20*/  FFMA.FTZ R31, R12, R6.reuse, -R31 ;  /* 0x000000060c1f7223 */ /* 0x080fe2000001081f */
[----:B------:R-:W-:Y:S01]  /*10b30*/  LOP3.LUT R13, R13, 0xffff0000, RZ, 0xc0, !PT ;  /* 0xffff00000d0d7812 */ /* 0x000fe200078ec0ff */
[----:B------:R-:W-:Y:S01]  /*10b40*/  FFMA.FTZ R37, R20, R6, R37 ;  /* 0x0000000614257223 */ /* 0x000fe20000010025 */
[----:B------:R-:W-:Y:S01]  /*10b50*/  LOP3.LUT R7, R7, 0xffff0000, RZ, 0xc0, !PT ;  /* 0xffff000007077812 */ /* 0x000fe200078ec0ff */
[-C--:B------:R-:W-:Y:S01]  /*10b60*/  FFMA.FTZ R27, R0, R28.reuse, -R27 ;  /* 0x0000001c001b7223 */ /* 0x080fe2000001081b */
        /* <DEDUP_REMOVED lines=19> */
.L_x_592:
[----:B------:R-:W-:Y:S05]  /*10ca0*/  BSYNC B0 ;  /* 0x0000000000007941 */ /* 0x000fea0003800000 */
.L_x_573:
[----:B------:R-:W-:Y:S01]  /*10cb0*/  @!PT LDS RZ, [RZ] ;  /* 0x00000000fffff984 */ /* 0x000fe20000000800 */
[----:B------:R-:W-:Y:S01]  /*10cc0*/  @!PT LDS RZ, [RZ] ;  /* 0x00000000fffff984 */ /* 0x000fe20000000800 */
[----:B------:R-:W-:Y:S01]  /*10cd0*/  @!PT LDS RZ, [RZ] ;  /* 0x00000000fffff984 */ /* 0x000fe20000000800 */
[----:B------:R-:W-:Y:S01]  /*10ce0*/  @!PT LDS RZ, [RZ] ;  /* 0x00000000fffff984 */ /* 0x000fe20000000800 */
[----:B------:R5:W-:Y:S06]  /*10cf0*/  MEMBAR.ALL.CTA ;  /* 0x0000000000007992 */ /* 0x000bec0000008000 */
[----:B-----5:R-:W5:Y:S01]  /*10d00*/  FENCE.VIEW.ASYNC.S ;  /* 0x00000000000073c6 */ /* 0x020f620000000000 */
[----:B------:R-:W-:Y:S05]  /*10d10*/  WARPSYNC.ALL ;  /* 0x0000000000007948 */ /* 0x000fea0003800000 */
[----:B-----5:R-:W-:Y:S06]  /*10d20*/  BAR.SYNC.DEFER_BLOCKING 0xd, 0x100 ;  /* 0x0344000000007b1d */ /* 0x020fec0000010000 */
.L_x_571:
[----:B------:R-:W2:Y:S02]  /*10d30*/  LDL R0, [R1+0x30] ;  /* 0x0000300001007983 */ /* 0x000ea40000100800 */
[----:B--2---:R-:W-:-:S13]  /*10d40*/  R2UR UR4, R0 ;  /* 0x00000000000472ca */ /* 0x004fda00000e0000 */
[----:B------:R-:W-:-:S04]  /*10d50*/  MOV R0, UR4 ;  /* 0x0000000400007c02 */ /* 0x000fc80008000f00 */
[----:B------:R-:W-:-:S13]  /*10d60*/  ISETP.NE.AND P0, PT, R0, 0x3, PT ;  /* 0x000000030000780c */ /* 0x000fda0003f05270 */
[----:B------:R-:W-:Y:S05]  /*10d70*/  @!P0 BRA `(.L_x_618) ;  /* 0x0000000000048947 */ /* 0x000fea0003800000 */
[----:B------:R-:W-:Y:S01]  /*10d80*/  BPT.TRAP 0x1 ;  /* 0x000000040000795c */ /* 0x000fe20000300000 */
.L_x_618:
[----:B------:R-:W-:Y:S01]  /*10d90*/  IMAD R0, R173, 0x8, R2 ;  /* 0x00000008ad007824 */ /* 0x000fe200078e0202 */
[----:B01----:R-:W-:-:S04]  /*10da0*/  SHF.L.U32 R3, R180, 0x1f, RZ ;  /* 0x0000001fb4037819 */ /* 0x003fc800000006ff */
[----:B------:R0:W1:Y:S01]  /*10db0*/  SYNCS.PHASECHK.TRANS64.TRYWAIT P1, [R0+URZ+0x2a830], R3 ;  /* 0x02a83003000075a7 */ /* 0x000062000802017f */
[----:B------:R-:W-:Y:S05]  /*10dc0*/  @!P0 BRA `(.L_x_619) ;  /* 0x0000000000048947 */ /* 0x000fea0003800000 */
[----:B------:R-:W-:Y:S01]  /*10dd0*/  BPT.TRAP 0x1 ;  /* 0x000000040000795c */ /* 0x000fe20000300000 */
.L_x_619:
[----:B------:R-:W-:Y:S01]  /*10de0*/  IMAD.MOV.U32 R87, RZ, RZ, RZ ;  /* 0x000000ffff577224 */ /* 0x000fe200078e00ff */
[----:B-1----:R-:W-:Y:S06]  /*10df0*/  @P1 BRA `(.L_x_620) ;  /* 0x0000000000081947 */ /* 0x002fec0003800000 */
[----:B------:R-:W1:Y:S02]  /*10e00*/  SYNCS.PHASECHK.TRANS64.TRYWAIT P1, [R0+URZ+0x2a830], R3 ;  /* 0x02a83003000075a7 */ /* 0x000e64000802017f */
[----:B-1----:R-:W-:Y:S05]  /*10e10*/  @!P1 BRA `(.L_x_621) ;  /* 0x000000f0004c9947 */ /* 0x002fea0003800000 */
.L_x_620:
[----:B------:R-:W-:Y:S05]  /*10e20*/  WARPSYNC.ALL ;  /* 0x0000000000007948 */ /* 0x000fea0003800000 */
[----:B01----:R-:W-:Y:S01]  /*10e30*/  VIADD R3, R2, 0x18400 ;  /* 0x0001840002037836 */ /* 0x003fe20000000000 */
[----:B------:R-:W-:Y:S01]  /*10e40*/  R2UR UR4, R36 ;  /* 0x00000000240472ca */ /* 0x000fe200000e0000 */
[----:B---34-:R-:W-:Y:S01]  /*10e50*/  IMAD.MOV.U32 R7, RZ, RZ, 0x40000040 ;  /* 0x40000040ff077424 */ /* 0x018fe200078e00ff */
[----:B------:R-:W-:Y:S01]  /*10e60*/  WARPGROUP.ARRIVE ;  /* 0x00000000000079c5 */ /* 0x000fe20000000000 */
[----:B------:R-:W-:Y:S01]  /*10e70*/  UMOV UR9, 0x40000040 ;  /* 0x4000004000097882 */ /* 0x000fe20000000000 */
[----:B------:R-:W-:Y:S01]  /*10e80*/  SHF.R.U32.HI R3, RZ, 0x4, R3 ;  /* 0x00000004ff037819 */ /* 0x000fe20000011603 */
[----:B------:R-:W-:Y:S01]  /*10e90*/  IMAD.U32 R11, RZ, RZ, UR9 ;  /* 0x00000009ff0b7e24 */ /* 0x000fe2000f8e00ff */
[----:B------:R-:W-:Y:S01]  /*10ea0*/  R2UR UR11, R7 ;  /* 0x00000000070b72ca */ /* 0x000fe200000e0000 */
[----:B------:R-:W-:Y:S01]  /*10eb0*/  UMOV UR57, 0x40000040 ;  /* 0x4000004000397882 */ /* 0x000fe20000000000 */
[----:B------:R-:W-:Y:S01]  /*10ec0*/  LOP3.LUT R3, R3, 0x3fff, RZ, 0xc0, !PT ;  /* 0x00003fff03037812 */ /* 0x000fe200078ec0ff */
[----:B------:R-:W-:Y:S01]  /*10ed0*/  UMOV UR53, 0x40000040 ;  /* 0x4000004000357882 */ /* 0x000fe20000000000 */
[----:B------:R-:W-:Y:S01]  /*10ee0*/  MOV R9, 0x40000040 ;  /* 0x4000004000097802 */ /* 0x000fe20000000f00 */
[----:B------:R-:W-:Y:S01]  /*10ef0*/  UMOV UR49, 0x40000040 ;  /* 0x4000004000317882 */ /* 0x000fe20000000000 */
[----:B------:R-:W-:Y:S01]  /*10f00*/  LOP3.LUT R5, R3, 0x10000, RZ, 0xfc, !PT ;  /* 0x0001000003057812 */ /* 0x000fe200078efcff */
[----:B------:R-:W-:Y:S01]  /*10f10*/  ULOP3.LUT UR4, UR4, 0x10000, URZ, 0xfc, !UPT ;  /* 0x0001000004047892 */ /* 0x000fe2000f8efc3f */
[----:B------:R-:W-:Y:S01]  /*10f20*/  IMAD.MOV.U32 R7, RZ, RZ, 0x40000040 ;  /* 0x40000040ff077424 */ /* 0x000fe200078e00ff */
[----:B------:R-:W-:Y:S01]  /*10f30*/  UMOV UR45, 0x40000040 ;  /* 0x40000040002d7882 */ /* 0x000fe20000000000 */
[----:B------:R-:W-:Y:S01]  /*10f40*/  UMOV UR41, 0x40000040 ;  /* 0x4000004000297882 */ /* 0x000fe20000000000 */
[----:B------:R-:W-:Y:S01]  /*10f50*/  IMAD R6, R173, 0x900, R5 ;  /* 0x00000900ad067824 */ /* 0x000fe200078e0205 */
[----:B------:R-:W-:Y:S01]  /*10f60*/  UIADD3 UR5, UR4, 0x2, URZ ;  /* 0x0000000204057890 */ /* 0x000fe2000fffe03f */
[----:B------:R-:W-:Y:S01]  /*10f70*/  R2UR UR39, R7 ;  /* 0x00000000072772ca */ /* 0x000fe200000e0000 */
[----:B------:R-:W-:Y:S01]  /*10f80*/  UMOV UR8, UR4 ;  /* 0x0000000400087c82 */ /* 0x000fe20008000000 */
[C---:B------:R-:W-:Y:S01]  /*10f90*/  VIADD R8, R6.reuse, 0x2 ;  /* 0x0000000206087836 */ /* 0x040fe20000000000 */
[----:B------:R-:W-:Y:S01]  /*10fa0*/  R2UR UR10, R6 ;  /* 0x00000000060a72ca */ /* 0x000fe200000e0000 */
[----:B------:R-:W-:Y:S01]  /*10fb0*/  IMAD.U32 R10, RZ, RZ, UR8 ;  /* 0x00000008ff0a7e24 */ /* 0x000fe2000f8e00ff */
[----:B------:R-:W-:-:S02]  /*10fc0*/  UIADD3 UR56, UR4, 0x404, URZ ;  /* 0x0000040404387890 */ /* 0x000fc4000fffe03f */
[----:B------:R-:W-:Y:S02]  /*10fd0*/  UIADD3 UR52, UR4, 0x406, URZ ;  /* 0x0000040604347890 */ /* 0x000fe4000fffe03f */
[----:B------:R0:W-:Y:S01]  /*10fe0*/  STL.64 [R1+0x28], R10 ;  /* 0x0000280a01007387 */ /* 0x0001e20000100a00 */
[----:B------:R-:W-:Y:S02]  /*10ff0*/  UIADD3 UR48, UR4, 0x800, URZ ;  /* 0x0000080004307890 */ /* 0x000fe4000fffe03f */
[----:B------:R-:W-:Y:S02]  /*11000*/  UIADD3 UR44, UR4, 0x802, URZ ;  /* 0x00000802042c7890 */ /* 0x000fe4000fffe03f */
[----:B------:R-:W-:Y:S02]  /*11010*/  UIADD3 UR40, UR4, 0x804, URZ ;  /* 0x0000080404287890 */ /* 0x000fe4000fffe03f */
[----:B------:R-:W-:Y:S01]  /*11020*/  HGMMA.64x96x16.F32.BF16 R24, gdesc[UR8], RZ, !UPT, gsb0 ;  /* 0x01600000081879f0 */ /* 0x000fe2000c0018ff */
[----:B------:R-:W-:Y:S01]  /*11030*/  R2UR UR10, R8 ;  /* 0x00000000080a72ca */ /* 0x000fe200000e0000 */
[----:B------:R-:W-:Y:S01]  /*11040*/  UMOV UR8, UR5 ;  /* 0x0000000500087c82 */ /* 0x000fe20008000000 */
[----:B------:R-:W-:Y:S01]  /*11050*/  R2UR UR11, R9 ;  /* 0x00000000090b72ca */ /* 0x000fe200000e0000 */
[----:B------:R-:W-:Y:S01]  /*11060*/  UMOV UR9, 0x40000040 ;  /* 0x4000004000097882 */ /* 0x000fe20000000000 */
[----:B------:R-:W-:Y:S01]  /*11070*/  VIADD R8, R6, 0x4 ;  /* 0x0000000406087836 */ /* 0x000fe20000000000 */
[----:B------:R-:W-:Y:S01]  /*11080*/  UIADD3 UR5, UR4, 0x4, URZ ;  /* 0x0000000404057890 */ /* 0x000fe2000fffe03f */
[----:B------:R-:W-:Y:S01]  /*11090*/  IMAD.MOV.U32 R9, RZ, RZ, 0x40000040 ;  /* 0x40000040ff097424 */ /* 0x000fe200078e00ff */
[----:B------:R-:W-:Y:S01]  /*110a0*/  UIADD3 UR36, UR4, 0x806, URZ ;  /* 0x0000080604247890 */ /* 0x000fe2000fffe03f */
[----:B0-----:R-:W-:Y:S01]  /*110b0*/  IMAD.U32 R10, RZ, RZ, UR8 ;  /* 0x00000008ff0a7e24 */ /* 0x001fe2000f8e00ff */
[----:B------:R-:W-:Y:S01]  /*110c0*/  UMOV UR37, 0x40000040 ;  /* 0x4000004000257882 */ /* 0x000fe20000000000 */
[----:B------:R-:W-:-:S05]  /*110d0*/  IMAD.U32 R11, RZ, RZ, UR9 ;  /* 0x00000009ff0b7e24 */ /* 0x000fca000f8e00ff */
[----:B------:R0:W-:Y:S01]  /*110e0*/  STL.64 [R1+0x20], R10 ;  /* 0x0000200a01007387 */ /* 0x0001e20000100a00 */
[----:B------:R-:W-:Y:S02]  /*110f0*/  WARPGROUP.DEPBAR.LE gsb0, 0x0 ;  /* 0x00008000000079c5 */ /* 0x000fe40000010000 */
[----:B------:R-:W-:-:S06]  /*11100*/  WARPGROUP.ARRIVE ;  /* 0x00000000000079c5 */ /* 0x000fcc0000000000 */
[----:B------:R-:W-:Y:S01]  /*11110*/  HGMMA.64x96x16.F32.BF16 R24, gdesc[UR8], R24, gsb0 ;  /* 0x01600000081879f0 */ /* 0x000fe20008001818 */
[----:B------:R-:W-:Y:S01]  /*11120*/  R2UR UR10, R8 ;  /* 0x00000000080a72ca */ /* 0x000fe200000e0000 */
[----:B------:R-:W-:Y:S01]  /*11130*/  UMOV UR8, UR5 ;  /* 0x0000000500087c82 */ /* 0x000fe20008000000 */
[----:B------:R-:W-:Y:S01]  /*11140*/  R2UR UR11, R9 ;  /* 0x00000000090b72ca */ /* 0x000fe200000e0000 */
[----:B------:R-:W-:Y:S01]  /*11150*/  UMOV UR9, 0x40000040 ;  /* 0x4000004000097882 */ /* 0x000fe20000000000 */
[----:B------:R-:W-:Y:S01]  /*11160*/  VIADD R8, R6, 0x6 ;  /* 0x0000000606087836 */ /* 0x000fe20000000000 */
[----:B------:R-:W-:Y:S01]  /*11170*/  MOV R9, 0x40000040 ;  /* 0x4000004000097802 */ /* 0x000fe20000000f00 */
[----:B------:R-:W-:Y:S01]  /*11180*/  UIADD3 UR5, UR4, 0x6, URZ ;  /* 0x0000000604057890 */ /* 0x000fe2000fffe03f */
[----:B0-----:R-:W-:Y:S02]  /*11190*/  IMAD.U32 R10, RZ, RZ, UR8 ;  /* 0x00000008ff0a7e24 */ /* 0x001fe4000f8e00ff */
        /* <DEDUP_REMOVED lines=10> */
[----:B------:R-:W-:Y:S01]  /*11240*/  UIADD3 UR5, UR4, 0x400, URZ ;  /* 0x0000040004057890 */ /* 0x000fe2000fffe03f */
[----:B------:R-:W-:Y:S02]  /*11250*/  IMAD.MOV.U32 R9, RZ, RZ, 0x40000040 ;  /* 0x40000040ff097424 */ /* 0x000fe400078e00ff */
        /* <DEDUP_REMOVED lines=23> */
[----:B------:R-:W-:Y:S02]  /*113d0*/  VIADD R8, R6, 0x304 ;  /* 0x0000030406087836 */ /* 0x000fe40000000000 */
[----:B------:R-:W-:Y:S02]  /*113e0*/  IMAD.MOV.U32 R9, RZ, RZ, 0x40000040 ;  /* 0x40000040ff097424 */ /* 0x000fe400078e00ff */
[----:B0-----:R-:W-:Y:S01]  /*113f0*/  IMAD.U32 R10, RZ, RZ, UR8 ;  /* 0x00000008ff0a7e24 */ /* 0x001fe2000f8e00ff */
[----:B------:R-:W-:Y:S01]  /*11400*/  R2UR UR58, R8 ;  /* 0x00000000083a72ca */ /* 0x000fe200000e0000 */
[----:B------:R-:W-:Y:S01]  /*11410*/  VIADD R8, R6, 0x306 ;  /* 0x0000030606087836 */ /* 0x000fe20000000000 */
[----:B------:R-:W-:Y:S01]  /*11420*/  R2UR UR59, R9 ;  /* 0x00000000093b72ca */ /* 0x000fe200000e0000 */
[----:B------:R-:W-:-:S02]  /*11430*/  IMAD.MOV.U32 R9, RZ, RZ, 0x40000040 ;  /* 0x40000040ff097424 */ /* 0x000fc400078e00ff */
[----:B------:R-:W-:Y:S01]  /*11440*/  IMAD.U32 R11, RZ, RZ, UR9 ;  /* 0x00000009ff0b7e24 */ /* 0x000fe2000f8e00ff */
[----:B------:R-:W-:Y:S01]  /*11450*/  R2UR UR54, R8 ;  /* 0x00000000083672ca */ /* 0x000fe200000e0000 */
[----:B------:R-:W-:Y:S01]  /*11460*/  VIADD R8, R6, 0x600 ;  /* 0x0000060006087836 */ /* 0x000fe20000000000 */
[----:B------:R-:W-:Y:S02]  /*11470*/  R2UR UR55, R9 ;  /* 0x00000000093772ca */ /* 0x000fe400000e0000 */
[----:B------:R-:W-:Y:S01]  /*11480*/  MOV R9, 0x40000040 ;  /* 0x4000004000097802 */ /* 0x000fe20000000f00 */
[----:B------:R0:W-:Y:S01]  /*11490*/  STL.64 [R1], R10 ;  /* 0x0000000a01007387 */ /* 0x0001e20000100a00 */
[----:B------:R-:W-:Y:S01]  /*114a0*/  R2UR UR50, R8 ;  /* 0x00000000083272ca */ /* 0x000fe200000e0000 */
[----:B------:R-:W-:Y:S01]  /*114b0*/  VIADD R8, R6, 0x602 ;  /* 0x0000060206087836 */ /* 0x000fe20000000000 */
[----:B------:R-:W-:Y:S01]  /*114c0*/  R2UR UR51, R9 ;  /* 0x00000000093372ca */ /* 0x000fe200000e0000 */
[----:B------:R-:W-:-:S03]  /*114d0*/  IMAD.MOV.U32 R9, RZ, RZ, 0x40000040 ;  /* 0x40000040ff097424 */ /* 0x000fc600078e00ff */
[----:B------:R-:W-:Y:S01]  /*114e0*/  R2UR UR46, R8 ;  /* 0x00000000082e72ca */ /* 0x000fe200000e0000 */
[C---:B------:R-:W-:Y:S01]  /*114f0*/  VIADD R8, R6.reuse, 0x604 ;  /* 0x0000060406087836 */ /* 0x040fe20000000000 */
[----:B------:R-:W-:Y:S01]  /*11500*/  R2UR UR47, R9 ;  /* 0x00000000092f72ca */ /* 0x000fe200000e0000 */
[----:B------:R-:W-:Y:S02]  /*11510*/  IMAD.MOV.U32 R9, RZ, RZ, 0x40000040 ;  /* 0x40000040ff097424 */ /* 0x000fe400078e00ff */
[----:B------:R-:W-:Y:S01]  /*11520*/  VIADD R6, R6, 0x606 ;  /* 0x0000060606067836 */ /* 0x000fe20000000000 */
[----:B------:R-:W-:Y:S02]  /*11530*/  R2UR UR42, R8 ;  /* 0x00000000082a72ca */ /* 0x000fe400000e0000 */
[----:B------:R-:W-:Y:S02]  /*11540*/  R2UR UR43, R9 ;  /* 0x00000000092b72ca */ /* 0x000fe400000e0000 */
[----:B------:R-:W-:Y:S01]  /*11550*/  R2UR UR38, R6 ;  /* 0x00000000062672ca */ /* 0x000fe200000e0000 */
[----:B------:R-:W-:-:S02]  /*11560*/  WARPGROUP.DEPBAR.LE gsb0, 0x0 ;  /* 0x00008000000079c5 */ /* 0x000fc40000010000 */
        /* <DEDUP_REMOVED lines=21> */
[----:B0-----:R-:W-:Y:S05]  /*116c0*/  @!P0 BRA `(.L_x_622) ;  /* 0x0000000000048947 */ /* 0x001fea0003800000 */
[----:B------:R-:W-:Y:S01]  /*116d0*/  BPT.TRAP 0x1 ;  /* 0x000000040000795c */ /* 0x000fe20000300000 */
.L_x_622:
        /* <DEDUP_REMOVED lines=8> */
[----:B------:R-:W0:Y:S01]  /*11760*/  MUFU.TANH R24, R24 ;  /* 0x0000001800187308 */ /* 0x000e220000002400 */
[----:B------:R-:W-:Y:S01]  /*11770*/  FMUL.FTZ R33, R33, UR4 ;  /* 0x0000000421217c20 */ /* 0x000fe20008410000 */
[----:B------:R-:W-:Y:S01]  /*11780*/  FMUL.FTZ R26, R26, UR4 ;  /* 0x000000041a1a7c20 */ /* 0x000fe20008410000 */
[----:B------:R-:W-:Y:S01]  /*11790*/  FMUL.FTZ R36, R36, UR4 ;  /* 0x0000000424247c20 */ /* 0x000fe20008410000 */
[C---:B------:R-:W-:Y:S01]  /*117a0*/  ISETP.GT.AND P6, PT, R8.reuse, RZ, PT ;  /* 0x000000ff0800720c */ /* 0x040fe20003fc4270 */
[----:B------:R-:W-:Y:S01]  /*117b0*/  FMUL.FTZ R27, R27, UR4 ;  /* 0x000000041b1b7c20 */ /* 0x000fe20008410000 */
[C---:B------:R-:W-:Y:S01]  /*117c0*/  ISETP.GT.AND P5, PT, R8.reuse, 0x1, PT ;  /* 0x000000010800780c */ /* 0x040fe20003fa4270 */
[----:B------:R-:W-:Y:S01]  /*117d0*/  FMUL.FTZ R37, R37, UR4 ;  /* 0x0000000425257c20 */ /* 0x000fe20008410000 */
[----:B------:R-:W1:Y:S01]  /*117e0*/  MUFU.TANH R25, R25 ;  /* 0x0000001900197308 */ /* 0x000e620000002400 */
[----:B------:R-:W-:Y:S01]  /*117f0*/  ISETP.GT.AND P4, PT, R8, 0x8, PT ;  /* 0x000000080800780c */ /* 0x000fe20003f84270 */
[----:B------:R-:W-:Y:S01]  /*11800*/  FMUL.FTZ R30, R30, UR4 ;  /* 0x000000041e1e7c20 */ /* 0x000fe20008410000 */
[----:B------:R-:W-:Y:S01]  /*11810*/  FMUL.FTZ R59, R59, UR4 ;  /* 0x000000043b3b7c20 */ /* 0x000fe20008410000 */
[----:B------:R-:W-:Y:S01]  /*11820*/  ISETP.GT.AND P3, PT, R8, 0x9, PT ;  /* 0x000000090800780c */ /* 0x000fe20003f64270 */
[----:B------:R-:W-:Y:S01]  /*11830*/  FMUL.FTZ R40, R40, UR4 ;  /* 0x0000000428287c20 */ /* 0x000fe20008410000 */
[----:B------:R-:W-:Y:S01]  /*11840*/  FMUL.FTZ R31, R31, UR4 ;  /* 0x000000041f1f7c20 */ /* 0x000fe20008410000 */
[----:B------:R-:W-:Y:S01]  /*11850*/  ISETP.GT.AND P2, PT, R8, 0x10, PT ;  /* 0x000000100800780c */ /* 0x000fe20003f44270 */
[----:B------:R-:W2:Y:S01]  /*11860*/  MUFU.TANH R28, R28 ;  /* 0x0000001c001c7308 */ /* 0x000ea20000002400 */
[----:B0-----:R-:W-:Y:S01]  /*11870*/  FSEL R101, R24, -INF , P6 ;  /* 0xff80000018657808 */ /* 0x001fe20003000000 */
[----:B------:R-:W-:Y:S01]  /*11880*/  FMUL.FTZ R34, R34, UR4 ;  /* 0x0000000422227c20 */ /* 0x000fe20008410000 */
[----:B------:R-:W-:Y:S01]  /*11890*/  FMUL.FTZ R41, R41, UR4 ;  /* 0x0000000429297c20 */ /* 0x000fe20008410000 */
[----:B------:R-:W-:Y:S01]  /*118a0*/  FMUL.FTZ R61, R61, UR4 ;  /* 0x000000043d3d7c20 */ /* 0x000fe20008410000 */
[----:B------:R-:W-:Y:S01]  /*118b0*/  FMUL.FTZ R7, R69, UR4 ;  /* 0x0000000445077c20 */ /* 0x000fe20008410000 */
[----:B------:R-:W-:Y:S01]  /*118c0*/  ISETP.GT.AND P1, PT, R8, 0x11, PT ;  /* 0x000000110800780c */ /* 0x000fe20003f24270 */
[----:B------:R-:W-:Y:S01]  /*118d0*/  FMUL.FTZ R44, R44, UR4 ;  /* 0x000000042c2c7c20 */ /* 0x000fe20008410000 */
[----:B------:R-:W-:Y:S01]  /*118e0*/  MUFU.TANH R29, R29 ;  /* 0x0000001d001d7308 */ /* 0x000fe20000002400 */
[----:B-1----:R-:W-:Y:S01]  /*118f0*/  FSEL R79, R25, -INF , P5 ;  /* 0xff800000194f7808 */ /* 0x002fe20002800000 */
[----:B------:R-:W-:Y:S01]  /*11900*/  FMUL.FTZ R35, R35, UR4 ;  /* 0x0000000423237c20 */ /* 0x000fe20008410000 */
[----:B------:R-:W-:Y:S01]  /*11910*/  FMUL.FTZ R65, R65, UR4 ;  /* 0x0000000441417c20 */ /* 0x000fe20008410000 */
[----:B------:R-:W-:Y:S01]  /*11920*/  FMUL.FTZ R38, R38, UR4 ;  /* 0x0000000426267c20 */ /* 0x000fe20008410000 */
[----:B------:R-:W-:Y:S01]  /*11930*/  FMNMX.FTZ R12, R101, R79, !PT ;  /* 0x0000004f650c7209 */ /* 0x000fe20007810000 */
[----:B------:R-:W-:Y:S01]  /*11940*/  FMUL.FTZ R45, R45, UR4 ;  /* 0x000000042d2d7c20 */ /* 0x000fe20008410000 */
[----:B------:R-:W-:Y:S01]  /*11950*/  FMUL.FTZ R47, R47, UR4 ;  /* 0x000000042f2f7c20 */ /* 0x000fe20008410000 */
[----:B------:R-:W0:Y:S01]  /*11960*/  MUFU.TANH R32, R32 ;  /* 0x0000002000207308 */ /* 0x000e220000002400 */
[----:B--2---:R-:W-:Y:S01]  /*11970*/  FSEL R77, R28, -INF , P4 ;  /* 0xff8000001c4d7808 */ /* 0x004fe20002000000 */
[----:B------:R-:W-:Y:S01]  /*11980*/  FMUL.FTZ R55, R55, UR4 ;  /* 0x0000000437377c20 */ /* 0x000fe20008410000 */
[----:B------:R-:W-:Y:S01]  /*11990*/  FMUL.FTZ R48, R48, UR4 ;  /* 0x0000000430307c20 */ /* 0x000fe20008410000 */
[----:B------:R-:W-:Y:S01]  /*119a0*/  FMUL.FTZ R39, R39, UR4 ;  /* 0x0000000427277c20 */ /* 0x000fe20008410000 */
[----:B------:R-:W-:Y:S01]  /*119b0*/  FMNMX.FTZ R12, R77, R12, !PT ;  /* 0x0000000c4d0c7209 */ /* 0x000fe20007810000 */
        /* <DEDUP_REMOVED lines=10> */
[----:B------:R-:W-:Y:S01]  /*11a60*/  MUFU.TANH R33, R33 ;  /* 0x0000002100217308 */ /* 0x000fe20000002400 */
[----:B0-----:R-:W-:Y:S01]  /*11a70*/  FSEL R69, R32, -INF , P2 ;  /* 0xff80000020457808 */ /* 0x001fe20001000000 */
[----:B------:R-:W-:Y:S01]  /*11a80*/  FMUL.FTZ R57, R57, UR4 ;  /* 0x0000000439397c20 */ /* 0x000fe20008410000 */
[----:B------:R-:W-:Y:S01]  /*11a90*/  FMUL.FTZ R60, R60, UR4 ;  /* 0x000000043c3c7c20 */ /* 0x000fe20008410000 */
[----:B------:R-:W-:Y:S01]  /*11aa0*/  FMUL.FTZ R54, R54, UR4 ;  /* 0x0000000436367c20 */ /* 0x000fe20008410000 */
[----:B------:R-:W-:Y:S01]  /*11ab0*/  FMUL.FTZ R64, R64, UR4 ;  /* 0x0000000440407c20 */ /* 0x000fe20008410000 */
[----:B------:R-:W-:Y:S01]  /*11ac0*/  FMUL.FTZ R58, R58, UR4 ;  /* 0x000000043a3a7c20 */ /* 0x000fe20008410000 */
[----:B------:R-:W-:Y:S01]  /*11ad0*/  FMUL.FTZ R68, R68, UR4 ;  /* 0x0000000444447c20 */ /* 0x000fe20008410000 */
[----:B------:R-:W0:Y:S01]  /*11ae0*/  MUFU.TANH R4, R27 ;  /* 0x0000001b00047308 */ /* 0x000e220000002400 */
[----:B-1----:R-:W-:Y:S01]  /*11af0*/  FSEL R3, R3, -INF , P6 ;  /* 0xff80000003037808 */ /* 0x002fe20003000000 */
[----:B------:R-:W-:Y:S01]  /*11b00*/  ULDC UR5, c[0x0][0x988] ;  /* 0x0002620000057ab9 */ /* 0x000fe20000000800 */
[----:B------:R-:W-:Y:S01]  /*11b10*/  ISETP.GT.AND P6, PT, R8, 0x18, PT ;  /* 0x000000180800780c */ /* 0x000fe20003fc4270 */
[----:B------:R-:W-:Y:S01]  /*11b20*/  FMUL.FTZ R62, R62, UR4 ;  /* 0x000000043e3e7c20 */ /* 0x000fe20008410000 */
[----:B------:R-:W-:Y:S01]  /*11b30*/  P2R R10, PR, RZ, 0x1 ;  /* 0x00000001ff0a7803 */ /* 0x000fe20000000000 */
[----:B------:R-:W-:Y:S01]  /*11b40*/  FMUL.FTZ R63, R63, UR4 ;  /* 0x000000043f3f7c20 */ /* 0x000fe20008410000 */
[----:B------:R-:W-:Y:S01]  /*11b50*/  FMUL.FTZ R66, R66, UR4 ;  /* 0x0000000442427c20 */ /* 0x000fe20008410000 */
[----:B------:R-:W-:Y:S01]  /*11b60*/  MUFU.TANH R36, R36 ;  /* 0x0000002400247308 */ /* 0x000fe20000002400 */
[----:B------:R-:W-:Y:S01]  /*11b70*/  FMUL.FTZ R67, R67, UR4 ;  /* 0x0000000443437c20 */ /* 0x000fe20008410000 */
[----:B------:R-:W-:Y:S01]  /*11b80*/  FMUL.FTZ R70, R70, UR4 ;  /* 0x0000000446467c20 */ /* 0x000fe20008410000 */
[----:B------:R-:W-:Y:S01]  /*11b90*/  FMUL.FTZ R71, R71, UR4 ;  /* 0x0000000447477c20 */ /* 0x000fe20008410000 */
[----:B------:R-:W-:Y:S01]  /*11ba0*/  VIADD R0, R0, 0x2a840 ;  /* 0x0002a84000007836 */ /* 0x000fe20000000000 */
[----:B------:R-:W-:Y:S01]  /*11bb0*/  ULDC UR38, c[0x0][0x9d8] ;  /* 0x0002760000267ab9 */ /* 0x000fe20000000800 */
[----:B------:R-:W-:Y:S01]  /*11bc0*/  ULDC UR39, c[0x0][0x988] ;  /* 0x0002620000277ab9 */ /* 0x000fe20000000800 */
[----:B------:R-:W-:Y:S01]  /*11bd0*/  BSSY B0, `(.L_x_623) ;  /* 0x000040a000007945 */ /* 0x000fe20003800000 */
[----:B------:R-:W1:Y:S01]  /*11be0*/  MUFU.TANH R11, R30 ;  /* 0x0000001e000b7308 */ /* 0x000e620000002400 */
[----:B0-----:R-:W-:Y:S01]  /*11bf0*/  FSEL R4, R4, -INF , P5 ;  /* 0xff80000004047808 */ /* 0x001fe20002800000 */
[--C-:B------:R-:W-:Y:S01]  /*11c00*/  IMAD.MOV.U32 R86, RZ, RZ, R87.reuse ;  /* 0x000000ffff567224 */ /* 0x100fe200078e0057 */
[----:B------:R-:W-:Y:S01]  /*11c10*/  ISETP.GT.AND P5, PT, R8, 0x19, PT ;  /* 0x000000190800780c */ /* 0x000fe20003fa4270 */
[--C-:B------:R-:W-:Y:S01]  /*11c20*/  IMAD.MOV.U32 R84, RZ, RZ, R87.reuse ;  /* 0x000000ffff547224 */ /* 0x100fe200078e0057 */
[----:B------:R-:W-:Y:S01]  /*11c30*/  FMNMX.FTZ R20, R3, R4, !PT ;  /* 0x0000000403147209 */ /* 0x000fe20007810000 */
[--C-:B------:R-:W-:Y:S01]  /*11c40*/  IMAD.MOV.U32 R80, RZ, RZ, R87.reuse ;  /* 0x000000ffff507224 */ /* 0x100fe200078e0057 */
[----:B------:R-:W-:Y:S01]  /*11c50*/  PRMT R0, R181, 0x654, R0 ;  /* 0x00000654b5007816 */ /* 0x000fe20000000000 */
[----:B------:R-:W-:Y:S01]  /*11c60*/  MUFU.TANH R37, R37 ;  /* 0x0000002500257308 */ /* 0x000fe20000002400 */
[-C--:B------:R-:W-:Y:S01]  /*11c70*/  MOV R82, R87.reuse ;  /* 0x0000005700527202 */ /* 0x080fe20000000f00 */
[--C-:B------:R-:W-:Y:S01]  /*11c80*/  IMAD.MOV.U32 R78, RZ, RZ, R87.reuse ;  /* 0x000000ffff4e7224 */ /* 0x100fe200078e0057 */
[----:B------:R0:W-:Y:S01]  /*11c90*/  SYNCS.ARRIVE.TRANS64.RED.A1T0 RZ, [R0+URZ], RZ ;  /* 0x000000ff00ff79a7 */ /* 0x0001e2000810043f */
[--C-:B------:R-:W-:Y:S01]  /*11ca0*/  IMAD.MOV.U32 R76, RZ, RZ, R87.reuse ;  /* 0x000000ffff4c7224 */ /* 0x100fe200078e0057 */
[----:B------:R-:W-:Y:S01]  /*11cb0*/  MOV R74, R87 ;  /* 0x00000057004a7202 */ /* 0x000fe20000000f00 */
[----:B------:R-:W-:-:S02]  /*11cc0*/  IMAD.MOV.U32 R72, RZ, RZ, R87 ;  /* 0x000000ffff487224 */ /* 0x000fc400078e0057 */
[----:B------:R2:W-:Y:S01]  /*11cd0*/  MUFU.TANH R75, R59 ;  /* 0x0000003b004b7308 */ /* 0x0005e20000002400 */
[----:B-1----:R-:W-:Y:S02]  /*11ce0*/  FSEL R11, R11, -INF , P4 ;  /* 0xff8000000b0b7808 */ /* 0x002fe40002000000 */
[----:B------:R-:W-:Y:S02]  /*11cf0*/  ISETP.GT.AND P4, PT, R8, 0x20, PT ;  /* 0x000000200800780c */ /* 0x000fe40003f84270 */
[----:B------:R-:W-:-:S03]  /*11d00*/  FMNMX.FTZ R20, R11, R20, !PT ;  /* 0x000000140b147209 */ /* 0x000fc60007810000 */
[----:B------:R-:W1:Y:S01]  /*11d10*/  MUFU.TANH R13, R31 ;  /* 0x0000001f000d7308 */ /* 0x000e620000002400 */
[----:B--2---:R-:W-:-:S04]  /*11d20*/  FSEL R59, R29, -INF , P3 ;  /* 0xff8000001d3b7808 */ /* 0x004fc80001800000 */
[----:B------:R-:W-:-:S03]  /*11d30*/  FMNMX.FTZ R12, R59, R12, !PT ;  /* 0x0000000c3b0c7209 */ /* 0x000fc60007810000 */
[----:B------:R-:W-:Y:S01]  /*11d40*/  MUFU.TANH R40, R40 ;  /* 0x0000002800287308 */ /* 0x000fe20000002400 */
[----:B------:R-:W-:-:S07]  /*11d50*/  FMNMX.FTZ R12, R69, R12, !PT ;  /* 0x0000000c450c7209 */ /* 0x000fce0007810000 */
[----:B------:R-:W2:Y:S01]  /*11d60*/  MUFU.TANH R15, R34 ;  /* 0x00000022000f7308 */ /* 0x000ea20000002400 */
[----:B-1----:R-:W-:Y:S02]  /*11d70*/  FSEL R13, R13, -INF , P3 ;  /* 0xff8000000d0d7808 */ /* 0x002fe40001800000 */
[----:B------:R-:W-:Y:S02]  /*11d80*/  ISETP.GT.AND P3, PT, R8, 0x21, PT ;  /* 0x000000210800780c */ /* 0x000fe40003f64270 */
[----:B------:R-:W-:-:S03]  /*11d90*/  FMNMX.FTZ R20, R13, R20, !PT ;  /* 0x000000140d147209 */ /* 0x000fc60007810000 */
[----:B------:R-:W1:Y:S08]  /*11da0*/  MUFU.TANH R9, R41 ;  /* 0x0000002900097308 */ /* 0x000e700000002400 */
[----:B------:R3:W-:Y:S01]  /*11db0*/  MUFU.TANH R91, R61 ;  /* 0x0000003d005b7308 */ /* 0x0007e20000002400 */
[----:B--2---:R-:W-:Y:S02]  /*11dc0*/  FSEL R15, R15, -INF , P2 ;  /* 0xff8000000f0f7808 */ /* 0x004fe40001000000 */
[----:B------:R-:W-:-:S02]  /*11dd0*/  ISETP.GT.AND P2, PT, R8, 0x28, PT ;  /* 0x000000280800780c */ /* 0x000fc40003f44270 */
[----:B------:R-:W-:-:S03]  /*11de0*/  FMNMX.FTZ R20, R15, R20, !PT ;  /* 0x000000140f147209 */ /* 0x000fc60007810000 */
[----:B------:R-:W2:Y:S01]  /*11df0*/  MUFU.TANH R21, R35 ;  /* 0x0000002300157308 */ /* 0x000ea20000002400 */
[----:B---3--:R-:W-:Y:S02]  /*11e00*/  FSEL R61, R33, -INF , P1 ;  /* 0xff800000213d7808 */ /* 0x008fe40000800000 */
[----:B-1----:R-:W-:Y:S02]  /*11e10*/  FSEL R9, R9, -INF , P3 ;  /* 0xff80000009097808 */ /* 0x002fe40001800000 */
        /* <DEDUP_REMOVED lines=8> */
[----:B-1----:R-:W-:Y:S01]  /*11ea0*/  FSEL R41, R44, -INF , P2 ;  /* 0xff8000002c297808 */ /* 0x002fe20001000000 */
[----:B------:R-:W-:Y:S01]  /*11eb0*/  IMAD.MOV.U32 R44, RZ, RZ, R87 ;  /* 0x000000ffff2c7224 */ /* 0x000fe200078e0057 */
[----:B------:R-:W-:-:S03]  /*11ec0*/  FMNMX.FTZ R12, R65, R12, !PT ;  /* 0x0000000c410c7209 */ /* 0x000fc60007810000 */
[----:B------:R-:W1:Y:S08]  /*11ed0*/  MUFU.TANH R35, R47 ;  /* 0x0000002f00237308 */ /* 0x000e700000002400 */
[----:B------:R-:W3:Y:S01]  /*11ee0*/  MUFU.TANH R45, R45 ;  /* 0x0000002d002d7308 */ /* 0x000ee20000002400 */
[----:B--2---:R-:W-:Y:S01]  /*11ef0*/  FSEL R25, R38, -INF , P6 ;  /* 0xff80000026197808 */ /* 0x004fe20003000000 */
[----:B------:R-:W-:Y:S01]  /*11f00*/  IMAD.MOV.U32 R38, RZ, RZ, R87 ;  /* 0x000000ffff267224 */ /* 0x000fe200078e0057 */
[----:B------:R-:W-:-:S02]  /*11f10*/  ISETP.GT.AND P6, PT, R8, 0x30, PT ;  /* 0x000000300800780c */ /* 0x000fc40003fc4270 */
[----:B------:R-:W-:-:S03]  /*11f20*/  FMNMX.FTZ R20, R25, R20, !PT ;  /* 0x0000001419147209 */ /* 0x000fc60007810000 */
[----:B------:R2:W-:Y:S01]  /*11f30*/  MUFU.TANH R47, R55 ;  /* 0x00000037002f7308 */ /* 0x0005e20000002400 */
[----:B-1----:R-:W-:-:S07]  /*11f40*/  FSEL R35, R35, -INF , P1 ;  /* 0xff80000023237808 */ /* 0x002fce0000800000 */
[----:B------:R-:W1:Y:S01]  /*11f50*/  MUFU.TANH R27, R39 ;  /* 0x00000027001b7308 */ /* 0x000e620000002400 */
[----:B--2---:R-:W-:Y:S02]  /*11f60*/  FSEL R55, R37, -INF , P5 ;  /* 0xff80000025377808 */ /* 0x004fe40002800000 */
[----:B---3--:R-:W-:Y:S02]  /*11f70*/  FSEL R45, R45, -INF , P1 ;  /* 0xff8000002d2d7808 */ /* 0x008fe40000800000 */
[----:B------:R-:W-:Y:S02]  /*11f80*/  FMNMX.FTZ R12, R55, R12, !PT ;  /* 0x0000000c370c7209 */ /* 0x000fe40007810000 */
[----:B------:R-:W-:Y:S01]  /*11f90*/  ISETP.GT.AND P1, PT, R8, 0x41, PT ;  /* 0x000000410800780c */ /* 0x000fe20003f24270 */
[----:B------:R-:W-:Y:S03]  /*11fa0*/  MUFU.TANH R48, R48 ;  /* 0x0000003000307308 */ /* 0x000fe60000002400 */
[----:B------:R-:W-:-:S05]  /*11fb0*/  FSEL R75, R75, -INF , P1 ;  /* 0xff8000004b4b7808 */ /* 0x000fca0000800000 */
[----:B------:R2:W-:Y:S01]  /*11fc0*/  MUFU.TANH R6, R49 ;  /* 0x0000003100067308 */ /* 0x0005e20000002400 */
[----:B-1----:R-:W-:Y:S02]  /*11fd0*/  FSEL R27, R27, -INF , P5 ;  /* 0xff8000001b1b7808 */ /* 0x002fe40002800000 */
[----:B------:R-:W-:Y:S02]  /*11fe0*/  ISETP.GT.AND P5, PT, R8, 0x31, PT ;  /* 0x000000310800780c */ /* 0x000fe40003fa4270 */
[----:B------:R-:W-:-:S03]  /*11ff0*/  FMNMX.FTZ R20, R27, R20, !PT ;  /* 0x000000141b147209 */ /* 0x000fc60007810000 */
[----:B------:R-:W1:Y:S01]  /*12000*/  MUFU.TANH R42, R42 ;  /* 0x0000002a002a7308 */ /* 0x000e620000002400 */
[----:B--2---:R-:W-:Y:S01]  /*12010*/  FSEL R49, R40, -INF , P4 ;  /* 0xff80000028317808 */ /* 0x004fe20002000000 */
[----:B------:R-:W-:-:S03]  /*12020*/  IMAD.MOV.U32 R40, RZ, RZ, R87 ;  /* 0x000000ffff287224 */ /* 0x000fc600078e0057 */
[----:B------:R-:W-:-:S03]  /*12030*/  FMNMX.FTZ R12, R49, R12, !PT ;  /* 0x0000000c310c7209 */ /* 0x000fc60007810000 */
[----:B------:R-:W2:Y:S01]  /*12040*/  MUFU.TANH R31, R43 ;  /* 0x0000002b001f7308 */ /* 0x000ea20000002400 */
[----:B------:R-:W-:-:S04]  /*12050*/  FMNMX.FTZ R12, R9, R12, !PT ;  /* 0x0000000c090c7209 */ /* 0x000fc80007810000 */
[----:B------:R-:W-:-:S03]  /*12060*/  FMNMX.FTZ R12, R41, R12, !PT ;  /* 0x0000000c290c7209 */ /* 0x000fc60007810000 */
[----:B------:R-:W3:Y:S01]  /*12070*/  MUFU.TANH R52, R52 ;  /* 0x0000003400347308 */ /* 0x000ee20000002400 */
[----:B------:R-:W-:Y:S02]  /*12080*/  FMNMX.FTZ R12, R45, R12, !PT ;  /* 0x0000000c2d0c7209 */ /* 0x000fe40007810000 */
[----:B-1----:R-:W-:Y:S02]  /*12090*/  FSEL R29, R42, -INF , P4 ;  /* 0xff8000002a1d7808 */ /* 0x002fe40002000000 */
[C---:B------:R-:W-:Y:S02]  /*120a0*/  ISETP.GT.AND P4, PT, R8.reuse, 0x38, PT ;  /* 0x000000380800780c */ /* 0x040fe40003f84270 */
[----:B------:R-:W-:Y:S01]  /*120b0*/  FMNMX.FTZ R20, R29, R20, !PT ;  /* 0x000000141d147209 */ /* 0x000fe20007810000 */
[----:B------:R-:W1:Y:S01]  /*120c0*/  MUFU.TANH R46, R46 ;  /* 0x0000002e002e7308 */ /* 0x000e620000002400 */
[----:B--2---:R-:W-:Y:S02]  /*120d0*/  FSEL R31, R31, -INF , P3 ;  /* 0xff8000001f1f7808 */ /* 0x004fe40001800000 */
[----:B------:R-:W-:-:S02]  /*120e0*/  ISETP.GT.AND P3, PT, R8, 0x39, PT ;  /* 0x000000390800780c */ /* 0x000fc40003f64270 */
[----:B------:R-:W-:Y:S02]  /*120f0*/  FMNMX.FTZ R20, R31, R20, !PT ;  /* 0x000000141f147209 */ /* 0x000fe40007810000 */
[----:B------:R-:W-:Y:S01]  /*12100*/  FSEL R47, R47, -INF , P3 ;  /* 0xff8000002f2f7808 */ /* 0x000fe20001800000 */
[----:B------:R-:W2:Y:S01]  /*12110*/  MUFU.TANH R53, R53 ;  /* 0x0000003500357308 */ /* 0x000ea20000002400 */
[----:B---3--:R-:W-:Y:S01]  /*12120*/  FSEL R73, R52, -INF , P4 ;  /* 0xff80000034497808 */ /* 0x008fe20002000000 */
[----:B------:R-:W-:Y:S01]  /*12130*/  IMAD.MOV.U32 R52, RZ, RZ, R87 ;  /* 0x000000ffff347224 */ /* 0x000fe200078e0057 */
[----:B------:R-:W-:-:S05]  /*12140*/  MOV R42, R87 ;  /* 0x00000057002a7202 */ /* 0x000fca0000000f00 */
[----:B------:R3:W4:Y:S01]  /*12150*/  MUFU.TANH R39, R51 ;  /* 0x0000003300277308 */ /* 0x0007220000002400 */
[----:B-1----:R-:W-:Y:S01]  /*12160*/  FSEL R33, R46, -INF , P2 ;  /* 0xff8000002e217808 */ /* 0x002fe20001000000 */
[----:B------:R-:W-:Y:S01]  /*12170*/  IMAD.MOV.U32 R46, RZ, RZ, R87 ;  /* 0x000000ffff2e7224 */ /* 0x000fe200078e0057 */
[----:B------:R-:W-:Y:S02]  /*12180*/  ISETP.GT.AND P2, PT, R8, 0x40, PT ;  /* 0x000000400800780c */ /* 0x000fe40003f44270 */
[----:B------:R-:W-:-:S03]  /*12190*/  FMNMX.FTZ R20, R33, R20, !PT ;  /* 0x0000001421147209 */ /* 0x000fc60007810000 */
[----:B------:R-:W1:Y:S01]  /*121a0*/  MUFU.TANH R56, R56 ;  /* 0x0000003800387308 */ /* 0x000e620000002400 */
[----:B---3--:R-:W-:Y:S01]  /*121b0*/  FSEL R51, R48, -INF , P6 ;  /* 0xff80000030337808 */ /* 0x008fe20003000000 */
[----:B------:R-:W-:Y:S01]  /*121c0*/  IMAD.MOV.U32 R48, RZ, RZ, R87 ;  /* 0x000000ffff307224 */ /* 0x000fe200078e0057 */
[----:B--2---:R-:W-:Y:S02]  /*121d0*/  FSEL R81, R53, -INF , P3 ;  /* 0xff80000035517808 */ /* 0x004fe40001800000 */
[----:B------:R-:W-:Y:S02]  /*121e0*/  FMNMX.FTZ R12, R51, R12, !PT ;  /* 0x0000000c330c7209 */ /* 0x000fe40007810000 */
[----:B------:R-:W-:Y:S01]  /*121f0*/  ISETP.GT.AND P3, PT, R8, 0x51, PT ;  /* 0x000000510800780c */ /* 0x000fe20003f64270 */
[----:B------:R-:W2:Y:S01]  /*12200*/  MUFU.TANH R50, R50 ;  /* 0x0000003200327308 */ /* 0x000ea20000002400 */
[----:B----4-:R-:W-:Y:S02]  /*12210*/  FSEL R39, R39, -INF , P5 ;  /* 0xff80000027277808 */ /* 0x010fe40002800000 */
[----:B------:R-:W-:-:S02]  /*12220*/  FSEL R95, R95, -INF , P3 ;  /* 0xff8000005f5f7808 */ /* 0x000fc40001800000 */
[----:B------:R-:W-:-:S03]  /*12230*/  FMNMX.FTZ R20, R35, R20, !PT ;  /* 0x0000001423147209 */ /* 0x000fc60007810000 */
[----:B------:R3:W4:Y:S01]  /*12240*/  MUFU.TANH R85, R57 ;  /* 0x0000003900557308 */ /* 0x0007220000002400 */
[----:B-1----:R-:W-:Y:S01]  /*12250*/  FSEL R83, R56, -INF , P2 ;  /* 0xff80000038537808 */ /* 0x002fe20001000000 */
[----:B------:R-:W-:-:S06]  /*12260*/  IMAD.MOV.U32 R56, RZ, RZ, R87 ;  /* 0x000000ffff387224 */ /* 0x000fcc00078e0057 */
[----:B------:R-:W1:Y:S01]  /*12270*/  MUFU.TANH R60, R60 ;  /* 0x0000003c003c7308 */ /* 0x000e620000002400 */
[----:B---3--:R-:W-:Y:S02]  /*12280*/  FSEL R57, R6, -INF , P5 ;  /* 0xff80000006397808 */ /* 0x008fe40002800000 */
[----:B--2---:R-:W-:Y:S02]  /*12290*/  FSEL R37, R50, -INF , P6 ;  /* 0xff80000032257808 */ /* 0x004fe40003000000 */
[----:B------:R-:W-:Y:S02]  /*122a0*/  FMNMX.FTZ R12, R57, R12, !PT ;  /* 0x0000000c390c7209 */ /* 0x000fe40007810000 */
[----:B------:R-:W-:Y:S01]  /*122b0*/  ISETP.GT.AND P6, PT, R8, 0x48, PT ;  /* 0x000000480800780c */ /* 0x000fe20003fc4270 */
[----:B------:R2:W3:Y:S01]  /*122c0*/  MUFU.TANH R43, R54 ;  /* 0x00000036002b7308 */ /* 0x0004e20000002400 */
[----:B------:R-:W-:Y:S02]  /*122d0*/  FMNMX.FTZ R12, R73, R12, !PT ;  /* 0x0000000c490c7209 */ /* 0x000fe40007810000 */
[----:B----4-:R-:W-:-:S02]  /*122e0*/  FSEL R85, R85, -INF , P1 ;  /* 0xff80000055557808 */ /* 0x010fc40000800000 */
[----:B------:R-:W-:Y:S02]  /*122f0*/  FMNMX.FTZ R12, R81, R12, !PT ;  /* 0x0000000c510c7209 */ /* 0x000fe40007810000 */
[----:B------:R-:W-:Y:S01]  /*12300*/  ISETP.GT.AND P5, PT, R8, 0x49, PT ;  /* 0x000000490800780c */ /* 0x000fe20003fa4270 */
[----:B------:R-:W4:Y:S01]  /*12310*/  MUFU.TANH R64, R64 ;  /* 0x0000004000407308 */ /* 0x000f220000002400 */
[----:B------:R-:W-:Y:S01]  /*12320*/  FMNMX.FTZ R12, R83, R12, !PT ;  /* 0x0000000c530c7209 */ /* 0x000fe20007810000 */
[--C-:B--2---:R-:W-:Y:S01]  /*12330*/  IMAD.MOV.U32 R54, RZ, RZ, R87.reuse ;  /* 0x000000ffff367224 */ /* 0x104fe200078e0057 */
[----:B-1----:R-:W-:Y:S01]  /*12340*/  FSEL R89, R60, -INF , P6 ;  /* 0xff8000003c597808 */ /* 0x002fe20003000000 */
[----:B------:R-:W-:Y:S01]  /*12350*/  IMAD.MOV.U32 R60, RZ, RZ, R87 ;  /* 0x000000ffff3c7224 */ /* 0x000fe200078e0057 */
[----:B------:R-:W-:Y:S02]  /*12360*/  FMNMX.FTZ R12, R85, R12, !PT ;  /* 0x0000000c550c7209 */ /* 0x000fe40007810000 */
[----:B------:R-:W-:Y:S01]  /*12370*/  FSEL R91, R91, -INF , P5 ;  /* 0xff8000005b5b7808 */ /* 0x000fe20002800000 */
[----:B------:R-:W1:Y:S01]  /*12380*/  MUFU.TANH R58, R58 ;  /* 0x0000003a003a7308 */ /* 0x000e620000002400 */
[----:B---3--:R-:W-:-:S02]  /*12390*/  FSEL R43, R43, -INF , P4 ;  /* 0xff8000002b2b7808 */ /* 0x008fc40002000000 */
[C---:B------:R-:W-:Y:S02]  /*123a0*/  ISETP.GT.AND P4, PT, R8.reuse, 0x50, PT ;  /* 0x000000500800780c */ /* 0x040fe40003f84270 */
[----:B------:R-:W-:Y:S02]  /*123b0*/  FMNMX.FTZ R12, R89, R12, !PT ;  /* 0x0000000c590c7209 */ /* 0x000fe40007810000 */
[----:B------:R-:W-:Y:S01]  /*123c0*/  ISETP.GT.AND P1, PT, R8, 0x59, PT ;  /* 0x000000590800780c */ /* 0x000fe20003f24270 */
[----:B------:R-:W2:Y:S01]  /*123d0*/  MUFU.TANH R68, R68 ;  /* 0x0000004400447308 */ /* 0x000ea20000002400 */
[----:B----4-:R-:W-:Y:S01]  /*123e0*/  FSEL R93, R64, -INF , P4 ;  /* 0xff800000405d7808 */ /* 0x010fe20002000000 */
[----:B------:R-:W-:Y:S01]  /*123f0*/  IMAD.MOV.U32 R64, RZ, RZ, R87 ;  /* 0x000000ffff407224 */ /* 0x000fe200078e0057 */
[----:B------:R-:W-:Y:S02]  /*12400*/  FMNMX.FTZ R12, R91, R12, !PT ;  /* 0x0000000c5b0c7209 */ /* 0x000fe40007810000 */
[----:B------:R-:W-:-:S02]  /*12410*/  FMNMX.FTZ R20, R37, R20, !PT ;  /* 0x0000001425147209 */ /* 0x000fc40007810000 */
[----:B------:R-:W-:Y:S01]  /*12420*/  FMNMX.FTZ R12, R93, R12, !PT ;  /* 0x0000000c5d0c7209 */ /* 0x000fe20007810000 */
[----:B------:R-:W3:Y:S01]  /*12430*/  MUFU.TANH R7, R7 ;  /* 0x0000000700077308 */ /* 0x000ee20000002400 */
[----:B-1----:R-:W-:Y:S02]  /*12440*/  FSEL R53, R58, -INF , P2 ;  /* 0xff8000003a357808 */ /* 0x002fe40001000000 */
[----:B------:R-:W-:Y:S02]  /*12450*/  ISETP.GT.AND P2, PT, R8, 0x58, PT ;  /* 0x000000580800780c */ /* 0x000fe40003f44270 */
[----:B------:R-:W-:Y:S02]  /*12460*/  FMNMX.FTZ R12, R95, R12, !PT ;  /* 0x0000000c5f0c7209 */ /* 0x000fe40007810000 */
[----:B------:R-:W-:Y:S01]  /*12470*/  MOV R8, UR5 ;  /* 0x0000000500087c02 */ /* 0x000fe20008000f00 */
[----:B------:R-:W1:Y:S01]  /*12480*/  MUFU.TANH R62, R62 ;  /* 0x0000003e003e7308 */ /* 0x000e620000002400 */
[----:B--2---:R-:W-:Y:S01]  /*12490*/  FSEL R97, R68, -INF , P2 ;  /* 0xff80000044617808 */ /* 0x004fe20001000000 */
[----:B------:R-:W-:Y:S01]  /*124a0*/  IMAD.MOV.U32 R68, RZ, RZ, R87 ;  /* 0x000000ffff447224 */ /* 0x000fe200078e0057 */
[----:B------:R-:W-:-:S02]  /*124b0*/  FMNMX.FTZ R20, R39, R20, !PT ;  /* 0x0000001427147209 */ /* 0x000fc40007810000 */
[----:B------:R-:W-:Y:S02]  /*124c0*/  FMNMX.FTZ R12, R97, R12, !PT ;  /* 0x0000000c610c7209 */ /* 0x000fe40007810000 */
[----:B------:R-:W-:Y:S01]  /*124d0*/  FMNMX.FTZ R20, R43, R20, !PT ;  /* 0x000000142b147209 */ /* 0x000fe20007810000 */
[----:B------:R-:W2:Y:S01]  /*124e0*/  MUFU.TANH R66, R66 ;  /* 0x0000004200427308 */ /* 0x000ea20000002400 */
[----:B---3--:R-:W-:Y:S02]  /*124f0*/  FSEL R99, R7, -INF , P1 ;  /* 0xff80000007637808 */ /* 0x008fe40000800000 */
[----:B------:R-:W-:Y:S02]  /*12500*/  FMNMX.FTZ R20, R47, R20, !PT ;  /* 0x000000142f147209 */ /* 0x000fe40007810000 */
[----:B------:R-:W-:Y:S02]  /*12510*/  FMNMX.FTZ R12, R99, R12, !PT ;  /* 0x0000000c630c7209 */ /* 0x000fe40007810000 */
[----:B------:R-:W-:Y:S01]  /*12520*/  FMNMX.FTZ R20, R53, R20, !PT ;  /* 0x0000001435147209 */ /* 0x000fe20007810000 */
[----:B------:R-:W-:Y:S01]  /*12530*/  MUFU.TANH R70, R70 ;  /* 0x0000004600467308 */ /* 0x000fe20000002400 */
[----:B------:R-:W-:Y:S01]  /*12540*/  MOV R58, R87 ;  /* 0x00000057003a7202 */ /* 0x000fe20000000f00 */
[----:B------:R-:W3:Y:S01]  /*12550*/  SHFL.BFLY PT, R7, R12, 0x2, 0x1f ;  /* 0x0c401f000c077f89 */ /* 0x000ee200000e0000 */
[----:B------:R-:W-:-:S02]  /*12560*/  FMNMX.FTZ R20, R75, R20, !PT ;  /* 0x000000144b147209 */ /* 0x000fc40007810000 */
[----:B------:R-:W-:Y:S02]  /*12570*/  MOV R50, R87 ;  /* 0x0000005700327202 */ /* 0x000fe40000000f00 */
[----:B---3--:R-:W-:Y:S02]  /*12580*/  FMNMX.FTZ R14, R12, R7, !PT ;  /* 0x000000070c0e7209 */ /* 0x008fe40007810000 */
[----:B------:R-:W3:Y:S03]  /*12590*/  MUFU.TANH R12, R67 ;  /* 0x00000043000c7308 */ /* 0x000ee60000002400 */
[----:B------:R-:W4:Y:S02]  /*125a0*/  SHFL.BFLY PT, R7, R14, 0x1, 0x1f ;  /* 0x0c201f000e077f89 */ /* 0x000f2400000e0000 */
[----:B----4-:R-:W-:-:S03]  /*125b0*/  FMNMX.FTZ R7, R14, R7, !PT ;  /* 0x000000070e077209 */ /* 0x010fc60007810000 */
[----:B------:R3:W4:Y:S01]  /*125c0*/  MUFU.TANH R14, R71 ;  /* 0x00000047000e7308 */ /* 0x0007220000002400 */
[C---:B------:R-:W-:Y:S01]  /*125d0*/  FSETP.NEU.FTZ.AND P0, PT, R7.reuse, -INF , PT ;  /* 0xff8000000700780b */ /* 0x040fe20003f1d000 */
[----:B------:R-:W-:-:S05]  /*125e0*/  FMUL.FTZ R6, R7, R8 ;  /* 0x0000000807067220 */ /* 0x000fca0000410000 */
[----:B------:R-:W-:Y:S02]  /*125f0*/  FSEL R6, R6, RZ, P0 ;  /* 0x000000ff06067208 */ /* 0x000fe40000000000 */
[----:B------:R-:W-:Y:S02]  /*12600*/  ISETP.NE.AND P0, PT, R10, RZ, PT ;  /* 0x000000ff0a00720c */ /* 0x000fe40003f05270 */
[----:B------:R0:W4:Y:S01]  /*12610*/  MUFU.TANH R10, R63 ;  /* 0x0000003f000a7308 */ /* 0x0001220000002400 */
[-CC-:B------:R-:W-:Y:S01]  /*12620*/  FFMA.FTZ R138, R65, R8.reuse, -R6.reuse ;  /* 0x00000008418a7223 */ /* 0x180fe20000010806 */
[----:B-1----:R-:W-:Y:S01]  /*12630*/  FSEL R65, R62, -INF , P6 ;  /* 0xff8000003e417808 */ /* 0x002fe20003000000 */
[-CC-:B------:R-:W-:Y:S01]  /*12640*/  FFMA.FTZ R136, R69, R8.reuse, -R6.reuse ;  /* 0x0000000845887223 */ /* 0x180fe20000010806 */
[----:B--2---:R-:W-:Y:S01]  /*12650*/  FSEL R69, R66, -INF , P4 ;  /* 0xff80000042457808 */ /* 0x004fe20002000000 */
[--C-:B------:R-:W-:Y:S01]  /*12660*/  FFMA.FTZ R158, R77, R8, -R6.reuse ;  /* 0x000000084d9e7223 */ /* 0x100fe20000010806 */
[----:B------:R-:W-:Y:S01]  /*12670*/  FMNMX.FTZ R20, R65, R20, !PT ;  /* 0x0000001441147209 */ /* 0x000fe20007810000 */
[-CC-:B------:R-:W-:Y:S01]  /*12680*/  FFMA.FTZ R140, R49, R8.reuse, -R6.reuse ;  /* 0x00000008318c7223 */ /* 0x180fe20000010806 */
[----:B---3--:R-:W-:Y:S01]  /*12690*/  FSEL R71, R12, -INF , P3 ;  /* 0xff8000000c477808 */ /* 0x008fe20001800000 */
[-CC-:B0-----:R-:W-:Y:S01]  /*126a0*/  FFMA.FTZ R63, R79, R8.reuse, -R6.reuse ;  /* 0x000000084f3f7223 */ /* 0x181fe20000010806 */
[----:B------:R-:W-:Y:S01]  /*126b0*/  FSEL R77, R70, -INF , P2 ;  /* 0xff800000464d7808 */ /* 0x000fe20001000000 */
[-CC-:B------:R-:W-:Y:S01]  /*126c0*/  FFMA.FTZ R49, R9, R8.reuse, -R6.reuse ;  /* 0x0000000809317223 */ /* 0x180fe20000010806 */
[----:B----4-:R-:W-:Y:S01]  /*126d0*/  FSEL R79, R14, -INF , P1 ;  /* 0xff8000000e4f7808 */ /* 0x010fe20000800000 */
[-CC-:B------:R-:W-:Y:S01]  /*126e0*/  FFMA.FTZ R156, R101, R8.reuse, -R6.reuse ;  /* 0x00000008659c7223 */ /* 0x180fe20000010806 */
[-CC-:B------:R-:W-:Y:S01]  /*126f0*/  FFMA.FTZ R142, R41, R8.reuse, -R6.reuse ;  /* 0x00000008298e7223 */ /* 0x180fe20000010806 */
[----:B------:R-:W-:Y:S01]  /*12700*/  MUFU.EX2 R63, R63 ;  /* 0x0000003f003f7308 */ /* 0x000fe20000000800 */
[-CC-:B------:R-:W-:Y:S01]  /*12710*/  FFMA.FTZ R59, R59, R8.reuse, -R6.reuse ;  /* 0x000000083b3b7223 */ /* 0x180fe20000010806 */
[----:B------:R-:W-:Y:S01]  /*12720*/  FSEL R67, R10, -INF , P5 ;  /* 0xff8000000a437808 */ /* 0x000fe20002800000 */
[-CC-:B------:R-:W-:Y:S01]  /*12730*/  FFMA.FTZ R41, R45, R8.reuse, -R6.reuse ;  /* 0x000000082d297223 */ /* 0x180fe20000010806 */
[-CC-:B------:R-:W-:Y:S01]  /*12740*/  FFMA.FTZ R144, R51, R8.reuse, -R6.reuse ;  /* 0x0000000833907223 */ /* 0x180fe20000010806 */
[--C-:B------:R-:W-:Y:S01]  /*12750*/  FFMA.FTZ R45, R57, R8, -R6.reuse ;  /* 0x00000008392d7223 */ /* 0x100fe20000010806 */
[----:B------:R-:W-:Y:S01]  /*12760*/  FMNMX.FTZ R20, R67, R20, !PT ;  /* 0x0000001443147209 */ /* 0x000fe20007810000 */
[-CC-:B------:R-:W-:Y:S01]  /*12770*/  FFMA.FTZ R146, R73, R8.reuse, -R6.reuse ;  /* 0x0000000849927223 */ /* 0x180fe20000010806 */
[----:B------:R-:W0:Y:S01]  /*12780*/  MUFU.EX2 R156, R156 ;  /* 0x0000009c009c7308 */ /* 0x000e220000000800 */
[--C-:B------:R-:W-:Y:S01]  /*12790*/  FFMA.FTZ R51, R81, R8, -R6.reuse ;  /* 0x0000000851337223 */ /* 0x100fe20000010806 */
[----:B------:R-:W-:Y:S01]  /*127a0*/  FMNMX.FTZ R20, R69, R20, !PT ;  /* 0x0000001445147209 */ /* 0x000fe20007810000 */
[-CC-:B------:R-:W-:Y:S01]  /*127b0*/  FFMA.FTZ R148, R83, R8.reuse, -R6.reuse ;  /* 0x0000000853947223 */ /* 0x180fe20000010806 */
[-CC-:B------:R-:W-:Y:S01]  /*127c0*/  FFMA.FTZ R61, R61, R8.reuse, -R6.reuse ;  /* 0x000000083d3d7223 */ /* 0x180fe20000010806 */
[--C-:B------:R-:W-:Y:S01]  /*127d0*/  FFMA.FTZ R55, R55, R8, -R6.reuse ;  /* 0x0000000837377223 */ /* 0x100fe20000010806 */
[----:B------:R-:W-:Y:S01]  /*127e0*/  FMNMX.FTZ R20, R71, R20, !PT ;  /* 0x0000001447147209 */ /* 0x000fe20007810000 */
[-CC-:B------:R-:W-:Y:S01]  /*127f0*/  FFMA.FTZ R57, R85, R8.reuse, -R6.reuse ;  /* 0x0000000855397223 */ /* 0x180fe20000010806 */
[----:B------:R-:W1:Y:S01]  /*12800*/  MUFU.EX2 R158, R158 ;  /* 0x0000009e009e7308 */ /* 0x000e620000000800 */
[--C-:B------:R-:W-:Y:S01]  /*12810*/  FFMA.FTZ R150, R89, R8, -R6.reuse ;  /* 0x0000000859967223 */ /* 0x100fe20000010806 */
[----:B------:R-:W-:Y:S01]  /*12820*/  FMNMX.FTZ R20, R77, R20, !PT ;  /* 0x000000144d147209 */ /* 0x000fe20007810000 */
[-CC-:B------:R-:W-:Y:S01]  /*12830*/  FFMA.FTZ R73, R91, R8.reuse, -R6.reuse ;  /* 0x000000085b497223 */ /* 0x180fe20000010806 */
[-CC-:B------:R-:W-:Y:S01]  /*12840*/  FFMA.FTZ R152, R93, R8.reuse, -R6.reuse ;  /* 0x000000085d987223 */ /* 0x180fe20000010806 */
[--C-:B------:R-:W-:Y:S01]  /*12850*/  FFMA.FTZ R81, R95, R8, -R6.reuse ;  /* 0x000000085f517223 */ /* 0x100fe20000010806 */
[----:B------:R-:W-:Y:S01]  /*12860*/  FMNMX.FTZ R20, R79, R20, !PT ;  /* 0x000000144f147209 */ /* 0x000fe20007810000 */
[-CC-:B------:R-:W-:Y:S01]  /*12870*/  FFMA.FTZ R154, R97, R8.reuse, -R6.reuse ;  /* 0x00000008619a7223 */ /* 0x180fe20000010806 */
[----:B------:R-:W-:Y:S01]  /*12880*/  FFMA.FTZ R83, R99, R8, -R6 ;  /* 0x0000000863537223 */ /* 0x000fe20000010806 */
[----:B------:R-:W2:Y:S01]  /*12890*/  MUFU.EX2 R59, R59 ;  /* 0x0000003b003b7308 */ /* 0x000ea20000000800 */
[--C-:B------:R-:W-:Y:S01]  /*128a0*/  IMAD.MOV.U32 R85, RZ, RZ, R87.reuse ;  /* 0x000000ffff557224 */ /* 0x100fe200078e0057 */
[----:B------:R-:W3:Y:S01]  /*128b0*/  SHFL.BFLY PT, R9, R20, 0x2, 0x1f ;  /* 0x0c401f0014097f89 */ /* 0x000ee200000e0000 */
[--C-:B------:R-:W-:Y:S01]  /*128c0*/  IMAD.MOV.U32 R70, RZ, RZ, R87.reuse ;  /* 0x000000ffff467224 */ /* 0x100fe200078e0057 */
[----:B------:R-:W-:Y:S01]  /*128d0*/  MOV R66, R87 ;  /* 0x0000005700427202 */ /* 0x000fe20000000f00 */
[----:B------:R-:W-:-:S03]  /*128e0*/  IMAD.MOV.U32 R62, RZ, RZ, R87 ;  /* 0x000000ffff3e7224 */ /* 0x000fc600078e0057 */
[----:B------:R-:W4:Y:S08]  /*128f0*/  MUFU.EX2 R136, R136 ;  /* 0x0000008800887308 */ /* 0x000f300000000800 */
[----:B------:R-:W4:Y:S08]  /*12900*/  MUFU.EX2 R61, R61 ;  /* 0x0000003d003d7308 */ /* 0x000f300000000800 */
[----:B------:R-:W4:Y:S01]  /*12910*/  MUFU.EX2 R138, R138 ;  /* 0x0000008a008a7308 */ /* 0x000f220000000800 */
[----:B---3--:R-:W-:-:S05]  /*12920*/  FMNMX.FTZ R10, R20, R9, !PT ;  /* 0x00000009140a7209 */ /* 0x008fca0007810000 */
[----:B------:R-:W3:Y:S02]  /*12930*/  SHFL.BFLY PT, R9, R10, 0x1, 0x1f ;  /* 0x0c201f000a097f89 */ /* 0x000ee400000e0000 */
[----:B------:R-:W4:Y:S08]  /*12940*/  MUFU.EX2 R55, R55 ;  /* 0x0000003700377308 */ /* 0x000f300000000800 */
[----:B------:R-:W-:Y:S08]  /*12950*/  MUFU.EX2 R140, R140 ;  /* 0x0000008c008c7308 */ /* 0x000ff00000000800 */
[----:B------:R-:W-:Y:S01]  /*12960*/  MUFU.EX2 R49, R49 ;  /* 0x0000003100317308 */ /* 0x000fe20000000800 */
[----:B---3--:R-:W-:-:S07]  /*12970*/  FMNMX.FTZ R9, R10, R9, !PT ;  /* 0x000000090a097209 */ /* 0x008fce0007810000 */
[----:B------:R-:W-:Y:S01]  /*12980*/  MUFU.EX2 R142, R142 ;  /* 0x0000008e008e7308 */ /* 0x000fe20000000800 */
[C---:B------:R-:W-:Y:S01]  /*12990*/  FSETP.NEU.FTZ.AND P1, PT, R9.reuse, -INF , PT ;  /* 0xff8000000900780b */ /* 0x040fe20003f3d000 */
[----:B------:R-:W-:-:S06]  /*129a0*/  FMUL.FTZ R10, R9, R8 ;  /* 0x00000008090a7220 */ /* 0x000fcc0000410000 */
[----:B------:R-:W-:Y:S01]  /*129b0*/  MUFU.EX2 R41, R41 ;  /* 0x0000002900297308 */ /* 0x000fe20000000800 */
[----:B------:R-:W-:Y:S02]  /*129c0*/  FSEL R24, R10, RZ, P1 ;  /* 0x000000ff0a187208 */ /* 0x000fe40000800000 */
[----:B------:R-:W-:-:S03]  /*129d0*/  ISETP.GE.AND P1, PT, R147, 0x61, PT ;  /* 0x000000619300780c */ /* 0x000fc60003f26270 */
[-CC-:B------:R-:W-:Y:S01]  /*129e0*/  FFMA.FTZ R157, R3, R8.reuse, -R24.reuse ;  /* 0x00000008039d7223 */ /* 0x180fe20000010818 */
[-CC-:B------:R-:W-:Y:S01]  /*129f0*/  FFMA.FTZ R6, R4, R8.reuse, -R24.reuse ;  /* 0x0000000804067223 */ /* 0x180fe20000010818 */
[-CC-:B------:R-:W-:Y:S01]  /*12a00*/  FFMA.FTZ R159, R11, R8.reuse, -R24.reuse ;  /* 0x000000080b9f7223 */ /* 0x180fe20000010818 */
[-CC-:B------:R-:W-:Y:S01]  /*12a10*/  FFMA.FTZ R10, R13, R8.reuse, -R24.reuse ;  /* 0x000000080d0a7223 */ /* 0x180fe20000010818 */
[-CC-:B------:R-:W-:Y:S01]  /*12a20*/  FFMA.FTZ R137, R15, R8.reuse, -R24.reuse ;  /* 0x000000080f897223 */ /* 0x180fe20000010818 */
[----:B0-----:R-:W-:Y:S01]  /*12a30*/  FADD.FTZ R3, R156, R63 ;  /* 0x0000003f9c037221 */ /* 0x001fe20000010000 */
[----:B------:R-:W-:Y:S01]  /*12a40*/  MUFU.EX2 R157, R157 ;  /* 0x0000009d009d7308 */ /* 0x000fe20000000800 */
[-CC-:B------:R-:W-:Y:S01]  /*12a50*/  FFMA.FTZ R12, R21, R8.reuse, -R24.reuse ;  /* 0x00000008150c7223 */ /* 0x180fe20000010818 */
[-CC-:B------:R-:W-:Y:S01]  /*12a60*/  FFMA.FTZ R139, R25, R8.reuse, -R24.reuse ;  /* 0x00000008198b7223 */ /* 0x180fe20000010818 */
[----:B-1----:R-:W-:Y:S01]  /*12a70*/  FADD.FTZ R4, R158, R3 ;  /* 0x000000039e047221 */ /* 0x002fe20000010000 */
[-CC-:B------:R-:W-:Y:S01]  /*12a80*/  FFMA.FTZ R14, R27, R8.reuse, -R24.reuse ;  /* 0x000000081b0e7223 */ /* 0x180fe20000010818 */
[-CC-:B------:R-:W-:Y:S01]  /*12a90*/  FFMA.FTZ R141, R29, R8.reuse, -R24.reuse ;  /* 0x000000081d8d7223 */ /* 0x180fe20000010818 */
[-C--:B------:R-:W-:Y:S01]  /*12aa0*/  FFMA.FTZ R20, R31, R8.reuse, -R24 ;  /* 0x000000081f147223 */ /* 0x080fe20000010818 */
[----:B--2---:R-:W-:Y:S01]  /*12ab0*/  FADD.FTZ R3, R59, R4 ;  /* 0x000000043b037221 */ /* 0x004fe20000010000 */
[----:B------:R-:W0:Y:S01]  /*12ac0*/  MUFU.EX2 R6, R6 ;  /* 0x0000000600067308 */ /* 0x000e220000000800 */
[-CC-:B------:R-:W-:Y:S01]  /*12ad0*/  FFMA.FTZ R143, R33, R8.reuse, -R24.reuse ;  /* 0x00000008218f7223 */ /* 0x180fe20000010818 */
[-CC-:B------:R-:W-:Y:S01]  /*12ae0*/  FFMA.FTZ R35, R35, R8.reuse, -R24.reuse ;  /* 0x0000000823237223 */ /* 0x180fe20000010818 */
[----:B----4-:R-:W-:Y:S01]  /*12af0*/  FADD.FTZ R30, R136, R3 ;  /* 0x00000003881e7221 */ /* 0x010fe20000010000 */
[-CC-:B------:R-:W-:Y:S01]  /*12b00*/  FFMA.FTZ R37, R37, R8.reuse, -R24.reuse ;  /* 0x0000000825257223 */ /* 0x180fe20000010818 */
[-CC-:B------:R-:W-:Y:S01]  /*12b10*/  FFMA.FTZ R39, R39, R8.reuse, -R24.reuse ;  /* 0x0000000827277223 */ /* 0x180fe20000010818 */
[-C--:B------:R-:W-:Y:S01]  /*12b20*/  FFMA.FTZ R43, R43, R8.reuse, -R24 ;  /* 0x000000082b2b7223 */ /* 0x080fe20000010818 */
[----:B------:R-:W-:Y:S01]  /*12b30*/  FADD.FTZ R11, R61, R30 ;  /* 0x0000001e3d0b7221 */ /* 0x000fe20000010000 */
[----:B------:R-:W1:Y:S01]  /*12b40*/  MUFU.EX2 R159, R159 ;  /* 0x0000009f009f7308 */ /* 0x000e620000000800 */
[-CC-:B------:R-:W-:Y:S01]  /*12b50*/  FFMA.FTZ R47, R47, R8.reuse, -R24.reuse ;  /* 0x000000082f2f7223 */ /* 0x180fe20000010818 */
[-CC-:B------:R-:W-:Y:S01]  /*12b60*/  FFMA.FTZ R53, R53, R8.reuse, -R24.reuse ;  /* 0x0000000835357223 */ /* 0x180fe20000010818 */
[----:B------:R-:W-:Y:S01]  /*12b70*/  FADD.FTZ R32, R138, R11 ;  /* 0x0000000b8a207221 */ /* 0x000fe20000010000 */
[-CC-:B------:R-:W-:Y:S01]  /*12b80*/  FFMA.FTZ R75, R75, R8.reuse, -R24.reuse ;  /* 0x000000084b4b7223 */ /* 0x180fe20000010818 */
[-CC-:B------:R-:W-:Y:S01]  /*12b90*/  FFMA.FTZ R65, R65, R8.reuse, -R24.reuse ;  /* 0x0000000841417223 */ /* 0x180fe20000010818 */
[-C--:B------:R-:W-:Y:S01]  /*12ba0*/  FFMA.FTZ R67, R67, R8.reuse, -R24 ;  /* 0x0000000843437223 */ /* 0x080fe20000010818 */
[----:B------:R-:W-:Y:S01]  /*12bb0*/  FADD.FTZ R11, R55, R32 ;  /* 0x00000020370b7221 */ /* 0x000fe20000010000 */
[----:B------:R-:W2:Y:S01]  /*12bc0*/  MUFU.EX2 R10, R10 ;  /* 0x0000000a000a7308 */ /* 0x000ea20000000800 */
[----:B0-----:R-:W-:Y:S01]  /*12bd0*/  FADD.FTZ R4, R157, R6 ;  /* 0x000000069d047221 */ /* 0x001fe20000010000 */
[-CC-:B------:R-:W-:Y:S01]  /*12be0*/  FFMA.FTZ R69, R69, R8.reuse, -R24.reuse ;  /* 0x0000000845457223 */ /* 0x180fe20000010818 */
[----:B------:R-:W-:Y:S01]  /*12bf0*/  FADD.FTZ R32, R140, R11 ;  /* 0x0000000b8c207221 */ /* 0x000fe20000010000 */
[-CC-:B------:R-:W-:Y:S01]  /*12c00*/  FFMA.FTZ R71, R71, R8.reuse, -R24.reuse ;  /* 0x0000000847477223 */ /* 0x180fe20000010818 */
[-CC-:B------:R-:W-:Y:S01]  /*12c10*/  FFMA.FTZ R77, R77, R8.reuse, -R24.reuse ;  /* 0x000000084d4d7223 */ /* 0x180fe20000010818 */
[----:B------:R-:W-:Y:S01]  /*12c20*/  FFMA.FTZ R79, R79, R8, -R24 ;  /* 0x000000084f4f7223 */ /* 0x000fe20000010818 */
[----:B------:R-:W-:Y:S01]  /*12c30*/  FADD.FTZ R11, R49, R32 ;  /* 0x00000020310b7221 */ /* 0x000fe20000010000 */
[----:B------:R-:W0:Y:S01]  /*12c40*/  MUFU.EX2 R137, R137 ;  /* 0x0000008900897308 */ /* 0x000e220000000800 */
[----:B-1----:R-:W-:Y:S01]  /*12c50*/  FADD.FTZ R3, R159, R4 ;  /* 0x000000049f037221 */ /* 0x002fe20000010000 */
[----:B------:R-:W-:Y:S01]  /*12c60*/  F2FP.BF16.F32.PACK_AB R157, R6, R157 ;  /* 0x0000009d069d723e */ /* 0x000fe200000010ff */
[----:B------:R-:W-:Y:S01]  /*12c70*/  FADD.FTZ R34, R142, R11 ;  /* 0x0000000b8e227221 */ /* 0x000fe20000010000 */
[----:B------:R-:W-:Y:S01]  /*12c80*/  F2FP.BF16.F32.PACK_AB R156, R63, R156 ;  /* 0x0000009c3f9c723e */ /* 0x000fe200000010ff */
[----:B------:R-:W-:Y:S01]  /*12c90*/  IMAD.MOV.U32 R63, RZ, RZ, R87 ;  /* 0x000000ffff3f7224 */ /* 0x000fe200078e0057 */
[----:B------:R-:W-:Y:S01]  /*12ca0*/  F2FP.BF16.F32.PACK_AB R158, R59, R158 ;  /* 0x0000009e3b9e723e */ /* 0x000fe200000010ff */
[----:B------:R-:W-:Y:S01]  /*12cb0*/  FADD.FTZ R11, R41, R34 ;  /* 0x00000022290b7221 */ /* 0x000fe20000010000 */
[----:B------:R-:W1:Y:S01]  /*12cc0*/  MUFU.EX2 R12, R12 ;  /* 0x0000000c000c7308 */ /* 0x000e620000000800 */
[C---:B--2---:R-:W-:Y:S01]  /*12cd0*/  FADD.FTZ R4, R10.reuse, R3 ;  /* 0x000000030a047221 */ /* 0x044fe20000010000 */
[----:B------:R-:W-:Y:S01]  /*12ce0*/  F2FP.BF16.F32.PACK_AB R136, R61, R136 ;  /* 0x000000883d88723e */ /* 0x000fe200000010ff */
[--C-:B------:R-:W-:Y:S01]  /*12cf0*/  IMAD.MOV.U32 R61, RZ, RZ, R87.reuse ;  /* 0x000000ffff3d7224 */ /* 0x100fe200078e0057 */
[----:B------:R-:W-:Y:S01]  /*12d00*/  F2FP.BF16.F32.PACK_AB R138, R55, R138 ;  /* 0x0000008a378a723e */ /* 0x000fe200000010ff */
[--C-:B------:R-:W-:Y:S01]  /*12d10*/  IMAD.MOV.U32 R59, RZ, RZ, R87.reuse ;  /* 0x000000ffff3b7224 */ /* 0x100fe200078e0057 */
[----:B------:R-:W-:Y:S01]  /*12d20*/  F2FP.BF16.F32.PACK_AB R140, R49, R140 ;  /* 0x0000008c318c723e */ /* 0x000fe200000010ff */
[--C-:B------:R-:W-:Y:S01]  /*12d30*/  IMAD.MOV.U32 R55, RZ, RZ, R87.reuse ;  /* 0x000000ffff377224 */ /* 0x100fe200078e0057 */
[----:B------:R-:W2:Y:S01]  /*12d40*/  MUFU.EX2 R139, R139 ;  /* 0x0000008b008b7308 */ /* 0x000ea20000000800 */
[----:B0-----:R-:W-:Y:S01]  /*12d50*/  FADD.FTZ R3, R137, R4 ;  /* 0x0000000489037221 */ /* 0x001fe20000010000 */
[----:B------:R-:W-:Y:S01]  /*12d60*/  F2FP.BF16.F32.PACK_AB R142, R41, R142 ;  /* 0x0000008e298e723e */ /* 0x000fe200000010ff */
[--C-:B------:R-:W-:Y:S01]  /*12d70*/  IMAD.MOV.U32 R49, RZ, RZ, R87.reuse ;  /* 0x000000ffff317224 */ /* 0x100fe200078e0057 */
[----:B------:R-:W-:Y:S01]  /*12d80*/  F2FP.BF16.F32.PACK_AB R159, R10, R159 ;  /* 0x0000009f0a9f723e */ /* 0x000fe200000010ff */
[----:B------:R-:W-:-:S02]  /*12d90*/  IMAD.MOV.U32 R41, RZ, RZ, R87 ;  /* 0x000000ffff297224 */ /* 0x000fc400078e0057 */
[----:B------:R-:W-:Y:S01]  /*12da0*/  IMAD.MOV.U32 R33, RZ, RZ, R87 ;  /* 0x000000ffff217224 */ /* 0x000fe200078e0057 */
[----:B------:R-:W0:Y:S01]  /*12db0*/  MUFU.EX2 R14, R14 ;  /* 0x0000000e000e7308 */ /* 0x000e220000000800 */
[C---:B-1----:R-:W-:Y:S01]  /*12dc0*/  FADD.FTZ R4, R12.reuse, R3 ;  /* 0x000000030c047221 */ /* 0x042fe20000010000 */
[----:B------:R-:W-:Y:S01]  /*12dd0*/  F2FP.BF16.F32.PACK_AB R137, R12, R137 ;  /* 0x000000890c89723e */ /* 0x000fe200000010ff */
[--C-:B------:R-:W-:Y:S02]  /*12de0*/  IMAD.MOV.U32 R31, RZ, RZ, R87.reuse ;  /* 0x000000ffff1f7224 */ /* 0x100fe400078e0057 */
[--C-:B------:R-:W-:Y:S02]  /*12df0*/  IMAD.MOV.U32 R29, RZ, RZ, R87.reuse ;  /* 0x000000ffff1d7224 */ /* 0x100fe400078e0057 */
[--C-:B------:R-:W-:Y:S01]  /*12e00*/  IMAD.MOV.U32 R27, RZ, RZ, R87.reuse ;  /* 0x000000ffff1b7224 */ /* 0x100fe200078e0057 */
[----:B------:R-:W1:Y:S01]  /*12e10*/  MUFU.EX2 R141, R141 ;  /* 0x0000008d008d7308 */ /* 0x000e620000000800 */
[----:B--2---:R-:W-:Y:S01]  /*12e20*/  FADD.FTZ R3, R139, R4 ;  /* 0x000000048b037221 */ /* 0x004fe20000010000 */
[----:B------:R-:W-:-:S06]  /*12e30*/  IMAD.MOV.U32 R25, RZ, RZ, R87 ;  /* 0x000000ffff197224 */ /* 0x000fcc00078e0057 */
[----:B------:R-:W2:Y:S01]  /*12e40*/  MUFU.EX2 R20, R20 ;  /* 0x0000001400147308 */ /* 0x000ea20000000800 */
[C---:B0-----:R-:W-:Y:S01]  /*12e50*/  FADD.FTZ R4, R14.reuse, R3 ;  /* 0x000000030e047221 */ /* 0x041fe20000010000 */
[----:B------:R-:W-:-:S06]  /*12e60*/  F2FP.BF16.F32.PACK_AB R139, R14, R139 ;  /* 0x0000008b0e8b723e */ /* 0x000fcc00000010ff */
[----:B------:R-:W0:Y:S01]  /*12e70*/  MUFU.EX2 R144, R144 ;  /* 0x0000009000907308 */ /* 0x000e220000000800 */
[----:B-1----:R-:W-:-:S07]  /*12e80*/  FADD.FTZ R3, R141, R4 ;  /* 0x000000048d037221 */ /* 0x002fce0000010000 */
[----:B------:R-:W1:Y:S01]  /*12e90*/  MUFU.EX2 R143, R143 ;  /* 0x0000008f008f7308 */ /* 0x000e620000000800 */
[C---:B--2---:R-:W-:Y:S01]  /*12ea0*/  FADD.FTZ R0, R20.reuse, R3 ;  /* 0x0000000314007221 */ /* 0x044fe20000010000 */
[----:B------:R-:W-:-:S06]  /*12eb0*/  F2FP.BF16.F32.PACK_AB R141, R20, R141 ;  /* 0x0000008d148d723e */ /* 0x000fcc00000010ff */
[----:B------:R-:W2:Y:S01]  /*12ec0*/  MUFU.EX2 R45, R45 ;  /* 0x0000002d002d7308 */ /* 0x000ea20000000800 */
[----:B0-----:R-:W-:-:S07]  /*12ed0*/  FADD.FTZ R4, R144, R11 ;  /* 0x0000000b90047221 */ /* 0x001fce0000010000 */
[----:B------:R0:W3:Y:S01]  /*12ee0*/  MUFU.EX2 R26, R35 ;  /* 0x00000023001a7308 */ /* 0x0000e20000000800 */
[----:B-1----:R-:W-:-:S07]  /*12ef0*/  FADD.FTZ R3, R143, R0 ;  /* 0x000000008f037221 */ /* 0x002fce0000010000 */
[----:B------:R-:W1:Y:S01]  /*12f00*/  MUFU.EX2 R146, R146 ;  /* 0x0000009200927308 */ /* 0x000e620000000800 */
[C---:B--2---:R-:W-:Y:S01]  /*12f10*/  FADD.FTZ R11, R45.reuse, R4 ;  /* 0x000000042d0b7221 */ /* 0x044fe20000010000 */
[----:B------:R-:W-:Y:S01]  /*12f20*/  F2FP.BF16.F32.PACK_AB R144, R45, R144 ;  /* 0x000000902d90723e */ /* 0x000fe200000010ff */
[--C-:B------:R-:W-:Y:S02]  /*12f30*/  IMAD.MOV.U32 R45, RZ, RZ, R87.reuse ;  /* 0x000000ffff2d7224 */ /* 0x100fe400078e0057 */
[----:B0-----:R-:W-:-:S03]  /*12f40*/  IMAD.MOV.U32 R35, RZ, RZ, R87 ;  /* 0x000000ffff237224 */ /* 0x001fc600078e0057 */
[----:B------:R-:W0:Y:S01]  /*12f50*/  MUFU.EX2 R37, R37 ;  /* 0x0000002500257308 */ /* 0x000e220000000800 */
[C---:B---3--:R-:W-:Y:S01]  /*12f60*/  FADD.FTZ R4, R26.reuse, R3 ;  /* 0x000000031a047221 */ /* 0x048fe20000010000 */
[----:B------:R-:W-:Y:S02]  /*12f70*/  F2FP.BF16.F32.PACK_AB R143, R26, R143 ;  /* 0x0000008f1a8f723e */ /* 0x000fe400000010ff */
[----:B------:R-:W-:-:S04]  /*12f80*/  MOV R26, R87 ;  /* 0x00000057001a7202 */ /* 0x000fc80000000f00 */
[----:B------:R-:W2:Y:S01]  /*12f90*/  MUFU.EX2 R51, R51 ;  /* 0x0000003300337308 */ /* 0x000ea20000000800 */
[----:B-1----:R-:W-:-:S07]  /*12fa0*/  FADD.FTZ R34, R146, R11 ;  /* 0x0000000b92227221 */ /* 0x002fce0000010000 */
[----:B------:R1:W3:Y:S01]  /*12fb0*/  MUFU.EX2 R28, R39 ;  /* 0x00000027001c7308 */ /* 0x0002e20000000800 */
[----:B0-----:R-:W-:-:S07]  /*12fc0*/  FADD.FTZ R3, R37, R4 ;  /* 0x0000000425037221 */ /* 0x001fce0000010000 */
[----:B------:R-:W0:Y:S01]  /*12fd0*/  MUFU.EX2 R148, R148 ;  /* 0x0000009400947308 */ /* 0x000e220000000800 */
[C---:B--2---:R-:W-:Y:S01]  /*12fe0*/  FADD.FTZ R11, R51.reuse, R34 ;  /* 0x00000022330b7221 */ /* 0x044fe20000010000 */
[----:B------:R-:W-:Y:S01]  /*12ff0*/  F2FP.BF16.F32.PACK_AB R146, R51, R146 ;  /* 0x000000923392723e */ /* 0x000fe200000010ff */
[--C-:B------:R-:W-:Y:S02]  /*13000*/  IMAD.MOV.U32 R51, RZ, RZ, R87.reuse ;  /* 0x000000ffff337224 */ /* 0x100fe400078e0057 */
[----:B-1----:R-:W-:-:S03]  /*13010*/  IMAD.MOV.U32 R39, RZ, RZ, R87 ;  /* 0x000000ffff277224 */ /* 0x002fc600078e0057 */
[----:B------:R-:W1:Y:S01]  /*13020*/  MUFU.EX2 R43, R43 ;  /* 0x0000002b002b7308 */ /* 0x000e620000000800 */
[C---:B---3--:R-:W-:Y:S01]  /*13030*/  FADD.FTZ R4, R28.reuse, R3 ;  /* 0x000000031c047221 */ /* 0x048fe20000010000 */
[----:B-----5:R-:W-:Y:S01]  /*13040*/  F2FP.BF16.F32.PACK_AB R145, R28, R37 ;  /* 0x000000251c91723e */ /* 0x020fe200000010ff */
[--C-:B------:R-:W-:Y:S02]  /*13050*/  IMAD.MOV.U32 R37, RZ, RZ, R87.reuse ;  /* 0x000000ffff257224 */ /* 0x100fe400078e0057 */
[----:B------:R-:W-:-:S03]  /*13060*/  IMAD.MOV.U32 R28, RZ, RZ, R87 ;  /* 0x000000ffff1c7224 */ /* 0x000fc600078e0057 */
        /* <DEDUP_REMOVED lines=11> */
[----:B------:R-:W-:Y:S01]  /*13120*/  F2FP.BF16.F32.PACK_AB R147, R30, R43 ;  /* 0x0000002b1e93723e */ /* 0x000fe200000010ff */
[--C-:B------:R-:W-:Y:S02]  /*13130*/  IMAD.MOV.U32 R43, RZ, RZ, R87.reuse ;  /* 0x000000ffff2b7224 */ /* 0x100fe400078e0057 */
[----:B------:R-:W-:-:S03]  /*13140*/  IMAD.MOV.U32 R30, RZ, RZ, R87 ;  /* 0x000000ffff1e7224 */ /* 0x000fc600078e0057 */
[----:B------:R-:W2:Y:S01]  /*13150*/  MUFU.EX2 R73, R73 ;  /* 0x0000004900497308 */ /* 0x000ea20000000800 */
[----:B-1----:R-:W-:-:S07]  /*13160*/  FADD.FTZ R34, R150, R11 ;  /* 0x0000000b96227221 */ /* 0x002fce0000010000 */
[----:B------:R1:W3:Y:S01]  /*13170*/  MUFU.EX2 R32, R75 ;  /* 0x0000004b00207308 */ /* 0x0002e20000000800 */
[----:B0-----:R-:W-:-:S07]  /*13180*/  FADD.FTZ R3, R53, R4 ;  /* 0x0000000435037221 */ /* 0x001fce0000010000 */
[----:B------:R-:W0:Y:S01]  /*13190*/  MUFU.EX2 R152, R152 ;  /* 0x0000009800987308 */ /* 0x000e220000000800 */
[C---:B--2---:R-:W-:Y:S01]  /*131a0*/  FADD.FTZ R11, R73.reuse, R34 ;  /* 0x00000022490b7221 */ /* 0x044fe20000010000 */
[----:B------:R-:W-:Y:S01]  /*131b0*/  F2FP.BF16.F32.PACK_AB R150, R73, R150 ;  /* 0x000000964996723e */ /* 0x000fe200000010ff */
[--C-:B-1----:R-:W-:Y:S02]  /*131c0*/  IMAD.MOV.U32 R75, RZ, RZ, R87.reuse ;  /* 0x000000ffff4b7224 */ /* 0x102fe400078e0057 */
[----:B------:R-:W-:-:S03]  /*131d0*/  IMAD.MOV.U32 R73, RZ, RZ, R87 ;  /* 0x000000ffff497224 */ /* 0x000fc600078e0057 */
[----:B------:R-:W1:Y:S01]  /*131e0*/  MUFU.EX2 R65, R65 ;  /* 0x0000004100417308 */ /* 0x000e620000000800 */
[C---:B---3--:R-:W-:Y:S01]  /*131f0*/  FADD.FTZ R4, R32.reuse, R3 ;  /* 0x0000000320047221 */ /* 0x048fe20000010000 */
[----:B------:R-:W-:Y:S01]  /*13200*/  F2FP.BF16.F32.PACK_AB R149, R32, R53 ;  /* 0x000000352095723e */ /* 0x000fe200000010ff */
        /* <DEDUP_REMOVED lines=11> */
[----:B------:R0:W2:Y:S01]  /*132c0*/  MUFU.EX2 R24, R71 ;  /* 0x0000004700187308 */ /* 0x0000a20000000800 */
[C---:B---3--:R-:W-:Y:S01]  /*132d0*/  FADD.FTZ R36, R0.reuse, R3 ;  /* 0x0000000300247221 */ /* 0x048fe20000010000 */
[----:B------:R-:W-:Y:S01]  /*132e0*/  F2FP.BF16.F32.PACK_AB R151, R0, R65 ;  /* 0x000000410097723e */ /* 0x000fe200000010ff */
[----:B------:R-:W-:Y:S02]  /*132f0*/  IMAD.MOV.U32 R0, RZ, RZ, 0x3f800000 ;  /* 0x3f800000ff007424 */ /* 0x000fe400078e00ff */
[----:B------:R-:W-:-:S03]  /*13300*/  IMAD.MOV.U32 R65, RZ, RZ, R87 ;  /* 0x000000ffff417224 */ /* 0x000fc600078e0057 */
[----:B------:R-:W3:Y:S01]  /*13310*/  MUFU.EX2 R154, R154 ;  /* 0x0000009a009a7308 */ /* 0x000ee20000000800 */
[----:B-1----:R-:W-:Y:S01]  /*13320*/  FADD.FTZ R3, R69, R36 ;  /* 0x0000002445037221 */ /* 0x002fe20000010000 */
[--C-:B0-----:R-:W-:Y:S02]  /*13330*/  IMAD.MOV.U32 R71, RZ, RZ, R87.reuse ;  /* 0x000000ffff477224 */ /* 0x101fe400078e0057 */
[----:B------:R-:W-:-:S04]  /*13340*/  IMAD.MOV.U32 R36, RZ, RZ, R87 ;  /* 0x000000ffff247224 */ /* 0x000fc800078e0057 */
[----:B------:R-:W0:Y:S01]  /*13350*/  MUFU.EX2 R77, R77 ;  /* 0x0000004d004d7308 */ /* 0x000e220000000800 */
[C---:B--2---:R-:W-:Y:S01]  /*13360*/  FADD.FTZ R6, R24.reuse, R3 ;  /* 0x0000000318067221 */ /* 0x044fe20000010000 */
[----:B------:R-:W-:Y:S01]  /*13370*/  F2FP.BF16.F32.PACK_AB R153, R24, R69 ;  /* 0x000000451899723e */ /* 0x000fe200000010ff */
[--C-:B------:R-:W-:Y:S02]  /*13380*/  IMAD.MOV.U32 R69, RZ, RZ, R87.reuse ;  /* 0x000000ffff457224 */ /* 0x100fe400078e0057 */
[----:B------:R-:W-:-:S03]  /*13390*/  IMAD.MOV.U32 R24, RZ, RZ, R87 ;  /* 0x000000ffff187224 */ /* 0x000fc600078e0057 */
[----:B------:R-:W1:Y:S01]  /*133a0*/  MUFU.EX2 R83, R83 ;  /* 0x0000005300537308 */ /* 0x000e620000000800 */
[----:B---3--:R-:W-:-:S07]  /*133b0*/  FADD.FTZ R4, R154, R11 ;  /* 0x0000000b9a047221 */ /* 0x008fce0000010000 */
[----:B------:R2:W3:Y:S01]  /*133c0*/  MUFU.EX2 R34, R79 ;  /* 0x0000004f00227308 */ /* 0x0004e20000000800 */
[----:B0-----:R-:W-:Y:S01]  /*133d0*/  FADD.FTZ R3, R77, R6 ;  /* 0x000000064d037221 */ /* 0x001fe20000010000 */
[----:B------:R-:W-:Y:S02]  /*133e0*/  IMAD.MOV.U32 R6, RZ, RZ, 0x3f800000 ;  /* 0x3f800000ff067424 */ /* 0x000fe400078e00ff */
[C---:B-1----:R-:W-:Y:S01]  /*133f0*/  FADD.FTZ R4, R83.reuse, R4 ;  /* 0x0000000453047221 */ /* 0x042fe20000010000 */
[----:B------:R-:W-:Y:S01]  /*13400*/  F2FP.BF16.F32.PACK_AB R154, R83, R154 ;  /* 0x0000009a539a723e */ /* 0x000fe200000010ff */
[--C-:B------:R-:W-:Y:S02]  /*13410*/  IMAD.MOV.U32 R83, RZ, RZ, R87.reuse ;  /* 0x000000ffff537224 */ /* 0x100fe400078e0057 */
[----:B--2---:R-:W-:Y:S02]  /*13420*/  IMAD.MOV.U32 R79, RZ, RZ, R87 ;  /* 0x000000ffff4f7224 */ /* 0x004fe400078e0057 */
[C---:B---3--:R-:W-:Y:S01]  /*13430*/  FADD.FTZ R3, R34.reuse, R3 ;  /* 0x0000000322037221 */ /* 0x048fe20000010000 */
[----:B------:R-:W-:Y:S01]  /*13440*/  F2FP.BF16.F32.PACK_AB R155, R34, R77 ;  /* 0x0000004d229b723e */ /* 0x000fe200000010ff */
[----:B------:R-:W-:Y:S01]  /*13450*/  IMAD.MOV.U32 R77, RZ, RZ, R87 ;  /* 0x000000ffff4d7224 */ /* 0x000fe200078e0057 */
[----:B------:R-:W-:Y:S01]  /*13460*/  MOV R34, R87 ;  /* 0x0000005700227202 */ /* 0x000fe20000000f00 */
[----:B------:R-:W-:Y:S06]  /*13470*/  @!P1 BRA `(.L_x_624) ;  /* 0x0000002400fc9947 */ /* 0x000fec0003800000 */
[----:B------:R-:W-:Y:S01]  /*13480*/  VIADD R12, R194, 0xfffffffe ;  /* 0xfffffffec20c7836 */ /* 0x000fe20000000000 */
[----:B------:R-:W-:Y:S01]  /*13490*/  MOV R0, 0x3f800000 ;  /* 0x3f80000000007802 */ /* 0x000fe20000000f00 */
[----:B------:R-:W-:Y:S01]  /*134a0*/  IMAD.MOV.U32 R13, RZ, RZ, R9 ;  /* 0x000000ffff0d7224 */ /* 0x000fe200078e0009 */
[----:B------:R-:W-:Y:S01]  /*134b0*/  CS2R R86, SRZ ;  /* 0x0000000000567805 */ /* 0x000fe2000001ff00 */
[----:B------:R-:W-:Y:S01]  /*134c0*/  IMAD.MOV.U32 R14, RZ, RZ, R7 ;  /* 0x000000ffff0e7224 */ /* 0x000fe200078e0007 */
[----:B------:R-:W-:Y:S01]  /*134d0*/  CS2R R82, SRZ ;  /* 0x0000000000527805 */ /* 0x000fe2000001ff00 */
[----:B------:R-:W-:Y:S01]  /*134e0*/  IMAD.MOV.U32 R20, RZ, RZ, R180 ;  /* 0x000000ffff147224 */ /* 0x000fe200078e00b4 */
[----:B------:R-:W-:Y:S01]  /*134f0*/  CS2R R78, SRZ ;  /* 0x00000000004e7805 */ /* 0x000fe2000001ff00 */
[----:B------:R-:W-:Y:S01]  /*13500*/  IMAD.MOV.U32 R21, RZ, RZ, R173 ;  /* 0x000000ffff157224 */ /* 0x000fe200078e00ad */
        /* <DEDUP_REMOVED lines=28> */
[----:B------:R-:W-:-:S07]  /*136d0*/  CS2R R24, SRZ ;  /* 0x0000000000187805 */ /* 0x000fce000001ff00 */
.L_x_637:
[----:B------:R-:W-:-:S04]  /*136e0*/  ISETP.NE.AND P1, PT, R21, 0x1, PT ;  /* 0x000000011500780c */ /* 0x000fc80003f25270 */
[----:B------:R-:W-:-:S04]  /*136f0*/  SEL R7, RZ, 0x1, P1 ;  /* 0x00000001ff077807 */ /* 0x000fc80000800000 */
[----:B------:R-:W-:Y:S01]  /*13700*/  LOP3.LUT R180, R20, R7, RZ, 0x3c, !PT ;  /* 0x0000000714b47212 */ /* 0x000fe200078e3cff */
[----:B------:R-:W-:Y:S06]  /*13710*/  @!P0 BRA `(.L_x_625) ;  /* 0x0000000000048947 */ /* 0x000fec0003800000 */
[----:B------:R-:W-:Y:S01]  /*13720*/  BPT.TRAP 0x1 ;  /* 0x000000040000795c */ /* 0x000fe20000300000 */
.L_x_625:
[----:B------:R-:W-:Y:S01]  /*13730*/  VIADD R173, R21, 0x1 ;  /* 0x0000000115ad7836 */ /* 0x000fe20000000000 */
[----:B------:R-:W-:-:S04]  /*13740*/  SHF.L.U32 R10, R180, 0x1f, RZ ;  /* 0x0000001fb40a7819 */ /* 0x000fc800000006ff */
[----:B------:R-:W-:-:S04]  /*13750*/  ISETP.NE.AND P1, PT, R173, 0x2, PT ;  /* 0x00000002ad00780c */ /* 0x000fc80003f25270 */
[----:B------:R-:W-:-:S05]  /*13760*/  SEL R173, R173, RZ, P1 ;  /* 0x000000ffadad7207 */ /* 0x000fca0000800000 */
[----:B------:R-:W-:-:S04]  /*13770*/  IMAD R15, R173, 0x8, R2 ;  /* 0x00000008ad0f7824 */ /* 0x000fc800078e0202 */
[----:B------:R0:W1:Y:S01]  /*13780*/  SYNCS.PHASECHK.TRANS64.TRYWAIT P1, [R15+URZ+0x2a830], R10 ;  /* 0x02a8300a0f0075a7 */ /* 0x000062000802017f */
[----:B------:R-:W-:Y:S05]  /*13790*/  @!P0 BRA `(.L_x_626) ;  /* 0x0000000000048947 */ /* 0x000fea0003800000 */
[----:B------:R-:W-:Y:S01]  /*137a0*/  BPT.TRAP 0x1 ;  /* 0x000000040000795c */ /* 0x000fe20000300000 */
.L_x_626:
[----:B------:R-:W-:Y:S01]  /*137b0*/  BSSY B1, `(.L_x_627) ;  /* 0x0000006000017945 */ /* 0x000fe20003800000 */
[----:B------:R-:W-:Y:S02]  /*137c0*/  IMAD R8, R173, 0x900, R5 ;  /* 0x00000900ad087824 */ /* 0x000fe400078e0205 */
[----:B------:R-:W-:Y:S01]  /*137d0*/  IMAD.MOV.U32 R9, RZ, RZ, 0x40000040 ;  /* 0x40000040ff097424 */ /* 0x000fe200078e00ff */
[----:B-1----:R-:W-:Y:S06]  /*137e0*/  @P1 BRA `(.L_x_628) ;  /* 0x0000000000081947 */ /* 0x002fec0003800000 */
[----:B------:R-:W1:Y:S02]  /*137f0*/  SYNCS.PHASECHK.TRANS64.TRYWAIT P1, [R15+URZ+0x2a830], R10 ;  /* 0x02a8300a0f0075a7 */ /* 0x000e64000802017f */
[----:B-1----:R-:W-:Y:S05]  /*13800*/  @!P1 BRA `(.L_x_629) ;  /* 0x000000c400e49947 */ /* 0x002fea0003800000 */
.L_x_628:
[----:B------:R-:W-:Y:S05]  /*13810*/  BSYNC B1 ;  /* 0x0000000000017941 */ /* 0x000fea0003800000 */
.L_x_627:
[----:B------:R-:W2:Y:S04]  /*13820*/  LDL.64 R88, [R1+0x28] ;  /* 0x0000280001587983 */ /* 0x000ea80000100a00 */
[----:B------:R-:W3:Y:S04]  /*13830*/  LDL.64 R212, [R1+0x20] ;  /* 0x0000200001d47983 */ /* 0x000ee80000100a00 */
[----:B------:R-:W4:Y:S01]  /*13840*/  LDL.64 R210, [R1+0x18] ;  /* 0x0000180001d27983 */ /* 0x000f220000100a00 */
[C---:B------:R-:W-:Y:S02]  /*13850*/  R2UR UR6, R8.reuse ;  /* 0x00000000080672ca */ /* 0x040fe400000e0000 */
[----:B------:R-:W-:Y:S01]  /*13860*/  R2UR UR7, R9 ;  /* 0x00000000090772ca */ /* 0x000fe200000e0000 */
[----:B------:R-:W5:Y:S01]  /*13870*/  LDL.64 R208, [R1+0x10] ;  /* 0x0000100001d07983 */ /* 0x000f620000100a00 */
[----:B01----:R-:W-:-:S02]  /*13880*/  VIADD R10, R8, 0x2 ;  /* 0x00000002080a7836 */ /* 0x003fc40000000000 */
[----:B------:R-:W-:Y:S01]  /*13890*/  IMAD.MOV.U32 R11, RZ, RZ, 0x40000040 ;  /* 0x40000040ff0b7424 */ /* 0x000fe200078e00ff */
[----:B------:R-:W5:Y:S04]  /*138a0*/  LDL.64 R206, [R1+0x8] ;  /* 0x0000080001ce7983 */ /* 0x000f680000100a00 */
[----:B------:R-:W5:Y:S01]  /*138b0*/  LDL.64 R204, [R1] ;  /* 0x0000000001cc7983 */ /* 0x000f620000100a00 */
[----:B--2---:R-:W-:Y:S02]  /*138c0*/  R2UR UR4, R88 ;  /* 0x00000000580472ca */ /* 0x004fe400000e0000 */
[----:B------:R-:W-:Y:S02]  /*138d0*/  R2UR UR5, R89 ;  /* 0x00000000590572ca */ /* 0x000fe400000e0000 */
[----:B------:R-:W-:-:S11]  /*138e0*/  WARPGROUP.ARRIVE ;  /* 0x00000000000079c5 */ /* 0x000fd60000000000 */
[----:B------:R-:W-:Y:S01]  /*138f0*/  HGMMA.64x96x16.F32.BF16 R88, gdesc[UR4], RZ, !UPT, gsb0 ;  /* 0x01600000045879f0 */ /* 0x000fe2000c0018ff */
[----:B------:R-:W-:Y:S02]  /*13900*/  R2UR UR6, R10 ;  /* 0x000000000a0672ca */ /* 0x000fe400000e0000 */
[----:B------:R-:W-:Y:S02]  /*13910*/  R2UR UR7, R11 ;  /* 0x000000000b0772ca */ /* 0x000fe400000e0000 */
[----:B---3--:R-:W-:Y:S02]  /*13920*/  R2UR UR4, R212 ;  /* 0x00000000d40472ca */ /* 0x008fe400000e0000 */
[----:B------:R-:W-:Y:S01]  /*13930*/  R2UR UR5, R213 ;  /* 0x00000000d50572ca */ /* 0x000fe200000e0000 */
[----:B------:R-:W-:Y:S02]  /*13940*/  VIADD R10, R8, 0x4 ;  /* 0x00000004080a7836 */ /* 0x000fe40000000000 */
[----:B------:R-:W-:Y:S01]  /*13950*/  IMAD.MOV.U32 R11, RZ, RZ, 0x40000040 ;  /* 0x40000040ff0b7424 */ /* 0x000fe200078e00ff */
[----:B------:R-:W-:-:S02]  /*13960*/  WARPGROUP.DEPBAR.LE gsb0, 0x0 ;  /* 0x00008000000079c5 */ /* 0x000fc40000010000 */
[----:B------:R-:W-:-:S07]  /*13970*/  WARPGROUP.ARRIVE ;  /* 0x00000000000079c5 */ /* 0x000fce0000000000 */
[----:B------:R-:W-:Y:S01]  /*13980*/  HGMMA.64x96x16.F32.BF16 R88, gdesc[UR4], R88, gsb0 ;  /* 0x01600000045879f0 */ /* 0x000fe20008001858 */
[----:B------:R-:W-:Y:S02]  /*13990*/  R2UR UR6, R10 ;  /* 0x000000000a0672ca */ /* 0x000fe400000e0000 */
[----:B------:R-:W-:Y:S02]  /*139a0*/  R2UR UR7, R11 ;  /* 0x000000000b0772ca */ /* 0x000fe400000e0000 */
[----:B----4-:R-:W-:Y:S02]  /*139b0*/  R2UR UR4, R210 ;  /* 0x00000000d20472ca */ /* 0x010fe400000e0000 */
[----:B------:R-:W-:Y:S01]  /*139c0*/  R2UR UR5, R211 ;  /* 0x00000000d30572ca */ /* 0x000fe200000e0000 */
[----:B------:R-:W-:Y:S01]  /*139d0*/  IMAD.MOV.U32 R11, RZ, RZ, 0x40000040 ;  /* 0x40000040ff0b7424 */ /* 0x000fe200078e00ff */
[----:B------:R-:W-:Y:S01]  /*139e0*/  IADD3 R10, R8, 0x6, RZ ;  /* 0x00000006080a7810 */ /* 0x000fe20007ffe0ff */
[----:B------:R-:W-:-:S02]  /*139f0*/  WARPGROUP.DEPBAR.LE gsb0, 0x0 ;  /* 0x00008000000079c5 */ /* 0x000fc40000010000 */
[----:B------:R-:W-:-:S08]  /*13a00*/  WARPGROUP.ARRIVE ;  /* 0x00000000000079c5 */ /* 0x000fd00000000000 */
[----:B------:R-:W-:Y:S01]  /*13a10*/  HGMMA.64x96x16.F32.BF16 R88, gdesc[UR4], R88, gsb0 ;  /* 0x01600000045879f0 */ /* 0x000fe20008001858 */
[----:B------:R-:W-:Y:S02]  /*13a20*/  R2UR UR6, R10 ;  /* 0x000000000a0672ca */ /* 0x000fe400000e0000 */
[----:B------:R-:W-:Y:S02]  /*13a30*/  R2UR UR7, R11 ;  /* 0x000000000b0772ca */ /* 0x000fe400000e0000 */
[----:B-----5:R-:W-:Y:S02]  /*13a40*/  R2UR UR4, R208 ;  /* 0x00000000d00472ca */ /* 0x020fe400000e0000 */
        /* <DEDUP_REMOVED lines=8> */
[----:B------:R-:W-:Y:S02]  /*13ad0*/  R2UR UR4, R206 ;  /* 0x00000000ce0472ca */ /* 0x000fe400000e0000 */
        /* <DEDUP_REMOVED lines=16> */
[----:B------:R-:W-:Y:S01]  /*13be0*/  R2UR UR7, R11 ;  /* 0x000000000b0772ca */ /* 0x000fe200000e0000 */
[----:B------:R-:W-:Y:S01]  /*13bf0*/  UMOV UR4, UR56 ;  /* 0x0000003800047c82 */ /* 0x000fe20008000000 */
[----:B------:R-:W-:Y:S01]  /*13c00*/  UMOV UR5, UR57 ;  /* 0x0000003900057c82 */ /* 0x000fe20008000000 */
[----:B------:R-:W-:Y:S01]  /*13c10*/  IMAD.MOV.U32 R11, RZ, RZ, 0x40000040 ;  /* 0x40000040ff0b7424 */ /* 0x000fe200078e00ff */
[----:B------:R-:W-:Y:S01]  /*13c20*/  IADD3 R10, R8, 0x306, RZ ;  /* 0x00000306080a7810 */ /* 0x000fe20007ffe0ff */
[----:B------:R-:W-:Y:S02]  /*13c30*/  WARPGROUP.DEPBAR.LE gsb0, 0x0 ;  /* 0x00008000000079c5 */ /* 0x000fe40000010000 */
[----:B------:R-:W-:-:S06]  /*13c40*/  WARPGROUP.ARRIVE ;  /* 0x00000000000079c5 */ /* 0x000fcc0000000000 */
[----:B------:R-:W-:Y:S01]  /*13c50*/  HGMMA.64x96x16.F32.BF16 R88, gdesc[UR4], R88, gsb0 ;  /* 0x01600000045879f0 */ /* 0x000fe20008001858 */
[----:B------:R-:W-:Y:S02]  /*13c60*/  R2UR UR6, R10 ;  /* 0x000000000a0672ca */ /* 0x000fe400000e0000 */
[----:B------:R-:W-:Y:S01]  /*13c70*/  R2UR UR7, R11 ;  /* 0x000000000b0772ca */ /* 0x000fe200000e0000 */
[----:B------:R-:W-:Y:S01]  /*13c80*/  UMOV UR4, UR52 ;  /* 0x0000003400047c82 */ /* 0x000fe20008000000 */
[----:B------:R-:W-:Y:S01]  /*13c90*/  UMOV UR5, UR53 ;  /* 0x0000003500057c82 */ /* 0x000fe20008000000 */
[----:B------:R-:W-:Y:S02]  /*13ca0*/  VIADD R10, R8, 0x600 ;  /* 0x00000600080a7836 */ /* 0x000fe40000000000 */
[----:B------:R-:W-:Y:S01]  /*13cb0*/  IMAD.MOV.U32 R11, RZ, RZ, 0x40000040 ;  /* 0x40000040ff0b7424 */ /* 0x000fe200078e00ff */
        /* <DEDUP_REMOVED lines=34> */
[----:B------:R-:W-:Y:S02]  /*13ee0*/  WARPGROUP.DEPBAR.LE gsb0, 0x0 ;  /* 0x00008000000079c5 */ /* 0x000fe40000010000 */
[----:B------:R-:W-:-:S08]  /*13ef0*/  WARPGROUP.ARRIVE ;  /* 0x00000000000079c5 */ /* 0x000fd00000000000 */
[----:B------:R-:W-:Y:S01]  /*13f00*/  HGMMA.64x96x16.F32.BF16 R88, gdesc[UR4], R88, gsb0 ;  /* 0x01600000045879f0 */ /* 0x000fe20008001858 */
        /* <DEDUP_REMOVED lines=65> */
[----:B------:R-:W-:Y:S05]  /*14320*/  @!P0 BRA `(.L_x_630) ;  /* 0x0000000000048947 */ /* 0x000fea0003800000 */
[----:B------:R-:W-:Y:S01]  /*14330*/  BPT.TRAP 0x1 ;  /* 0x000000040000795c */ /* 0x000fe20000300000 */
.L_x_630:
[----:B------:R-:W-:Y:S01]  /*14340*/  SHF.L.U32 R6, R20, 0x1f, RZ ;  /* 0x0000001f14067819 */ /* 0x000fe200000006ff */
[----:B------:R-:W-:-:S04]  /*14350*/  IMAD R10, R21, 0x8, R2 ;  /* 0x00000008150a7824 */ /* 0x000fc800078e0202 */
[----:B------:R0:W1:Y:S01]  /*14360*/  SYNCS.PHASECHK.TRANS64.TRYWAIT P1, [R10+URZ+0x2a850], R6 ;  /* 0x02a850060a0075a7 */ /* 0x000062000802017f */
[----:B------:R-:W-:Y:S05]  /*14370*/  @!P0 BRA `(.L_x_631) ;  /* 0x0000000000048947 */ /* 0x000fea0003800000 */
[----:B------:R-:W-:Y:S01]  /*14380*/  BPT.TRAP 0x1 ;  /* 0x000000040000795c */ /* 0x000fe20000300000 */
.L_x_631:
[----:B------:R-:W-:Y:S01]  /*14390*/  VIADD R0, R2, 0x400 ;  /* 0x0000040002007836 */ /* 0x000fe20000000000 */
[----:B------:R-:W-:Y:S04]  /*143a0*/  BSSY B1, `(.L_x_632) ;  /* 0x0000008000017945 */ /* 0x000fe80003800000 */
[----:B------:R-:W-:-:S04]  /*143b0*/  SHF.R.U32.HI R0, RZ, 0x4, R0 ;  /* 0x00000004ff007819 */ /* 0x000fc80000011600 */
[----:B------:R-:W-:-:S04]  /*143c0*/  LOP3.LUT R0, R0, 0x3fff, RZ, 0xc0, !PT ;  /* 0x00003fff00007812 */ /* 0x000fc800078ec0ff */
[----:B------:R-:W-:-:S05]  /*143d0*/  LOP3.LUT R0, R0, 0x3000000, RZ, 0xfc, !PT ;  /* 0x0300000000007812 */ /* 0x000fca00078efcff */
[----:B------:R-:W-:Y:S01]  /*143e0*/  IMAD R0, R21, 0x600, R0 ;  /* 0x0000060015007824 */ /* 0x000fe200078e0200 */
[----:B-1----:R-:W-:Y:S06]  /*143f0*/  @P1 BRA `(.L_x_633) ;  /* 0x0000000000081947 */ /* 0x002fec0003800000 */
[----:B------:R-:W1:Y:S02]  /*14400*/  SYNCS.PHASECHK.TRANS64.TRYWAIT P1, [R10+URZ+0x2a850], R6 ;  /* 0x02a850060a0075a7 */ /* 0x000e64000802017f */
[----:B-1----:R-:W-:Y:S05]  /*14410*/  @!P1 BRA `(.L_x_634) ;  /* 0x000000b800f49947 */ /* 0x002fea0003800000 */
.L_x_633:
[----:B------:R-:W-:Y:S05]  /*14420*/  BSYNC B1 ;  /* 0x0000000000017941 */ /* 0x000fea0003800000 */
.L_x_632:
[----:B01----:R-:W-:Y:S01]  /*14430*/  IMAD.MOV.U32 R6, RZ, RZ, R0 ;  /* 0x000000ffff067224 */ /* 0x003fe200078e0000 */
[----:B------:R-:W-:Y:S01]  /*14440*/  WARPGROUP.ARRIVE ;  /* 0x00000000000079c5 */ /* 0x000fe20000000000 */
[----:B------:R-:W-:-:S03]  /*14450*/  IMAD.MOV.U32 R7, RZ, RZ, 0x40000040 ;  /* 0x40000040ff077424 */ /* 0x000fc600078e00ff */
[----:B------:R-:W-:Y:S01]  /*14460*/  R2UR UR6, R6 ;  /* 0x00000000060672ca */ /* 0x000fe200000e0000 */
[----:B------:R-:W-:Y:S01]  /*14470*/  VIADD R6, R0, 0x80 ;  /* 0x0000008000067836 */ /* 0x000fe20000000000 */
[----:B------:R-:W-:Y:S01]  /*14480*/  R2UR UR7, R7 ;  /* 0x00000000070772ca */ /* 0x000fe200000e0000 */
[----:B------:R-:W-:-:S12]  /*14490*/  IMAD.MOV.U32 R7, RZ, RZ, 0x40000040 ;  /* 0x40000040ff077424 */ /* 0x000fd800078e00ff */
[----:B------:R-:W-:Y:S01]  /*144a0*/  HGMMA.64x128x16.F32.BF16 R24, R156, gdesc[UR4].tnspB, R24, gsb0 ;  /* 0x41e000049c187df0 */ /* 0x000fe20008001818 */
[----:B------:R-:W-:Y:S02]  /*144b0*/  R2UR UR6, R6 ;  /* 0x00000000060672ca */ /* 0x000fe400000e0000 */
[----:B------:R-:W-:Y:S01]  /*144c0*/  R2UR UR7, R7 ;  /* 0x00000000070772ca */ /* 0x000fe200000e0000 */
[----:B------:R-:W-:Y:S01]  /*144d0*/  IMAD.MOV.U32 R7, RZ, RZ, 0x40000040 ;  /* 0x40000040ff077424 */ /* 0x000fe200078e00ff */
[----:B------:R-:W-:Y:S01]  /*144e0*/  IADD3 R6, R0, 0x100, RZ ;  /* 0x0000010000067810 */ /* 0x000fe20007ffe0ff */
[----:B------:R-:W-:Y:S02]  /*144f0*/  WARPGROUP.DEPBAR.LE gsb0, 0x0 ;  /* 0x00008000000079c5 */ /* 0x000fe40000010000 */
[----:B------:R-:W-:-:S08]  /*14500*/  WARPGROUP.ARRIVE ;  /* 0x00000000000079c5 */ /* 0x000fd00000000000 */
[----:B------:R-:W-:Y:S01]  /*14510*/  HGMMA.64x128x16.F32.BF16 R24, R136, gdesc[UR4].tnspB, R24, gsb0 ;  /* 0x41e0000488187df0 */ /* 0x000fe20008001818 */
[----:B------:R-:W-:Y:S01]  /*14520*/  R2UR UR6, R6 ;  /* 0x00000000060672ca */ /* 0x000fe200000e0000 */
[----:B------:R-:W-:Y:S01]  /*14530*/  VIADD R6, R0, 0x180 ;  /* 0x0000018000067836 */ /* 0x000fe20000000000 */
[----:B------:R-:W-:Y:S01]  /*14540*/  R2UR UR7, R7 ;  /* 0x00000000070772ca */ /* 0x000fe200000e0000 */
[----:B------:R-:W-:Y:S01]  /*14550*/  IMAD.MOV.U32 R7, RZ, RZ, 0x40000040 ;  /* 0x40000040ff077424 */ /* 0x000fe200078e00ff */
[----:B------:R-:W-:Y:S02]  /*14560*/  WARPGROUP.DEPBAR.LE gsb0, 0x0 ;  /* 0x00008000000079c5 */ /* 0x000fe40000010000 */
[----:B------:R-:W-:-:S09]  /*14570*/  WARPGROUP.ARRIVE ;  /* 0x00000000000079c5 */ /* 0x000fd20000000000 */
        /* <DEDUP_REMOVED lines=15> */
[----:B------:R-:W-:Y:S02]  /*14670*/  R2UR UR6, R6 ;  /* 0x00000000060672ca */ /* 0x000fe400000e0000 */
[----:B------:R-:W-:Y:S01]  /*14680*/  R2UR UR7, R7 ;  /* 0x00000000070772ca */ /* 0x000fe200000e0000 */
[----:B------:R-:W-:Y:S02]  /*14690*/  WARPGROUP.DEPBAR.LE gsb0, 0x0 ;  /* 0x00008000000079c5 */ /* 0x000fe40000010000 */
[----:B------:R-:W-:-:S10]  /*146a0*/  WARPGROUP.ARRIVE ;  /* 0x00000000000079c5 */ /* 0x000fd40000000000 */
[----:B------:R-:W-:Y:S03]  /*146b0*/  HGMMA.64x128x16.F32.BF16 R24, R152, gdesc[UR4].tnspB, R24, gsb0 ;  /* 0x41e0000498187df0 */ /* 0x000fe60008001818 */
[----:B------:R-:W-:Y:S02]  /*146c0*/  WARPGROUP.DEPBAR.LE gsb0, 0x0 ;  /* 0x00008000000079c5 */ /* 0x000fe40000010000 */
[----:B------:R-:W-:Y:S05]  /*146d0*/  @!P0 BRA `(.L_x_635) ;  /* 0x0000000000048947 */ /* 0x000fea0003800000 */
[----:B------:R-:W-:Y:S01]  /*146e0*/  BPT.TRAP 0x1 ;  /* 0x000000040000795c */ /* 0x000fe20000300000 */
.L_x_635:
[----:B------:R-:W-:Y:S01]  /*146f0*/  FMUL.FTZ R21, R90, UR38 ;  /* 0x000000265a157c20 */ /* 0x000fe20008410000 */
[----:B------:R-:W-:Y:S01]  /*14700*/  FMUL.FTZ R11, R88, UR38 ;  /* 0x00000026580b7c20 */ /* 0x000fe20008410000 */
[----:B------:R-:W-:Y:S01]  /*14710*/  FMUL.FTZ R88, R91, UR38 ;  /* 0x000000265b587c20 */ /* 0x000fe20008410000 */
[----:B------:R-:W-:Y:S01]  /*14720*/  FMUL.FTZ R20, R89, UR38 ;  /* 0x0000002659147c20 */ /* 0x000fe20008410000 */
[----:B------:R-:W-:Y:S01]  /*14730*/  FMUL.FTZ R91, R94, UR38 ;  /* 0x000000265e5b7c20 */ /* 0x000fe20008410000 */
[----:B------:R-:W-:Y:S01]  /*14740*/  FMUL.FTZ R89, R92, UR38 ;  /* 0x000000265c597c20 */ /* 0x000fe20008410000 */
[----:B------:R-:W0:Y:S01]  /*14750*/  MUFU.TANH R21, R21 ;  /* 0x0000001500157308 */ /* 0x000e220000002400 */
        /* <DEDUP_REMOVED lines=16> */
[----:B0-----:R-:W-:Y:S01]  /*14860*/  FMNMX.FTZ R9, R21, R13, !PT ;  /* 0x0000000d15097209 */ /* 0x001fe20007810000 */
[----:B------:R-:W-:Y:S01]  /*14870*/  FMUL.FTZ R107, R110, UR38 ;  /* 0x000000266e6b7c20 */ /* 0x000fe20008410000 */
[----:B------:R-:W-:Y:S01]  /*14880*/  FMUL.FTZ R105, R108, UR38 ;  /* 0x000000266c697c20 */ /* 0x000fe20008410000 */
[----:B------:R-:W-:Y:S01]  /*14890*/  FMUL.FTZ R108, R111, UR38 ;  /* 0x000000266f6c7c20 */ /* 0x000fe20008410000 */
[----:B------:R-:W-:Y:S01]  /*148a0*/  FMUL.FTZ R106, R109, UR38 ;  /* 0x000000266d6a7c20 */ /* 0x000fe20008410000 */
[----:B------:R-:W-:Y:S01]  /*148b0*/  FMUL.FTZ R111, R114, UR38 ;  /* 0x00000026726f7c20 */ /* 0x000fe20008410000 */
[----:B------:R-:W-:Y:S01]  /*148c0*/  FMUL.FTZ R109, R112, UR38 ;  /* 0x00000026706d7c20 */ /* 0x000fe20008410000 */
[----:B------:R-:W0:Y:S01]  /*148d0*/  MUFU.TANH R20, R20 ;  /* 0x0000001400147308 */ /* 0x000e220000002400 */
        /* <DEDUP_REMOVED lines=28> */
[----:B------:R-:W-:-:S03]  /*14aa0*/  FMUL.FTZ R130, R133, UR38 ;  /* 0x0000002685827c20 */ /* 0x000fc60008410000 */
[----:B------:R-:W1:Y:S01]  /*14ab0*/  MUFU.TANH R90, R90 ;  /* 0x0000005a005a7308 */ /* 0x000e620000002400 */
[----:B--2---:R-:W-:-:S07]  /*14ac0*/  FMNMX.FTZ R7, R89, R0, !PT ;  /* 0x0000000059077209 */ /* 0x004fce0007810000 */
[----:B------:R-:W2:Y:S01]  /*14ad0*/  MUFU.TANH R95, R95 ;  /* 0x0000005f005f7308 */ /* 0x000ea20000002400 */
[----:B0-----:R-:W-:-:S07]  /*14ae0*/  FMNMX.FTZ R6, R92, R9, !PT ;  /* 0x000000095c067209 */ /* 0x001fce0007810000 */
[----:B------:R-:W0:Y:S01]  /*14af0*/  MUFU.TANH R93, R93 ;  /* 0x0000005d005d7308 */ /* 0x000e220000002400 */
[----:B-1----:R-:W-:-:S07]  /*14b00*/  FMNMX.FTZ R0, R90, R7, !PT ;  /* 0x000000075a007209 */ /* 0x002fce0007810000 */
        /* <DEDUP_REMOVED lines=75> */
[----:B0-----:R-:W-:Y:S02]  /*14fc0*/  FMNMX.FTZ R7, R129, R0, !PT ;  /* 0x0000000081077209 */ /* 0x001fe40007810000 */
[----:B-1----:R-:W-:-:S05]  /*14fd0*/  FMNMX.FTZ R6, R132, R9, !PT ;  /* 0x0000000984067209 */ /* 0x002fca0007810000 */
[----:B------:R-:W0:Y:S01]  /*14fe0*/  SHFL.BFLY PT, R9, R6, 0x2, 0x1f ;  /* 0x0c401f0006097f89 */ /* 0x000e2200000e0000 */
[----:B--2---:R-:W-:-:S05]  /*14ff0*/  FMNMX.FTZ R0, R130, R7, !PT ;  /* 0x0000000782007209 */ /* 0x004fca0007810000 */
[----:B------:R-:W1:Y:S01]  /*15000*/  SHFL.BFLY PT, R7, R0, 0x2, 0x1f ;  /* 0x0c401f0000077f89 */ /* 0x000e6200000e0000 */
[----:B0-----:R-:W-:-:S05]  /*15010*/  FMNMX.FTZ R134, R6, R9, !PT ;  /* 0x0000000906867209 */ /* 0x001fca0007810000 */
[----:B------:R-:W0:Y:S01]  /*15020*/  SHFL.BFLY PT, R9, R134, 0x1, 0x1f ;  /* 0x0c201f0086097f89 */ /* 0x000e2200000e0000 */
[----:B-1----:R-:W-:-:S05]  /*15030*/  FMNMX.FTZ R133, R0, R7, !PT ;  /* 0x0000000700857209 */ /* 0x002fca0007810000 */
[----:B------:R-:W1:Y:S01]  /*15040*/  SHFL.BFLY PT, R8, R133, 0x1, 0x1f ;  /* 0x0c201f0085087f89 */ /* 0x000e6200000e0000 */
[----:B0-----:R-:W-:-:S05]  /*15050*/  FMNMX.FTZ R9, R134, R9, !PT ;  /* 0x0000000986097209 */ /* 0x001fca0007810000 */
[----:B------:R-:W-:Y:S01]  /*15060*/  FADD.FTZ R13, -R9, R13 ;  /* 0x0000000d090d7221 */ /* 0x000fe20000010100 */
[----:B-1----:R-:W-:Y:S02]  /*15070*/  FMNMX.FTZ R7, R133, R8, !PT ;  /* 0x0000000885077209 */ /* 0x002fe40007810000 */
[----:B------:R-:W-:-:S03]  /*15080*/  MOV R8, UR39 ;  /* 0x0000002700087c02 */ /* 0x000fc60008000f00 */
[----:B------:R-:W-:Y:S02]  /*15090*/  FADD.FTZ R135, -R7, R14 ;  /* 0x0000000e07877221 */ /* 0x000fe40000010100 */
[-C--:B------:R-:W-:Y:S01]  /*150a0*/  FMUL.FTZ R0, R13, R8.reuse ;  /* 0x000000080d007220 */ /* 0x080fe20000410000 */
[-C--:B------:R-:W-:Y:S01]  /*150b0*/  FMUL.FTZ R13, R7, R8.reuse ;  /* 0x00000008070d7220 */ /* 0x080fe20000410000 */
[----:B------:R-:W-:-:S03]  /*150c0*/  FMUL.FTZ R14, R135, R8 ;  /* 0x00000008870e7220 */ /* 0x000fc60000410000 */
[-CC-:B------:R-:W-:Y:S01]  /*150d0*/  FFMA.FTZ R144, R109, R8.reuse, -R13.reuse ;  /* 0x000000086d907223 */ /* 0x180fe2000001080d */
[-C--:B------:R-:W-:Y:S01]  /*150e0*/  FMUL.FTZ R109, R9, R8.reuse ;  /* 0x00000008096d7220 */ /* 0x080fe20000410000 */
[-CC-:B------:R-:W-:Y:S01]  /*150f0*/  FFMA.FTZ R156, R11, R8.reuse, -R13.reuse ;  /* 0x000000080b9c7223 */ /* 0x180fe2000001080d */
[-CC-:B------:R-:W-:Y:S01]  /*15100*/  FFMA.FTZ R142, R105, R8.reuse, -R13.reuse ;  /* 0x00000008698e7223 */ /* 0x180fe2000001080d */
[-C--:B------:R-:W-:Y:S01]  /*15110*/  FFMA.FTZ R135, R20, R8.reuse, -R13 ;  /* 0x0000000814877223 */ /* 0x080fe2000001080d */
[-CC-:B------:R-:W-:Y:S01]  /*15120*/  FFMA.FTZ R105, R21, R8.reuse, -R109.reuse ;  /* 0x0000000815697223 */ /* 0x180fe2000001086d */
[-C--:B------:R-:W-:Y:S01]  /*15130*/  FFMA.FTZ R157, R88, R8.reuse, -R109 ;  /* 0x00000008589d7223 */ /* 0x080fe2000001086d */
[----:B------:R-:W-:Y:S01]  /*15140*/  MUFU.EX2 R6, R14 ;  /* 0x0000000e00067308 */ /* 0x000fe20000000800 */
[-CC-:B------:R-:W-:Y:S01]  /*15150*/  FFMA.FTZ R133, R94, R8.reuse, -R13.reuse ;  /* 0x000000085e857223 */ /* 0x180fe2000001080d */
[-CC-:B------:R-:W-:Y:S01]  /*15160*/  FFMA.FTZ R158, R89, R8.reuse, -R13.reuse ;  /* 0x00000008599e7223 */ /* 0x180fe2000001080d */
[-C--:B------:R-:W-:Y:S01]  /*15170*/  FFMA.FTZ R94, R102, R8.reuse, -R13 ;  /* 0x00000008665e7223 */ /* 0x080fe2000001080d */
[-C--:B------:R-:W-:Y:S01]  /*15180*/  FFMA.FTZ R102, R91, R8.reuse, -R109 ;  /* 0x000000085b667223 */ /* 0x080fe2000001086d */
[-C--:B------:R-:W-:Y:S01]  /*15190*/  FFMA.FTZ R134, R90, R8.reuse, -R13 ;  /* 0x000000085a867223 */ /* 0x080fe2000001080d */
[-C--:B------:R-:W-:Y:S01]  /*151a0*/  FFMA.FTZ R159, R92, R8.reuse, -R109 ;  /* 0x000000085c9f7223 */ /* 0x080fe2000001086d */
[-CC-:B------:R-:W-:Y:S01]  /*151b0*/  FFMA.FTZ R136, R93, R8.reuse, -R13.reuse ;  /* 0x000000085d887223 */ /* 0x180fe2000001080d */
[----:B------:R-:W0:Y:S01]  /*151c0*/  MUFU.EX2 R156, R156 ;  /* 0x0000009c009c7308 */ /* 0x000e220000000800 */
[-C--:B------:R-:W-:Y:S01]  /*151d0*/  FFMA.FTZ R140, R101, R8.reuse, -R13 ;  /* 0x00000008658c7223 */ /* 0x080fe2000001080d */
[-CC-:B------:R-:W-:Y:S01]  /*151e0*/  FFMA.FTZ R101, R95, R8.reuse, -R109.reuse ;  /* 0x000000085f657223 */ /* 0x180fe2000001086d */
[-C--:B------:R-:W-:Y:S01]  /*151f0*/  FFMA.FTZ R137, R96, R8.reuse, -R109 ;  /* 0x0000000860897223 */ /* 0x080fe2000001086d */
[-C--:B------:R-:W-:Y:S01]  /*15200*/  FFMA.FTZ R138, R97, R8.reuse, -R13 ;  /* 0x00000008618a7223 */ /* 0x080fe2000001080d */
[-C--:B------:R-:W-:Y:S01]  /*15210*/  FFMA.FTZ R99, R99, R8.reuse, -R109 ;  /* 0x0000000863637223 */ /* 0x080fe2000001086d */
[-C--:B------:R-:W-:Y:S01]  /*15220*/  FFMA.FTZ R97, R98, R8.reuse, -R13 ;  /* 0x0000000862617223 */ /* 0x080fe2000001080d */
[-CC-:B------:R-:W-:Y:S01]  /*15230*/  FFMA.FTZ R139, R100, R8.reuse, -R109.reuse ;  /* 0x00000008648b7223 */ /* 0x180fe2000001086d */
[----:B------:R-:W-:Y:S01]  /*15240*/  MUFU.EX2 R0, R0 ;  /* 0x0000000000007308 */ /* 0x000fe20000000800 */
[-CC-:B------:R-:W-:Y:S01]  /*15250*/  FFMA.FTZ R98, R103, R8.reuse, -R109.reuse ;  /* 0x0000000867627223 */ /* 0x180fe2000001086d */
[-CC-:B------:R-:W-:Y:S01]  /*15260*/  FFMA.FTZ R141, R104, R8.reuse, -R109.reuse ;  /* 0x00000008688d7223 */ /* 0x180fe2000001086d */
[-C--:B------:R-:W-:Y:S01]  /*15270*/  FFMA.FTZ R96, R107, R8.reuse, -R109 ;  /* 0x000000086b607223 */ /* 0x080fe2000001086d */
[-C--:B------:R-:W-:Y:S01]  /*15280*/  FFMA.FTZ R93, R106, R8.reuse, -R13 ;  /* 0x000000086a5d7223 */ /* 0x080fe2000001080d */
[-CC-:B------:R-:W-:Y:S01]  /*15290*/  FFMA.FTZ R143, R108, R8.reuse, -R109.reuse ;  /* 0x000000086c8f7223 */ /* 0x180fe2000001086d */
        /* <DEDUP_REMOVED lines=14> */
[-CC-:B------:R-:W-:Y:S01]  /*15380*/  FFMA.FTZ R150, R123, R8.reuse, -R13.reuse ;  /* 0x000000087b967223 */ /* 0x180fe2000001080d */
        /* <DEDUP_REMOVED lines=9> */
[----:B------:R-:W-:-:S02]  /*15420*/  FFMA.FTZ R13, R130, R8, -R13 ;  /* 0x00000008820d7223 */ /* 0x000fc4000001080d */
        /* <DEDUP_REMOVED lines=25> */
[----:B0-----:R-:W-:Y:S01]  /*155c0*/  FADD.FTZ R3, R97, R88 ;  /* 0x0000005861037221 */ /* 0x001fe20000010000 */
[----:B------:R-:W-:-:S06]  /*155d0*/  FFMA.FTZ R88, R121, R8, -R109 ;  /* 0x0000000879587223 */ /* 0x000fcc000001086d */
        /* <DEDUP_REMOVED lines=14> */
[----:B------:R-:W-:-:S06]  /*156c0*/  FFMA.FTZ R21, R125, R8, -R109 ;  /* 0x000000087d157223 */ /* 0x000fcc000001086d */
        /* <DEDUP_REMOVED lines=18> */
[----:B------:R-:W-:-:S05]  /*157f0*/  VIADD R4, R15, 0x2a840 ;  /* 0x0002a8400f047836 */ /* 0x000fca0000000000 */
[----:B------:R-:W-:Y:S01]  /*15800*/  PRMT R4, R181, 0x654, R4 ;  /* 0x00000654b5047816 */ /* 0x000fe20000000004 */
[----:B------:R-:W2:Y:S01]  /*15810*/  MUFU.EX2 R91, R91 ;  /* 0x0000005b005b7308 */ /* 0x000ea20000000800 */
[----:B-1----:R-:W-:Y:S02]  /*15820*/  FADD.FTZ R100, R147, R100 ;  /* 0x0000006493647221 */ /* 0x002fe40000010000 */
[----:B------:R1:W-:Y:S05]  /*15830*/  SYNCS.ARRIVE.TRANS64.RED.A1T0 RZ, [R4+URZ], RZ ;  /* 0x000000ff04ff79a7 */ /* 0x0003ea000810043f */
[----:B------:R-:W3:Y:S01]  /*15840*/  MUFU.EX2 R20, R20 ;  /* 0x0000001400147308 */ /* 0x000ee20000000800 */
[----:B0-----:R-:W-:-:S07]  /*15850*/  FADD.FTZ R3, R148, R3 ;  /* 0x0000000394037221 */ /* 0x001fce0000010000 */
[----:B------:R-:W0:Y:S01]  /*15860*/  MUFU.EX2 R149, R149 ;  /* 0x0000009500957308 */ /* 0x000e220000000800 */
[----:B--2---:R-:W-:-:S07]  /*15870*/  FADD.FTZ R100, R91, R100 ;  /* 0x000000645b647221 */ /* 0x004fce0000010000 */
[----:B------:R-:W2:Y:S01]  /*15880*/  MUFU.EX2 R150, R150 ;  /* 0x0000009600967308 */ /* 0x000ea20000000800 */
[----:B---3--:R-:W-:-:S07]  /*15890*/  FADD.FTZ R3, R20, R3 ;  /* 0x0000000314037221 */ /* 0x008fce0000010000 */
[----:B------:R-:W3:Y:S01]  /*158a0*/  MUFU.EX2 R88, R88 ;  /* 0x0000005800587308 */ /* 0x000ee20000000800 */
[----:B0-----:R-:W-:Y:S01]  /*158b0*/  FADD.FTZ R15, R149, R100 ;  /* 0x00000064950f7221 */ /* 0x001fe20000010000 */
[----:B------:R-:W-:-:S06]  /*158c0*/  FFMA.FTZ R100, R132, R8, -R109 ;  /* 0x0000000884647223 */ /* 0x000fcc000001086d */
[----:B------:R-:W0:Y:S01]  /*158d0*/  MUFU.EX2 R14, R14 ;  /* 0x0000000e000e7308 */ /* 0x000e220000000800 */
[----:B--2---:R-:W-:-:S07]  /*158e0*/  FADD.FTZ R3, R150, R3 ;  /* 0x0000000396037221 */ /* 0x004fce0000010000 */
[----:B------:R-:W2:Y:S01]  /*158f0*/  MUFU.EX2 R151, R151 ;  /* 0x0000009700977308 */ /* 0x000ea20000000800 */
[----:B---3--:R-:W-:-:S07]  /*15900*/  FADD.FTZ R104, R88, R15 ;  /* 0x0000000f58687221 */ /* 0x008fce0000010000 */
        /* <DEDUP_REMOVED lines=20> */
.L_x_636:
[----:B------:R-:W-:Y:S01]  /*15a50*/  ISETP.GT.AND P1, PT, R12, RZ, PT ;  /* 0x000000ff0c00720c */ /* 0x000fe20003f24270 */
[----:B------:R-:W-:Y:S01]  /*15a60*/  VIADD R10, R10, 0x2a860 ;  /* 0x0002a8600a0a7836 */ /* 0x000fe20000000000 */
[----:B------:R-:W-:Y:S01]  /*15a70*/  F2FP.BF16.F32.PACK_AB R148, R20, R148 ;  /* 0x000000941494723e */ /* 0x000fe200000010ff */
[----:B------:R-:W-:Y:S01]  /*15a80*/  VIADD R12, R12, 0xffffffff ;  /* 0xffffffff0c0c7836 */ /* 0x000fe20000000000 */
[----:B------:R-:W-:Y:S01]  /*15a90*/  F2FP.BF16.F32.PACK_AB R150, R14, R150 ;  /* 0x000000960e96723e */ /* 0x000fe200000010ff */
[----:B------:R-:W-:Y:S01]  /*15aa0*/  IMAD.MOV.U32 R14, RZ, RZ, R7 ;  /* 0x000000ffff0e7224 */ /* 0x000fe200078e0007 */
[----:B------:R-:W-:Y:S01]  /*15ab0*/  PRMT R10, R181, 0x654, R10 ;  /* 0x00000654b50a7816 */ /* 0x000fe2000000000a */
[----:B------:R-:W-:Y:S01]  /*15ac0*/  IMAD.MOV.U32 R20, RZ, RZ, R180 ;  /* 0x000000ffff147224 */ /* 0x000fe200078e00b4 */
[----:B------:R-:W-:Y:S01]  /*15ad0*/  F2FP.BF16.F32.PACK_AB R153, R153, R21 ;  /* 0x000000159999723e */ /* 0x000fe200000010ff */
[----:B------:R-:W-:Y:S01]  /*15ae0*/  IMAD.MOV.U32 R21, RZ, RZ, R173 ;  /* 0x000000ffff157224 */ /* 0x000fe200078e00ad */
[----:B------:R0:W-:Y:S01]  /*15af0*/  SYNCS.ARRIVE.TRANS64.RED.A1T0 RZ, [R10+URZ], RZ ;  /* 0x000000ff0aff79a7 */ /* 0x0001e2000810043f */
[----:B------:R-:W-:Y:S01]  /*15b00*/  F2FP.BF16.F32.PACK_AB R154, R13, R154 ;  /* 0x0000009a0d9a723e */ /* 0x000fe200000010ff */
[----:B------:R-:W-:Y:S01]  /*15b10*/  IMAD.MOV.U32 R13, RZ, RZ, R9 ;  /* 0x000000ffff0d7224 */ /* 0x000fe200078e0009 */
        /* <DEDUP_REMOVED lines=19> */
[----:B------:R-:W-:Y:S01]  /*15c50*/  F2FP.BF16.F32.PACK_AB R155, R100, R155 ;  /* 0x0000009b649b723e */ /* 0x000fe200000010ff */
[----:B0-----:R-:W-:Y:S06]  /*15c60*/  @P1 BRA `(.L_x_637) ;  /* 0xffffffd8009c1947 */ /* 0x001fec000383ffff */
.L_x_624:
[----:B------:R-:W-:Y:S05]  /*15c70*/  BSYNC B0 ;  /* 0x0000000000007941 */ /* 0x000fea0003800000 */
.L_x_623:
        /* <DEDUP_REMOVED lines=67> */
.L_x_638:
[----:B------:R-:W-:Y:S02]  /*160b0*/  LEA R14, R173, R2, 0x3 ;  /* 0x00000002ad0e7211 */ /* 0x000fe400078e18ff */
[----:B------:R-:W-:-:S04]  /*160c0*/  SHF.L.U32 R5, R180, 0x1f, RZ ;  /* 0x0000001fb4057819 */ /* 0x000fc800000006ff */
[----:B------:R0:W1:Y:S01]  /*160d0*/  SYNCS.PHASECHK.TRANS64.TRYWAIT P1, [R14+URZ+0x2a850], R5 ;  /* 0x02a850050e0075a7 */ /* 0x000062000802017f */
[----:B------:R-:W-:Y:S05]  /*160e0*/  @!P0 BRA `(.L_x_639) ;  /* 0x0000000000048947 */ /* 0x000fea0003800000 */
[----:B------:R-:W-:Y:S01]  /*160f0*/  BPT.TRAP 0x1 ;  /* 0x000000040000795c */ /* 0x000fe20000300000 */
.L_x_639:
        /* <DEDUP_REMOVED lines=9> */
.L_x_641:
[----:B------:R-:W-:Y:S05]  /*16190*/  BSYNC B0 ;  /* 0x0000000000007941 */ /* 0x000fea0003800000 */
.L_x_640:
[----:B------:R-:W-:Y:S01]  /*161a0*/  IMAD.MOV.U32 R10, RZ, RZ, R0 ;  /* 0x000000ffff0a7224 */ /* 0x000fe200078e0000 */
[----:B------:R-:W-:Y:S01]  /*161b0*/  WARPGROUP.ARRIVE ;  /* 0x00000000000079c5 */ /* 0x000fe20000000000 */
[----:B------:R-:W-:Y:S01]  /*161c0*/  IMAD.MOV.U32 R11, RZ, RZ, 0x40000040 ;  /* 0x40000040ff0b7424 */ /* 0x000fe200078e00ff */
[----:B01----:R-:W0:Y:S01]  /*161d0*/  SHFL.BFLY PT, R5, R4, 0x2, 0x1f ;  /* 0x0c401f0004057f89 */ /* 0x003e2200000e0000 */
[----:B------:R-:W-:Y:S01]  /*161e0*/  IMAD.MOV.U32 R12, RZ, RZ, RZ ;  /* 0x000000ffff0c7224 */ /* 0x000fe200078e00ff */
[----:B------:R-:W-:Y:S01]  /*161f0*/  R2UR UR6, R10 ;  /* 0x000000000a0672ca */ /* 0x000fe200000e0000 */
[----:B------:R-:W-:Y:S01]  /*16200*/  VIADD R10, R0, 0x80 ;  /* 0x00000080000a7836 */ /* 0x000fe20000000000 */
[----:B------:R-:W-:Y:S01]  /*16210*/  R2UR UR7, R11 ;  /* 0x000000000b0772ca */ /* 0x000fe200000e0000 */
[----:B------:R-:W-:-:S12]  /*16220*/  IMAD.MOV.U32 R11, RZ, RZ, 0x40000040 ;  /* 0x40000040ff0b7424 */ /* 0x000fd800078e00ff */
[----:B------:R-:W-:Y:S01]  /*16230*/  HGMMA.64x128x16.F32.BF16 R24, R156, gdesc[UR4].tnspB, R24, gsb0 ;  /* 0x41e000049c187df0 */ /* 0x000fe20008001818 */
[----:B------:R-:W-:Y:S01]  /*16240*/  R2UR UR6, R10 ;  /* 0x000000000a0672ca */ /* 0x000fe200000e0000 */
[----:B------:R-:W-:Y:S01]  /*16250*/  VIADD R10, R0, 0x100 ;  /* 0x00000100000a7836 */ /* 0x000fe20000000000 */
[----:B------:R-:W-:Y:S01]  /*16260*/  R2UR UR7, R11 ;  /* 0x000000000b0772ca */ /* 0x000fe200000e0000 */
[----:B------:R-:W-:Y:S02]  /*16270*/  IMAD.MOV.U32 R11, RZ, RZ, 0x40000040 ;  /* 0x40000040ff0b7424 */ /* 0x000fe400078e00ff */
[----:B0-----:R-:W-:Y:S01]  /*16280*/  FADD.FTZ R5, R5, R4 ;  /* 0x0000000405057221 */ /* 0x001fe20000010000 */
[----:B------:R-:W-:Y:S01]  /*16290*/  IMAD.MOV.U32 R4, RZ, RZ, RZ ;  /* 0x000000ffff047224 */ /* 0x000fe200078e00ff */
[----:B------:R-:W-:Y:S02]  /*162a0*/  WARPGROUP.DEPBAR.LE gsb0, 0x0 ;  /* 0x00008000000079c5 */ /* 0x000fe40000010000 */
[----:B------:R-:W-:-:S06]  /*162b0*/  WARPGROUP.ARRIVE ;  /* 0x00000000000079c5 */ /* 0x000fcc0000000000 */
        /* <DEDUP_REMOVED lines=19> */
[----:B------:R-:W0:Y:S02]  /*163f0*/  SHFL.BFLY PT, R0, R3, 0x2, 0x1f ;  /* 0x0c401f0003007f89 */ /* 0x000e2400000e0000 */
[----:B0-----:R-:W-:Y:S01]  /*16400*/  FADD.FTZ R2, R0, R3 ;  /* 0x0000000300027221 */ /* 0x001fe20000010000 */
[----:B------:R-:W-:Y:S01]  /*16410*/  IMAD.MOV.U32 R3, RZ, RZ, -0x800000 ;  /* 0xff800000ff037424 */ /* 0x000fe200078e00ff */
[----:B------:R-:W0:Y:S02]  /*16420*/  SHFL.BFLY PT, R0, R5, 0x1, 0x1f ;  /* 0x0c201f0005007f89 */ /* 0x000e2400000e0000 */
[----:B0-----:R-:W-:Y:S01]  /*16430*/  FADD.FTZ R13, R5, R0 ;  /* 0x00000000050d7221 */ /* 0x001fe20000010000 */
[----:B------:R-:W-:-:S04]  /*16440*/  MOV R0, 0xff800000 ;  /* 0xff80000000007802 */ /* 0x000fc80000000f00 */
[----:B------:R-:W-:-:S13]  /*16450*/  FSETP.NE.FTZ.AND P1, PT, R13, RZ, PT ;  /* 0x000000ff0d00720b */ /* 0x000fda0003f35000 */
[----:B------:R-:W0:Y:S08]  /*16460*/  @P1 MUFU.LG2 R6, R13 ;  /* 0x0000000d00061308 */ /* 0x000e300000000c00 */
[----:B------:R-:W-:Y:S01]  /*16470*/  @P1 MUFU.RCP R4, R13 ;  /* 0x0000000d00041308 */ /* 0x000fe20000001000 */
[----:B0-----:R-:W-:Y:S01]  /*16480*/  @P1 FMUL.FTZ R5, R6, 0.69314718246459960938 ;  /* 0x3f31721806051820 */ /* 0x001fe20000410000 */
[----:B------:R-:W-:-:S02]  /*16490*/  WARPGROUP.DEPBAR.LE gsb0, 0x0 ;  /* 0x00008000000079c5 */ /* 0x000fc40000010000 */
[----:B------:R-:W-:-:S06]  /*164a0*/  WARPGROUP.ARRIVE ;  /* 0x00000000000079c5 */ /* 0x000fcc0000000000 */
[----:B------:R-:W-:Y:S01]  /*164b0*/  HGMMA.64x128x16.F32.BF16 R24, R148, gdesc[UR4].tnspB, R24, gsb0 ;  /* 0x41e0000494187df0 */ /* 0x000fe20008001818 */
[----:B------:R-:W-:Y:S02]  /*164c0*/  R2UR UR6, R10 ;  /* 0x000000000a0672ca */ /* 0x000fe400000e0000 */
[----:B------:R-:W-:Y:S02]  /*164d0*/  R2UR UR7, R11 ;  /* 0x000000000b0772ca */ /* 0x000fe400000e0000 */
[----:B------:R-:W0:Y:S02]  /*164e0*/  SHFL.BFLY PT, R11, R2, 0x1, 0x1f ;  /* 0x0c201f00020b7f89 */ /* 0x000e2400000e0000 */
[----:B0-----:R-:W-:Y:S01]  /*164f0*/  FADD.FTZ R11, R2, R11 ;  /* 0x0000000b020b7221 */ /* 0x001fe20000010000 */
[----:B------:R-:W-:-:S04]  /*16500*/  @P1 FMUL.FTZ R2, R8, 0.69314718246459960938 ;  /* 0x3f31721808021820 */ /* 0x000fc80000410000 */
[----:B------:R-:W-:Y:S01]  /*16510*/  FSETP.NE.FTZ.AND P2, PT, R11, RZ, PT ;  /* 0x000000ff0b00720b */ /* 0x000fe20003f55000 */
[----:B------:R-:W-:-:S12]  /*16520*/  @P1 FFMA.FTZ R0, R2, R7, R5 ;  /* 0x0000000702001223 */ /* 0x000fd80000010005 */
[----:B------:R-:W0:Y:S01]  /*16530*/  @P2 MUFU.LG2 R10, R11 ;  /* 0x0000000b000a2308 */ /* 0x000e220000000c00 */
[----:B------:R-:W-:-:S07]  /*16540*/  @P2 FMUL.FTZ R15, R8, 0.69314718246459960938 ;  /* 0x3f317218080f2820 */ /* 0x000fce0000410000 */
[----:B------:R1:W2:Y:S01]  /*16550*/  @P2 MUFU.RCP R12, R11 ;  /* 0x0000000b000c2308 */ /* 0x0002a20000001000 */
[----:B0-----:R-:W-:-:S04]  /*16560*/  @P2 FMUL.FTZ R10, R10, 0.69314718246459960938 ;  /* 0x3f3172180a0a2820 */ /* 0x001fc80000410000 */
[----:B------:R-:W-:Y:S01]  /*16570*/  @P2 FFMA.FTZ R3, R15, R9, R10 ;  /* 0x000000090f032223 */ /* 0x000fe2000001000a */
[----:B------:R-:W-:Y:S02]  /*16580*/  WARPGROUP.DEPBAR.LE gsb0, 0x0 ;  /* 0x00008000000079c5 */ /* 0x000fe40000010000 */
[----:B------:R-:W-:-:S06]  /*16590*/  WARPGROUP.ARRIVE ;  /* 0x00000000000079c5 */ /* 0x000fcc0000000000 */
[----:B------:R-:W-:Y:S03]  /*165a0*/  HGMMA.64x128x16.F32.BF16 R24, R152, gdesc[UR4].tnspB, R24, gsb0 ;  /* 0x41e0000498187df0 */ /* 0x000fe60008001818 */
[----:B------:R-:W-:Y:S02]  /*165b0*/  WARPGROUP.DEPBAR.LE gsb0, 0x0 ;  /* 0x00008000000079c5 */ /* 0x000fe40000010000 */
[----:B-12---:R-:W-:Y:S05]  /*165c0*/  @!P0 BRA `(.L_x_643) ;  /* 0x0000000000048947 */ /* 0x006fea0003800000 */
[----:B------:R-:W-:Y:S01]  /*165d0*/  BPT.TRAP 0x1 ;  /* 0x000000040000795c */ /* 0x000fe20000300000 */
.L_x_643:
[----:B------:R-:W-:Y:S02]  /*165e0*/  VIADD R2, R14, 0x2a860 ;  /* 0x0002a8600e027836 */ /* 0x000fe40000000000 */
[-C--:B------:R-:W-:Y:S01]  /*165f0*/  FMUL.FTZ R88, R36, R4.reuse ;  /* 0x0000000424587220 */ /* 0x080fe20000410000 */
[----:B------:R-:W-:Y:S02]  /*16600*/  VIADD R173, R173, 0x1 ;  /* 0x00000001adad7836 */ /* 0x000fe40000000000 */
[-C--:B------:R-:W-:Y:S01]  /*16610*/  FMUL.FTZ R89, R32, R4.reuse ;  /* 0x0000000420597220 */ /* 0x080fe20000410000 */
[----:B------:R-:W-:Y:S01]  /*16620*/  FMUL.FTZ R36, R72, R4 ;  /* 0x0000000448247220 */ /* 0x000fe20000410000 */
[----:B------:R-:W-:Y:S01]  /*16630*/  PRMT R2, R181, 0x654, R2 ;  /* 0x00000654b5027816 */ /* 0x000fe20000000002 */
[-C--:B------:R-:W-:Y:S01]  /*16640*/  FMUL.FTZ R92, R34, R12.reuse ;  /* 0x0000000c225c7220 */ /* 0x080fe20000410000 */
[----:B------:R-:W-:Y:S01]  /*16650*/  ISETP.NE.AND P0, PT, R173, 0x2, PT ;  /* 0x00000002ad00780c */ /* 0x000fe20003f05270 */
[-C--:B------:R-:W-:Y:S01]  /*16660*/  FMUL.FTZ R32, R26, R12.reuse ;  /* 0x0000000c1a207220 */ /* 0x080fe20000410000 */
[----:B------:R0:W-:Y:S01]  /*16670*/  SYNCS.ARRIVE.TRANS64.RED.A1T0 RZ, [R2+URZ], RZ ;  /* 0x000000ff02ff79a7 */ /* 0x0001e2000810043f */
[-C--:B------:R-:W-:Y:S01]  /*16680*/  FMUL.FTZ R93, R35, R12.reuse ;  /* 0x0000000c235d7220 */ /* 0x080fe20000410000 */
[----:B------:R-:W-:Y:S01]  /*16690*/  SEL R5, RZ, 0x1, P0 ;  /* 0x00000001ff057807 */ /* 0x000fe20000000000 */
        /* <DEDUP_REMOVED lines=58> */
[----:B------:R-:W-:Y:S01]  /*16a40*/  FMUL.FTZ R87, R87, R12 ;  /* 0x0000000c57577220 */ /* 0x000fe20000410000 */
[----:B------:R-:W-:Y:S01]  /*16a50*/  LOP3.LUT R180, R180, R5, RZ, 0x3c, !PT ;  /* 0x00000005b4b47212 */ /* 0x000fe200078e3cff */
[----:B------:R-:W-:Y:S01]  /*16a60*/  VIADD R189, R189, 0x1 ;  /* 0x00000001bdbd7836 */ /* 0x000fe20000000000 */
[----:B0-----:R-:W-:-:S07]  /*16a70*/  SEL R173, R173, RZ, P0 ;  /* 0x000000ffadad7207 */ /* 0x001fce0000000000 */
.L_x_565:
[----:B------:R-:W0:Y:S08]  /*16a80*/  S2UR UR4, SR_CgaCtaId ;  /* 0x00000000000479c3 */ /* 0x000e300000008800 */
[----:B------:R-:W-:Y:S01]  /*16a90*/  BAR.SYNC.DEFER_BLOCKING 0x5, 0x180 ;  /* 0x0146000000007b1d */ /* 0x000fe20000010000 */
[----:B------:R-:W-:-:S05]  /*16aa0*/  MOV R2, 0x400 ;  /* 0x0000040000027802 */ /* 0x000fca0000000f00 */
[----:B------:R-:W-:Y:S01]  /*16ab0*/  BSSY B0, `(.L_x_644) ;  /* 0x00001f7000007945 */ /* 0x000fe20003800000 */
[----:B0-----:R-:W-:-:S05]  /*16ac0*/  IMAD.U32 R181, RZ, RZ, UR4 ;  /* 0x00000004ffb57e24 */ /* 0x001fca000f8e00ff */
[----:B------:R-:W-:-:S05]  /*16ad0*/  LEA R2, R181, R2, 0x18 ;  /* 0x00000002b5027211 */ /* 0x000fca00078ec0ff */
        /* <DEDUP_REMOVED lines=19> */
[C---:B------:R-:W-:Y:S01]  /*16c10*/  IADD3 R101, P4, R8.reuse, 0x60, RZ ;  /* 0x0000006008657810 */ /* 0x040fe20007f9e0ff */
[----:B------:R-:W-:Y:S01]  /*16c20*/  IMAD.X R7, RZ, RZ, R9, P5 ;  /* 0x000000ffff077224 */ /* 0x000fe200028e0609 */
[----:B------:R-:W-:-:S02]  /*16c30*/  IADD3 R103, P3, R8, 0x4000, RZ ;  /* 0x0000400008677810 */ /* 0x000fc40007f7e0ff */
[C---:B------:R-:W-:Y:S02]  /*16c40*/  IADD3 R105, P2, R8.reuse, 0x4020, RZ ;  /* 0x0000402008697810 */ /* 0x040fe40007f5e0ff */
[C---:B------:R-:W-:Y:S02]  /*16c50*/  IADD3 R107, P1, R8.reuse, 0x4040, RZ ;  /* 0x00004040086b7810 */ /* 0x040fe40007f3e0ff */
[----:B------:R-:W-:Y:S01]  /*16c60*/  IADD3 R109, P0, R8, 0x4060, RZ ;  /* 0x00004060086d7810 */ /* 0x000fe20007f1e0ff */
[--C-:B------:R-:W-:Y:S01]  /*16c70*/  IMAD.X R25, RZ, RZ, R9.reuse, P2 ;  /* 0x000000ffff197224 */ /* 0x100fe200010e0609 */
[----:B------:R-:W-:Y:S01]  /*16c80*/  LOP3.LUT R4, R71, 0x380, RZ, 0xc0, !PT ;  /* 0x0000038047047812 */ /* 0x000fe200078ec0ff */
[--C-:B------:R-:W-:Y:S01]  /*16c90*/  IMAD.X R27, RZ, RZ, R9.reuse, P1 ;  /* 0x000000ffff1b7224 */ /* 0x100fe200008e0609 */
[----:B------:R-:W-:Y:S01]  /*16ca0*/  LOP3.LUT R6, R79, 0x380, RZ, 0xc0, !PT ;  /* 0x000003804f067812 */ /* 0x000fe200078ec0ff */
[--C-:B----4-:R-:W-:Y:S01]  /*16cb0*/  IMAD.X R33, RZ, RZ, R9.reuse, P0 ;  /* 0x000000ffff217224 */ /* 0x110fe200000e0609 */
[----:B------:R-:W-:Y:S01]  /*16cc0*/  LOP3.LUT R8, R15, R8, RZ, 0x3c, !PT ;  /* 0x000000080f087212 */ /* 0x000fe200078e3cff */
[----:B------:R-:W-:Y:S01]  /*16cd0*/  IMAD.X R15, RZ, RZ, R9, P3 ;  /* 0x000000ffff0f7224 */ /* 0x000fe200018e0609 */
[----:B------:R-:W-:-:S02]  /*16ce0*/  SHF.R.U64 R4, R4, 0x3, RZ ;  /* 0x0000000304047819 */ /* 0x000fc400000012ff */
[----:B------:R-:W-:Y:S02]  /*16cf0*/  SHF.R.U64 R6, R6, 0x3, RZ ;  /* 0x0000000306067819 */ /* 0x000fe400000012ff */
[----:B------:R-:W-:Y:S02]  /*16d00*/  MOV R94, R8 ;  /* 0x00000008005e7202 */ /* 0x000fe40000000f00 */
[----:B------:R-:W-:Y:S02]  /*16d10*/  IADD3.X R13, RZ, R9, RZ, P4, !PT ;  /* 0x00000009ff0d7210 */ /* 0x000fe400027fe4ff */
[----:B------:R-:W-:Y:S02]  /*16d20*/  LOP3.LUT R12, R101, 0x380, RZ, 0xc0, !PT ;  /* 0x00000380650c7812 */ /* 0x000fe400078ec0ff */
[----:B------:R-:W-:Y:S02]  /*16d30*/  LOP3.LUT R14, R103, 0x380, RZ, 0xc0, !PT ;  /* 0x00000380670e7812 */ /* 0x000fe400078ec0ff */
[----:B------:R-:W-:-:S02]  /*16d40*/  F2FP.BF16.F32.PACK_AB R8, R91, R24 ;  /* 0x000000185b08723e */ /* 0x000fc400000010ff */
[----:B------:R-:W-:Y:S01]  /*16d50*/  F2FP.BF16.F32.PACK_AB R9, R99, R32 ;  /* 0x000000206309723e */ /* 0x000fe200000010ff */
[----:B------:R-:W-:Y:S01]  /*16d60*/  BAR.SYNC.DEFER_BLOCKING 0x1, 0x100 ;  /* 0x0044000000007b1d */ /* 0x000fe20000010000 */
[----:B------:R-:W-:Y:S02]  /*16d70*/  LOP3.LUT R24, R105, 0x380, RZ, 0xc0, !PT ;  /* 0x0000038069187812 */ /* 0x000fe400078ec0ff */
[----:B-1----:R-:W-:Y:S02]  /*16d80*/  LOP3.LUT R28, R107, 0x380, RZ, 0xc0, !PT ;  /* 0x000003806b1c7812 */ /* 0x002fe400078ec0ff */
[----:B------:R-:W-:Y:S02]  /*16d90*/  LOP3.LUT R4, R4, R71, RZ, 0x3c, !PT ;  /* 0x0000004704047212 */ /* 0x000fe400078e3cff */
[----:B------:R-:W-:Y:S02]  /*16da0*/  LOP3.LUT R6, R6, R79, RZ, 0x3c, !PT ;  /* 0x0000004f06067212 */ /* 0x000fe400078e3cff */
[----:B------:R-:W-:-:S02]  /*16db0*/  LOP3.LUT R32, R109, 0x380, RZ, 0xc0, !PT ;  /* 0x000003806d207812 */ /* 0x000fc400078ec0ff */
[----:B------:R-:W-:Y:S02]  /*16dc0*/  SHF.R.U64 R12, R12, 0x3, RZ ;  /* 0x000000030c0c7819 */ /* 0x000fe400000012ff */
[----:B------:R-:W-:Y:S02]  /*16dd0*/  SHF.R.U64 R14, R14, 0x3, RZ ;  /* 0x000000030e0e7819 */ /* 0x000fe400000012ff */
[----:B------:R-:W-:Y:S02]  /*16de0*/  SHF.R.U64 R24, R24, 0x3, RZ ;  /* 0x0000000318187819 */ /* 0x000fe400000012ff */
[----:B------:R-:W-:Y:S02]  /*16df0*/  SHF.R.U64 R28, R28, 0x3, RZ ;  /* 0x000000031c1c7819 */ /* 0x000fe400000012ff */
[----:B------:R-:W-:Y:S02]  /*16e00*/  SHF.R.U64 R32, R32, 0x3, RZ ;  /* 0x0000000320207819 */ /* 0x000fe400000012ff */
[----:B------:R-:W-:-:S02]  /*16e10*/  MOV R91, R4 ;  /* 0x00000004005b7202 */ /* 0x000fc40000000f00 */
[----:B------:R-:W-:Y:S01]  /*16e20*/  MOV R79, R6 ;  /* 0x00000006004f7202 */ /* 0x000fe20000000f00 */
[----:B------:R1:W-:Y:S01]  /*16e30*/  STSM.16.M88.4 [R94], R8 ;  /* 0x000000085e007844 */ /* 0x0003e20000000200 */
[----:B------:R-:W-:Y:S02]  /*16e40*/  F2FP.BF16.F32.PACK_AB R4, R90, R89 ;  /* 0x000000595a04723e */ /* 0x000fe400000010ff */
[----:B------:R-:W-:Y:S02]  /*16e50*/  F2FP.BF16.F32.PACK_AB R5, R93, R92 ;  /* 0x0000005c5d05723e */ /* 0x000fe400000010ff */
[----:B------:R-:W-:Y:S02]  /*16e60*/  F2FP.BF16.F32.PACK_AB R6, R37, R88 ;  /* 0x000000582506723e */ /* 0x000fe400000010ff */
[----:B------:R-:W-:Y:S02]  /*16e70*/  F2FP.BF16.F32.PACK_AB R7, R95, R72 ;  /* 0x000000485f07723e */ /* 0x000fe400000010ff */
[----:B------:R-:W-:-:S02]  /*16e80*/  LOP3.LUT R12, R12, R101, RZ, 0x3c, !PT ;  /* 0x000000650c0c7212 */ /* 0x000fc400078e3cff */
[----:B------:R-:W-:Y:S01]  /*16e90*/  LOP3.LUT R14, R14, R103, RZ, 0x3c, !PT ;  /* 0x000000670e0e7212 */ /* 0x000fe200078e3cff */
[----:B------:R-:W-:Y:S01]  /*16ea0*/  STSM.16.M88.4 [R91], R4 ;  /* 0x000000045b007844 */ /* 0x000fe20000000200 */
[----:B------:R-:W-:Y:S02]  /*16eb0*/  LOP3.LUT R24, R24, R105, RZ, 0x3c, !PT ;  /* 0x0000006918187212 */ /* 0x000fe400078e3cff */
[----:B------:R-:W-:Y:S02]  /*16ec0*/  LOP3.LUT R26, R28, R107, RZ, 0x3c, !PT ;  /* 0x0000006b1c1a7212 */ /* 0x000fe400078e3cff */
[----:B-1----:R-:W-:Y:S02]  /*16ed0*/  F2FP.BF16.F32.PACK_AB R8, R41, R40 ;  /* 0x000000282908723e */ /* 0x002fe400000010ff */
[----:B------:R-:W-:Y:S02]  /*16ee0*/  F2FP.BF16.F32.PACK_AB R9, R43, R34 ;  /* 0x000000222b09723e */ /* 0x000fe400000010ff */
[----:B------:R-:W-:-:S02]  /*16ef0*/  F2FP.BF16.F32.PACK_AB R10, R45, R44 ;  /* 0x0000002c2d0a723e */ /* 0x000fc400000010ff */
[----:B------:R-:W-:Y:S02]  /*16f00*/  F2FP.BF16.F32.PACK_AB R11, R47, R46 ;  /* 0x0000002e2f0b723e */ /* 0x000fe400000010ff */
[----:B------:R-:W-:Y:S02]  /*16f10*/  LOP3.LUT R32, R32, R109, RZ, 0x3c, !PT ;  /* 0x0000006d20207212 */ /* 0x000fe400078e3cff */
[----:B------:R-:W-:Y:S01]  /*16f20*/  MOV R78, R12 ;  /* 0x0000000c004e7202 */ /* 0x000fe20000000f00 */
[----:B------:R1:W-:Y:S01]  /*16f30*/  STSM.16.M88.4 [R79], R8 ;  /* 0x000000084f007844 */ /* 0x0003e20000000200 */
[----:B------:R-:W-:Y:S02]  /*16f40*/  MOV R28, R14 ;  /* 0x0000000e001c7202 */ /* 0x000fe40000000f00 */
[----:B------:R-:W-:Y:S02]  /*16f50*/  MOV R71, R24 ;  /* 0x0000001800477202 */ /* 0x000fe40000000f00 */
[----:B------:R-:W-:-:S02]  /*16f60*/  MOV R70, R26 ;  /* 0x0000001a00467202 */ /* 0x000fc40000000f00 */
[----:B------:R-:W-:Y:S01]  /*16f70*/  F2FP.BF16.F32.PACK_AB R12, R49, R48 ;  /* 0x00000030310c723e */ /* 0x000fe200000010ff */
[----:B------:R-:W-:Y:S01]  /*16f80*/  IMAD.MOV.U32 R48, RZ, RZ, RZ ;  /* 0x000000ffff307224 */ /* 0x000fe200078e00ff */
[----:B------:R-:W-:Y:S02]  /*16f90*/  F2FP.BF16.F32.PACK_AB R13, R51, R50 ;  /* 0x00000032330d723e */ /* 0x000fe400000010ff */
[----:B------:R-:W-:Y:S02]  /*16fa0*/  F2FP.BF16.F32.PACK_AB R14, R53, R52 ;  /* 0x00000034350e723e */ /* 0x000fe400000010ff */
[----:B------:R-:W-:Y:S02]  /*16fb0*/  F2FP.BF16.F32.PACK_AB R15, R55, R54 ;  /* 0x00000036370f723e */ /* 0x000fe400000010ff */
[----:B------:R-:W-:Y:S02]  /*16fc0*/  F2FP.BF16.F32.PACK_AB R24, R57, R56 ;  /* 0x000000383918723e */ /* 0x000fe400000010ff */
[----:B------:R-:W-:Y:S01]  /*16fd0*/  F2FP.BF16.F32.PACK_AB R25, R59, R58 ;  /* 0x0000003a3b19723e */ /* 0x000fe200000010ff */
[----:B------:R-:W-:Y:S01]  /*16fe0*/  STSM.16.M88.4 [R78], R12 ;  /* 0x0000000c4e007844 */ /* 0x000fe20000000200 */
[----:B------:R-:W-:-:S02]  /*16ff0*/  F2FP.BF16.F32.PACK_AB R26, R61, R60 ;  /* 0x0000003c3d1a723e */ /* 0x000fc400000010ff */
[----:B------:R-:W-:Y:S02]  /*17000*/  F2FP.BF16.F32.PACK_AB R27, R63, R62 ;  /* 0x0000003e3f1b723e */ /* 0x000fe400000010ff */
[----:B------:R-:W-:Y:S02]  /*17010*/  MOV R40, R32 ;  /* 0x0000002000287202 */ /* 0x000fe40000000f00 */
[----:B------:R-:W-:Y:S01]  /*17020*/  ISETP.NE.U32.AND P0, PT, RZ, UR4, PT ;  /* 0x00000004ff007c0c */ /* 0x000fe2000bf05070 */
[----:B------:R2:W-:Y:S01]  /*17030*/  STSM.16.M88.4 [R28], R24 ;  /* 0x000000181c007844 */ /* 0x0005e20000000200 */
[----:B-1----:R-:W-:Y:S02]  /*17040*/  IADD3 R8, P1, R186, UR4, RZ ;  /* 0x00000004ba087c10 */ /* 0x002fe4000ff3e0ff */
[----:B------:R-:W-:Y:S02]  /*17050*/  F2FP.BF16.F32.PACK_AB R32, R65, R64 ;  /* 0x000000404120723e */ /* 0x000fe400000010ff */
[----:B------:R-:W-:-:S02]  /*17060*/  F2FP.BF16.F32.PACK_AB R33, R67, R66 ;  /* 0x000000424321723e */ /* 0x000fc400000010ff */
[----:B------:R-:W-:Y:S02]  /*17070*/  F2FP.BF16.F32.PACK_AB R34, R69, R68 ;  /* 0x000000444522723e */ /* 0x000fe400000010ff */
[----:B------:R-:W-:Y:S02]  /*17080*/  F2FP.BF16.F32.PACK_AB R37, R75, R74 ;  /* 0x0000004a4b25723e */ /* 0x000fe400000010ff */
[----:B------:R-:W-:Y:S01]  /*17090*/  F2FP.BF16.F32.PACK_AB R4, R81, R80 ;  /* 0x000000505104723e */ /* 0x000fe200000010ff */
[----:B------:R-:W-:Y:S01]  /*170a0*/  STSM.16.M88.4 [R71], R32 ;  /* 0x0000002047007844 */ /* 0x000fe20000000200 */
[----:B------:R-:W-:Y:S02]  /*170b0*/  F2FP.BF16.F32.PACK_AB R5, R83, R82 ;  /* 0x000000525305723e */ /* 0x000fe400000010ff */
[----:B------:R-:W-:Y:S01]  /*170c0*/  F2FP.BF16.F32.PACK_AB R6, R85, R84 ;  /* 0x000000545506723e */ /* 0x000fe200000010ff */
[----:B------:R-:W-:Y:S01]  /*170d0*/  STSM.16.M88.4 [R70], R36 ;  /* 0x0000002446007844 */ /* 0x000fe20000000200 */
[----:B------:R-:W-:Y:S01]  /*170e0*/  F2FP.BF16.F32.PACK_AB R7, R87, R86 ;  /* 0x000000565707723e */ /* 0x000fe200000010ff */
[----:B--2---:R-:W1:Y:S01]  /*170f0*/  LDC R28, c[0x0][0xbe8] ;  /* 0x0002fa00ff1c7b82 */ /* 0x004e620000000800 */
[----:B------:R-:W-:-:S02]  /*17100*/  ISETP.NE.AND.EX P0, PT, RZ, UR5, PT, P0 ;  /* 0x00000005ff007c0c */ /* 0x000fc4000bf05300 */
[----:B------:R-:W-:Y:S01]  /*17110*/  IADD3.X R9, R187, UR5, RZ, P1, !PT ;  /* 0x00000005bb097c10 */ /* 0x000fe20008ffe4ff */
[----:B------:R-:W-:Y:S01]  /*17120*/  ULDC.64 UR4, c[0x0][0xc08] ;  /* 0x0003020000047ab9 */ /* 0x000fe20000000a00 */
[----:B------:R2:W-:Y:S03]  /*17130*/  STSM.16.M88.4 [R40], R4 ;  /* 0x0000000428007844 */ /* 0x0005e60000000200 */
[----:B------:R-:W-:Y:S01]  /*17140*/  BAR.SYNC.DEFER_BLOCKING 0x1, 0x100 ;  /* 0x0044000000007b1d */ /* 0x000fe20000010000 */
[----:B------:R-:W-:-:S04]  /*17150*/  ISETP.NE.U32.AND P2, PT, RZ, UR4, PT ;  /* 0x00000004ff007c0c */ /* 0x000fc8000bf45070 */
[----:B------:R-:W-:-:S13]  /*17160*/  ISETP.NE.AND.EX P2, PT, RZ, UR5, PT, P2 ;  /* 0x00000005ff007c0c */ /* 0x000fda000bf45320 */
[----:B------:R-:W-:Y:S01]  /*17170*/  @P2 IADD3 R186, P3, R186, UR4, RZ ;  /* 0x00000004baba2c10 */ /* 0x000fe2000ff7e0ff */
[----:B------:R-:W-:Y:S02]  /*17180*/  ULDC UR4, c[0x0][0xa88] ;  /* 0x0002a20000047ab9 */ /* 0x000fe40000000800 */
[----:B--2---:R-:W-:Y:S01]  /*17190*/  IMAD.U32 R7, RZ, RZ, UR4 ;  /* 0x00000004ff077e24 */ /* 0x004fe2000f8e00ff */
[----:B------:R-:W-:Y:S01]  /*171a0*/  @P2 IADD3.X R187, R187, UR5, RZ, P3, !PT ;  /* 0x00000005bbbb2c10 */ /* 0x000fe20009ffe4ff */
[----:B------:R2:W5:Y:S01]  /*171b0*/  @P0 LDG.E R48, desc[UR60][R8.64] ;  /* 0x0000003c08300981 */ /* 0x000562000c1e1900 */
[----:B-1----:R-:W-:-:S03]  /*171c0*/  ISETP.NE.AND P1, PT, R28, 0x1, PT ;  /* 0x000000011c00780c */ /* 0x002fc60003f25270 */
[----:B------:R2:W5:Y:S10]  /*171d0*/  @P2 LDG.E R7, desc[UR60][R186.64] ;  /* 0x0000003cba072981 */ /* 0x000574000c1e1900 */
[----:B------:R-:W1:Y:S08]  /*171e0*/  @P1 LDC R10, c[0x0][0xbec] ;  /* 0x0002fb00ff0a1b82 */ /* 0x000e700000000800 */
[----:B------:R-:W3:Y:S01]  /*171f0*/  @P1 LDC R11, c[0x0][0xbf0] ;  /* 0x0002fc00ff0b1b82 */ /* 0x000ee20000000800 */
[----:B--2---:R-:W-:Y:S05]  /*17200*/  @P2 BRA `(.L_x_646) ;  /* 0x0000000000102947 */ /* 0x004fea0003800000 */
[----:B------:R-:W-:Y:S05]  /*17210*/  @!P0 BRA `(.L_x_646) ;  /* 0x00000000000c8947 */ /* 0x000fea0003800000 */
[----:B------:R-:W2:Y:S04]  /*17220*/  LDG.E R4, desc[UR60][R8.64] ;  /* 0x0000003c08047981 */ /* 0x000ea8000c1e1900 */
[----:B-----5:R-:W2:Y:S02]  /*17230*/  LDG.E R7, desc[UR60][R8.64+0x4] ;  /* 0x0000043c08077981 */ /* 0x020ea4000c1e1900 */
[----:B--2---:R-:W-:-:S07]  /*17240*/  IMAD.IADD R7, R7, 0x1, -R4 ;  /* 0x0000000107077824 */ /* 0x004fce00078e0a04 */
.L_x_646:
[----:B------:R-:W-:Y:S01]  /*17250*/  SHF.R.S32.HI R54, RZ, 0x1f, R185 ;  /* 0x0000001fff367819 */ /* 0x000fe200000114b9 */
[----:B------:R-:W-:Y:S01]  /*17260*/  ULDC.64 UR4, c[0x0][0xb90] ;  /* 0x0002e40000047ab9 */ /* 0x000fe20000000a00 */
[C---:B------:R-:W-:Y:S01]  /*17270*/  LEA R15, R190.reuse, R228, 0x7 ;  /* 0x000000e4be0f7211 */ /* 0x040fe200078e38ff */
[----:B------:R-:W-:Y:S01]  /*17280*/  IMAD R14, R190, 0x80, R226 ;  /* 0x00000080be0e7824 */ /* 0x000fe200078e02e2 */
[----:B-----5:R-:W-:Y:S01]  /*17290*/  SHF.R.S32.HI R49, RZ, 0x1f, R48 ;  /* 0x0000001fff317819 */ /* 0x020fe20000011430 */
[----:B------:R-:W-:Y:S01]  /*172a0*/  IMAD R4, R54, UR4, RZ ;  /* 0x0000000436047c24 */ /* 0x000fe2000f8e02ff */
[----:B------:R-:W-:Y:S01]  /*172b0*/  SEL R193, R193, RZ, !P0 ;  /* 0x000000ffc1c17207 */ /* 0x000fe20004000000 */
[----:B-1----:R-:W-:Y:S01]  /*172c0*/  @P1 IMAD.HI.U32 R6, R15, R10, RZ ;  /* 0x0000000a0f061227 */ /* 0x002fe200078e00ff */
[----:B------:R-:W-:-:S03]  /*172d0*/  SEL R55, R188, RZ, !P0 ;  /* 0x000000ffbc377207 */ /* 0x000fc60004000000 */
[----:B------:R-:W-:Y:S01]  /*172e0*/  IMAD.MOV.U32 R9, RZ, RZ, R15 ;  /* 0x000000ffff097224 */ /* 0x000fe200078e000f */
[----:B---3--:R-:W-:Y:S01]  /*172f0*/  @P1 SHF.R.U32.HI R9, RZ, R11, R6 ;  /* 0x0000000bff091219 */ /* 0x008fe20000011606 */
[C---:B------:R-:W-:Y:S02]  /*17300*/  IMAD R13, R185.reuse, UR5, R4 ;  /* 0x00000005b90d7c24 */ /* 0x040fe4000f8e0204 */
[----:B------:R-:W-:Y:S01]  /*17310*/  IMAD.WIDE.U32 R4, R185, UR4, R48 ;  /* 0x00000004b9047c25 */ /* 0x000fe2000f8e0030 */
[----:B------:R-:W-:-:S03]  /*17320*/  ULDC.64 UR4, c[0x0][0xb98] ;  /* 0x0002e60000047ab9 */ /* 0x000fc60000000a00 */
[----:B------:R-:W-:Y:S02]  /*17330*/  IMAD R11, R192, 0x40, R182 ;  /* 0x00000040c00b7824 */ /* 0x000fe400078e02b6 */
[----:B------:R-:W-:Y:S02]  /*17340*/  IMAD.IADD R5, R5, 0x1, R13 ;  /* 0x0000000105057824 */ /* 0x000fe400078e020d */
[----:B------:R-:W-:Y:S02]  /*17350*/  IMAD.MOV R13, RZ, RZ, -R9 ;  /* 0x000000ffff0d7224 */ /* 0x000fe400078e0a09 */
[----:B------:R-:W-:-:S04]  /*17360*/  IMAD.WIDE R20, R11, 0x2, R20 ;  /* 0x000000020b147825 */ /* 0x000fc800078e0214 */
[----:B------:R-:W-:Y:S01]  /*17370*/  IMAD R6, R193, UR4, RZ ;  /* 0x00000004c1067c24 */ /* 0x000fe2000f8e02ff */
[C---:B------:R-:W-:Y:S01]  /*17380*/  IADD3 R33, P6, R20.reuse, 0x4000, RZ ;  /* 0x0000400014217810 */ /* 0x040fe20007fde0ff */
[----:B------:R-:W-:Y:S01]  /*17390*/  IMAD.WIDE.U32 R4, R55, UR4, R4 ;  /* 0x0000000437047c25 */ /* 0x000fe2000f8e0004 */
[----:B------:R-:W-:Y:S02]  /*173a0*/  IADD3 R37, P5, R20, 0x5000, RZ ;  /* 0x0000500014257810 */ /* 0x000fe40007fbe0ff */
[----:B------:R-:W-:Y:S01]  /*173b0*/  LOP3.LUT R32, R33, 0x380, RZ, 0xc0, !PT ;  /* 0x0000038021207812 */ /* 0x000fe200078ec0ff */
[----:B------:R-:W-:Y:S01]  /*173c0*/  IMAD R11, R28, R13, R15 ;  /* 0x0000000d1c0b7224 */ /* 0x000fe200078e020f */
[----:B------:R-:W-:Y:S01]  /*173d0*/  SHF.R.S32.HI R13, RZ, 0x1f, R9 ;  /* 0x0000001fff0d7819 */ /* 0x000fe20000011409 */
[----:B------:R-:W-:Y:S01]  /*173e0*/  IMAD R8, R55, UR5, R6 ;  /* 0x0000000537087c24 */ /* 0x000fe2000f8e0206 */
[----:B------:R-:W-:Y:S01]  /*173f0*/  IADD3 R4, P2, R9, R4, RZ ;  /* 0x0000000409047210 */ /* 0x000fe20007f5e0ff */
[----:B------:R-:W-:Y:S01]  /*17400*/  ULDC.64 UR4, c[0x0][0xb88] ;  /* 0x0002e20000047ab9 */ /* 0x000fe20000000a00 */
[----:B------:R-:W-:Y:S01]  /*17410*/  SHF.R.S32.HI R6, RZ, 0x1f, R11 ;  /* 0x0000001fff067819 */ /* 0x000fe2000001140b */
[----:B------:R-:W-:Y:S01]  /*17420*/  IMAD R57, R7, R28, RZ ;  /* 0x0000001c07397224 */ /* 0x000fe200078e02ff */
[----:B------:R-:W-:-:S02]  /*17430*/  IADD3.X R5, R13, R5, R8, P2, !PT ;  /* 0x000000050d057210 */ /* 0x000fc400017fe408 */
[----:B------:R-:W-:Y:S01]  /*17440*/  IADD3 R9, P3, R20, 0x2000, RZ ;  /* 0x0000200014097810 */ /* 0x000fe20007f7e0ff */
[----:B------:R-:W-:Y:S01]  /*17450*/  IMAD R6, R6, UR4, RZ ;  /* 0x0000000406067c24 */ /* 0x000fe2000f8e02ff */
[C---:B------:R-:W-:Y:S01]  /*17460*/  IADD3 R25, P2, R20.reuse, 0x3000, RZ ;  /* 0x0000300014197810 */ /* 0x040fe20007f5e0ff */
[----:B------:R-:W-:Y:S01]  /*17470*/  IMAD.WIDE.U32 R4, R11, UR4, R4 ;  /* 0x000000040b047c25 */ /* 0x000fe2000f8e0004 */
[----:B------:R-:W-:Y:S02]  /*17480*/  LOP3.LUT R12, R9, 0x380, RZ, 0xc0, !PT ;  /* 0x00000380090c7812 */ /* 0x000fe400078ec0ff */
[----:B------:R-:W-:Y:S01]  /*17490*/  IADD3 R15, P0, R20, 0x1000, RZ ;  /* 0x00001000140f7810 */ /* 0x000fe20007f1e0ff */
[----:B------:R-:W-:Y:S01]  /*174a0*/  IMAD R13, R11, UR5, R6 ;  /* 0x000000050b0d7c24 */ /* 0x000fe2000f8e0206 */
[----:B------:R-:W-:Y:S01]  /*174b0*/  ULDC.64 UR4, c[0x0][0xb50] ;  /* 0x0002d40000047ab9 */ /* 0x000fe20000000a00 */
[----:B------:R-:W-:Y:S02]  /*174c0*/  SHF.R.U64 R12, R12, 0x3, RZ ;  /* 0x000000030c0c7819 */ /* 0x000fe400000012ff */
[----:B------:R-:W-:Y:S01]  /*174d0*/  IMAD.IADD R5, R5, 0x1, R13 ;  /* 0x0000000105057824 */ /* 0x000fe200078e020d */
[----:B------:R-:W-:Y:S01]  /*174e0*/  LEA R6, P4, R4, UR4, 0x2 ;  /* 0x0000000404067c11 */ /* 0x000fe2000f8810ff */
[----:B------:R-:W-:Y:S01]  /*174f0*/  IMAD.X R13, RZ, RZ, R21, P3 ;  /* 0x000000ffff0d7224 */ /* 0x000fe200018e0615 */
[----:B------:R-:W-:-:S02]  /*17500*/  LOP3.LUT R24, R25, 0x380, RZ, 0xc0, !PT ;  /* 0x0000038019187812 */ /* 0x000fc400078ec0ff */
[----:B------:R-:W-:Y:S01]  /*17510*/  LEA.HI.X R10, R4, UR5, R5, 0x2, P4 ;  /* 0x00000005040a7c11 */ /* 0x000fe2000a0f1405 */
[----:B------:R-:W-:Y:S01]  /*17520*/  SHFL.IDX PT, R50, R6, RZ, 0x1c1f ;  /* 0x001c1fff06327589 */ /* 0x000fe200000e0000 */
[----:B------:R-:W-:Y:S01]  /*17530*/  LOP3.LUT R12, R12, R9, RZ, 0x3c, !PT ;  /* 0x000000090c0c7212 */ /* 0x000fe200078e3cff */
[--C-:B------:R-:W-:Y:S01]  /*17540*/  IMAD.X R9, RZ, RZ, R21.reuse, P0 ;  /* 0x000000ffff097224 */ /* 0x100fe200000e0615 */
[----:B------:R-:W-:Y:S01]  /*17550*/  SHF.R.U64 R24, R24, 0x3, RZ ;  /* 0x0000000318187819 */ /* 0x000fe200000012ff */
[----:B------:R-:W1:Y:S01]  /*17560*/  SHFL.IDX PT, R51, R10, RZ, 0x1c1f ;  /* 0x001c1fff0a337589 */ /* 0x000e6200000e0000 */
[----:B------:R-:W-:Y:S01]  /*17570*/  LOP3.LUT P0, RZ, R196, 0x3, RZ, 0xc0, !PT ;  /* 0x00000003c4ff7812 */ /* 0x000fe2000780c0ff */
[----:B------:R-:W-:Y:S01]  /*17580*/  ULDC.64 UR4, c[0x0][0xaa0] ;  /* 0x0002a80000047ab9 */ /* 0x000fe20000000a00 */
[----:B------:R-:W-:Y:S01]  /*17590*/  LOP3.LUT R24, R24, R25, RZ, 0x3c, !PT ;  /* 0x0000001918187212 */ /* 0x000fe200078e3cff */
[----:B------:R-:W-:Y:S01]  /*175a0*/  SHFL.IDX PT, R52, R6, 0x1, 0x1c1f ;  /* 0x003c1f0006347f89 */ /* 0x000fe200000e0000 */
[----:B------:R-:W-:Y:S01]  /*175b0*/  IMAD.X R25, RZ, RZ, R21, P2 ;  /* 0x000000ffff197224 */ /* 0x000fe200010e0615 */
[----:B------:R-:W-:-:S02]  /*175c0*/  IADD3 R4, R14, 0x8, RZ ;  /* 0x000000080e047810 */ /* 0x000fc40007ffe0ff */
[----:B------:R-:W2:Y:S01]  /*175d0*/  SHFL.IDX PT, R53, R10, 0x1, 0x1c1f ;  /* 0x003c1f000a357f89 */ /* 0x000ea200000e0000 */
[-C--:B------:R-:W-:Y:S02]  /*175e0*/  ISETP.GE.OR P2, PT, R14, R57.reuse, P0 ;  /* 0x000000390e00720c */ /* 0x080fe40000746670 */
[----:B------:R-:W-:Y:S02]  /*175f0*/  ISETP.GE.OR P0, PT, R4, R57, P0 ;  /* 0x000000390400720c */ /* 0x000fe40000706670 */
[C---:B------:R-:W-:Y:S02]  /*17600*/  IADD3 R5, P3, R20.reuse, 0x7000, RZ ;  /* 0x0000700014057810 */ /* 0x040fe40007f7e0ff */
[C---:B------:R-:W-:Y:S02]  /*17610*/  IADD3 R41, P4, R20.reuse, 0x6000, RZ ;  /* 0x0000600014297810 */ /* 0x040fe40007f9e0ff */
[----:B------:R-:W-:Y:S01]  /*17620*/  LOP3.LUT R7, R20, 0x380, RZ, 0xc0, !PT ;  /* 0x0000038014077812 */ /* 0x000fe200078ec0ff */
[----:B------:R-:W-:Y:S01]  /*17630*/  IMAD.X R45, RZ, RZ, R21, P3 ;  /* 0x000000ffff2d7224 */ /* 0x000fe200018e0615 */
[----:B------:R-:W-:-:S02]  /*17640*/  LOP3.LUT R4, R5, 0x380, RZ, 0xc0, !PT ;  /* 0x0000038005047812 */ /* 0x000fc400078ec0ff */
[----:B------:R-:W-:Y:S02]  /*17650*/  LOP3.LUT R36, R37, 0x380, RZ, 0xc0, !PT ;  /* 0x0000038025247812 */ /* 0x000fe400078ec0ff */
[----:B------:R-:W-:Y:S01]  /*17660*/  LOP3.LUT R40, R41, 0x380, RZ, 0xc0, !PT ;  /* 0x0000038029287812 */ /* 0x000fe200078ec0ff */
[----:B-1----:R1:W-:Y:S01]  /*17670*/  @!P2 ST.E desc[UR60][R50.64], R0 ;  /* 0x000000003200a985 */ /* 0x0023e2000c10193c */
[----:B------:R-:W-:Y:S02]  /*17680*/  SHF.R.U64 R7, R7, 0x3, RZ ;  /* 0x0000000307077819 */ /* 0x000fe400000012ff */
[----:B------:R-:W-:Y:S02]  /*17690*/  SHF.R.U64 R4, R4, 0x3, RZ ;  /* 0x0000000304047819 */ /* 0x000fe400000012ff */
[----:B------:R-:W-:Y:S02]  /*176a0*/  SHF.R.U64 R32, R32, 0x3, RZ ;  /* 0x0000000320207819 */ /* 0x000fe400000012ff */
[----:B------:R-:W-:Y:S01]  /*176b0*/  SHF.R.U64 R36, R36, 0x3, RZ ;  /* 0x0000000324247819 */ /* 0x000fe200000012ff */
[----:B--2---:R2:W-:Y:S01]  /*176c0*/  @!P0 ST.E desc[UR60][R52.64], R3 ;  /* 0x0000000334008985 */ /* 0x0045e2000c10193c */
[----:B------:R-:W-:-:S02]  /*176d0*/  SHF.R.U64 R40, R40, 0x3, RZ ;  /* 0x0000000328287819 */ /* 0x000fc400000012ff */
[----:B------:R-:W-:Y:S01]  /*176e0*/  LOP3.LUT R20, R7, R20, RZ, 0x3c, !PT ;  /* 0x0000001407147212 */ /* 0x000fe200078e3cff */
[----:B-1----:R-:W1:Y:S01]  /*176f0*/  @P1 LDC R51, c[0x0][0xbec] ;  /* 0x0002fb00ff331b82 */ /* 0x002e620000000800 */
[----:B------:R-:W-:Y:S01]  /*17700*/  LOP3.LUT R32, R32, R33, RZ, 0x3c, !PT ;  /* 0x0000002120207212 */ /* 0x000fe200078e3cff */
[--C-:B------:R-:W-:Y:S01]  /*17710*/  IMAD.X R33, RZ, RZ, R21.reuse, P6 ;  /* 0x000000ffff217224 */ /* 0x100fe200030e0615 */
[----:B------:R-:W-:Y:S01]  /*17720*/  LOP3.LUT R36, R36, R37, RZ, 0x3c, !PT ;  /* 0x0000002524247212 */ /* 0x000fe200078e3cff */
[--C-:B------:R-:W-:Y:S01]  /*17730*/  IMAD.X R37, RZ, RZ, R21.reuse, P5 ;  /* 0x000000ffff257224 */ /* 0x100fe200028e0615 */
[----:B------:R-:W-:Y:S01]  /*17740*/  LOP3.LUT R40, R40, R41, RZ, 0x3c, !PT ;  /* 0x0000002928287212 */ /* 0x000fe200078e3cff */
[----:B------:R-:W-:Y:S01]  /*17750*/  IMAD.X R41, RZ, RZ, R21, P4 ;  /* 0x000000ffff297224 */ /* 0x000fe200020e0615 */
[----:B------:R-:W-:Y:S01]  /*17760*/  LOP3.LUT R44, R4, R5, RZ, 0x3c, !PT ;  /* 0x00000005042c7212 */ /* 0x000fe200078e3cff */
[----:B--2---:R-:W-:Y:S01]  /*17770*/  IMAD R3, R49, UR4, RZ ;  /* 0x0000000431037c24 */ /* 0x004fe2000f8e02ff */
[----:B------:R2:W5:Y:S01]  /*17780*/  LD.E.128 R4, desc[UR60][R20.64] ;  /* 0x0000003c14047980 */ /* 0x000562000c101d00 */
[----:B------:R-:W3:Y:S01]  /*17790*/  @P1 LDC R49, c[0x0][0xbf0] ;  /* 0x0002fc00ff311b82 */ /* 0x000ee20000000800 */
[----:B------:R-:W-:Y:S01]  /*177a0*/  LOP3.LUT R8, R15, 0x380, RZ, 0xc0, !PT ;  /* 0x000003800f087812 */ /* 0x000fe200078ec0ff */
[----:B------:R-:W-:Y:S01]  /*177b0*/  IMAD R3, R48, UR5, R3 ;  /* 0x0000000530037c24 */ /* 0x000fe2000f8e0203 */
[----:B------:R-:W5:Y:S02]  /*177c0*/  LD.E.128 R24, desc[UR60][R24.64] ;  /* 0x0000003c18187980 */ /* 0x000f64000c101d00 */
[----:B------:R-:W-:-:S02]  /*177d0*/  SHF.R.U64 R8, R8, 0x3, RZ ;  /* 0x0000000308087819 */ /* 0x000fc400000012ff */
[----:B------:R-:W5:Y:S01]  /*177e0*/  LD.E.128 R32, desc[UR60][R32.64] ;  /* 0x0000003c20207980 */ /* 0x000f62000c101d00 */
[----:B--2---:R-:W-:Y:S01]  /*177f0*/  IMAD.WIDE.U32 R20, R48, UR4, RZ ;  /* 0x0000000430147c25 */ /* 0x004fe2000f8e00ff */
[----:B------:R-:W-:Y:S01]  /*17800*/  ULDC.64 UR4, c[0x0][0xae8] ;  /* 0x0002ba0000047ab9 */ /* 0x000fe20000000a00 */
[----:B------:R-:W-:Y:S01]  /*17810*/  LOP3.LUT R8, R8, R15, RZ, 0x3c, !PT ;  /* 0x0000000f08087212 */ /* 0x000fe200078e3cff */
[----:B------:R-:W5:Y:S01]  /*17820*/  LD.E.128 R36, desc[UR60][R36.64] ;  /* 0x0000003c24247980 */ /* 0x000f62000c101d00 */
[----:B------:R-:W-:Y:S01]  /*17830*/  IMAD.IADD R21, R21, 0x1, R3 ;  /* 0x0000000115157824 */ /* 0x000fe200078e0203 */
[----:B------:R-:W-:Y:S01]  /*17840*/  LEA R3, R184, R192, 0x5 ;  /* 0x000000c0b8037211 */ /* 0x000fe200078e28ff */
[----:B------:R-:W-:Y:S01]  /*17850*/  IMAD R0, R54, UR4, RZ ;  /* 0x0000000436007c24 */ /* 0x000fe2000f8e02ff */
[----:B------:R-:W5:Y:S03]  /*17860*/  LD.E.128 R12, desc[UR60][R12.64] ;  /* 0x0000003c0c0c7980 */ /* 0x000f66000c101d00 */
[----:B------:R-:W-:Y:S01]  /*17870*/  IMAD R50, R190, 0x80, R3 ;  /* 0x00000080be327824 */ /* 0x000fe200078e0203 */
[----:B------:R-:W5:Y:S01]  /*17880*/  LD.E.128 R8, desc[UR60][R8.64] ;  /* 0x0000003c08087980 */ /* 0x000f62000c101d00 */
[----:B------:R-:W-:-:S02]  /*17890*/  IMAD R3, R185, UR5, R0 ;  /* 0x00000005b9037c24 */ /* 0x000fc4000f8e0200 */
[----:B------:R-:W-:Y:S01]  /*178a0*/  IMAD.WIDE.U32 R20, R185, UR4, R20 ;  /* 0x00000004b9147c25 */ /* 0x000fe2000f8e0014 */
[----:B------:R-:W-:Y:S01]  /*178b0*/  ULDC.64 UR4, c[0x0][0xaf0] ;  /* 0x0002bc0000047ab9 */ /* 0x000fe20000000a00 */
[----:B------:R-:W5:Y:S02]  /*178c0*/  LD.E.128 R40, desc[UR60][R40.64] ;  /* 0x0000003c28287980 */ /* 0x000f64000c101d00 */
[----:B-1----:R-:W-:Y:S02]  /*178d0*/  @P1 IMAD.HI.U32 R0, R50, R51, RZ ;  /* 0x0000003332001227 */ /* 0x002fe400078e00ff */
[----:B------:R-:W5:Y:S02]  /*178e0*/  LD.E.128 R44, desc[UR60][R44.64] ;  /* 0x0000003c2c2c7980 */ /* 0x000f64000c101d00 */
[----:B------:R-:W-:Y:S02]  /*178f0*/  IMAD.IADD R21, R21, 0x1, R3 ;  /* 0x0000000115157824 */ /* 0x000fe400078e0203 */
[----:B------:R-:W-:Y:S01]  /*17900*/  IMAD.MOV.U32 R3, RZ, RZ, R50 ;  /* 0x000000ffff037224 */ /* 0x000fe200078e0032 */
[----:B---3--:R-:W-:Y:S01]  /*17910*/  @P1 SHF.R.U32.HI R3, RZ, R49, R0 ;  /* 0x00000031ff031219 */ /* 0x008fe20000011600 */
[----:B------:R-:W-:Y:S01]  /*17920*/  IMAD R48, R193, UR4, RZ ;  /* 0x00000004c1307c24 */ /* 0x000fe2000f8e02ff */
[----:B------:R-:W-:Y:S01]  /*17930*/  @!PT LDS RZ, [RZ] ;  /* 0x00000000fffff984 */ /* 0x000fe20000000800 */
[----:B------:R-:W-:Y:S01]  /*17940*/  @!PT LDS RZ, [RZ] ;  /* 0x00000000fffff984 */ /* 0x000fe20000000800 */
[----:B------:R-:W-:Y:S01]  /*17950*/  @!PT LDS RZ, [RZ] ;  /* 0x00000000fffff984 */ /* 0x000fe20000000800 */
[----:B------:R-:W-:Y:S01]  /*17960*/  @!PT LDS RZ, [RZ] ;  /* 0x00000000fffff984 */ /* 0x000fe20000000800 */
[----:B------:R1:W-:Y:S06]  /*17970*/  MEMBAR.ALL.CTA ;  /* 0x0000000000007992 */ /* 0x0003ec0000008000 */
[----:B-1----:R-:W1:Y:S01]  /*17980*/  FENCE.VIEW.ASYNC.S ;  /* 0x00000000000073c6 */ /* 0x002e620000000000 */
[----:B------:R-:W-:Y:S01]  /*17990*/  IMAD.WIDE.U32 R20, R55, UR4, R20 ;  /* 0x0000000437147c25 */ /* 0x000fe2000f8e0014 */
[----:B------:R-:W-:-:S03]  /*179a0*/  SHF.R.S32.HI R0, RZ, 0x1f, R3 ;  /* 0x0000001fff007819 */ /* 0x000fc60000011403 */
[----:B------:R-:W-:Y:S01]  /*179b0*/  IMAD R49, R55, UR5, R48 ;  /* 0x0000000537317c24 */ /* 0x000fe2000f8e0230 */
[----:B------:R-:W-:Y:S01]  /*179c0*/  ULDC.64 UR4, c[0x0][0xae0] ;  /* 0x0002b80000047ab9 */ /* 0x000fe20000000a00 */
[----:B------:R-:W-:Y:S02]  /*179d0*/  IMAD.MOV R51, RZ, RZ, -R3 ;  /* 0x000000ffff337224 */ /* 0x000fe400078e0a03 */
[----:B------:R-:W-:Y:S02]  /*179e0*/  IMAD.IADD R21, R21, 0x1, R49 ;  /* 0x0000000115157824 */ /* 0x000fe400078e0231 */
[----:B------:R-:W-:Y:S02]  /*179f0*/  IMAD R0, R0, UR4, RZ ;  /* 0x0000000400007c24 */ /* 0x000fe4000f8e02ff */
[----:B------:R-:W-:Y:S02]  /*17a00*/  IMAD R49, R28, R51, R50 ;  /* 0x000000331c317224 */ /* 0x000fe400078e0232 */
[----:B------:R-:W-:-:S02]  /*17a10*/  IMAD R51, R3, UR5, R0 ;  /* 0x0000000503337c24 */ /* 0x000fc4000f8e0200 */
[----:B------:R-:W-:Y:S01]  /*17a20*/  IMAD.WIDE.U32 R20, R3, UR4, R20 ;  /* 0x0000000403147c25 */ /* 0x000fe2000f8e0014 */
[----:B------:R-:W-:Y:S01]  /*17a30*/  SHF.R.S32.HI R0, RZ, 0x1f, R49 ;  /* 0x0000001fff007819 */ /* 0x000fe20000011431 */
[----:B------:R-:W-:Y:S02]  /*17a40*/  ULDC.64 UR4, c[0x0][0xad8] ;  /* 0x0002b60000047ab9 */ /* 0x000fe40000000a00 */
[----:B------:R-:W-:Y:S02]  /*17a50*/  IMAD R50, R190, 0x80, R192 ;  /* 0x00000080be327824 */ /* 0x000fe400078e02c0 */
[----:B------:R-:W-:Y:S02]  /*17a60*/  IMAD.IADD R21, R21, 0x1, R51 ;  /* 0x0000000115157824 */ /* 0x000fe400078e0233 */
[----:B------:R-:W-:Y:S01]  /*17a70*/  IMAD R28, R0, UR4, RZ ;  /* 0x00000004001c7c24 */ /* 0x000fe2000f8e02ff */
[C---:B------:R-:W-:Y:S01]  /*17a80*/  IADD3 R0, R50.reuse, 0x20, RZ ;  /* 0x0000002032007810 */ /* 0x040fe20007ffe0ff */
[----:B------:R-:W-:Y:S01]  /*17a90*/  IMAD.WIDE.U32 R20, R49, UR4, R20 ;  /* 0x0000000431147c25 */ /* 0x000fe2000f8e0014 */
[----:B------:R-:W-:-:S03]  /*17aa0*/  ISETP.GE.AND P2, PT, R50, R57, PT ;  /* 0x000000393200720c */ /* 0x000fc60003f46270 */
[----:B------:R-:W-:Y:S01]  /*17ab0*/  IMAD R51, R49, UR5, R28 ;  /* 0x0000000531337c24 */ /* 0x000fe2000f8e021c */
[-C--:B------:R-:W-:Y:S01]  /*17ac0*/  ISETP.GE.AND P0, PT, R0, R57.reuse, PT ;  /* 0x000000390000720c */ /* 0x080fe20003f06270 */
[----:B------:R-:W-:Y:S01]  /*17ad0*/  VIADD R0, R2, 0x2a820 ;  /* 0x0002a82002007836 */ /* 0x000fe20000000000 */
[----:B------:R-:W-:Y:S01]  /*17ae0*/  ULDC.64 UR4, c[0x0][0xa80] ;  /* 0x0002a00000047ab9 */ /* 0x000fe20000000a00 */
[----:B------:R-:W-:Y:S01]  /*17af0*/  VIADD R3, R50, 0x40 ;  /* 0x0000004032037836 */ /* 0x000fe20000000000 */
[C---:B------:R-:W-:Y:S01]  /*17b00*/  LEA R28, P3, R20.reuse, UR4, 0x1 ;  /* 0x00000004141c7c11 */ /* 0x040fe2000f8608ff */
[----:B------:R-:W-:Y:S01]  /*17b10*/  IMAD.IADD R21, R21, 0x1, R51 ;  /* 0x0000000115157824 */ /* 0x000fe200078e0233 */
[----:B------:R-:W-:Y:S02]  /*17b20*/  PRMT R0, RZ, 0x654, R0 ;  /* 0x00000654ff007816 */ /* 0x000fe40000000000 */
[----:B------:R-:W-:Y:S02]  /*17b30*/  ISETP.GE.AND P1, PT, R3, R57, PT ;  /* 0x000000390300720c */ /* 0x000fe40003f26270 */
[----:B------:R-:W-:Y:S01]  /*17b40*/  LEA.HI.X R3, R20, UR5, R21, 0x1, P3 ;  /* 0x0000000514037c11 */ /* 0x000fe200098f0c15 */
[----:B-1----:R1:W-:Y:S01]  /*17b50*/  SYNCS.ARRIVE.TRANS64.RED.A1T0 RZ, [R0+URZ], RZ ;  /* 0x000000ff00ff79a7 */ /* 0x0023e2000810043f */
[----:B------:R2:W3:Y:S01]  /*17b60*/  SHFL.IDX PT, R48, R28, RZ, 0x181f ;  /* 0x00181fff1c307589 */ /* 0x0004e200000e0000 */
[----:B------:R-:W-:Y:S01]  /*17b70*/  BSSY B1, `(.L_x_647) ;  /* 0x000000e000017945 */ /* 0x000fe20003800000 */
[----:B------:R-:W-:-:S02]  /*17b80*/  SHF.R.S32.HI R56, RZ, 0x1f, R183 ;  /* 0x0000001fff387819 */ /* 0x000fc400000114b7 */
[----:B------:R-:W-:Y:S01]  /*17b90*/  SHF.R.S32.HI R58, RZ, 0x1f, R182 ;  /* 0x0000001fff3a7819 */ /* 0x000fe200000114b6 */
[----:B-1----:R2:W1:Y:S01]  /*17ba0*/  SHFL.IDX PT, R0, R3, RZ, 0x181f ;  /* 0x00181fff03007589 */ /* 0x00246200000e0000 */
[----:B------:R-:W-:Y:S05]  /*17bb0*/  @P2 BRA `(.L_x_648) ;  /* 0x0000000000242947 */ /* 0x000fea0003800000 */
[----:B------:R-:W-:Y:S02]  /*17bc0*/  ULDC UR4, c[0x0][0xac8] ;  /* 0x0002b20000047ab9 */ /* 0x000fe40000000800 */
[----:B------:R-:W-:Y:S02]  /*17bd0*/  ISETP.GE.AND P2, PT, R182, UR4, PT ;  /* 0x00000004b6007c0c */ /* 0x000fe4000bf46270 */
[----:B------:R-:W-:-:S11]  /*17be0*/  ISETP.GE.AND P3, PT, R183, UR4, PT ;  /* 0x00000004b7007c0c */ /* 0x000fd6000bf66270 */
[CC--:B---3--:R-:W-:Y:S02]  /*17bf0*/  @!P2 LEA R20, P4, R182.reuse, R48.reuse, 0x1 ;  /* 0x00000030b614a211 */ /* 0x0c8fe400078808ff */
[C---:B------:R-:W-:Y:S02]  /*17c00*/  @!P3 LEA R48, P5, R183.reuse, R48, 0x1 ;  /* 0x00000030b730b211 */ /* 0x040fe400078a08ff */
[-C--:B-1----:R-:W-:Y:S02]  /*17c10*/  @!P2 LEA.HI.X R21, R182, R0.reuse, R58, 0x1, P4 ;  /* 0x00000000b615a211 */ /* 0x082fe400020f0c3a */
[----:B------:R-:W-:-:S03]  /*17c20*/  @!P3 LEA.HI.X R49, R183, R0, R56, 0x1, P5 ;  /* 0x00000000b731b211 */ /* 0x000fc600028f0c38 */
[----:B-----5:R4:W-:Y:S04]  /*17c30*/  @!P2 ST.E.128 desc[UR60][R20.64], R4 ;  /* 0x000000041400a985 */ /* 0x0209e8000c101d3c */
[----:B------:R4:W-:Y:S02]  /*17c40*/  @!P3 ST.E.128 desc[UR60][R48.64], R32 ;  /* 0x000000203000b985 */ /* 0x0009e4000c101d3c */
.L_x_648:
[----:B------:R-:W-:Y:S05]  /*17c50*/  BSYNC B1 ;  /* 0x0000000000017941 */ /* 0x000fea0003800000 */
.L_x_647:
[----:B-1----:R1:W0:Y:S01]  /*17c60*/  SHFL.IDX PT, R0, R3, 0x1, 0x181f ;  /* 0x00381f0003007f89 */ /* 0x00222200000e0000 */
[----:B------:R-:W-:Y:S03]  /*17c70*/  BSSY B1, `(.L_x_649) ;  /* 0x000000c000017945 */ /* 0x000fe60003800000 */
[----:B----45:R1:W4:Y:S01]  /*17c80*/  SHFL.IDX PT, R6, R28, 0x1, 0x181f ;  /* 0x00381f001c067f89 */ /* 0x03032200000e0000 */
[----:B------:R-:W-:Y:S05]  /*17c90*/  @P0 BRA `(.L_x_650) ;  /* 0x0000000000240947 */ /* 0x000fea0003800000 */
[----:B------:R-:W-:Y:S02]  /*17ca0*/  ULDC UR4, c[0x0][0xac8] ;  /* 0x0002b20000047ab9 */ /* 0x000fe40000000800 */
[----:B------:R-:W-:Y:S02]  /*17cb0*/  ISETP.GE.AND P3, PT, R182, UR4, PT ;  /* 0x00000004b6007c0c */ /* 0x000fe4000bf66270 */
[----:B------:R-:W-:-:S11]  /*17cc0*/  ISETP.GE.AND P4, PT, R183, UR4, PT ;  /* 0x00000004b7007c0c */ /* 0x000fd6000bf86270 */
[CC--:B----4-:R-:W-:Y:S02]  /*17cd0*/  @!P3 LEA R4, P0, R182.reuse, R6.reuse, 0x1 ;  /* 0x00000006b604b211 */ /* 0x0d0fe400078008ff */
[C---:B------:R-:W-:Y:S02]  /*17ce0*/  @!P4 LEA R6, P2, R183.reuse, R6, 0x1 ;  /* 0x00000006b706c211 */ /* 0x040fe400078408ff */
[-C--:B0-----:R-:W-:Y:S02]  /*17cf0*/  @!P3 LEA.HI.X R5, R182, R0.reuse, R58, 0x1, P0 ;  /* 0x00000000b605b211 */ /* 0x081fe400000f0c3a */
[----:B------:R-:W-:-:S03]  /*17d00*/  @!P4 LEA.HI.X R7, R183, R0, R56, 0x1, P2 ;  /* 0x00000000b707c211 */ /* 0x000fc600010f0c38 */
[----:B------:R0:W-:Y:S04]  /*17d10*/  @!P3 ST.E.128 desc[UR60][R4.64], R8 ;  /* 0x000000080400b985 */ /* 0x0001e8000c101d3c */
[----:B------:R0:W-:Y:S02]  /*17d20*/  @!P4 ST.E.128 desc[UR60][R6.64], R36 ;  /* 0x000000240600c985 */ /* 0x0001e4000c101d3c */
.L_x_650:
[----:B------:R-:W-:Y:S05]  /*17d30*/  BSYNC B1 ;  /* 0x0000000000017941 */ /* 0x000fea0003800000 */
.L_x_649:
[----:B0-----:R0:W0:Y:S01]  /*17d40*/  SHFL.IDX PT, R0, R3, 0x2, 0x181f ;  /* 0x00581f0003007f89 */ /* 0x00102200000e0000 */
[----:B------:R-:W-:Y:S03]  /*17d50*/  BSSY B1, `(.L_x_651) ;  /* 0x000000c000017945 */ /* 0x000fe60003800000 */
[----:B----4-:R4:W0:Y:S01]  /*17d60*/  SHFL.IDX PT, R6, R28, 0x2, 0x181f ;  /* 0x00581f001c067f89 */ /* 0x01082200000e0000 */
        /* <DEDUP_REMOVED lines=8> */
[----:B------:R0:W-:Y:S04]  /*17df0*/  @!P2 ST.E.128 desc[UR60][R4.64], R12 ;  /* 0x0000000c0400a985 */ /* 0x0001e8000c101d3c */
[----:B------:R0:W-:Y:S02]  /*17e00*/  @!P3 ST.E.128 desc[UR60][R6.64], R40 ;  /* 0x000000280600b985 */ /* 0x0001e4000c101d3c */
.L_x_652:
[----:B------:R-:W-:Y:S05]  /*17e10*/  BSYNC B1 ;  /* 0x0000000000017941 */ /* 0x000fea0003800000 */
.L_x_651:
[----:B0-----:R-:W-:Y:S01]  /*17e20*/  VIADD R0, R50, 0x60 ;  /* 0x0000006032007836 */ /* 0x001fe20000000000 */
[----:B-12---:R-:W0:Y:S04]  /*17e30*/  SHFL.IDX PT, R3, R3, 0x3, 0x181f ;  /* 0x00781f0003037f89 */ /* 0x006e2800000e0000 */
[----:B------:R-:W-:Y:S01]  /*17e40*/  ISETP.GE.AND P0, PT, R0, R57, PT ;  /* 0x000000390000720c */ /* 0x000fe20003f06270 */
[----:B----4-:R-:W1:-:S12]  /*17e50*/  SHFL.IDX PT, R28, R28, 0x3, 0x181f ;  /* 0x00781f001c1c7f89 */ /* 0x010e5800000e0000 */
[----:B------:R-:W-:Y:S05]  /*17e60*/  @P0 BRA `(.L_x_653) ;  /* 0x0000000800ec0947 */ /* 0x000fea0003800000 */
[----:B------:R-:W-:Y:S02]  /*17e70*/  ULDC UR4, c[0x0][0xac8] ;  /* 0x0002b20000047ab9 */ /* 0x000fe40000000800 */
[----:B------:R-:W-:-:S13]  /*17e80*/  ISETP.GE.AND P1, PT, R182, UR4, PT ;  /* 0x00000004b6007c0c */ /* 0x000fda000bf26270 */
[----:B-1----:R-:W-:-:S04]  /*17e90*/  @!P1 LEA R4, P0, R182, R28, 0x1 ;  /* 0x0000001cb6049211 */ /* 0x002fc800078008ff */
        /* <DEDUP_REMOVED lines=8> */
.L_x_645:
[----:B------:R-:W-:Y:S01]  /*17f20*/  ULDC.64 UR4, c[0x0][0xc00] ;  /* 0x0003000000047ab9 */ /* 0x000fe20000000a00 */
[----:B------:R-:W-:Y:S01]  /*17f30*/  IMAD.MOV.U32 R3, RZ, RZ, RZ ;  /* 0x000000ffff037224 */ /* 0x000fe200078e00ff */
[----:B------:R-:W-:Y:S01]  /*17f40*/  ISETP.NE.U32.AND P0, PT, RZ, UR4, PT ;  /* 0x00000004ff007c0c */ /* 0x000fe2000bf05070 */
[----:B------:R-:W2:Y:S01]  /*17f50*/  LDC R25, c[0x0][0xbe8] ;  /* 0x0002fa00ff197b82 */ /* 0x000ea20000000800 */
[----:B------:R-:W-:Y:S02]  /*17f60*/  IADD3 R4, P1, R186, UR4, RZ ;  /* 0x00000004ba047c10 */ /* 0x000fe4000ff3e0ff */
[----:B------:R-:W-:Y:S02]  /*17f70*/  ISETP.NE.AND.EX P0, PT, RZ, UR5, PT, P0 ;  /* 0x00000005ff007c0c */ /* 0x000fe4000bf05300 */
[----:B------:R-:W-:Y:S01]  /*17f80*/  IADD3.X R5, R187, UR5, RZ, P1, !PT ;  /* 0x00000005bb057c10 */ /* 0x000fe20008ffe4ff */
[----:B------:R-:W-:Y:S02]  /*17f90*/  ULDC.64 UR4, c[0x0][0xc08] ;  /* 0x0003020000047ab9 */ /* 0x000fe40000000a00 */
[----:B------:R-:W-:-:S04]  /*17fa0*/  ISETP.NE.U32.AND P1, PT, RZ, UR4, PT ;  /* 0x00000004ff007c0c */ /* 0x000fc8000bf25070 */
[----:B------:R-:W-:-:S04]  /*17fb0*/  ISETP.NE.AND.EX P1, PT, RZ, UR5, PT, P1 ;  /* 0x00000005ff007c0c */ /* 0x000fc8000bf25310 */
[----:B------:R3:W5:Y:S09]  /*17fc0*/  @P0 LDG.E R3, desc[UR60][R4.64] ;  /* 0x0000003c04030981 */ /* 0x000772000c1e1900 */
[----:B------:R-:W-:Y:S01]  /*17fd0*/  @P1 IADD3 R186, P2, R186, UR4, RZ ;  /* 0x00000004baba1c10 */ /* 0x000fe2000ff5e0ff */
[----:B------:R-:W-:-:S02]  /*17fe0*/  ULDC UR4, c[0x0][0xa88] ;  /* 0x0002a20000047ab9 */ /* 0x000fc40000000800 */
[----:B------:R-:W-:Y:S01]  /*17ff0*/  IMAD.U32 R0, RZ, RZ, UR4 ;  /* 0x00000004ff007e24 */ /* 0x000fe2000f8e00ff */
[----:B------:R-:W-:-:S05]  /*18000*/  @P1 IADD3.X R187, R187, UR5, RZ, P2, !PT ;  /* 0x00000005bbbb1c10 */ /* 0x000fca00097fe4ff */
[----:B------:R3:W5:Y:S01]  /*18010*/  @P1 LDG.E R0, desc[UR60][R186.64] ;  /* 0x0000003cba001981 */ /* 0x000762000c1e1900 */
[----:B--2---:R-:W-:Y:S01]  /*18020*/  ISETP.NE.AND P2, PT, R25, 0x1, PT ;  /* 0x000000011900780c */ /* 0x004fe20003f45270 */
[----:B------:R-:W2:-:S12]  /*18030*/  S2R R6, SR_TID.X ;  /* 0x0000000000067919 */ /* 0x000e980000002100 */
[----:B------:R-:W0:Y:S08]  /*18040*/  @P2 LDC R14, c[0x0][0xbec] ;  /* 0x0002fb00ff0e2b82 */ /* 0x000e300000000800 */
[----:B------:R-:W0:Y:S01]  /*18050*/  @P2 LDC R27, c[0x0][0xbf0] ;  /* 0x0002fc00ff1b2b82 */ /* 0x000e220000000800 */
[----:B--2---:R-:W-:-:S05]  /*18060*/  VIADD R6, R6, 0xffffff80 ;  /* 0xffffff8006067836 */ /* 0x004fca0000000000 */
[----:B------:R-:W-:Y:S01]  /*18070*/  ISETP.GE.AND P3, PT, R6, 0x80, PT ;  /* 0x000000800600780c */ /* 0x000fe20003f66270 */
[----:B---3--:R-:W-:-:S12]  /*18080*/  @P1 BRA `(.L_x_654) ;  /* 0x0000000000101947 */ /* 0x008fd80003800000 */
[----:B------:R-:W-:Y:S05]  /*18090*/  @!P0 BRA `(.L_x_654) ;  /* 0x00000000000c8947 */ /* 0x000fea0003800000 */
[----:B------:R-:W2:Y:S04]  /*180a0*/  LDG.E R7, desc[UR60][R4.64] ;  /* 0x0000003c04077981 */ /* 0x000ea8000c1e1900 */
[----:B-----5:R-:W2:Y:S02]  /*180b0*/  LDG.E R0, desc[UR60][R4.64+0x4] ;  /* 0x0000043c04007981 */ /* 0x020ea4000c1e1900 */
[----:B--2---:R-:W-:-:S07]  /*180c0*/  IADD3 R0, -R7, R0, RZ ;  /* 0x0000000007007210 */ /* 0x004fce0007ffe1ff */
.L_x_654:
[----:B------:R-:W-:Y:S01]  /*180d0*/  BSSY B1, `(.L_x_655) ;  /* 0x000002e000017945 */ /* 0x000fe20003800000 */
[----:B------:R-:W-:Y:S02]  /*180e0*/  SHF.R.S32.HI R13, RZ, 0x1f, R185 ;  /* 0x0000001fff0d7819 */ /* 0x000fe400000114b9 */
[----:B------:R-:W-:Y:S02]  /*180f0*/  SEL R15, R188, RZ, !P0 ;  /* 0x000000ffbc0f7207 */ /* 0x000fe40004000000 */
[----:B------:R-:W-:Y:S02]  /*18100*/  SEL R193, R193, RZ, !P0 ;  /* 0x000000ffc1c17207 */ /* 0x000fe40004000000 */
[----:B-----5:R-:W-:Y:S01]  /*18110*/  SHF.R.S32.HI R10, RZ, 0x1f, R3 ;  /* 0x0000001fff0a7819 */ /* 0x020fe20000011403 */
[----:B------:R-:W-:Y:S06]  /*18120*/  @P3 BRA `(.L_x_656) ;  /* 0x0000000000a03947 */ /* 0x000fec0003800000 */
[----:B------:R-:W2:Y:S01]  /*18130*/  S2R R5, SR_TID.X ;  /* 0x0000000000057919 */ /* 0x000ea20000002100 */
[----:B------:R-:W3:Y:S01]  /*18140*/  LDC R11, c[0x0][0xbe8] ;  /* 0x0002fa00ff0b7b82 */ /* 0x000ee20000000800 */
[----:B--2---:R-:W-:Y:S02]  /*18150*/  IMAD R4, R190, 0x80, R5 ;  /* 0x00000080be047824 */ /* 0x004fe400078e0205 */
[----:B---3--:R-:W-:Y:S02]  /*18160*/  IMAD R5, R0, R11, RZ ;  /* 0x0000000b00057224 */ /* 0x008fe400078e02ff */
[----:B------:R-:W-:-:S05]  /*18170*/  VIADD R12, R4, 0xffffff80 ;  /* 0xffffff80040c7836 */ /* 0x000fca0000000000 */
[----:B------:R-:W-:-:S13]  /*18180*/  ISETP.GE.AND P0, PT, R12, R5, PT ;  /* 0x000000050c00720c */ /* 0x000fda0003f06270 */
[----:B------:R-:W-:Y:S05]  /*18190*/  @P0 BRA `(.L_x_656) ;  /* 0x0000000000840947 */ /* 0x000fea0003800000 */
[----:B------:R-:W-:Y:S01]  /*181a0*/  ISETP.NE.AND P0, PT, R11, 0x1, PT ;  /* 0x000000010b00780c */ /* 0x000fe20003f05270 */
[----:B------:R-:W-:Y:S01]  /*181b0*/  ULDC.64 UR4, c[0x0][0xb90] ;  /* 0x0002e40000047ab9 */ /* 0x000fe20000000a00 */
[----:B------:R-:W-:Y:S02]  /*181c0*/  IMAD.MOV.U32 R4, RZ, RZ, R3 ;  /* 0x000000ffff047224 */ /* 0x000fe400078e0003 */
[----:B------:R-:W-:Y:S02]  /*181d0*/  IMAD R8, R13, UR4, RZ ;  /* 0x000000040d087c24 */ /* 0x000fe4000f8e02ff */
[----:B------:R-:W-:Y:S02]  /*181e0*/  IMAD.MOV.U32 R5, RZ, RZ, R10 ;  /* 0x000000ffff057224 */ /* 0x000fe400078e000a */
[----:B------:R-:W-:Y:S02]  /*181f0*/  IMAD.MOV.U32 R7, RZ, RZ, R12 ;  /* 0x000000ffff077224 */ /* 0x000fe400078e000c */
[----:B------:R-:W-:-:S03]  /*18200*/  IMAD.WIDE.U32 R4, R185, UR4, R4 ;  /* 0x00000004b9047c25 */ /* 0x000fc6000f8e0004 */
[----:B------:R-:W2:Y:S08]  /*18210*/  @P0 LDC R9, c[0x0][0xbec] ;  /* 0x0002fb00ff090b82 */ /* 0x000eb00000000800 */
[----:B------:R-:W3:Y:S01]  /*18220*/  @P0 LDC R21, c[0x0][0xbf0] ;  /* 0x0002fc00ff150b82 */ /* 0x000ee20000000800 */
[----:B--2---:R-:W-:-:S04]  /*18230*/  @P0 IMAD.HI.U32 R6, R12, R9, RZ ;  /* 0x000000090c060227 */ /* 0x004fc800078e00ff */
[----:B------:R-:W-:Y:S01]  /*18240*/  IMAD R9, R185, UR5, R8 ;  /* 0x00000005b9097c24 */ /* 0x000fe2000f8e0208 */
[----:B------:R-:W-:Y:S01]  /*18250*/  ULDC.64 UR4, c[0x0][0xb98] ;  /* 0x0002e60000047ab9 */ /* 0x000fe20000000a00 */
[----:B---3--:R-:W-:Y:S02]  /*18260*/  @P0 SHF.R.U32.HI R7, RZ, R21, R6 ;  /* 0x00000015ff070219 */ /* 0x008fe40000011606 */
[----:B------:R-:W-:Y:S02]  /*18270*/  IMAD.IADD R5, R5, 0x1, R9 ;  /* 0x0000000105057824 */ /* 0x000fe400078e0209 */
[----:B------:R-:W-:Y:S02]  /*18280*/  IMAD R6, R193, UR4, RZ ;  /* 0x00000004c1067c24 */ /* 0x000fe4000f8e02ff */
[----:B------:R-:W-:Y:S02]  /*18290*/  IMAD.MOV R9, RZ, RZ, -R7 ;  /* 0x000000ffff097224 */ /* 0x000fe400078e0a07 */
[----:B------:R-:W-:-:S04]  /*182a0*/  IMAD.WIDE.U32 R4, R15, UR4, R4 ;  /* 0x000000040f047c25 */ /* 0x000fc8000f8e0004 */
[----:B------:R-:W-:Y:S01]  /*182b0*/  IMAD R9, R11, R9, R12 ;  /* 0x000000090b097224 */ /* 0x000fe200078e020c */
[----:B------:R-:W-:Y:S01]  /*182c0*/  SHF.R.S32.HI R11, RZ, 0x1f, R7 ;  /* 0x0000001fff0b7819 */ /* 0x000fe20000011407 */
[----:B------:R-:W-:Y:S01]  /*182d0*/  IMAD R8, R15, UR5, R6 ;  /* 0x000000050f087c24 */ /* 0x000fe2000f8e0206 */
[----:B------:R-:W-:Y:S01]  /*182e0*/  IADD3 R4, P0, R7, R4, RZ ;  /* 0x0000000407047210 */ /* 0x000fe20007f1e0ff */
[----:B------:R-:W-:Y:S01]  /*182f0*/  ULDC.64 UR4, c[0x0][0xb88] ;  /* 0x0002e20000047ab9 */ /* 0x000fe20000000a00 */
[----:B------:R-:W-:Y:S02]  /*18300*/  SHF.R.S32.HI R6, RZ, 0x1f, R9 ;  /* 0x0000001fff067819 */ /* 0x000fe40000011409 */
[----:B------:R-:W-:-:S03]  /*18310*/  IADD3.X R5, R11, R5, R8, P0, !PT ;  /* 0x000000050b057210 */ /* 0x000fc600007fe408 */
[----:B------:R-:W-:Y:S02]  /*18320*/  IMAD R6, R6, UR4, RZ ;  /* 0x0000000406067c24 */ /* 0x000fe4000f8e02ff */
[----:B------:R-:W-:-:S04]  /*18330*/  IMAD.WIDE.U32 R4, R9, UR4, R4 ;  /* 0x0000000409047c25 */ /* 0x000fc8000f8e0004 */
[----:B------:R-:W-:Y:S01]  /*18340*/  IMAD R7, R9, UR5, R6 ;  /* 0x0000000509077c24 */ /* 0x000fe2000f8e0206 */
[----:B------:R-:W-:Y:S02]  /*18350*/  ULDC.64 UR4, c[0x0][0xb50] ;  /* 0x0002d40000047ab9 */ /* 0x000fe40000000a00 */
[----:B------:R-:W-:Y:S02]  /*18360*/  LEA R6, P0, R4, UR4, 0x2 ;  /* 0x0000000404067c11 */ /* 0x000fe4000f8010ff */
[----:B------:R-:W-:-:S04]  /*18370*/  IADD3 R5, R5, R7, RZ ;  /* 0x0000000705057210 */ /* 0x000fc80007ffe0ff */
[----:B------:R-:W-:Y:S01]  /*18380*/  LEA.HI.X R7, R4, UR5, R5, 0x2, P0 ;  /* 0x0000000504077c11 */ /* 0x000fe200080f1405 */
[----:B------:R-:W-:-:S05]  /*18390*/  IMAD.MOV.U32 R5, RZ, RZ, -0x800000 ;  /* 0xff800000ff057424 */ /* 0x000fca00078e00ff */
[----:B------:R2:W-:Y:S02]  /*183a0*/  STG.E desc[UR60][R6.64], R5 ;  /* 0x0000000506007986 */ /* 0x0005e4000c10193c */
.L_x_656:
[----:B------:R-:W-:Y:S05]  /*183b0*/  BSYNC B1 ;  /* 0x0000000000017941 */ /* 0x000fea0003800000 */
.L_x_655:
[----:B------:R-:W-:Y:S01]  /*183c0*/  ULDC.64 UR4, c[0x0][0xaa0] ;  /* 0x0002a80000047ab9 */ /* 0x000fe20000000a00 */
[----:B------:R-:W-:Y:S01]  /*183d0*/  BSSY B1, `(.L_x_657) ;  /* 0x000003a000017945 */ /* 0x000fe20003800000 */
[----:B------:R-:W-:Y:S01]  /*183e0*/  IMAD R4, R10, UR4, RZ ;  /* 0x000000040a047c24 */ /* 0x000fe2000f8e02ff */
[----:B------:R-:W-:Y:S02]  /*183f0*/  SHF.R.S32.HI R12, RZ, 0x1f, R183 ;  /* 0x0000001fff0c7819 */ /* 0x000fe400000114b7 */
[----:B------:R-:W-:Y:S01]  /*18400*/  SHF.R.S32.HI R20, RZ, 0x1f, R182 ;  /* 0x0000001fff147819 */ /* 0x000fe200000114b6 */
[C---:B--2---:R-:W-:Y:S02]  /*18410*/  IMAD R7, R3.reuse, UR5, R4 ;  /* 0x0000000503077c24 */ /* 0x044fe4000f8e0204 */
[----:B------:R-:W-:Y:S01]  /*18420*/  IMAD.WIDE.U32 R4, R3, UR4, RZ ;  /* 0x0000000403047c25 */ /* 0x000fe2000f8e00ff */
[----:B------:R-:W-:-:S03]  /*18430*/  ULDC.64 UR4, c[0x0][0xae8] ;  /* 0x0002ba0000047ab9 */ /* 0x000fc60000000a00 */
[----:B------:R-:W-:Y:S02]  /*18440*/  IMAD R3, R184, 0x20, R192 ;  /* 0x00000020b8037824 */ /* 0x000fe400078e02c0 */
[----:B------:R-:W-:Y:S02]  /*18450*/  IMAD.IADD R5, R5, 0x1, R7 ;  /* 0x0000000105057824 */ /* 0x000fe400078e0207 */
[----:B------:R-:W-:Y:S02]  /*18460*/  IMAD R9, R190, 0x80, R3 ;  /* 0x00000080be097824 */ /* 0x000fe400078e0203 */
[----:B------:R-:W-:Y:S02]  /*18470*/  IMAD R8, R13, UR4, RZ ;  /* 0x000000040d087c24 */ /* 0x000fe4000f8e02ff */
[----:B0-----:R-:W-:-:S04]  /*18480*/  @P2 IMAD.HI.U32 R6, R9, R14, RZ ;  /* 0x0000000e09062227 */ /* 0x001fc800078e00ff */
[C---:B------:R-:W-:Y:S02]  /*18490*/  IMAD R7, R185.reuse, UR5, R8 ;  /* 0x00000005b9077c24 */ /* 0x040fe4000f8e0208 */
[----:B------:R-:W-:Y:S01]  /*184a0*/  IMAD.WIDE.U32 R4, R185, UR4, R4 ;  /* 0x00000004b9047c25 */ /* 0x000fe2000f8e0004 */
[----:B------:R-:W-:-:S03]  /*184b0*/  ULDC.64 UR4, c[0x0][0xaf0] ;  /* 0x0002bc0000047ab9 */ /* 0x000fc60000000a00 */
[----:B------:R-:W-:Y:S01]  /*184c0*/  IMAD.MOV.U32 R3, RZ, RZ, R9 ;  /* 0x000000ffff037224 */ /* 0x000fe200078e0009 */
[----:B------:R-:W-:Y:S01]  /*184d0*/  @P2 SHF.R.U32.HI R3, RZ, R27, R6 ;  /* 0x0000001bff032219 */ /* 0x000fe20000011606 */
[----:B------:R-:W-:Y:S02]  /*184e0*/  IMAD R8, R193, UR4, RZ ;  /* 0x00000004c1087c24 */ /* 0x000fe4000f8e02ff */
[----:B------:R-:W-:Y:S01]  /*184f0*/  IMAD.IADD R5, R5, 0x1, R7 ;  /* 0x0000000105057824 */ /* 0x000fe200078e0207 */
[----:B------:R-:W-:Y:S01]  /*18500*/  SHF.R.S32.HI R6, RZ, 0x1f, R3 ;  /* 0x0000001fff067819 */ /* 0x000fe20000011403 */
[C---:B------:R-:W-:Y:S02]  /*18510*/  IMAD R7, R15.reuse, UR5, R8 ;  /* 0x000000050f077c24 */ /* 0x040fe4000f8e0208 */
[----:B------:R-:W-:Y:S01]  /*18520*/  IMAD.WIDE.U32 R4, R15, UR4, R4 ;  /* 0x000000040f047c25 */ /* 0x000fe2000f8e0004 */
[----:B------:R-:W-:-:S03]  /*18530*/  ULDC.64 UR4, c[0x0][0xae0] ;  /* 0x0002b80000047ab9 */ /* 0x000fc60000000a00 */
[----:B------:R-:W-:Y:S01]  /*18540*/  IMAD.MOV R8, RZ, RZ, -R3 ;  /* 0x000000ffff087224 */ /* 0x000fe200078e0a03 */
[----:B------:R-:W-:Y:S01]  /*18550*/  IADD3 R5, R5, R7, RZ ;  /* 0x0000000705057210 */ /* 0x000fe20007ffe0ff */
        /* <DEDUP_REMOVED lines=10> */
[C---:B------:R-:W-:Y:S02]  /*18600*/  IMAD R3, R7.reuse, UR5, R6 ;  /* 0x0000000507037c24 */ /* 0x040fe4000f8e0206 */
[----:B------:R-:W-:Y:S01]  /*18610*/  IMAD.WIDE.U32 R4, R7, UR4, R4 ;  /* 0x0000000407047c25 */ /* 0x000fe2000f8e0004 */
[----:B------:R-:W-:Y:S01]  /*18620*/  ISETP.GE.AND P2, PT, R8, R25, PT ;  /* 0x000000190800720c */ /* 0x000fe20003f46270 */
[----:B------:R-:W-:-:S02]  /*18630*/  ULDC.64 UR4, c[0x0][0xa80] ;  /* 0x0002a00000047ab9 */ /* 0x000fc40000000a00 */
[----:B------:R-:W-:Y:S01]  /*18640*/  VIADD R0, R8, 0x20 ;  /* 0x0000002008007836 */ /* 0x000fe20000000000 */
[----:B------:R-:W-:Y:S01]  /*18650*/  LEA R6, P3, R4, UR4, 0x1 ;  /* 0x0000000404067c11 */ /* 0x000fe2000f8608ff */
[----:B------:R-:W-:-:S03]  /*18660*/  IMAD.IADD R3, R5, 0x1, R3 ;  /* 0x0000000105037824 */ /* 0x000fc600078e0203 */
[-C--:B------:R-:W-:Y:S01]  /*18670*/  ISETP.GE.AND P1, PT, R0, R25.reuse, PT ;  /* 0x000000190000720c */ /* 0x080fe20003f26270 */
[----:B------:R-:W-:Y:S01]  /*18680*/  VIADD R0, R8, 0x40 ;  /* 0x0000004008007836 */ /* 0x000fe20000000000 */
[----:B------:R-:W-:Y:S02]  /*18690*/  LEA.HI.X R3, R4, UR5, R3, 0x1, P3 ;  /* 0x0000000504037c11 */ /* 0x000fe400098f0c03 */
[----:B------:R0:W2:Y:S02]  /*186a0*/  SHFL.IDX PT, R4, R6, RZ, 0x181f ;  /* 0x00181fff06047589 */ /* 0x0000a400000e0000 */
[----:B------:R-:W-:Y:S02]  /*186b0*/  ISETP.GE.AND P0, PT, R0, R25, PT ;  /* 0x000000190000720c */ /* 0x000fe40003f06270 */
[----:B------:R0:W3:Y:S01]  /*186c0*/  SHFL.IDX PT, R0, R3, RZ, 0x181f ;  /* 0x00181fff03007589 */ /* 0x0000e200000e0000 */
[----:B------:R-:W-:Y:S10]  /*186d0*/  @P2 BRA `(.L_x_658) ;  /* 0x0000000000242947 */ /* 0x000ff40003800000 */
[----:B------:R-:W-:Y:S02]  /*186e0*/  ULDC UR4, c[0x0][0xac8] ;  /* 0x0002b20000047ab9 */ /* 0x000fe40000000800 */
[----:B------:R-:W-:Y:S02]  /*186f0*/  ISETP.GE.AND P4, PT, R182, UR4, PT ;  /* 0x00000004b6007c0c */ /* 0x000fe4000bf86270 */
[----:B------:R-:W-:-:S11]  /*18700*/  ISETP.GE.AND P5, PT, R183, UR4, PT ;  /* 0x00000004b7007c0c */ /* 0x000fd6000bfa6270 */
[CC--:B--2---:R-:W-:Y:S02]  /*18710*/  @!P4 LEA R10, P2, R182.reuse, R4.reuse, 0x1 ;  /* 0x00000004b60ac211 */ /* 0x0c4fe400078408ff */
[C---:B------:R-:W-:Y:S02]  /*18720*/  @!P5 LEA R4, P3, R183.reuse, R4, 0x1 ;  /* 0x00000004b704d211 */ /* 0x040fe400078608ff */
[-C--:B---3--:R-:W-:Y:S02]  /*18730*/  @!P4 LEA.HI.X R11, R182, R0.reuse, R20, 0x1, P2 ;  /* 0x00000000b60bc211 */ /* 0x088fe400010f0c14 */
[----:B------:R-:W-:-:S03]  /*18740*/  @!P5 LEA.HI.X R5, R183, R0, R12, 0x1, P3 ;  /* 0x00000000b705d211 */ /* 0x000fc600018f0c0c */
[----:B------:R2:W-:Y:S04]  /*18750*/  @!P4 ST.E.128 desc[UR60][R10.64], RZ ;  /* 0x000000ff0a00c985 */ /* 0x0005e8000c101d3c */
[----:B------:R2:W-:Y:S02]  /*18760*/  @!P5 ST.E.128 desc[UR60][R4.64], RZ ;  /* 0x000000ff0400d985 */ /* 0x0005e4000c101d3c */
.L_x_658:
[----:B------:R-:W-:Y:S05]  /*18770*/  BSYNC B1 ;  /* 0x0000000000017941 */ /* 0x000fea0003800000 */
.L_x_657:
[----:B---3--:R3:W0:Y:S01]  /*18780*/  SHFL.IDX PT, R0, R3, 0x1, 0x181f ;  /* 0x00381f0003007f89 */ /* 0x00862200000e0000 */
[----:B------:R-:W-:Y:S03]  /*18790*/  BSSY B1, `(.L_x_659) ;  /* 0x000000c000017945 */ /* 0x000fe60003800000 */
[----:B--2---:R3:W2:Y:S01]  /*187a0*/  SHFL.IDX PT, R4, R6, 0x1, 0x181f ;  /* 0x00381f0006047f89 */ /* 0x0046a200000e0000 */
[----:B------:R-:W-:Y:S05]  /*187b0*/  @P1 BRA `(.L_x_660) ;  /* 0x0000000000241947 */ /* 0x000fea0003800000 */
[----:B------:R-:W-:Y:S02]  /*187c0*/  ULDC UR4, c[0x0][0xac8] ;  /* 0x0002b20000047ab9 */ /* 0x000fe40000000800 */
[----:B------:R-:W-:Y:S02]  /*187d0*/  ISETP.GE.AND P3, PT, R182, UR4, PT ;  /* 0x00000004b6007c0c */ /* 0x000fe4000bf66270 */
[----:B------:R-:W-:-:S11]  /*187e0*/  ISETP.GE.AND P4, PT, R183, UR4, PT ;  /* 0x00000004b7007c0c */ /* 0x000fd6000bf86270 */
[CC--:B--2---:R-:W-:Y:S02]  /*187f0*/  @!P3 LEA R10, P1, R182.reuse, R4.reuse, 0x1 ;  /* 0x00000004b60ab211 */ /* 0x0c4fe400078208ff */
[C---:B------:R-:W-:Y:S02]  /*18800*/  @!P4 LEA R4, P2, R183.reuse, R4, 0x1 ;  /* 0x00000004b704c211 */ /* 0x040fe400078408ff */
[-C--:B0-----:R-:W-:Y:S02]  /*18810*/  @!P3 LEA.HI.X R11, R182, R0.reuse, R20, 0x1, P1 ;  /* 0x00000000b60bb211 */ /* 0x081fe400008f0c14 */
[----:B------:R-:W-:-:S03]  /*18820*/  @!P4 LEA.HI.X R5, R183, R0, R12, 0x1, P2 ;  /* 0x00000000b705c211 */ /* 0x000fc600010f0c0c */
[----:B------:R0:W-:Y:S04]  /*18830*/  @!P3 ST.E.128 desc[UR60][R10.64], RZ ;  /* 0x000000ff0a00b985 */ /* 0x0001e8000c101d3c */
[----:B------:R0:W-:Y:S02]  /*18840*/  @!P4 ST.E.128 desc[UR60][R4.64], RZ ;  /* 0x000000ff0400c985 */ /* 0x0001e4000c101d3c */
.L_x_660:
[----:B------:R-:W-:Y:S05]  /*18850*/  BSYNC B1 ;  /* 0x0000000000017941 */ /* 0x000fea0003800000 */
.L_x_659:
[----:B0-----:R0:W0:Y:S01]  /*18860*/  SHFL.IDX PT, R0, R3, 0x2, 0x181f ;  /* 0x00581f0003007f89 */ /* 0x00102200000e0000 */
[----:B------:R-:W-:Y:S03]  /*18870*/  BSSY B1, `(.L_x_661) ;  /* 0x000000c000017945 */ /* 0x000fe60003800000 */
[----:B--2---:R2:W0:Y:S01]  /*18880*/  SHFL.IDX PT, R4, R6, 0x2, 0x181f ;  /* 0x00581f0006047f89 */ /* 0x00442200000e0000 */
        /* <DEDUP_REMOVED lines=10> */
.L_x_662:
[----:B------:R-:W-:Y:S05]  /*18930*/  BSYNC B1 ;  /* 0x0000000000017941 */ /* 0x000fea0003800000 */
.L_x_661:
[----:B0-----:R-:W-:Y:S01]  /*18940*/  VIADD R0, R8, 0x60 ;  /* 0x0000006008007836 */ /* 0x001fe20000000000 */
[----:B---3--:R-:W0:Y:S04]  /*18950*/  SHFL.IDX PT, R3, R3, 0x3, 0x181f ;  /* 0x00781f0003037f89 */ /* 0x008e2800000e0000 */
[----:B------:R-:W-:Y:S01]  /*18960*/  ISETP.GE.AND P0, PT, R0, R25, PT ;  /* 0x000000190000720c */ /* 0x000fe20003f06270 */
[----:B------:R3:W0:-:S12]  /*18970*/  SHFL.IDX PT, R4, R6, 0x3, 0x181f ;  /* 0x00781f0006047f89 */ /* 0x00061800000e0000 */
[----:B---3--:R-:W-:Y:S05]  /*18980*/  @P0 BRA `(.L_x_653) ;  /* 0x0000000000240947 */ /* 0x008fea0003800000 */
[----:B------:R-:W-:Y:S02]  /*18990*/  ULDC UR4, c[0x0][0xac8] ;  /* 0x0002b20000047ab9 */ /* 0x000fe40000000800 */
[----:B------:R-:W-:Y:S02]  /*189a0*/  ISETP.GE.AND P2, PT, R182, UR4, PT ;  /* 0x00000004b6007c0c */ /* 0x000fe4000bf46270 */
[----:B------:R-:W-:-:S11]  /*189b0*/  ISETP.GE.AND P3, PT, R183, UR4, PT ;  /* 0x00000004b7007c0c */ /* 0x000fd6000bf66270 */
[CC--:B0-2---:R-:W-:Y:S02]  /*189c0*/  @!P2 LEA R6, P0, R182.reuse, R4.reuse, 0x1 ;  /* 0x00000004b606a211 */ /* 0x0c5fe400078008ff */
[C---:B------:R-:W-:Y:S02]  /*189d0*/  @!P3 LEA R4, P1, R183.reuse, R4, 0x1 ;  /* 0x00000004b704b211 */ /* 0x040fe400078208ff */
[-C--:B------:R-:W-:Y:S02]  /*189e0*/  @!P2 LEA.HI.X R7, R182, R3.reuse, R20, 0x1, P0 ;  /* 0x00000003b607a211 */ /* 0x080fe400000f0c14 */
[----:B------:R-:W-:-:S03]  /*189f0*/  @!P3 LEA.HI.X R5, R183, R3, R12, 0x1, P1 ;  /* 0x00000003b705b211 */ /* 0x000fc600008f0c0c */
[----:B------:R3:W-:Y:S04]  /*18a00*/  @!P2 ST.E.128 desc[UR60][R6.64], RZ ;  /* 0x000000ff0600a985 */ /* 0x0007e8000c101d3c */
[----:B------:R3:W-:Y:S02]  /*18a10*/  @!P3 ST.E.128 desc[UR60][R4.64], RZ ;  /* 0x000000ff0400b985 */ /* 0x0007e4000c101d3c */
.L_x_653:
[----:B------:R-:W-:Y:S05]  /*18a20*/  BSYNC B0 ;  /* 0x0000000000007941 */ /* 0x000fea0003800000 */
.L_x_644:
[----:B------:R-:W-:Y:S02]  /*18a30*/  ULDC UR4, c[0x0][0xc3c] ;  /* 0x00030f0000047ab9 */ /* 0x000fe40000000800 */
[----:B-1----:R-:W-:-:S13]  /*18a40*/  ISETP.GE.AND P0, PT, R31, UR4, PT ;  /* 0x000000041f007c0c */ /* 0x002fda000bf06270 */
[----:B------:R-:W-:Y:S05]  /*18a50*/  @!P0 BRA `(.L_x_663) ;  /* 0xfffffe88004c8947 */ /* 0x000fea000383ffff */
[----:B------:R-:W-:Y:S05]  /*18a60*/  BRA `(.L_x_448) ;  /* 0x00000068000c7947 */ /* 0x000fea0003800000 */
.L_x_446:
[----:B------:R-:W-:-:S08]  /*18a70*/  NOP ;  /* 0x0000000000007918 */ /* 0x000fd00000000000 */
[----:B0-----:R-:W0:-:S00]  /*18a80*/  USETMAXREG.DEALLOC.CTAPOOL 0x28 ;  /* 0x00000028000079c8 */ /* 0x001e0000080e0500 */
[----:B0-----:R-:W-:Y:S01]  /*18a90*/  LOP3.LUT R2, R2, 0x3, RZ, 0xc0, !PT ;  /* 0x0000000302027812 */ /* 0x001fe200078ec0ff */
[----:B------:R-:W-:Y:S01]  /*18aa0*/  IMAD.MOV.U32 R4, RZ, RZ, RZ ;  /* 0x000000ffff047224 */ /* 0x000fe200078e00ff */
[----:B------:R-:W-:-:S04]  /*18ab0*/  LOP3.LUT R23, R23, 0xffffffdf, RZ, 0xc0, !PT ;  /* 0xffffffdf17177812 */ /* 0x000fc800078ec0ff */
[----:B------:R-:W0:Y:S02]  /*18ac0*/  SHFL.IDX PT, R2, R2, RZ, 0x1f ;  /* 0x00001fff02027589 */ /* 0x000e2400000e0000 */
[----:B0-----:R-:W-:-:S13]  /*18ad0*/  ISETP.NE.AND P0, PT, R2, RZ, PT ;  /* 0x000000ff0200720c */ /* 0x001fda0003f05270 */
[----:B------:R-:W-:Y:S01]  /*18ae0*/  @P0 LOP3.LUT R23, R23, 0x20, RZ, 0xfc, !PT ;  /* 0x0000002017170812 */ /* 0x000fe200078efcff */
[----:B------:R-:W-:Y:S06]  /*18af0*/  @!P0 BRA `(.L_x_664) ;  /* 0x00000000001c8947 */ /* 0x000fec0003800000 */
[----:B------:R-:W0:Y:S08]  /*18b00*/  S2UR UR5, SR_CgaCtaId ;  /* 0x00000000000579c3 */ /* 0x000e300000008800 */
[----:B------:R-:W-:Y:S06]  /*18b10*/  BAR.SYNC.DEFER_BLOCKING 0x5, 0x180 ;  /* 0x0146000000007b1d */ /* 0x000fec0000010000 */
[----:B------:R-:W-:-:S02]  /*18b20*/  UMOV UR4, 0x400 ;  /* 0x0000040000047882 */ /* 0x000fc40000000000 */
[----:B0-----:R-:W-:-:S09]  /*18b30*/  ULEA UR4, UR5, UR4, 0x18 ;  /* 0x0000000405047291 */ /* 0x001fd2000f8ec03f */
[----:B------:R-:W0:Y:S01]  /*18b40*/  LDS.128 R16, [UR4+0x2a8d0] ;  /* 0x02a8d004ff107984 */ /* 0x000e220008000c00 */
[----:B------:R-:W-:Y:S06]  /*18b50*/  BAR.ARV 0x4, 0x180 ;  /* 0x0106000000007b1d */ /* 0x000fec0000002000 */
[----:B------:R-:W-:Y:S05]  /*18b60*/  BRA `(.L_x_665) ;  /* 0x0000000400fc7947 */ /* 0x000fea0003800000 */
.L_x_664:
[----:B------:R-:W-:Y:S01]  /*18b70*/  LOP3.LUT R5, R0, 0x1f, RZ, 0xc0, !PT ;  /* 0x0000001f00057812 */ /* 0x000fe200078ec0ff */
[----:B------:R-:W-:Y:S01]  /*18b80*/  ULDC UR4, c[0x0][0xc3c] ;  /* 0x00030f0000047ab9 */ /* 0x000fe20000000800 */
[----:B------:R-:W0:Y:S01]  /*18b90*/  S2UR UR6, SR_CTAID.X ;  /* 0x00000000000679c3 */ /* 0x000e220000002500 */
[----:B------:R-:W-:Y:S01]  /*18ba0*/  ULDC UR5, c[0x0][0xc38] ;  /* 0x00030e0000057ab9 */ /* 0x000fe20000000800 */
[----:B------:R-:W-:-:S04]  /*18bb0*/  ISETP.NE.AND P0, PT, R5, 0x1f, PT ;  /* 0x0000001f0500780c */ /* 0x000fc80003f05270 */
[----:B------:R-:W-:-:S13]  /*18bc0*/  ISETP.GE.OR P1, PT, R5, UR4, !P0 ;  /* 0x0000000405007c0c */ /* 0x000fda000c726670 */
[----:B------:R-:W1:Y:S02]  /*18bd0*/  @!P1 LDC.64 R2, c[0x0][0xc80] ;  /* 0x00032000ff029b82 */ /* 0x000e640000000a00 */
[----:B-1----:R-:W-:-:S05]  /*18be0*/  @!P1 IMAD.WIDE.U32 R2, R5, 0x4, R2 ;  /* 0x0000000405029825 */ /* 0x002fca00078e0002 */
        /* <DEDUP_REMOVED lines=8> */
[----:B--2---:R-:W1:Y:S02]  /*18c70*/  SHFL.UP PT, R6, R4, 0x1, RZ ;  /* 0x0420000004067989 */ /* 0x004e6400000e00ff */
        /* <DEDUP_REMOVED lines=14> */
[----:B------:R-:W1:Y:S02]  /*18d60*/  SHFL.IDX PT, R6, R7, 0x1f, 0x1f ;  /* 0x03e01f0007067f89 */ /* 0x000e6400000e0000 */
[----:B-1----:R-:W-:-:S04]  /*18d70*/  IMAD R6, R6, UR5, RZ ;  /* 0x0000000506067c24 */ /* 0x002fc8000f8e02ff */
[----:B------:R-:W-:Y:S01]  /*18d80*/  IMAD.MOV.U32 R3, RZ, RZ, R6 ;  /* 0x000000ffff037224 */ /* 0x000fe200078e0006 */
[----:B0-----:R-:W-:-:S13]  /*18d90*/  ISETP.GT.AND P6, PT, R6, UR6, PT ;  /* 0x0000000606007c0c */ /* 0x001fda000bfc4270 */
[----:B------:R-:W-:Y:S05]  /*18da0*/  @P6 BRA `(.L_x_666) ;  /* 0x00000000009c6947 */ /* 0x000fea0003800000 */
[----:B------:R-:W0:Y:S01]  /*18db0*/  LDC R10, c[0x0][0xc3c] ;  /* 0x00030f00ff0a7b82 */ /* 0x000e220000000800 */
[----:B------:R-:W-:Y:S01]  /*18dc0*/  IMAD.MOV.U32 R6, RZ, RZ, R3 ;  /* 0x000000ffff067224 */ /* 0x000fe200078e0003 */
[----:B------:R-:W-:Y:S01]  /*18dd0*/  UMOV UR4, URZ ;  /* 0x0000003f00047c82 */ /* 0x000fe20008000000 */
[----:B------:R-:W-:Y:S01]  /*18de0*/  ULDC UR7, c[0x0][0xc3c] ;  /* 0x00030f0000077ab9 */ /* 0x000fe20000000800 */
[----:B------:R-:W-:-:S05]  /*18df0*/  ULDC UR5, c[0x0][0xc38] ;  /* 0x00030e0000057ab9 */ /* 0x000fca0000000800 */
.L_x_670:
[----:B------:R-:W-:Y:S01]  /*18e00*/  UIADD3 UR4, UR4, 0x1f, URZ ;  /* 0x0000001f04047890 */ /* 0x000fe2000fffe03f */
[----:B------:R-:W-:-:S05]  /*18e10*/  MOV R19, UR7 ;  /* 0x0000000700137c02 */ /* 0x000fca0008000f00 */
        /* <DEDUP_REMOVED lines=10> */
.L_x_669:
[----:B------:R-:W-:Y:S05]  /*18ec0*/  BSYNC B0 ;  /* 0x0000000000007941 */ /* 0x000fea0003800000 */
.L_x_668:
[----:B0----5:R-:W0:Y:S02]  /*18ed0*/  SHFL.UP PT, R2, R4, 0x1, RZ ;  /* 0x0420000004027989 */ /* 0x021e2400000e00ff */
        /* <DEDUP_REMOVED lines=20> */
.L_x_666:
        /* <DEDUP_REMOVED lines=13> */
[----:B------:R-:W-:-:S06]  /*190f0*/  VIADD R16, R19, 0xffffffff ;  /* 0xffffffff13107836 */ /* 0x000fcc0000000000 */
[----:B------:R2:W3:Y:S02]  /*19100*/  SHFL.IDX PT, R16, R7, R16, 0x1f ;  /* 0x00001f1007107589 */ /* 0x0004e400000e0000 */
.L_x_671:
[----:B---3--:R-:W-:Y:S01]  /*19110*/  IMAD R16, R16, UR5, R9 ;  /* 0x0000000510107c24 */ /* 0x008fe2000f8e0209 */
[----:B0-----:R-:W-:Y:S01]  /*19120*/  IABS R2, R4 ;  /* 0x0000000400027213 */ /* 0x001fe20000000000 */
[----:B-12---:R-:W-:Y:S02]  /*19130*/  IMAD.MOV R7, RZ, RZ, -R3 ;  /* 0x000000ffff077224 */ /* 0x006fe400078e0a03 */
[----:B------:R-:W-:Y:S01]  /*19140*/  VIADD R19, R19, UR4 ;  /* 0x0000000413137c36 */ /* 0x000fe20008000000 */
[----:B------:R-:W-:Y:S01]  /*19150*/  IADD3 R9, -R16, UR6, RZ ;  /* 0x0000000610097c10 */ /* 0x000fe2000fffe1ff */
[----:B------:R-:W-:Y:S02]  /*19160*/  IMAD.MOV R8, RZ, RZ, -R2 ;  /* 0x000000ffff087224 */ /* 0x000fe400078e0a02 */
[----:B------:R-:W-:Y:S01]  /*19170*/  IMAD R7, R7, R10, RZ ;  /* 0x0000000a07077224 */ /* 0x000fe200078e02ff */
        /* <DEDUP_REMOVED lines=14> */
[----:B------:R-:W-:-:S06]  /*19260*/  @P0 VIADD R2, R2, 0x1 ;  /* 0x0000000102020836 */ /* 0x000fcc0000000000 */
[----:B------:R-:W-:Y:S01]  /*19270*/  @!P2 IMAD.MOV R2, RZ, RZ, -R2 ;  /* 0x000000ffff02a224 */ /* 0x000fe200078e0a02 */
[----:B------:R-:W-:-:S04]  /*19280*/  @!P1 LOP3.LUT R2, RZ, R4, RZ, 0x33, !PT ;  /* 0x00000004ff029212 */ /* 0x000fc800078e33ff */
[----:B------:R-:W-:Y:S01]  /*19290*/  MOV R18, R2 ;  /* 0x0000000200127202 */ /* 0x000fe20000000f00 */
[----:B------:R-:W-:-:S04]  /*192a0*/  IMAD.MOV R17, RZ, RZ, -R2 ;  /* 0x000000ffff117224 */ /* 0x000fc800078e0a02 */
[----:B------:R-:W-:Y:S01]  /*192b0*/  IMAD R17, R4, R17, R9 ;  /* 0x0000001104117224 */ /* 0x000fe200078e0209 */
[----:B------:R-:W-:Y:S06]  /*192c0*/  BRA `(.L_x_672) ;  /* 0x00000000000c7947 */ /* 0x000fec0003800000 */
.L_x_667:
[----:B------:R-:W-:Y:S02]  /*192d0*/  IMAD.MOV.U32 R17, RZ, RZ, RZ ;  /* 0x000000ffff117224 */ /* 0x000fe400078e00ff */
[----:B------:R-:W-:Y:S02]  /*192e0*/  IMAD.U32 R16, RZ, RZ, UR6 ;  /* 0x00000006ff107e24 */ /* 0x000fe4000f8e00ff */
[----:B------:R-:W-:-:S07]  /*192f0*/  IMAD.MOV.U32 R18, RZ, RZ, RZ ;  /* 0x000000ffff127224 */ /* 0x000fce00078e00ff */
.L_x_672:
[----:B------:R-:W-:-:S13]  /*19300*/  ISETP.NE.AND P0, PT, R5, RZ, PT ;  /* 0x000000ff0500720c */ /* 0x000fda0003f05270 */
[----:B------:R-:W0:Y:S01]  /*19310*/  @!P0 S2R R3, SR_CgaCtaId ;  /* 0x0000000000038919 */ /* 0x000e220000008800 */
[----:B------:R-:W-:-:S04]  /*19320*/  @!P0 MOV R2, 0x400 ;  /* 0x0000040000028802 */ /* 0x000fc80000000f00 */
[----:B0-----:R-:W-:-:S05]  /*19330*/  @!P0 LEA R2, R3, R2, 0x18 ;  /* 0x0000000203028211 */ /* 0x001fca00078ec0ff */
[----:B------:R1:W-:Y:S01]  /*19340*/  @!P0 STS.128 [R2+0x2a8d0], R16 ;  /* 0x02a8d01002008388 */ /* 0x0003e20000000c00 */
[----:B------:R-:W-:Y:S06]  /*19350*/  BAR.ARV 0x5, 0x180 ;  /* 0x0146000000007b1d */ /* 0x000fec0000002000 */
.L_x_665:
[----:B------:R2:W-:Y:S01]  /*19360*/  STL [R1+0x28], RZ ;  /* 0x000028ff01007387 */ /* 0x0005e20000100800 */
[----:B------:R-:W-:Y:S01]  /*19370*/  ULDC UR4, c[0x0][0xc3c] ;  /* 0x00030f0000047ab9 */ /* 0x000fe20000000800 */
[----:B------:R-:W-:Y:S01]  /*19380*/  IMAD.MOV.U32 R29, RZ, RZ, 0x1 ;  /* 0x00000001ff1d7424 */ /* 0x000fe200078e00ff */
[----:B0-----:R-:W-:Y:S01]  /*19390*/  ISETP.GE.AND P0, PT, R19, UR4, PT ;  /* 0x0000000413007c0c */ /* 0x001fe2000bf06270 */
[----:B------:R-:W-:-:S12]  /*193a0*/  IMAD.MOV.U32 R28, RZ, RZ, RZ ;  /* 0x000000ffff1c7224 */ /* 0x000fd800078e00ff */
[----:B--2---:R-:W-:Y:S05]  /*193b0*/  @P0 BRA `(.L_x_673) ;  /* 0x0000005800d40947 */ /* 0x004fea0003800000 */
[----:B-1----:R-:W2:Y:S01]  /*193c0*/  LDL R2, [R1+0x38] ;  /* 0x0000380001027983 */ /* 0x002ea20000100800 */
[----:B------:R-:W0:Y:S01]  /*193d0*/  S2UR UR5, SR_CgaCtaId ;  /* 0x00000000000579c3 */ /* 0x000e220000008800 */
[----:B------:R-:W-:Y:S01]  /*193e0*/  LOP3.LUT R4, R0, 0x7f, RZ, 0xc0, !PT ;  /* 0x0000007f00047812 */ /* 0x000fe200078ec0ff */
[----:B------:R-:W-:Y:S01]  /*193f0*/  BSSY B8, `(.L_x_673) ;  /* 0x00005b1000087945 */ /* 0x000fe20003800000 */
[----:B------:R1:W-:Y:S01]  /*19400*/  STL [R1+0x28], RZ ;  /* 0x000028ff01007387 */ /* 0x0003e20000100800 */
[----:B------:R-:W-:Y:S01]  /*19410*/  IMAD.MOV.U32 R29, RZ, RZ, 0x1 ;  /* 0x00000001ff1d7424 */ /* 0x000fe200078e00ff */
[----:B------:R-:W-:Y:S01]  /*19420*/  ULDC.64 UR36, c[0x0][0x198] ;  /* 0x0000660000247ab9 */ /* 0x000fe20000000a00 */
[----:B------:R-:W-:Y:S01]  /*19430*/  IMAD.SHL.U32 R36, R4, 0x8, RZ ;  /* 0x0000000804247824 */ /* 0x000fe200078e00ff */
[----:B------:R-:W-:Y:S01]  /*19440*/  ULDC UR38, c[0x0][0xc] ;  /* 0x0000030000267ab9 */ /* 0x000fe20000000800 */
[----:B------:R-:W-:Y:S02]  /*19450*/  IMAD.MOV.U32 R28, RZ, RZ, RZ ;  /* 0x000000ffff1c7224 */ /* 0x000fe400078e00ff */
[----:B------:R-:W-:-:S02]  /*19460*/  IMAD.MOV.U32 R31, RZ, RZ, 0x1 ;  /* 0x00000001ff1f7424 */ /* 0x000fc400078e00ff */
[----:B------:R-:W-:Y:S01]  /*19470*/  IMAD.MOV.U32 R26, RZ, RZ, RZ ;  /* 0x000000ffff1a7224 */ /* 0x000fe200078e00ff */
[----:B--2---:R-:W-:Y:S01]  /*19480*/  R2UR UR4, R2 ;  /* 0x00000000020472ca */ /* 0x004fe200000e0000 */
[----:B------:R-:W-:-:S05]  /*19490*/  IMAD.SHL.U32 R2, R0, 0x8, RZ ;  /* 0x0000000800027824 */ /* 0x000fca00078e00ff */
[C---:B------:R-:W-:Y:S02]  /*194a0*/  LOP3.LUT R3, R2.reuse, 0x1f8, RZ, 0xc0, !PT ;  /* 0x000001f802037812 */ /* 0x040fe400078ec0ff */
[----:B------:R-:W-:Y:S02]  /*194b0*/  LOP3.LUT R2, R2, 0x38, RZ, 0xc0, !PT ;  /* 0x0000003802027812 */ /* 0x000fe400078ec0ff */
[----:B------:R-:W-:Y:S02]  /*194c0*/  LOP3.LUT R3, R3, 0x38, R0, 0x78, !PT ;  /* 0x0000003803037812 */ /* 0x000fe400078e7800 */
[----:B------:R-:W-:Y:S01]  /*194d0*/  SHF.L.U32 R0, R0, 0x4, RZ ;  /* 0x0000000400007819 */ /* 0x000fe200000006ff */
[----:B------:R-:W-:Y:S01]  /*194e0*/  ULOP3.LUT UR39, UR4, 0x2, URZ, 0xfc, !UPT ;  /* 0x0000000204277892 */ /* 0x000fe2000f8efc3f */
[----:B------:R-:W-:Y:S02]  /*194f0*/  LOP3.LUT R36, R3, 0x200, R36, 0xf8, !PT ;  /* 0x0000020003247812 */ /* 0x000fe400078ef824 */
[----:B------:R-:W-:Y:S01]  /*19500*/  UMOV UR4, 0x400 ;  /* 0x0000040000047882 */ /* 0x000fe20000000000 */
[----:B------:R-:W-:Y:S01]  /*19510*/  SHF.R.U32.HI R3, RZ, 0x3, R4 ;  /* 0x00000003ff037819 */ /* 0x000fe20000011604 */
[----:B0-----:R-:W-:-:S03]  /*19520*/  ULEA UR4, UR5, UR4, 0x18 ;  /* 0x0000000405047291 */ /* 0x001fc6000f8ec03f */
[----:B------:R-:W-:Y:S02]  /*19530*/  LOP3.LUT R4, R3, 0x70, R0, 0xf8, !PT ;  /* 0x0000007003047812 */ /* 0x000fe400078ef800 */
[C---:B------:R-:W-:Y:S01]  /*19540*/  LOP3.LUT R3, R2.reuse, 0x40, RZ, 0xfc, !PT ;  /* 0x0000004002037812 */ /* 0x040fe200078efcff */
[----:B------:R-:W-:Y:S01]  /*19550*/  IMAD.U32 R22, RZ, RZ, UR4 ;  /* 0x00000004ff167e24 */ /* 0x000fe2000f8e00ff */
[----:B------:R-:W-:-:S03]  /*19560*/  LOP3.LUT R0, R2, 0x80, RZ, 0xfc, !PT ;  /* 0x0000008002007812 */ /* 0x000fc600078efcff */
[----:B-1----:R-:W-:-:S07]  /*19570*/  IMAD R37, R36, 0x2, R22 ;  /* 0x0000000224257824 */ /* 0x002fce00078e0216 */
.L_x_774:
[----:B0-----:R-:W0:Y:S02]  /*19580*/  LDC.64 R32, c[0x0][0xc88] ;  /* 0x00032200ff207b82 */ /* 0x001e240000000a00 */
[----:B0-----:R-:W-:-:S06]  /*19590*/  IMAD.WIDE R32, R19, 0x4, R32 ;  /* 0x0000000413207825 */ /* 0x001fcc00078e0220 */
[----:B--2---:R-:W2:Y:S01]  /*195a0*/  LDG.E R32, desc[UR60][R32.64] ;  /* 0x0000003c20207981 */ /* 0x004ea2000c1e1900 */
[----:B------:R-:W-:Y:S05]  /*195b0*/  YIELD ;  /* 0x0000000000007946 */ /* 0x000fea0003800000 */
[----:B------:R-:W-:Y:S01]  /*195c0*/  ULDC.64 UR4, c[0x0][0xa28] ;  /* 0x00028a0000047ab9 */ /* 0x000fe20000000a00 */
[----:B------:R-:W-:Y:S01]  /*195d0*/  ULDC.64 UR8, c[0x0][0xa18] ;  /* 0x0002860000087ab9 */ /* 0x000fe20000000a00 */
[----:B------:R-:W-:Y:S01]  /*195e0*/  ISETP.NE.U32.AND P0, PT, RZ, UR4, PT ;  /* 0x00000004ff007c0c */ /* 0x000fe2000bf05070 */
[----:B------:R-:W-:Y:S01]  /*195f0*/  IMAD.MOV.U32 R9, RZ, RZ, RZ ;  /* 0x000000ffff097224 */ /* 0x000fe200078e00ff */
[----:B------:R-:W-:-:S02]  /*19600*/  ULDC.64 UR6, c[0x0][0xa10] ;  /* 0x0002840000067ab9 */ /* 0x000fc40000000a00 */
[----:B------:R-:W-:Y:S02]  /*19610*/  ISETP.NE.AND.EX P0, PT, RZ, UR5, PT, P0 ;  /* 0x00000005ff007c0c */ /* 0x000fe4000bf05300 */
[----:B------:R-:W-:-:S04]  /*19620*/  ISETP.NE.U32.AND P2, PT, RZ, UR8, PT ;  /* 0x00000008ff007c0c */ /* 0x000fc8000bf45070 */
[----:B------:R-:W-:Y:S01]  /*19630*/  ISETP.NE.AND.EX P2, PT, RZ, UR9, PT, P2 ;  /* 0x00000009ff007c0c */ /* 0x000fe2000bf45320 */
[----:B------:R-:W-:Y:S01]  /*19640*/  IMAD.MOV.U32 R35, RZ, RZ, RZ ;  /* 0x000000ffff237224 */ /* 0x000fe200078e00ff */
[----:B--2---:R-:W-:-:S05]  /*19650*/  SHF.R.S32.HI R0, RZ, 0x1f, R32 ;  /* 0x0000001fff007819 */ /* 0x004fca0000011420 */
[C---:B------:R-:W-:Y:S02]  /*19660*/  @P0 LEA R2, P1, R32.reuse, UR4, 0x2 ;  /* 0x0000000420020c11 */ /* 0x040fe4000f8210ff */
[C---:B------:R-:W-:Y:S01]  /*19670*/  SHF.L.U32 R24, R32.reuse, 0x2, RZ ;  /* 0x0000000220187819 */ /* 0x040fe200000006ff */
[----:B------:R0:W-:Y:S01]  /*19680*/  STL [R1+0x14], R0 ;  /* 0x0000140001007387 */ /* 0x0001e20000100800 */
[C-C-:B------:R-:W-:Y:S01]  /*19690*/  @P0 LEA.HI.X R3, R32.reuse, UR5, R0.reuse, 0x2, P1 ;  /* 0x0000000520030c11 */ /* 0x140fe200088f1400 */
[----:B------:R-:W-:Y:S01]  /*196a0*/  ULDC.64 UR4, c[0x0][0xa00] ;  /* 0x0002800000047ab9 */ /* 0x000fe20000000a00 */
[----:B------:R-:W-:-:S03]  /*196b0*/  SHF.L.U64.HI R25, R32, 0x2, R0 ;  /* 0x0000000220197819 */ /* 0x000fc60000010200 */
[----:B-1----:R1:W2:Y:S01]  /*196c0*/  @P0 LDG.E R9, desc[UR60][R2.64] ;  /* 0x0000003c02090981 */ /* 0x0022a2000c1e1900 */
[----:B------:R-:W-:Y:S02]  /*196d0*/  ISETP.NE.U32.AND P0, PT, RZ, UR4, PT ;  /* 0x00000004ff007c0c */ /* 0x000fe4000bf05070 */
[----:B------:R-:W-:Y:S01]  /*196e0*/  ISETP.NE.U32.AND P1, PT, RZ, UR6, PT ;  /* 0x00000006ff007c0c */ /* 0x000fe2000bf25070 */
[----:B0-----:R-:W-:Y:S01]  /*196f0*/  IMAD.MOV.U32 R0, RZ, RZ, RZ ;  /* 0x000000ffff007224 */ /* 0x001fe200078e00ff */
[----:B------:R-:W-:Y:S02]  /*19700*/  ISETP.NE.AND.EX P0, PT, RZ, UR5, PT, P0 ;  /* 0x00000005ff007c0c */ /* 0x000fe4000bf05300 */
[----:B------:R-:W-:Y:S02]  /*19710*/  ISETP.NE.AND.EX P1, PT, RZ, UR7, PT, P1 ;  /* 0x00000007ff007c0c */ /* 0x000fe4000bf25310 */
[C---:B------:R-:W-:Y:S02]  /*19720*/  IADD3 R4, P4, R24.reuse, UR6, RZ ;  /* 0x0000000618047c10 */ /* 0x040fe4000ff9e0ff */
[----:B-1----:R-:W-:Y:S01]  /*19730*/  IADD3 R2, P3, R24, UR4, RZ ;  /* 0x0000000418027c10 */ /* 0x002fe2000ff7e0ff */
[----:B------:R-:W-:Y:S01]  /*19740*/  ULDC UR4, c[0x0][0x288] ;  /* 0x0000a20000047ab9 */ /* 0x000fe20000000800 */
[----:B------:R-:W-:-:S02]  /*19750*/  IADD3.X R5, R25, UR7, RZ, P4, !PT ;  /* 0x0000000719057c10 */ /* 0x000fc4000a7fe4ff */
[C---:B------:R-:W-:Y:S02]  /*19760*/  IADD3.X R3, R25.reuse, UR5, RZ, P3, !PT ;  /* 0x0000000519037c10 */ /* 0x040fe40009ffe4ff */
[----:B------:R-:W-:Y:S01]  /*19770*/  @P2 IADD3 R6, P3, R24, UR8, RZ ;  /* 0x0000000818062c10 */ /* 0x000fe2000ff7e0ff */
[----:B------:R-:W-:Y:S01]  /*19780*/  IMAD.U32 R8, RZ, RZ, UR4 ;  /* 0x00000004ff087e24 */ /* 0x000fe2000f8e00ff */
[----:B------:R-:W-:Y:S01]  /*19790*/  ULDC.64 UR4, c[0x0][0x418] ;  /* 0x0001060000047ab9 */ /* 0x000fe20000000a00 */
[----:B------:R-:W5:Y:S01]  /*197a0*/  @P0 LDG.E R35, desc[UR60][R2.64] ;  /* 0x0000003c02230981 */ /* 0x000f62000c1e1900 */
[----:B------:R-:W-:-:S03]  /*197b0*/  @P2 IADD3.X R7, R25, UR9, RZ, P3, !PT ;  /* 0x0000000919072c10 */ /* 0x000fc60009ffe4ff */
[----:B------:R-:W5:Y:S04]  /*197c0*/  @P1 LDG.E R0, desc[UR60][R4.64] ;  /* 0x0000003c04001981 */ /* 0x000f68000c1e1900 */
[----:B------:R0:W3:Y:S01]  /*197d0*/  @P2 LDG.E R8, desc[UR60][R6.64] ;  /* 0x0000003c06082981 */ /* 0x0000e2000c1e1900 */
[----:B------:R-:W-:-:S03]  /*197e0*/  UISETP.NE.U32.AND UP0, UPT, UR4, URZ, UPT ;  /* 0x0000003f0400728c */ /* 0x000fc6000bf05070 */
[----:B------:R-:W-:Y:S01]  /*197f0*/  ULDC UR4, c[0x0][0x424] ;  /* 0x0001090000047ab9 */ /* 0x000fe20000000800 */
[----:B------:R-:W-:-:S03]  /*19800*/  UISETP.NE.AND.EX UP0, UPT, UR5, URZ, UPT, UP0 ;  /* 0x0000003f0500728c */ /* 0x000fc6000bf05300 */
[----:B------:R-:W-:Y:S01]  /*19810*/  ULDC UR5, c[0x0][0x2f0] ;  /* 0x0000bc0000057ab9 */ /* 0x000fe20000000800 */
[----:B------:R-:W-:-:S04]  /*19820*/  USEL UR4, UR4, 0x1, UP0 ;  /* 0x0000000104047887 */ /* 0x000fc80008000000 */
[----:B------:R-:W-:-:S03]  /*19830*/  UIMAD UR4, UR4, UR5, URZ ;  /* 0x00000005040472a4 */ /* 0x000fc6000f8e023f */
[----:B------:R-:W-:Y:S02]  /*19840*/  ULDC UR5, c[0x0][0x348] ;  /* 0x0000d20000057ab9 */ /* 0x000fe40000000800 */
[----:B0-----:R-:W-:Y:S01]  /*19850*/  IMAD.U32 R6, RZ, RZ, UR5 ;  /* 0x00000005ff067e24 */ /* 0x001fe2000f8e00ff */
[----:B--2---:R-:W-:Y:S04]  /*19860*/  STL [R1+0x4], R9 ;  /* 0x0000040901007387 */ /* 0x004fe80000100800 */
[----:B---3--:R0:W-:Y:S02]  /*19870*/  STL [R1+0x20], R8 ;  /* 0x0000200801007387 */ /* 0x0081e40000100800 */
[----:B0-----:R-:W-:Y:S01]  /*19880*/  IMAD.U32 R8, RZ, RZ, UR4 ;  /* 0x00000004ff087e24 */ /* 0x001fe2000f8e00ff */
[----:B------:R-:W-:Y:S06]  /*19890*/  @P2 BRA `(.L_x_674) ;  /* 0x0000000000142947 */ /* 0x000fec0003800000 */
[----:B------:R-:W-:Y:S05]  /*198a0*/  @!P0 BRA `(.L_x_674) ;  /* 0x0000000000108947 */ /* 0x000fea0003800000 */
[----:B------:R-:W2:Y:S04]  /*198b0*/  LDG.E R10, desc[UR60][R2.64] ;  /* 0x0000003c020a7981 */ /* 0x000ea8000c1e1900 */
[----:B------:R-:W2:Y:S02]  /*198c0*/  LDG.E R7, desc[UR60][R2.64+0x4] ;  /* 0x0000043c02077981 */ /* 0x000ea4000c1e1900 */
[----:B--2---:R-:W-:-:S05]  /*198d0*/  IMAD.IADD R2, R7, 0x1, -R10 ;  /* 0x0000000107027824 */ /* 0x004fca00078e0a0a */
[----:B------:R0:W-:Y:S02]  /*198e0*/  STL [R1+0x20], R2 ;  /* 0x0000200201007387 */ /* 0x0001e40000100800 */
.L_x_674:
[----:B------:R-:W-:Y:S01]  /*198f0*/  ULDC.64 UR4, c[0x0][0xa20] ;  /* 0x0002880000047ab9 */ /* 0x000fe20000000a00 */
[----:B------:R-:W-:Y:S01]  /*19900*/  IMAD.MOV.U32 R33, RZ, RZ, R32 ;  /* 0x000000ffff217224 */ /* 0x000fe200078e0020 */
[----:B------:R-:W-:-:S04]  /*19910*/  ISETP.NE.U32.AND P0, PT, RZ, UR4, PT ;  /* 0x00000004ff007c0c */ /* 0x000fc8000bf05070 */
[----:B------:R-:W-:-:S13]  /*19920*/  ISETP.NE.AND.EX P0, PT, RZ, UR5, PT, P0 ;  /* 0x00000005ff007c0c */ /* 0x000fda000bf05300 */
[----:B------:R-:W-:Y:S05]  /*19930*/  @!P0 BRA `(.L_x_675) ;  /* 0x0000000000108947 */ /* 0x000fea0003800000 */
[----:B0-----:R-:W-:-:S04]  /*19940*/  IADD3 R2, P0, R24, UR4, RZ ;  /* 0x0000000418027c10 */ /* 0x001fc8000ff1e0ff */
[----:B------:R-:W-:-:S05]  /*19950*/  IADD3.X R3, R25, UR5, RZ, P0, !PT ;  /* 0x0000000519037c10 */ /* 0x000fca00087fe4ff */
[----:B------:R0:W5:Y:S01]  /*19960*/  LDG.E R8, desc[UR60][R2.64] ;  /* 0x0000003c02087981 */ /* 0x000162000c1e1900 */
[----:B------:R-:W-:Y:S05]  /*19970*/  BRA `(.L_x_676) ;  /* 0x0000000000247947 */ /* 0x000fea0003800000 */
.L_x_675:
[----:B------:R-:W-:Y:S02]  /*19980*/  ULDC.64 UR4, c[0x0][0xa08] ;  /* 0x0002820000047ab9 */ /* 0x000fe40000000a00 */
[----:B------:R-:W-:-:S04]  /*19990*/  ISETP.NE.U32.AND P0, PT, RZ, UR4, PT ;  /* 0x00000004ff007c0c */ /* 0x000fc8000bf05070 */
[----:B------:R-:W-:-:S13]  /*199a0*/  ISETP.NE.AND.EX P0, PT, RZ, UR5, PT, P0 ;  /* 0x00000005ff007c0c */ /* 0x000fda000bf05300 */
[----:B------:R-:W-:Y:S05]  /*199b0*/  @!P0 BRA `(.L_x_676) ;  /* 0x0000000000148947 */ /* 0x000fea0003800000 */
[----:B0-----:R-:W0:Y:S02]  /*199c0*/  LDC.64 R2, c[0x0][0xa08] ;  /* 0x00028200ff027b82 */ /* 0x001e240000000a00 */
[----:B0-----:R-:W-:-:S05]  /*199d0*/  IMAD.WIDE R2, R33, 0x4, R2 ;  /* 0x0000000421027825 */ /* 0x001fca00078e0202 */
[----:B------:R-:W2:Y:S04]  /*199e0*/  LDG.E R8, desc[UR60][R2.64] ;  /* 0x0000003c02087981 */ /* 0x000ea8000c1e1900 */
[----:B------:R-:W2:Y:S02]  /*199f0*/  LDG.E R7, desc[UR60][R2.64+0x4] ;  /* 0x0000043c02077981 */ /* 0x000ea4000c1e1900 */
[----:B--2---:R-:W-:-:S07]  /*19a00*/  IADD3 R8, -R8, R7, RZ ;  /* 0x0000000708087210 */ /* 0x004fce0007ffe1ff */
.L_x_676:
[----:B0-----:R-:W2:Y:S04]  /*19a10*/  @P1 LDG.E R3, desc[UR60][R4.64] ;  /* 0x0000003c04031981 */ /* 0x001ea8000c1e1900 */
[----:B------:R-:W2:Y:S01]  /*19a20*/  @P1 LDG.E R2, desc[UR60][R4.64+0x4] ;  /* 0x0000043c04021981 */ /* 0x000ea2000c1e1900 */
[----:B------:R-:W-:Y:S01]  /*19a30*/  BSSY B0, `(.L_x_677) ;  /* 0x000013b000007945 */ /* 0x000fe20003800000 */
[----:B--2---:R-:W-:Y:S02]  /*19a40*/  @P1 IMAD.IADD R6, R2, 0x1, -R3 ;  /* 0x0000000102061824 */ /* 0x004fe400078e0a03 */
[----:B-----5:R-:W-:-:S04]  /*19a50*/  IMAD.IADD R3, R8, 0x1, -R9 ;  /* 0x0000000108037824 */ /* 0x020fc800078e0a09 */
[----:B------:R-:W-:-:S05]  /*19a60*/  IMAD.IADD R2, R3, 0x1, R6 ;  /* 0x0000000103027824 */ /* 0x000fca00078e0206 */
[----:B------:R0:W-:Y:S02]  /*19a70*/  STL [R1], R2 ;  /* 0x0000000201007387 */ /* 0x0001e40000100800 */
[----:B0-----:R-:W-:-:S04]  /*19a80*/  VIADD R2, R2, 0x5f ;  /* 0x0000005f02027836 */ /* 0x001fc80000000000 */
[----:B------:R-:W-:-:S05]  /*19a90*/  IMAD.HI R2, R2, 0x2aaaaaab, RZ ;  /* 0x2aaaaaab02027827 */ /* 0x000fca00078e02ff */
[----:B------:R-:W-:-:S04]  /*19aa0*/  SHF.R.U32.HI R7, RZ, 0x1f, R2 ;  /* 0x0000001fff077819 */ /* 0x000fc80000011602 */
[----:B------:R-:W-:Y:S01]  /*19ab0*/  LEA.HI.SX32 R4, R2, R7, 0x1c ;  /* 0x0000000702047211 */ /* 0x000fe200078fe2ff */
[----:B------:R-:W-:-:S04]  /*19ac0*/  IMAD.MOV R2, RZ, RZ, -R3 ;  /* 0x000000ffff027224 */ /* 0x000fc800078e0a03 */
[----:B------:R-:W-:Y:S01]  /*19ad0*/  IMAD R7, R4, 0x60, -R3 ;  /* 0x0000006004077824 */ /* 0x000fe200078e0a03 */
[----:B------:R-:W-:Y:S01]  /*19ae0*/  VIMNMX R2, RZ, R2, !PT ;  /* 0x00000002ff027248 */ /* 0x000fe20007fe0100 */
[----:B------:R0:W-:Y:S03]  /*19af0*/  STL [R1+0x24], R4 ;  /* 0x0000240401007387 */ /* 0x0001e60000100800 */
[----:B------:R-:W-:-:S04]  /*19b00*/  VIMNMX R7, R7, R6, PT ;  /* 0x0000000607077248 */ /* 0x000fc80003fe0100 */
[----:B------:R-:W-:Y:S01]  /*19b10*/  ISETP.GT.AND P0, PT, R7, R2, PT ;  /* 0x000000020700720c */ /* 0x000fe20003f04270 */
[----:B------:R-:W-:-:S05]  /*19b20*/  IMAD.WIDE.U32 R2, R2, -0x55555555, RZ ;  /* 0xaaaaaaab02027825 */ /* 0x000fca00078e00ff */
[----:B------:R-:W-:-:S05]  /*19b30*/  SHF.R.U32.HI R5, RZ, 0x6, R3 ;  /* 0x00000006ff057819 */ /* 0x000fca0000011603 */
[----:B------:R-:W-:Y:S02]  /*19b40*/  IMAD.MOV.U32 R2, RZ, RZ, R5 ;  /* 0x000000ffff027224 */ /* 0x000fe400078e0005 */
[----:B0-----:R-:W-:-:S04]  /*19b50*/  @P0 VIADD R4, R7, 0x5f ;  /* 0x0000005f07040836 */ /* 0x001fc80000000000 */
[----:B------:R-:W-:-:S05]  /*19b60*/  @P0 IMAD.HI R4, R4, 0x2aaaaaab, RZ ;  /* 0x2aaaaaab04040827 */ /* 0x000fca00078e02ff */
[----:B------:R-:W-:-:S04]  /*19b70*/  @P0 SHF.R.U32.HI R3, RZ, 0x1f, R4 ;  /* 0x0000001fff030819 */ /* 0x000fc80000011604 */
[----:B------:R-:W-:Y:S02]  /*19b80*/  @P0 LEA.HI.SX32 R2, R4, R3, 0x1c ;  /* 0x0000000304020211 */ /* 0x000fe400078fe2ff */
[----:B------:R-:W-:Y:S02]  /*19b90*/  PLOP3.LUT P0, PT, PT, PT, PT, 0x80, 0x0 ;  /* 0x000000000000781c */ /* 0x000fe40003f0f070 */
[----:B------:R-:W-:-:S13]  /*19ba0*/  ISETP.GT.AND P2, PT, R2, R5, PT ;  /* 0x000000050200720c */ /* 0x000fda0003f44270 */
[----:B------:R-:W-:Y:S05]  /*19bb0*/  @!P2 BRA `(.L_x_678) ;  /* 0x000000100088a947 */ /* 0x000fea0003800000 */
[----:B------:R-:W-:Y:S01]  /*19bc0*/  UMOV UR4, 0xffffffff ;  /* 0xffffffff00047882 */ /* 0x000fe20000000000 */
[----:B------:R-:W-:Y:S02]  /*19bd0*/  SEL R4, R33, RZ, !P1 ;  /* 0x000000ff21047207 */ /* 0x000fe40004800000 */
[----:B------:R-:W-:Y:S05]  /*19be0*/  BRA.DIV UR4, `(.L_x_679) ;  /* 0x0000006604287947 */ /* 0x000fea000b800000 */
[----:B------:R-:W0:Y:S02]  /*19bf0*/  S2R R3, SR_TID.X ;  /* 0x0000000000037919 */ /* 0x000e240000002100 */
[----:B0-----:R-:W-:-:S04]  /*19c00*/  SHF.R.U32.HI R3, RZ, 0x5, R3 ;  /* 0x00000005ff037819 */ /* 0x001fc80000011603 */
[----:B------:R-:W-:-:S05]  /*19c10*/  LOP3.LUT R3, R3, 0x3, RZ, 0xc0, !PT ;  /* 0x0000000303037812 */ /* 0x000fca00078ec0ff */
[----:B------:R0:W1:Y:S02]  /*19c20*/  SHFL.IDX PT, R14, R3, RZ, 0x1f ;  /* 0x00001fff030e7589 */ /* 0x00006400000e0000 */
.L_x_830:
[----:B-1----:R-:W-:Y:S02]  /*19c30*/  ISETP.NE.AND P0, PT, R14, RZ, PT ;  /* 0x000000ff0e00720c */ /* 0x002fe40003f05270 */
[----:B------:R-:W-:-:S11]  /*19c40*/  PLOP3.LUT P6, PT, PT, PT, PT, 0x8, 0x0 ;  /* 0x000000000000781c */ /* 0x000fd60003fce170 */
[----:B------:R-:W-:Y:S05]  /*19c50*/  @P0 BRA `(.L_x_680) ;  /* 0x00000000000c0947 */ /* 0x000fea0003800000 */
[----:B------:R-:W-:-:S03]  /*19c60*/  UMOV UR4, 0xffffffff ;  /* 0xffffffff00047882 */ /* 0x000fc60000000000 */
[----:B------:R-:W-:Y:S05]  /*19c70*/  BRA.DIV UR4, `(.L_x_681) ;  /* 0x0000006604387947 */ /* 0x000fea000b800000 */
[----:B------:R-:W-:-:S13]  /*19c80*/  ELECT P6, URZ, PT ;  /* 0x00000000003f782f */ /* 0x000fda00038c0000 */
.L_x_680:
[----:B0-----:R-:W2:Y:S01]  /*19c90*/  LDL R3, [R1+0x28] ;  /* 0x0000280001037983 */ /* 0x001ea20000100800 */
[----:B------:R-:W-:Y:S01]  /*19ca0*/  BSSY B1, `(.L_x_682) ;  /* 0x0000008000017945 */ /* 0x000fe20003800000 */
[----:B--2---:R-:W-:-:S04]  /*19cb0*/  IADD3 R3, R3, 0x1, RZ ;  /* 0x0000000103037810 */ /* 0x004fc80007ffe0ff */
[----:B------:R-:W-:-:S04]  /*19cc0*/  LEA.HI R6, R3, R3, RZ, 0x1 ;  /* 0x0000000303067211 */ /* 0x000fc800078f08ff */
[----:B------:R-:W-:-:S05]  /*19cd0*/  LOP3.LUT R6, R6, 0xfffffffe, RZ, 0xc0, !PT ;  /* 0xfffffffe06067812 */ /* 0x000fca00078ec0ff */
[----:B------:R-:W-:-:S05]  /*19ce0*/  IMAD.IADD R3, R3, 0x1, -R6 ;  /* 0x0000000103037824 */ /* 0x000fca00078e0a06 */
[----:B------:R-:W-:-:S04]  /*19cf0*/  SHF.L.U32 R3, R3, 0x1f, RZ ;  /* 0x0000001f03037819 */ /* 0x000fc800000006ff */
[----:B------:R-:W0:Y:S02]  /*19d00*/  SYNCS.PHASECHK.TRANS64.TRYWAIT P0, [R22+URZ+0x2a820], R3 ;  /* 0x02a82003160075a7 */ /* 0x000e24000800017f */
[----:B0-----:R-:W-:Y:S05]  /*19d10*/  @!P0 BRA `(.L_x_683) ;  /* 0x0000006400308947 */ /* 0x001fea0003800000 */
.L_x_833:
[----:B------:R-:W-:Y:S05]  /*19d20*/  BSYNC B1 ;  /* 0x0000000000017941 */ /* 0x000fea0003800000 */
.L_x_682:
[----:B------:R-:W-:Y:S04]  /*19d30*/  BSSY B1, `(.L_x_684) ;  /* 0x000007c000017945 */ /* 0x000fe80003800000 */
[----:B------:R-:W-:Y:S05]  /*19d40*/  @!P6 BRA `(.L_x_685) ;  /* 0x0000000400e8e947 */ /* 0x000fea0003800000 */
[----:B------:R-:W-:Y:S01]  /*19d50*/  IMAD R9, R26, 0x8, R22 ;  /* 0x000000081a097824 */ /* 0x000fe200078e0216 */
[----:B------:R-:W-:Y:S01]  /*19d60*/  SHF.L.U32 R8, R31, 0x1f, RZ ;  /* 0x0000001f1f087819 */ /* 0x000fe200000006ff */
[----:B------:R-:W1:Y:S01]  /*19d70*/  S2R R6, SR_TID.X ;  /* 0x0000000000067919 */ /* 0x000e620000002100 */
[----:B------:R-:W-:Y:S02]  /*19d80*/  BSSY B2, `(.L_x_686) ;  /* 0x0000005000027945 */ /* 0x000fe40003800000 */
[----:B------:R-:W2:Y:S01]  /*19d90*/  SYNCS.PHASECHK.TRANS64.TRYWAIT P0, [R9+URZ+0x2a8a0], R8 ;  /* 0x02a8a008090075a7 */ /* 0x000ea2000800017f */
[----:B-1----:R-:W-:-:S04]  /*19da0*/  LOP3.LUT R6, R6, 0x7f, RZ, 0xc0, !PT ;  /* 0x0000007f06067812 */ /* 0x002fc800078ec0ff */
[----:B------:R-:W-:Y:S01]  /*19db0*/  ISETP.NE.AND P1, PT, R6, RZ, PT ;  /* 0x000000ff0600720c */ /* 0x000fe20003f25270 */
[----:B--2---:R-:W-:-:S12]  /*19dc0*/  @!P0 BRA `(.L_x_687) ;  /* 0x0000006400188947 */ /* 0x004fd80003800000 */
.L_x_834:
[----:B------:R-:W-:Y:S05]  /*19dd0*/  BSYNC B2 ;  /* 0x0000000000027941 */ /* 0x000fea0003800000 */
.L_x_686:
[----:B------:R-:W-:Y:S04]  /*19de0*/  BSSY B2, `(.L_x_688) ;  /* 0x0000009000027945 */ /* 0x000fe80003800000 */
[----:B------:R-:W-:Y:S05]  /*19df0*/  @P1 BRA `(.L_x_689) ;  /* 0x00000000001c1947 */ /* 0x000fea0003800000 */
[----:B------:R-:W2:Y:S01]  /*19e00*/  S2R R6, SR_TID.X ;  /* 0x0000000000067919 */ /* 0x000ea20000002100 */
[----:B0-----:R-:W-:-:S04]  /*19e10*/  IMAD.MOV.U32 R3, RZ, RZ, 0x9000 ;  /* 0x00009000ff037424 */ /* 0x001fc800078e00ff */
[----:B------:R3:W-:Y:S01]  /*19e20*/  SYNCS.ARRIVE.TRANS64 RZ, [R9+URZ+0x2a890], R3 ;  /* 0x02a8900309ff79a7 */ /* 0x0007e2000800003f */
[----:B--2---:R-:W-:-:S04]  /*19e30*/  LOP3.LUT R6, R6, 0x1f, RZ, 0xc0, !PT ;  /* 0x0000001f06067812 */ /* 0x004fc800078ec0ff */
[----:B------:R-:W-:-:S13]  /*19e40*/  ISETP.NE.AND P0, PT, R6, RZ, PT ;  /* 0x000000ff0600720c */ /* 0x000fda0003f05270 */
[----:B---3--:R-:W-:Y:S05]  /*19e50*/  @!P0 BRA `(.L_x_689) ;  /* 0x0000000000048947 */ /* 0x008fea0003800000 */
[----:B------:R-:W-:Y:S01]  /*19e60*/  BPT.TRAP 0x1 ;  /* 0x000000040000795c */ /* 0x000fe20000300000 */
.L_x_689:
[----:B------:R-:W-:Y:S05]  /*19e70*/  BSYNC B2 ;  /* 0x0000000000027941 */ /* 0x000fea0003800000 */
.L_x_688:
[----:B------:R-:W-:Y:S01]  /*19e80*/  IMAD.MOV.U32 R12, RZ, RZ, RZ ;  /* 0x000000ffff0c7224 */ /* 0x000fe200078e00ff */
[----:B------:R-:W-:Y:S01]  /*19e90*/  UIADD3 UR4, UP0, UR36, 0x570, URZ ;  /* 0x0000057024047890 */ /* 0x000fe2000ff1e03f */
[----:B------:R-:W-:Y:S01]  /*19ea0*/  IMAD R6, R2, 0x60, R0 ;  /* 0x0000006002067824 */ /* 0x000fe200078e0200 */
[----:B------:R-:W-:Y:S01]  /*19eb0*/  PLOP3.LUT P0, PT, PT, PT, PT, 0x80, 0x0 ;  /* 0x000000000000781c */ /* 0x000fe20003f0f070 */
[----:B------:R-:W-:Y:S01]  /*19ec0*/  IMAD R7, R26, 0x9000, R22 ;  /* 0x000090001a077824 */ /* 0x000fe200078e0216 */
[----:B------:R-:W-:Y:S01]  /*19ed0*/  R2UR UR10, R12 ;  /* 0x000000000c0a72ca */ /* 0x000fe200000e0000 */
[----:B------:R-:W-:Y:S01]  /*19ee0*/  VIADD R6, R6, 0xffffffa0 ;  /* 0xffffffa006067836 */ /* 0x000fe20000000000 */
[----:B------:R-:W-:Y:S01]  /*19ef0*/  UIADD3.X UR5, URZ, UR37, URZ, UP0, !UPT ;  /* 0x000000253f057290 */ /* 0x000fe200087fe43f */
[----:B0-----:R-:W-:Y:S01]  /*19f00*/  VIADD R3, R9, 0x2a890 ;  /* 0x0002a89009037836 */ /* 0x001fe20000000000 */
[----:B------:R-:W-:Y:S01]  /*19f10*/  UMOV UR6, 0x0 ;  /* 0x0000000000067882 */ /* 0x000fe20000000000 */
[----:B------:R-:W-:Y:S01]  /*19f20*/  VIADD R10, R7, 0x18400 ;  /* 0x00018400070a7836 */ /* 0x000fe20000000000 */
[----:B------:R-:W-:-:S09]  /*19f30*/  UMOV UR7, 0x12f00000 ;  /* 0x12f0000000077882 */ /* 0x000fd20000000000 */
.L_x_690:
[----:B------:R-:W-:-:S13]  /*19f40*/  @P0 ELECT P2, URZ, PT ;  /* 0x00000000003f082f */ /* 0x000fda0003840000 */
[----:B------:R-:W-:Y:S02]  /*19f50*/  @P2 R2UR UR13, R4 ;  /* 0x00000000040d22ca */ /* 0x000fe400000e0000 */
[----:B------:R-:W-:Y:S02]  /*19f60*/  @P2 R2UR UR12, R18 ;  /* 0x00000000120c22ca */ /* 0x000fe400000e0000 */
[----:B------:R-:W-:Y:S02]  /*19f70*/  @P2 R2UR UR11, R6 ;  /* 0x00000000060b22ca */ /* 0x000fe400000e0000 */
[----:B------:R-:W-:Y:S02]  /*19f80*/  @P2 R2UR UR9, R3 ;  /* 0x00000000030922ca */ /* 0x000fe400000e0000 */
[----:B------:R-:W-:Y:S02]  /*19f90*/  @P2 R2UR UR8, R10 ;  /* 0x000000000a0822ca */ /* 0x000fe400000e0000 */
[----:B------:R-:W-:-:S02]  /*19fa0*/  @P2 PLOP3.LUT P0, PT, P2, PT, PT, 0x8, 0x0 ;  /* 0x000000000000281c */ /* 0x000fc4000170e170 */
[----:B------:R-:W-:-:S09]  /*19fb0*/  PLOP3.LUT P2, PT, PT, PT, PT, 0x8, 0x0 ;  /* 0x000000000000781c */ /* 0x000fd20003f4e170 */
[----:B------:R0:W-:Y:S02]  /*19fc0*/  UTMALDG.4D [UR8], [UR4], desc[UR6] ;  /* 0x00000608040075b4 */ /* 0x0001e40008019000 */
[----:B0-----:R-:W-:Y:S05]  /*19fd0*/  @P0 BRA.U.ANY `(.L_x_690) ;  /* 0xfffffffd00d80947 */ /* 0x001fea000393ffff */
[----:B------:R-:W-:Y:S01]  /*19fe0*/  MOV R13, 0x40 ;  /* 0x00000040000d7802 */ /* 0x000fe20000000f00 */
[----:B------:R-:W-:Y:S01]  /*19ff0*/  VIADD R10, R7, 0x1b400 ;  /* 0x0001b400070a7836 */ /* 0x000fe20000000000 */
[----:B------:R-:W-:Y:S01]  /*1a000*/  PLOP3.LUT P0, PT, PT, PT, PT, 0x80, 0x0 ;  /* 0x000000000000781c */ /* 0x000fe20003f0f070 */
[----:B------:R-:W-:Y:S01]  /*1a010*/  UMOV UR6, 0x0 ;  /* 0x0000000000067882 */ /* 0x000fe20000000000 */
[----:B------:R-:W-:Y:S01]  /*1a020*/  R2UR UR10, R13 ;  /* 0x000000000d0a72ca */ /* 0x000fe200000e0000 */
[----:B------:R-:W-:-:S14]  /*1a030*/  UMOV UR7, 0x12f00000 ;  /* 0x12f0000000077882 */ /* 0x000fdc0000000000 */
.L_x_691:
        /* <DEDUP_REMOVED lines=10> */
[----:B------:R-:W-:Y:S01]  /*1a0e0*/  PLOP3.LUT P0, PT, PT, PT, PT, 0x80, 0x0 ;  /* 0x000000000000781c */ /* 0x000fe20003f0f070 */
[----:B------:R-:W-:Y:S01]  /*1a0f0*/  VIADD R7, R7, 0x1e400 ;  /* 0x0001e40007077836 */ /* 0x000fe20000000000 */
[----:B------:R-:W-:Y:S01]  /*1a100*/  UMOV UR6, 0x0 ;  /* 0x0000000000067882 */ /* 0x000fe20000000000 */
[----:B------:R-:W-:Y:S01]  /*1a110*/  UMOV UR7, 0x12f00000 ;  /* 0x12f0000000077882 */ /* 0x000fe20000000000 */
[----:B------:R-:W-:-:S09]  /*1a120*/  UMOV UR10, 0x80 ;  /* 0x00000080000a7882 */ /* 0x000fd20000000000 */
.L_x_692:
        /* <DEDUP_REMOVED lines=10> */
[----:B------:R-:W0:Y:S01]  /*1a1d0*/  SYNCS.PHASECHK.TRANS64.TRYWAIT P0, [R9+URZ+0x2a8c0], R8 ;  /* 0x02a8c008090075a7 */ /* 0x000e22000800017f */
[----:B------:R-:W-:Y:S04]  /*1a1e0*/  BSSY B2, `(.L_x_693) ;  /* 0x0000002000027945 */ /* 0x000fe80003800000 */
[----:B0-----:R-:W-:Y:S05]  /*1a1f0*/  @!P0 BRA `(.L_x_694) ;  /* 0x0000006000208947 */ /* 0x001fea0003800000 */
.L_x_835:
[----:B------:R-:W-:Y:S05]  /*1a200*/  BSYNC B2 ;  /* 0x0000000000027941 */ /* 0x000fea0003800000 */
.L_x_693:
[----:B------:R-:W-:Y:S01]  /*1a210*/  BSSY B2, `(.L_x_695) ;  /* 0x000000b000027945 */ /* 0x000fe20003800000 */
[----:B------:R-:W-:Y:S02]  /*1a220*/  IMAD.MOV.U32 R10, RZ, RZ, 0x0 ;  /* 0x00000000ff0a7424 */ /* 0x000fe400078e00ff */
[----:B------:R-:W-:Y:S01]  /*1a230*/  IMAD.MOV.U32 R11, RZ, RZ, 0x12f00000 ;  /* 0x12f00000ff0b7424 */ /* 0x000fe200078e00ff */
[----:B------:R-:W-:Y:S06]  /*1a240*/  @P1 BRA `(.L_x_696) ;  /* 0x00000000001c1947 */ /* 0x000fec0003800000 */
[----:B------:R-:W2:Y:S01]  /*1a250*/  S2R R7, SR_TID.X ;  /* 0x0000000000077919 */ /* 0x000ea20000002100 */
[----:B------:R-:W-:-:S04]  /*1a260*/  IMAD.MOV.U32 R3, RZ, RZ, 0x6000 ;  /* 0x00006000ff037424 */ /* 0x000fc800078e00ff */
[----:B------:R3:W-:Y:S01]  /*1a270*/  SYNCS.ARRIVE.TRANS64 RZ, [R9+URZ+0x2a8b0], R3 ;  /* 0x02a8b00309ff79a7 */ /* 0x0007e2000800003f */
[----:B--2---:R-:W-:-:S04]  /*1a280*/  LOP3.LUT R7, R7, 0x1f, RZ, 0xc0, !PT ;  /* 0x0000001f07077812 */ /* 0x004fc800078ec0ff */
[----:B------:R-:W-:-:S13]  /*1a290*/  ISETP.NE.AND P0, PT, R7, RZ, PT ;  /* 0x000000ff0700720c */ /* 0x000fda0003f05270 */
[----:B---3--:R-:W-:Y:S05]  /*1a2a0*/  @!P0 BRA `(.L_x_696) ;  /* 0x0000000000048947 */ /* 0x008fea0003800000 */
[----:B------:R-:W-:Y:S01]  /*1a2b0*/  BPT.TRAP 0x1 ;  /* 0x000000040000795c */ /* 0x000fe20000300000 */
.L_x_696:
[----:B------:R-:W-:Y:S05]  /*1a2c0*/  BSYNC B2 ;  /* 0x0000000000027941 */ /* 0x000fea0003800000 */
.L_x_695:
[----:B------:R-:W-:Y:S01]  /*1a2d0*/  R2UR UR10, R12 ;  /* 0x000000000c0a72ca */ /* 0x000fe200000e0000 */
[----:B------:R-:W-:Y:S01]  /*1a2e0*/  IMAD R3, R26, 0x6000, R22 ;  /* 0x000060001a037824 */ /* 0x000fe200078e0216 */
[----:B------:R-:W-:Y:S01]  /*1a2f0*/  R2UR UR6, R10 ;  /* 0x000000000a0672ca */ /* 0x000fe200000e0000 */
[----:B------:R-:W-:Y:S01]  /*1a300*/  UIADD3 UR4, UP0, UR36, 0x670, URZ ;  /* 0x0000067024047890 */ /* 0x000fe2000ff1e03f */
[----:B------:R-:W-:Y:S01]  /*1a310*/  R2UR UR7, R11 ;  /* 0x000000000b0772ca */ /* 0x000fe200000e0000 */
[----:B01----:R-:W-:Y:S01]  /*1a320*/  VIADD R9, R9, 0x2a8b0 ;  /* 0x0002a8b009097836 */ /* 0x003fe20000000000 */
[----:B------:R-:W-:Y:S01]  /*1a330*/  PLOP3.LUT P0, PT, PT, PT, PT, 0x80, 0x0 ;  /* 0x000000000000781c */ /* 0x000fe20003f0f070 */
[----:B------:R-:W-:Y:S01]  /*1a340*/  VIADD R7, R3, 0x400 ;  /* 0x0000040003077836 */ /* 0x000fe20000000000 */
[----:B------:R-:W-:-:S12]  /*1a350*/  UIADD3.X UR5, URZ, UR37, URZ, UP0, !UPT ;  /* 0x000000253f057290 */ /* 0x000fd800087fe43f */
.L_x_697:
        /* <DEDUP_REMOVED lines=10> */
[----:B------:R-:W-:Y:S02]  /*1a400*/  R2UR UR10, R13 ;  /* 0x000000000d0a72ca */ /* 0x000fe400000e0000 */
[----:B------:R-:W-:Y:S02]  /*1a410*/  R2UR UR6, R10 ;  /* 0x000000000a0672ca */ /* 0x000fe400000e0000 */
[----:B------:R-:W-:Y:S02]  /*1a420*/  R2UR UR7, R11 ;  /* 0x000000000b0772ca */ /* 0x000fe400000e0000 */
[----:B------:R-:W-:Y:S02]  /*1a430*/  PLOP3.LUT P0, PT, PT, PT, PT, 0x80, 0x0 ;  /* 0x000000000000781c */ /* 0x000fe40003f0f070 */
[----:B------:R-:W-:-:S11]  /*1a440*/  IADD3 R3, R3, 0x3400, RZ ;  /* 0x0000340003037810 */ /* 0x000fd60007ffe0ff */
.L_x_698:
        /* <DEDUP_REMOVED lines=9> */
[----:B-1----:R-:W-:Y:S05]  /*1a4e0*/  @P0 BRA.U.ANY `(.L_x_698) ;  /* 0xfffffffd00d80947 */ /* 0x002fea000393ffff */
.L_x_685:
[----:B------:R-:W-:Y:S05]  /*1a4f0*/  BSYNC B1 ;  /* 0x0000000000017941 */ /* 0x000fea0003800000 */
.L_x_684:
[----:B------:R-:W-:Y:S01]  /*1a500*/  VIADD R7, R2, 0xfffffffe ;  /* 0xfffffffe02077836 */ /* 0x000fe20000000000 */
[----:B------:R-:W-:Y:S01]  /*1a510*/  PLOP3.LUT P0, PT, PT, PT, PT, 0x8, 0x0 ;  /* 0x000000000000781c */ /* 0x000fe20003f0e170 */
[----:B------:R-:W-:-:S03]  /*1a520*/  VIADD R26, R26, 0x1 ;  /* 0x000000011a1a7836 */ /* 0x000fc60000000000 */
[----:B------:R-:W-:Y:S02]  /*1a530*/  ISETP.GE.AND P2, PT, R7, R5, PT ;  /* 0x000000050700720c */ /* 0x000fe40003f46270 */
[----:B------:R-:W-:-:S04]  /*1a540*/  ISETP.NE.AND P1, PT, R26, 0x2, PT ;  /* 0x000000021a00780c */ /* 0x000fc80003f25270 */
[----:B------:R-:W-:Y:S02]  /*1a550*/  SEL R2, RZ, 0x1, P1 ;  /* 0x00000001ff027807 */ /* 0x000fe40000800000 */
[----:B------:R-:W-:Y:S02]  /*1a560*/  SEL R26, R26, RZ, P1 ;  /* 0x000000ff1a1a7207 */ /* 0x000fe40000800000 */
[----:B------:R-:W-:-:S03]  /*1a570*/  LOP3.LUT R31, R31, R2, RZ, 0x3c, !PT ;  /* 0x000000021f1f7212 */ /* 0x000fc600078e3cff */
[----:B------:R-:W-:Y:S05]  /*1a580*/  @!P2 BRA `(.L_x_678) ;  /* 0x000000080014a947 */ /* 0x000fea0003800000 */
.L_x_714:
[----:B------:R-:W-:Y:S05]  /*1a590*/  YIELD ;  /* 0x0000000000007946 */ /* 0x000fea0003800000 */
        /* <DEDUP_REMOVED lines=10> */
.L_x_836:
[----:B------:R-:W-:Y:S05]  /*1a640*/  BSYNC B2 ;  /* 0x0000000000027941 */ /* 0x000fea0003800000 */
.L_x_701:
[----:B------:R-:W-:Y:S04]  /*1a650*/  BSSY B2, `(.L_x_703) ;  /* 0x0000009000027945 */ /* 0x000fe80003800000 */
[----:B------:R-:W-:Y:S05]  /*1a660*/  @P2 BRA `(.L_x_704) ;  /* 0x00000000001c2947 */ /* 0x000fea0003800000 */
[----:B0-----:R-:W0:Y:S01]  /*1a670*/  S2R R3, SR_TID.X ;  /* 0x0000000000037919 */ /* 0x001e220000002100 */
[----:B------:R-:W-:-:S04]  /*1a680*/  IMAD.MOV.U32 R2, RZ, RZ, 0x9000 ;  /* 0x00009000ff027424 */ /* 0x000fc800078e00ff */
[----:B------:R2:W-:Y:S01]  /*1a690*/  SYNCS.ARRIVE.TRANS64 RZ, [R6+URZ+0x2a890], R2 ;  /* 0x02a8900206ff79a7 */ /* 0x0005e2000800003f */
[----:B0-----:R-:W-:-:S04]  /*1a6a0*/  LOP3.LUT R3, R3, 0x1f, RZ, 0xc0, !PT ;  /* 0x0000001f03037812 */ /* 0x001fc800078ec0ff */
[----:B------:R-:W-:-:S13]  /*1a6b0*/  ISETP.NE.AND P1, PT, R3, RZ, PT ;  /* 0x000000ff0300720c */ /* 0x000fda0003f25270 */
[----:B--2---:R-:W-:Y:S05]  /*1a6c0*/  @!P1 BRA `(.L_x_704) ;  /* 0x0000000000049947 */ /* 0x004fea0003800000 */
[----:B------:R-:W-:Y:S01]  /*1a6d0*/  BPT.TRAP 0x1 ;  /* 0x000000040000795c */ /* 0x000fe20000300000 */
.L_x_704:
[----:B------:R-:W-:Y:S05]  /*1a6e0*/  BSYNC B2 ;  /* 0x0000000000027941 */ /* 0x000fea0003800000 */
.L_x_703:
[----:B------:R-:W-:Y:S01]  /*1a6f0*/  IMAD.MOV.U32 R11, RZ, RZ, RZ ;  /* 0x000000ffff0b7224 */ /* 0x000fe200078e00ff */
[----:B------:R-:W-:Y:S01]  /*1a700*/  UIADD3 UR4, UP0, UR36, 0x570, URZ ;  /* 0x0000057024047890 */ /* 0x000fe2000ff1e03f */
[----:B0-----:R-:W-:Y:S01]  /*1a710*/  IMAD R3, R26, 0x9000, R22 ;  /* 0x000090001a037824 */ /* 0x001fe200078e0216 */
[----:B------:R-:W-:Y:S01]  /*1a720*/  PLOP3.LUT P1, PT, PT, PT, PT, 0x80, 0x0 ;  /* 0x000000000000781c */ /* 0x000fe20003f2f070 */
[----:B------:R-:W-:Y:S01]  /*1a730*/  IMAD R8, R7, 0x60, R0 ;  /* 0x0000006007087824 */ /* 0x000fe200078e0200 */
[----:B------:R-:W-:Y:S01]  /*1a740*/  R2UR UR10, R11 ;  /* 0x000000000b0a72ca */ /* 0x000fe200000e0000 */
[----:B------:R-:W-:Y:S01]  /*1a750*/  VIADD R2, R6, 0x2a890 ;  /* 0x0002a89006027836 */ /* 0x000fe20000000000 */
[----:B------:R-:W-:Y:S01]  /*1a760*/  UIADD3.X UR5, URZ, UR37, URZ, UP0, !UPT ;  /* 0x000000253f057290 */ /* 0x000fe200087fe43f */
[----:B------:R-:W-:Y:S01]  /*1a770*/  VIADD R10, R3, 0x18400 ;  /* 0x00018400030a7836 */ /* 0x000fe20000000000 */
[----:B------:R-:W-:Y:S01]  /*1a780*/  UMOV UR6, 0x0 ;  /* 0x0000000000067882 */ /* 0x000fe20000000000 */
[----:B------:R-:W-:-:S10]  /*1a790*/  UMOV UR7, 0x12f00000 ;  /* 0x12f0000000077882 */ /* 0x000fd40000000000 */
.L_x_705:
        /* <DEDUP_REMOVED lines=16> */
.L_x_706:
        /* <DEDUP_REMOVED lines=15> */
.L_x_707:
        /* <DEDUP_REMOVED lines=13> */
.L_x_837:
[----:B------:R-:W-:Y:S05]  /*1aa60*/  BSYNC B2 ;  /* 0x0000000000027941 */ /* 0x000fea0003800000 */
.L_x_708:
[----:B------:R-:W-:Y:S01]  /*1aa70*/  BSSY B2, `(.L_x_710) ;  /* 0x000000b000027945 */ /* 0x000fe20003800000 */
[----:B------:R-:W-:Y:S02]  /*1aa80*/  IMAD.MOV.U32 R2, RZ, RZ, 0x0 ;  /* 0x00000000ff027424 */ /* 0x000fe400078e00ff */
[----:B------:R-:W-:Y:S01]  /*1aa90*/  IMAD.MOV.U32 R3, RZ, RZ, 0x12f00000 ;  /* 0x12f00000ff037424 */ /* 0x000fe200078e00ff */
[----:B------:R-:W-:Y:S06]  /*1aaa0*/  @P2 BRA `(.L_x_711) ;  /* 0x00000000001c2947 */ /* 0x000fec0003800000 */
[----:B------:R-:W2:Y:S01]  /*1aab0*/  S2R R10, SR_TID.X ;  /* 0x00000000000a7919 */ /* 0x000ea20000002100 */
[----:B01----:R-:W-:-:S04]  /*1aac0*/  IMAD.MOV.U32 R9, RZ, RZ, 0x6000 ;  /* 0x00006000ff097424 */ /* 0x003fc800078e00ff */
[----:B------:R3:W-:Y:S01]  /*1aad0*/  SYNCS.ARRIVE.TRANS64 RZ, [R6+URZ+0x2a8b0], R9 ;  /* 0x02a8b00906ff79a7 */ /* 0x0007e2000800003f */
[----:B--2---:R-:W-:-:S04]  /*1aae0*/  LOP3.LUT R10, R10, 0x1f, RZ, 0xc0, !PT ;  /* 0x0000001f0a0a7812 */ /* 0x004fc800078ec0ff */
[----:B------:R-:W-:-:S13]  /*1aaf0*/  ISETP.NE.AND P1, PT, R10, RZ, PT ;  /* 0x000000ff0a00720c */ /* 0x000fda0003f25270 */
[----:B---3--:R-:W-:Y:S05]  /*1ab00*/  @!P1 BRA `(.L_x_711) ;  /* 0x0000000000049947 */ /* 0x008fea0003800000 */
[----:B------:R-:W-:Y:S01]  /*1ab10*/  BPT.TRAP 0x1 ;  /* 0x000000040000795c */ /* 0x000fe20000300000 */
.L_x_711:
[----:B------:R-:W-:Y:S05]  /*1ab20*/  BSYNC B2 ;  /* 0x0000000000027941 */ /* 0x000fea0003800000 */
.L_x_710:
[----:B------:R-:W-:Y:S01]  /*1ab30*/  R2UR UR10, R11 ;  /* 0x000000000b0a72ca */ /* 0x000fe200000e0000 */
[----:B01----:R-:W-:Y:S01]  /*1ab40*/  IMAD R9, R26, 0x6000, R22 ;  /* 0x000060001a097824 */ /* 0x003fe200078e0216 */
[----:B------:R-:W-:Y:S01]  /*1ab50*/  R2UR UR6, R2 ;  /* 0x00000000020672ca */ /* 0x000fe200000e0000 */
[----:B------:R-:W-:Y:S01]  /*1ab60*/  UIADD3 UR4, UP0, UR36, 0x670, URZ ;  /* 0x0000067024047890 */ /* 0x000fe2000ff1e03f */
[----:B------:R-:W-:Y:S01]  /*1ab70*/  R2UR UR7, R3 ;  /* 0x00000000030772ca */ /* 0x000fe200000e0000 */
[----:B------:R-:W-:Y:S01]  /*1ab80*/  VIADD R6, R6, 0x2a8b0 ;  /* 0x0002a8b006067836 */ /* 0x000fe20000000000 */
[----:B------:R-:W-:Y:S01]  /*1ab90*/  PLOP3.LUT P1, PT, PT, PT, PT, 0x80, 0x0 ;  /* 0x000000000000781c */ /* 0x000fe20003f2f070 */
[----:B------:R-:W-:Y:S01]  /*1aba0*/  VIADD R10, R9, 0x400 ;  /* 0x00000400090a7836 */ /* 0x000fe20000000000 */
[----:B------:R-:W-:-:S12]  /*1abb0*/  UIADD3.X UR5, URZ, UR37, URZ, UP0, !UPT ;  /* 0x000000253f057290 */ /* 0x000fd800087fe43f */
.L_x_712:
        /* <DEDUP_REMOVED lines=15> */
.L_x_713:
        /* <DEDUP_REMOVED lines=10> */
.L_x_700:
[----:B------:R-:W-:Y:S05]  /*1ad50*/  BSYNC B1 ;  /* 0x0000000000017941 */ /* 0x000fea0003800000 */
.L_x_699:
[C---:B------:R-:W-:Y:S01]  /*1ad60*/  ISETP.GT.AND P2, PT, R7.reuse, R5, PT ;  /* 0x000000050700720c */ /* 0x040fe20003f44270 */
[----:B------:R-:W-:Y:S02]  /*1ad70*/  VIADD R26, R26, 0x1 ;  /* 0x000000011a1a7836 */ /* 0x000fe40000000000 */
[----:B------:R-:W-:-:S03]  /*1ad80*/  VIADD R7, R7, 0xffffffff ;  /* 0xffffffff07077836 */ /* 0x000fc60000000000 */
[----:B------:R-:W-:-:S04]  /*1ad90*/  ISETP.NE.AND P1, PT, R26, 0x2, PT ;  /* 0x000000021a00780c */ /* 0x000fc80003f25270 */
[----:B------:R-:W-:Y:S02]  /*1ada0*/  SEL R2, RZ, 0x1, P1 ;  /* 0x00000001ff027807 */ /* 0x000fe40000800000 */
[----:B------:R-:W-:Y:S02]  /*1adb0*/  SEL R26, R26, RZ, P1 ;  /* 0x000000ff1a1a7207 */ /* 0x000fe40000800000 */
[----:B------:R-:W-:Y:S01]  /*1adc0*/  LOP3.LUT R31, R31, R2, RZ, 0x3c, !PT ;  /* 0x000000021f1f7212 */ /* 0x000fe200078e3cff */
[----:B------:R-:W-:Y:S06]  /*1add0*/  @P2 BRA `(.L_x_714) ;  /* 0xfffffff400ec2947 */ /* 0x000fec000383ffff */
.L_x_678:
[----:B------:R-:W-:Y:S05]  /*1ade0*/  BSYNC B0 ;  /* 0x0000000000007941 */ /* 0x000fea0003800000 */
.L_x_677:
[----:B------:R-:W2:Y:S01]  /*1adf0*/  LDL R30, [R1] ;  /* 0x00000000011e7983 */ /* 0x000ea20000100800 */
[----:B------:R-:W-:Y:S05]  /*1ae00*/  @!P0 WARPSYNC.ALL ;  /* 0x0000000000008948 */ /* 0x000fea0003800000 */
[----:B------:R-:W-:Y:S06]  /*1ae10*/  @!P0 BAR.SYNC.DEFER_BLOCKING 0xc, 0x180 ;  /* 0x0306000000008b1d */ /* 0x000fec0000010000 */
[----:B------:R-:W-:Y:S01]  /*1ae20*/  BSSY B7, `(.L_x_715) ;  /* 0x000036f000077945 */ /* 0x000fe20003800000 */
[----:B--2---:R-:W-:-:S13]  /*1ae30*/  ISETP.GT.AND P0, PT, R30, RZ, PT ;  /* 0x000000ff1e00720c */ /* 0x004fda0003f04270 */
[----:B------:R-:W-:Y:S05]  /*1ae40*/  @P0 BRA `(.L_x_716) ;  /* 0x0000000000440947 */ /* 0x000fea0003800000 */
[----:B------:R-:W1:Y:S02]  /*1ae50*/  S2R R2, SR_TID.X ;  /* 0x0000000000027919 */ /* 0x000e640000002100 */
        /* <DEDUP_REMOVED lines=14> */
[----:B0-----:R-:W-:Y:S01]  /*1af40*/  IADD3 R16, R0, UR38, R7 ;  /* 0x0000002600107c10 */ /* 0x001fe2000fffe007 */
[----:B------:R-:W-:Y:S06]  /*1af50*/  BRA `(.L_x_717) ;  /* 0x00000034006c7947 */ /* 0x000fec0003800000 */
.L_x_716:
        /* <DEDUP_REMOVED lines=8> */
[----:B------:R-:W-:Y:S01]  /*1afe0*/  IMAD.U32 R4, RZ, RZ, UR6 ;  /* 0x00000006ff047e24 */ /* 0x000fe2000f8e00ff */
[----:B------:R-:W-:Y:S01]  /*1aff0*/  MOV R10, UR4 ;  /* 0x00000004000a7c02 */ /* 0x000fe20008000f00 */
[----:B0-----:R-:W0:Y:S01]  /*1b000*/  LDC.64 R2, c[0x4][R2] ;  /* 0x0100000002027b82 */ /* 0x001e220000000a00 */
[----:B------:R-:W-:Y:S02]  /*1b010*/  IMAD.U32 R5, RZ, RZ, UR7 ;  /* 0x00000007ff057e24 */ /* 0x000fe4000f8e00ff */
[----:B------:R-:W-:Y:S02]  /*1b020*/  IMAD.U32 R6, RZ, RZ, UR8 ;  /* 0x00000008ff067e24 */ /* 0x000fe4000f8e00ff */
[----:B------:R-:W-:-:S02]  /*1b030*/  IMAD.U32 R7, RZ, RZ, UR9 ;  /* 0x00000009ff077e24 */ /* 0x000fc4000f8e00ff */
[----:B------:R-:W-:Y:S02]  /*1b040*/  IMAD.U32 R11, RZ, RZ, UR5 ;  /* 0x00000005ff0b7e24 */ /* 0x000fe4000f8e00ff */
[----:B------:R-:W-:Y:S02]  /*1b050*/  IMAD.MOV.U32 R8, RZ, RZ, 0x70 ;  /* 0x00000070ff087424 */ /* 0x000fe400078e00ff */
[----:B------:R-:W-:Y:S02]  /*1b060*/  IMAD.MOV.U32 R12, RZ, RZ, 0x1 ;  /* 0x00000001ff0c7424 */ /* 0x000fe400078e00ff */
[----:B------:R-:W-:-:S07]  /*1b070*/  IMAD.MOV.U32 R13, RZ, RZ, RZ ;  /* 0x000000ffff0d7224 */ /* 0x000fce00078e00ff */
[----:B------:R-:W-:-:S07]  /*1b080*/  LEPC R20, `(.L_x_719) ;  /* 0x000000001014794e */ /* 0x000fce0000000000 */
[----:B0-----:R-:W-:Y:S05]  /*1b090*/  CALL.ABS.NOINC R2 ;  /* 0x0000000002007343 */ /* 0x001fea0003c00000 */
.L_x_719:
[----:B------:R-:W-:Y:S05]  /*1b0a0*/  BSYNC B6 ;  /* 0x0000000000067941 */ /* 0x000fea0003800000 */
.L_x_718:
        /* <DEDUP_REMOVED lines=8> */
[----:B0-----:R0:W1:Y:S01]  /*1b130*/  LDC.64 R2, c[0x4][R27] ;  /* 0x010000001b027b82 */ /* 0x0010620000000a00 */
[----:B------:R-:W-:Y:S01]  /*1b140*/  IMAD.U32 R4, RZ, RZ, UR6 ;  /* 0x00000006ff047e24 */ /* 0x000fe2000f8e00ff */
[----:B------:R-:W-:Y:S01]  /*1b150*/  MOV R6, UR8 ;  /* 0x0000000800067c02 */ /* 0x000fe20008000f00 */
[----:B------:R-:W-:Y:S02]  /*1b160*/  IMAD.U32 R5, RZ, RZ, UR7 ;  /* 0x00000007ff057e24 */ /* 0x000fe4000f8e00ff */
[----:B------:R-:W-:Y:S02]  /*1b170*/  IMAD.U32 R7, RZ, RZ, UR9 ;  /* 0x00000009ff077e24 */ /* 0x000fe4000f8e00ff */
[----:B------:R-:W-:-:S02]  /*1b180*/  IMAD.U32 R10, RZ, RZ, UR4 ;  /* 0x00000004ff0a7e24 */ /* 0x000fc4000f8e00ff */
[----:B------:R-:W-:Y:S02]  /*1b190*/  IMAD.U32 R11, RZ, RZ, UR5 ;  /* 0x00000005ff0b7e24 */ /* 0x000fe4000f8e00ff */
[----:B------:R-:W-:Y:S02]  /*1b1a0*/  IMAD.MOV.U32 R8, RZ, RZ, 0x70 ;  /* 0x00000070ff087424 */ /* 0x000fe400078e00ff */
[----:B------:R-:W-:Y:S02]  /*1b1b0*/  IMAD.MOV.U32 R12, RZ, RZ, 0x1 ;  /* 0x00000001ff0c7424 */ /* 0x000fe400078e00ff */
[----:B0-----:R-:W-:-:S07]  /*1b1c0*/  IMAD.MOV.U32 R13, RZ, RZ, RZ ;  /* 0x000000ffff0d7224 */ /* 0x001fce00078e00ff */
[----:B------:R-:W-:-:S07]  /*1b1d0*/  LEPC R20, `(.L_x_722) ;  /* 0x000000001014794e */ /* 0x000fce0000000000 */
[----:B-1----:R-:W-:Y:S05]  /*1b1e0*/  CALL.ABS.NOINC R2 ;  /* 0x0000000002007343 */ /* 0x002fea0003c00000 */
.L_x_722:
[----:B------:R0:W1:Y:S01]  /*1b1f0*/  LDC.64 R2, c[0x4][R27] ;  /* 0x010000001b027b82 */ /* 0x0000620000000a00 */
[----:B------:R-:W-:Y:S01]  /*1b200*/  ULDC.64 UR4, c[0x4][0x90] ;  /* 0x0100240000047ab9 */ /* 0x000fe20000000a00 */
[----:B------:R-:W-:Y:S01]  /*1b210*/  ULDC.64 UR6, c[0x4][0x98] ;  /* 0x0100260000067ab9 */ /* 0x000fe20000000a00 */
[----:B------:R-:W-:Y:S01]  /*1b220*/  ULDC.64 UR8, c[0x4][0x18] ;  /* 0x0100060000087ab9 */ /* 0x000fe20000000a00 */
        /* <DEDUP_REMOVED lines=11> */
.L_x_721:
[----:B------:R-:W-:Y:S05]  /*1b2e0*/  BSYNC B6 ;  /* 0x0000000000067941 */ /* 0x000fea0003800000 */
.L_x_720:
[----:B------:R-:W2:Y:S01]  /*1b2f0*/  LDL R20, [R1+0x24] ;  /* 0x0000240001147983 */ /* 0x000ea20000100800 */
[----:B------:R-:W-:Y:S01]  /*1b300*/  ULDC.64 UR4, c[0x0][0x9f8] ;  /* 0x00027e0000047ab9 */ /* 0x000fe20000000a00 */
[----:B------:R-:W1:Y:S01]  /*1b310*/  LDC R0, c[0x0][0x430] ;  /* 0x00010c00ff007b82 */ /* 0x000e620000000800 */
[----:B------:R-:W-:Y:S01]  /*1b320*/  ISETP.NE.U32.AND P0, PT, RZ, UR4, PT ;  /* 0x00000004ff007c0c */ /* 0x000fe2000bf05070 */
[----:B------:R-:W3:Y:S03]  /*1b330*/  LDL R2, [R1+0x4] ;  /* 0x0000040001027983 */ /* 0x000ee60000100800 */
[----:B------:R-:W-:Y:S01]  /*1b340*/  ISETP.NE.AND.EX P0, PT, RZ, UR5, PT, P0 ;  /* 0x00000005ff007c0c */ /* 0x000fe2000bf05300 */
[----:B------:R-:W4:-:S12]  /*1b350*/  S2R R21, SR_TID.X ;  /* 0x0000000000157919 */ /* 0x000f180000002100 */
[----:B------:R-:W-:Y:S01]  /*1b360*/  @P0 IADD3 R24, P1, R24, UR4, RZ ;  /* 0x0000000418180c10 */ /* 0x000fe2000ff3e0ff */
[----:B------:R-:W0:Y:S01]  /*1b370*/  S2R R34, SR_TID.X ;  /* 0x0000000000227919 */ /* 0x000e220000002100 */
[----:B------:R-:W-:Y:S02]  /*1b380*/  ULDC UR4, c[0x0][0x320] ;  /* 0x0000c80000047ab9 */ /* 0x000fe40000000800 */
[----:B------:R-:W-:-:S05]  /*1b390*/  @P0 IADD3.X R25, R25, UR5, RZ, P1, !PT ;  /* 0x0000000519190c10 */ /* 0x000fca0008ffe4ff */
[----:B------:R-:W3:Y:S01]  /*1b3a0*/  @P0 LDG.E R33, desc[UR60][R24.64] ;  /* 0x0000003c18210981 */ /* 0x000ee2000c1e1900 */
[----:B-1----:R-:W-:Y:S02]  /*1b3b0*/  ISETP.NE.AND P1, PT, R0, 0x1, PT ;  /* 0x000000010000780c */ /* 0x002fe40003f25270 */
[----:B----4-:R-:W-:-:S11]  /*1b3c0*/  LOP3.LUT R21, R21, 0x7f, RZ, 0xc0, !PT ;  /* 0x0000007f15157812 */ /* 0x010fd600078ec0ff */
[----:B------:R-:W1:Y:S01]  /*1b3d0*/  @P1 LDC R7, c[0x0][0x434] ;  /* 0x00010d00ff071b82 */ /* 0x000e620000000800 */
[----:B------:R-:W-:-:S07]  /*1b3e0*/  SHF.R.U32.HI R21, RZ, 0x3, R21 ;  /* 0x00000003ff157819 */ /* 0x000fce0000011615 */
[----:B------:R-:W4:Y:S01]  /*1b3f0*/  @P1 LDC R5, c[0x0][0x438] ;  /* 0x00010e00ff051b82 */ /* 0x000f220000000800 */
[----:B0-----:R-:W-:-:S04]  /*1b400*/  SHF.L.U32 R34, R34, 0x4, RZ ;  /* 0x0000000422227819 */ /* 0x001fc800000006ff */
[----:B------:R-:W-:Y:S02]  /*1b410*/  LOP3.LUT R34, R21, 0x70, R34, 0xf8, !PT ;  /* 0x0000007015227812 */ /* 0x000fe400078ef822 */
[----:B------:R-:W0:Y:S02]  /*1b420*/  S2R R21, SR_TID.X ;  /* 0x0000000000157919 */ /* 0x000e240000002100 */
[----:B0-----:R-:W-:-:S05]  /*1b430*/  IMAD.SHL.U32 R21, R21, 0x8, RZ ;  /* 0x0000000815157824 */ /* 0x001fca00078e00ff */
[----:B------:R-:W-:Y:S02]  /*1b440*/  LOP3.LUT R21, R21, 0x38, RZ, 0xc0, !PT ;  /* 0x0000003815157812 */ /* 0x000fe400078ec0ff */
[----:B------:R-:W-:Y:S01]  /*1b450*/  LOP3.LUT R23, R23, 0xfffffff7, RZ, 0xc0, !PT ;  /* 0xfffffff717177812 */ /* 0x000fe200078ec0ff */
[----:B------:R-:W-:Y:S01]  /*1b460*/  UMOV UR5, 0xffffffff ;  /* 0xffffffff00057882 */ /* 0x000fe20000000000 */
[----:B--2---:R-:W-:-:S04]  /*1b470*/  VIADD R27, R20, 0xffffffff ;  /* 0xffffffff141b7836 */ /* 0x004fc80000000000 */
[----:B------:R-:W-:-:S05]  /*1b480*/  IMAD R6, R27, 0x60, R34 ;  /* 0x000000601b067824 */ /* 0x000fca00078e0222 */
[----:B------:R-:W-:-:S04]  /*1b490*/  ISETP.GE.AND P0, PT, R6, R30, PT ;  /* 0x0000001e0600720c */ /* 0x000fc80003f06270 */
[----:B------:R-:W-:Y:S01]  /*1b4a0*/  ISETP.GT.U32.OR P0, PT, R34, 0x5f, P0 ;  /* 0x0000005f2200780c */ /* 0x000fe20000704470 */
[----:B---3--:R-:W-:-:S04]  /*1b4b0*/  IMAD.IADD R6, R6, 0x1, R2 ;  /* 0x0000000106067824 */ /* 0x008fc800078e0202 */
[----:B-1----:R-:W-:-:S08]  /*1b4c0*/  @P1 IMAD.HI.U32 R7, R6, R7, RZ ;  /* 0x0000000706071227 */ /* 0x002fd000078e00ff */
[----:B------:R-:W0:Y:S01]  /*1b4d0*/  @!P0 LDC.64 R2, c[0x0][0x428] ;  /* 0x00010a00ff028b82 */ /* 0x000e220000000a00 */
[----:B------:R-:W-:Y:S01]  /*1b4e0*/  IMAD.MOV.U32 R4, RZ, RZ, R6 ;  /* 0x000000ffff047224 */ /* 0x000fe200078e0006 */
[----:B----4-:R-:W-:Y:S02]  /*1b4f0*/  @P1 SHF.R.U32.HI R4, RZ, R5, R7 ;  /* 0x00000005ff041219 */ /* 0x010fe40000011607 */
[----:B------:R-:W-:-:S03]  /*1b500*/  LOP3.LUT R20, R21, 0x40, RZ, 0xfc, !PT ;  /* 0x0000004015147812 */ /* 0x000fc600078efcff */
[----:B------:R-:W-:Y:S01]  /*1b510*/  IMAD.MOV R5, RZ, RZ, -R4 ;  /* 0x000000ffff057224 */ /* 0x000fe200078e0a04 */
[----:B------:R-:W-:Y:S02]  /*1b520*/  ISETP.GE.AND P2, PT, R20, UR4, PT ;  /* 0x0000000414007c0c */ /* 0x000fe4000bf46270 */
[----:B------:R-:W-:Y:S01]  /*1b530*/  SHF.R.S32.HI R8, RZ, 0x1f, R33 ;  /* 0x0000001fff087819 */ /* 0x000fe20000011421 */
[----:B------:R-:W-:Y:S01]  /*1b540*/  IMAD R0, R0, R5, R6 ;  /* 0x0000000500007224 */ /* 0x000fe200078e0206 */
[----:B------:R-:W-:Y:S02]  /*1b550*/  @!P0 SHF.R.S32.HI R5, RZ, 0x1f, R4 ;  /* 0x0000001fff058819 */ /* 0x000fe40000011404 */
[----:B------:R-:W-:Y:S02]  /*1b560*/  SEL R30, RZ, 0xffffffff, P2 ;  /* 0xffffffffff1e7807 */ /* 0x000fe40001000000 */
[----:B------:R-:W-:Y:S01]  /*1b570*/  ISETP.GE.AND P1, PT, R21, UR4, PT ;  /* 0x0000000415007c0c */ /* 0x000fe2000bf26270 */
[----:B------:R-:W-:-:S02]  /*1b580*/  ULDC UR4, c[0x0][0x2f4] ;  /* 0x0000bd0000047ab9 */ /* 0x000fc40000000800 */
[----:B------:R-:W-:Y:S02]  /*1b590*/  IMAD.SHL.U32 R30, R30, 0x2, RZ ;  /* 0x000000021e1e7824 */ /* 0x000fe400078e00ff */
[-C--:B0-----:R-:W-:Y:S02]  /*1b5a0*/  @!P0 IMAD R6, R8, R2.reuse, RZ ;  /* 0x0000000208068224 */ /* 0x081fe400078e02ff */
[----:B------:R-:W-:Y:S01]  /*1b5b0*/  @!P0 IMAD.WIDE.U32 R4, R33, R2, R4 ;  /* 0x0000000221048225 */ /* 0x000fe200078e0004 */
[----:B------:R-:W-:-:S03]  /*1b5c0*/  SEL R2, RZ, 0x1, P1 ;  /* 0x00000001ff027807 */ /* 0x000fc60000800000 */
[----:B------:R-:W-:Y:S01]  /*1b5d0*/  @!P0 IMAD R6, R33, R3, R6 ;  /* 0x0000000321068224 */ /* 0x000fe200078e0206 */
[----:B------:R-:W-:Y:S02]  /*1b5e0*/  LOP3.LUT R30, R30, 0x2, R2, 0xe2, !PT ;  /* 0x000000021e1e7812 */ /* 0x000fe400078ee202 */
[----:B------:R-:W0:Y:S01]  /*1b5f0*/  @!P0 LDC.64 R2, c[0x0][0x418] ;  /* 0x00010600ff028b82 */ /* 0x000e220000000a00 */
[----:B------:R-:W-:Y:S02]  /*1b600*/  @!P0 IMAD.IADD R6, R5, 0x1, R6 ;  /* 0x0000000105068824 */ /* 0x000fe400078e0206 */
[----:B------:R-:W-:Y:S01]  /*1b610*/  IMAD.U32 R5, RZ, RZ, UR39 ;  /* 0x00000027ff057e24 */ /* 0x000fe2000f8e00ff */
[----:B0-----:R-:W-:-:S04]  /*1b620*/  @!P0 LEA R2, P1, R4, R2, 0x2 ;  /* 0x0000000204028211 */ /* 0x001fc800078210ff */
[----:B------:R-:W-:Y:S02]  /*1b630*/  @!P0 LEA.HI.X R3, R4, R3, R6, 0x2, P1 ;  /* 0x0000000304038211 */ /* 0x000fe400008f1406 */
[----:B------:R-:W-:-:S06]  /*1b640*/  MOV R4, RZ ;  /* 0x000000ff00047202 */ /* 0x000fcc0000000f00 */
[----:B------:R0:W5:Y:S01]  /*1b650*/  @!P0 LDG.E R4, desc[UR60][R2.64] ;  /* 0x0000003c02048981 */ /* 0x000162000c1e1900 */
[----:B------:R-:W-:Y:S02]  /*1b660*/  ISETP.GT.U32.AND P0, PT, R34, 0x5f, PT ;  /* 0x0000005f2200780c */ /* 0x000fe40003f04070 */
[----:B------:R-:W-:Y:S02]  /*1b670*/  ISETP.NE.AND P3, PT, R5, 0x3, PT ;  /* 0x000000030500780c */ /* 0x000fe40003f65270 */
[----:B------:R-:W-:-:S09]  /*1b680*/  ISETP.GE.AND P2, PT, R21, UR4, PT ;  /* 0x0000000415007c0c */ /* 0x000fd2000bf46270 */
[----:B------:R-:W-:-:S04]  /*1b690*/  @P0 LOP3.LUT R23, R23, 0x8, RZ, 0xfc, !PT ;  /* 0x0000000817170812 */ /* 0x000fc800078efcff */
[----:B------:R-:W-:-:S04]  /*1b6a0*/  LOP3.LUT R23, R23, 0xffffffef, RZ, 0xc0, !PT ;  /* 0xffffffef17177812 */ /* 0x000fc800078ec0ff */
[----:B------:R-:W-:Y:S01]  /*1b6b0*/  @P3 LOP3.LUT R23, R23, 0x10, RZ, 0xfc, !PT ;  /* 0x0000001017173812 */ /* 0x000fe200078efcff */
[----:B------:R1:W-:Y:S03]  /*1b6c0*/  STL [R1+0x8], R8 ;  /* 0x0000080801007387 */ /* 0x0003e60000100800 */
[----:B------:R-:W-:Y:S02]  /*1b6d0*/  LOP3.LUT R23, R23, 0xfffffffb, RZ, 0xc0, !PT ;  /* 0xfffffffb17177812 */ /* 0x000fe400078ec0ff */
[----:B------:R-:W-:Y:S02]  /*1b6e0*/  ISETP.GE.AND P1, PT, R20, UR4, PT ;  /* 0x0000000414007c0c */ /* 0x000fe4000bf26270 */
[----:B------:R-:W-:Y:S02]  /*1b6f0*/  @P2 LOP3.LUT R23, R23, 0x4, RZ, 0xfc, !PT ;  /* 0x0000000417172812 */ /* 0x000fe400078efcff */
[----:B-1----:R-:W-:-:S02]  /*1b700*/  LOP3.LUT R8, R21, 0x80, RZ, 0xfc, !PT ;  /* 0x0000008015087812 */ /* 0x002fc400078efcff */
[----:B------:R-:W-:Y:S02]  /*1b710*/  LOP3.LUT R23, R23, 0xfffffffe, RZ, 0xc0, !PT ;  /* 0xfffffffe17177812 */ /* 0x000fe400078ec0ff */
[----:B------:R-:W-:Y:S02]  /*1b720*/  ISETP.GE.AND P0, PT, R8, UR4, PT ;  /* 0x0000000408007c0c */ /* 0x000fe4000bf06270 */
[----:B------:R-:W-:-:S04]  /*1b730*/  LOP3.LUT R23, R23, 0xfffffffd, RZ, 0xc0, !PT ;  /* 0xfffffffd17177812 */ /* 0x000fc800078ec0ff */
[----:B------:R-:W-:-:S07]  /*1b740*/  @P1 LOP3.LUT R23, R23, 0x2, RZ, 0xfc, !PT ;  /* 0x0000000217171812 */ /* 0x000fce00078efcff */
[----:B------:R-:W-:Y:S01]  /*1b750*/  @P0 LOP3.LUT R23, R23, 0x1, RZ, 0xfc, !PT ;  /* 0x0000000117170812 */ /* 0x000fe200078efcff */
[----:B0-----:R-:W-:Y:S06]  /*1b760*/  BRA.DIV UR5, `(.L_x_723) ;  /* 0x0000004e05007947 */ /* 0x001fec000b800000 */
.L_x_840:
[----:B------:R-:W-:Y:S01]  /*1b770*/  SHF.R.S32.HI R34, RZ, 0x1f, R18 ;  /* 0x0000001fff227819 */ /* 0x000fe20000011412 */
[----:B------:R-:W-:Y:S06]  /*1b780*/  @!P3 BRA `(.L_x_724) ;  /* 0x000000000004b947 */ /* 0x000fec0003800000 */
[----:B------:R-:W-:Y:S01]  /*1b790*/  BPT.TRAP 0x1 ;  /* 0x000000040000795c */ /* 0x000fe20000300000 */
.L_x_724:
        /* <DEDUP_REMOVED lines=20> */
[----:B------:R-:W-:Y:S01]  /*1b8e0*/  LEA.HI.X R25, R2, UR5, R7, 0x1, P0 ;  /* 0x0000000502197c11 */ /* 0x000fe200080f0c07 */
[----:B------:R-:W-:Y:S01]  /*1b8f0*/  IMAD R7, R28, 0x8, R22 ;  /* 0x000000081c077824 */ /* 0x000fe200078e0216 */
[----:B------:R-:W-:-:S04]  /*1b900*/  SHF.L.U32 R2, R29, 0x1f, RZ ;  /* 0x0000001f1d027819 */ /* 0x000fc800000006ff */
[----:B------:R-:W0:Y:S02]  /*1b910*/  SYNCS.PHASECHK.TRANS64.TRYWAIT P0, [R7+URZ+0x2a840], R2 ;  /* 0x02a84002070075a7 */ /* 0x000e24000800017f */
[----:B0-----:R-:W-:Y:S05]  /*1b920*/  @!P0 BRA `(.L_x_726) ;  /* 0x0000004800c48947 */ /* 0x001fea0003800000 */
.L_x_841:
[----:B------:R-:W-:Y:S05]  /*1b930*/  BSYNC B0 ;  /* 0x0000000000007941 */ /* 0x000fea0003800000 */
.L_x_725:
[----:B------:R-:W2:Y:S01]  /*1b940*/  LDL R9, [R1] ;  /* 0x0000000001097983 */ /* 0x000ea20000100800 */
[----:B------:R-:W-:Y:S01]  /*1b950*/  ULDC.64 UR4, c[0x0][0x300] ;  /* 0x0000c00000047ab9 */ /* 0x000fe20000000a00 */
[----:B------:R-:W-:Y:S01]  /*1b960*/  LOP3.LUT P4, RZ, R23, 0x4, RZ, 0xc0, !PT ;  /* 0x0000000417ff7812 */ /* 0x000fe2000788c0ff */
[----:B------:R-:W-:Y:S01]  /*1b970*/  IMAD R5, R5, UR4, RZ ;  /* 0x0000000405057c24 */ /* 0x000fe2000f8e02ff */
[----:B------:R-:W1:Y:S01]  /*1b980*/  S2R R8, SR_TID.X ;  /* 0x0000000000087919 */ /* 0x000e620000002100 */
[C---:B0-----:R-:W-:Y:S01]  /*1b990*/  IMAD.WIDE.U32 R2, R0.reuse, UR4, RZ ;  /* 0x0000000400027c25 */ /* 0x041fe2000f8e00ff */
[C---:B------:R-:W-:Y:S02]  /*1b9a0*/  LOP3.LUT P3, RZ, R23.reuse, 0x2, RZ, 0xc0, !PT ;  /* 0x0000000217ff7812 */ /* 0x040fe4000786c0ff */
[----:B------:R-:W-:Y:S01]  /*1b9b0*/  LOP3.LUT P2, RZ, R23, 0x1, RZ, 0xc0, !PT ;  /* 0x0000000117ff7812 */ /* 0x000fe2000784c0ff */
[----:B------:R-:W-:Y:S01]  /*1b9c0*/  IMAD R5, R0, UR5, R5 ;  /* 0x0000000500057c24 */ /* 0x000fe2000f8e0205 */
[----:B------:R-:W-:-:S02]  /*1b9d0*/  ULDC.64 UR4, c[0x0][0x310] ;  /* 0x0000c40000047ab9 */ /* 0x000fc40000000a00 */
        /* <DEDUP_REMOVED lines=10> */
[----:B------:R-:W-:Y:S01]  /*1ba80*/  IMAD R5, R28, 0x4800, R36 ;  /* 0x000048001c057824 */ /* 0x000fe200078e0224 */
[----:B------:R-:W-:Y:S01]  /*1ba90*/  LEA R4, P0, R2, UR4, 0x1 ;  /* 0x0000000402047c11 */ /* 0x000fe2000f8008ff */
[----:B------:R-:W-:Y:S01]  /*1baa0*/  UMOV UR4, 0xffffffff ;  /* 0xffffffff00047882 */ /* 0x000fe20000000000 */
[----:B------:R-:W-:Y:S02]  /*1bab0*/  IADD3 R0, R3, R0, RZ ;  /* 0x0000000003007210 */ /* 0x000fe40007ffe0ff */
[----:B-1----:R-:W-:Y:S02]  /*1bac0*/  LOP3.LUT R8, R8, 0x7f, RZ, 0xc0, !PT ;  /* 0x0000007f08087812 */ /* 0x002fe400078ec0ff */
[----:B------:R-:W-:Y:S02]  /*1bad0*/  LEA.HI.X R0, R2, UR5, R0, 0x1, P0 ;  /* 0x0000000502007c11 */ /* 0x000fe400080f0c00 */
[----:B------:R-:W-:Y:S01]  /*1bae0*/  SHF.R.U32.HI R8, RZ, 0x3, R8 ;  /* 0x00000003ff087819 */ /* 0x000fe20000011608 */
[----:B--2---:R-:W-:-:S02]  /*1baf0*/  IMAD R6, R27, -0x60, R9 ;  /* 0xffffffa01b067824 */ /* 0x004fc400078e0209 */
[----:B------:R-:W0:Y:S02]  /*1bb00*/  S2R R9, SR_TID.X ;  /* 0x0000000000097919 */ /* 0x000e240000002100 */
[----:B------:R-:W-:-:S05]  /*1bb10*/  IMAD.IADD R6, R6, 0x1, -R8 ;  /* 0x0000000106067824 */ /* 0x000fca00078e0a08 */
        /* <DEDUP_REMOVED lines=30> */
[----:B------:R-:W-:Y:S01]  /*1bd00*/  @P1 LEA R8, R5, R22, 0x1 ;  /* 0x0000001605081211 */ /* 0x000fe200078e08ff */
        /* <DEDUP_REMOVED lines=35> */
.L_x_855:
[----:B------:R-:W-:-:S13]  /*1bf40*/  ISETP.GE.AND P0, PT, R6, 0x51, PT ;  /* 0x000000510600780c */ /* 0x000fda0003f06270 */
[----:B-1----:R-:W-:Y:S01]  /*1bf50*/  @P0 LEA R2, P1, R9, R2, 0x1 ;  /* 0x0000000209020211 */ /* 0x002fe200078208ff */
[----:B------:R-:W-:-:S04]  /*1bf60*/  @P0 IMAD R5, R5, 0x2, R22 ;  /* 0x0000000205050824 */ /* 0x000fc800078e0216 */
[----:B------:R-:W-:-:S05]  /*1bf70*/  @P0 IMAD.X R3, RZ, RZ, R0, P1 ;  /* 0x000000ffff030224 */ /* 0x000fca00008e0600 */
        /* <DEDUP_REMOVED lines=8> */
.L_x_728:
        /* <DEDUP_REMOVED lines=10> */
.L_x_729:
[----:B-1----:R1:W5:Y:S01]  /*1c0a0*/  LDL.LU R3, [R1+0x14] ;  /* 0x0000140001037983 */ /* 0x0023620000300800 */
[----:B------:R1:W-:Y:S02]  /*1c0b0*/  SYNCS.ARRIVE.TRANS64.A1T0 RZ, [R7+URZ+0x2a830], RZ ;  /* 0x02a830ff07ff79a7 */ /* 0x0003e4000810003f */
[----:B------:R-:W-:Y:S05]  /*1c0c0*/  WARPSYNC.ALL ;  /* 0x0000000000007948 */ /* 0x000fea0003800000 */
[----:B------:R-:W-:Y:S01]  /*1c0d0*/  ULDC.64 UR6, c[0x0][0xa00] ;  /* 0x0002800000067ab9 */ /* 0x000fe20000000a00 */
[----:B------:R-:W-:Y:S01]  /*1c0e0*/  ULDC.64 UR4, c[0x0][0x298] ;  /* 0x0000a60000047ab9 */ /* 0x000fe20000000a00 */
[----:B------:R-:W-:Y:S01]  /*1c0f0*/  BAR.SYNC.DEFER_BLOCKING 0x8, 0x180 ;  /* 0x0206000000007b1d */ /* 0x000fe20000010000 */
[----:B------:R-:W-:Y:S01]  /*1c100*/  ISETP.NE.U32.AND P0, PT, RZ, UR6, PT ;  /* 0x00000006ff007c0c */ /* 0x000fe2000bf05070 */
[----:B0-----:R-:W-:Y:S01]  /*1c110*/  IMAD.WIDE.U32 R4, R35, UR4, RZ ;  /* 0x0000000423047c25 */ /* 0x001fe2000f8e00ff */
[----:B------:R-:W-:-:S02]  /*1c120*/  SHF.R.S32.HI R0, RZ, 0x1f, R35 ;  /* 0x0000001fff007819 */ /* 0x000fc40000011423 */
[----:B------:R-:W-:Y:S01]  /*1c130*/  ISETP.NE.AND.EX P0, PT, RZ, UR7, PT, P0 ;  /* 0x00000007ff007c0c */ /* 0x000fe2000bf05300 */
[----:B------:R-:W-:Y:S01]  /*1c140*/  VIADD R2, R22, 0xc400 ;  /* 0x0000c40016027836 */ /* 0x000fe20000000000 */
[----:B------:R-:W-:Y:S01]  /*1c150*/  BSSY B6, `(.L_x_730) ;  /* 0x000001a000067945 */ /* 0x000fe20003800000 */
[----:B------:R-:W-:Y:S01]  /*1c160*/  IMAD R0, R0, UR4, RZ ;  /* 0x0000000400007c24 */ /* 0x000fe2000f8e02ff */
[----:B------:R-:W-:-:S03]  /*1c170*/  SEL R32, R32, RZ, !P0 ;  /* 0x000000ff20207207 */ /* 0x000fc60004000000 */
[----:B------:R-:W-:-:S05]  /*1c180*/  IMAD R0, R35, UR5, R0 ;  /* 0x0000000523007c24 */ /* 0x000fca000f8e0200 */
[----:B------:R-:W-:Y:S02]  /*1c190*/  IADD3 R35, R5, R0, RZ ;  /* 0x0000000005237210 */ /* 0x000fe40007ffe0ff */
[----:B-----5:R-:W-:Y:S02]  /*1c1a0*/  SEL R3, R3, RZ, !P0 ;  /* 0x000000ff03037207 */ /* 0x020fe40004000000 */
[----:B------:R-:W-:-:S03]  /*1c1b0*/  LOP3.LUT P0, RZ, R2, 0x3ff, RZ, 0xc0, !PT ;  /* 0x000003ff02ff7812 */ /* 0x000fc6000780c0ff */
[----:B------:R0:W-:Y:S04]  /*1c1c0*/  STL [R1+0x14], R3 ;  /* 0x0000140301007387 */ /* 0x0001e80000100800 */
[----:B------:R0:W-:Y:S06]  /*1c1d0*/  STL.64 [R1+0x18], R4 ;  /* 0x0000180401007387 */ /* 0x0001ec0000100a00 */
[----:B------:R-:W-:Y:S05]  /*1c1e0*/  @!P0 BRA `(.L_x_731) ;  /* 0x0000000000408947 */ /* 0x000fea0003800000 */
[----:B------:R-:W-:Y:S01]  /*1c1f0*/  MOV R2, 0x0 ;  /* 0x0000000000027802 */ /* 0x000fe20000000f00 */
[----:B------:R-:W-:Y:S01]  /*1c200*/  ULDC.64 UR4, c[0x4][0x90] ;  /* 0x0100240000047ab9 */ /* 0x000fe20000000a00 */
[----:B------:R-:W-:Y:S01]  /*1c210*/  ULDC.64 UR6, c[0x4][0x98] ;  /* 0x0100260000067ab9 */ /* 0x000fe20000000a00 */
[----:B------:R-:W-:Y:S01]  /*1c220*/  ULDC.64 UR8, c[0x4][0x20] ;  /* 0x0100080000087ab9 */ /* 0x000fe20000000a00 */
[----:B0-----:R-:W-:Y:S01]  /*1c230*/  IMAD.U32 R4, RZ, RZ, UR4 ;  /* 0x00000004ff047e24 */ /* 0x001fe2000f8e00ff */
[----:B------:R-:W-:Y:S01]  /*1c240*/  MOV R12, 0x1 ;  /* 0x00000001000c7802 */ /* 0x000fe20000000f00 */
[----:B------:R-:W0:Y:S01]  /*1c250*/  LDC.64 R2, c[0x4][R2] ;  /* 0x0100000002027b82 */ /* 0x000e220000000a00 */
[----:B------:R-:W-:Y:S02]  /*1c260*/  IMAD.U32 R5, RZ, RZ, UR5 ;  /* 0x00000005ff057e24 */ /* 0x000fe4000f8e00ff */
[----:B------:R-:W-:Y:S02]  /*1c270*/  IMAD.U32 R6, RZ, RZ, UR6 ;  /* 0x00000006ff067e24 */ /* 0x000fe4000f8e00ff */
[----:B-1----:R-:W-:-:S02]  /*1c280*/  IMAD.U32 R7, RZ, RZ, UR7 ;  /* 0x00000007ff077e24 */ /* 0x002fc4000f8e00ff */
[----:B------:R-:W-:Y:S02]  /*1c290*/  IMAD.U32 R10, RZ, RZ, UR8 ;  /* 0x00000008ff0a7e24 */ /* 0x000fe4000f8e00ff */
[----:B------:R-:W-:Y:S02]  /*1c2a0*/  IMAD.U32 R11, RZ, RZ, UR9 ;  /* 0x00000009ff0b7e24 */ /* 0x000fe4000f8e00ff */
[----:B------:R-:W-:Y:S02]  /*1c2b0*/  IMAD.MOV.U32 R8, RZ, RZ, 0x70 ;  /* 0x00000070ff087424 */ /* 0x000fe400078e00ff */
[----:B------:R-:W-:-:S07]  /*1c2c0*/  IMAD.MOV.U32 R13, RZ, RZ, RZ ;  /* 0x000000ffff0d7224 */ /* 0x000fce00078e00ff */
[----:B------:R-:W-:-:S07]  /*1c2d0*/  LEPC R20, `(.L_x_731) ;  /* 0x000000001014794e */ /* 0x000fce0000000000 */
[----:B0-----:R-:W-:Y:S05]  /*1c2e0*/  CALL.ABS.NOINC R2 ;  /* 0x0000000002007343 */ /* 0x001fea0003c00000 */
.L_x_731:
[----:B------:R-:W-:Y:S05]  /*1c2f0*/  BSYNC B6 ;  /* 0x0000000000067941 */ /* 0x000fea0003800000 */
.L_x_730:
[----:B------:R-:W2:Y:S01]  /*1c300*/  LDL.LU R20, [R1+0x14] ;  /* 0x0000140001147983 */ /* 0x000ea20000300800 */
[----:B------:R-:W-:Y:S01]  /*1c310*/  ULDC.64 UR4, c[0x0][0x2d8] ;  /* 0x0000b60000047ab9 */ /* 0x000fe20000000a00 */
[----:B------:R-:W3:Y:S02]  /*1c320*/  LDC R8, c[0x0][0x448] ;  /* 0x00011200ff087b82 */ /* 0x000ee40000000800 */
[----:B0-----:R-:W4:Y:S01]  /*1c330*/  LDL.LU.64 R2, [R1+0x18] ;  /* 0x0000180001027983 */ /* 0x001f220000300a00 */
[----:B------:R-:W-:Y:S02]  /*1c340*/  IMAD.SHL.U32 R4, R17, 0x80, RZ ;  /* 0x0000008011047824 */ /* 0x000fe400078e00ff */
[----:B------:R-:W-:Y:S01]  /*1c350*/  IMAD R0, R34, UR4, RZ ;  /* 0x0000000422007c24 */ /* 0x000fe2000f8e02ff */
[----:B------:R0:W5:Y:S03]  /*1c360*/  LDL R17, [R1+0x20] ;  /* 0x0000200001117983 */ /* 0x0001660000100800 */
[----:B------:R-:W-:Y:S01]  /*1c370*/  IMAD R0, R18, UR5, R0 ;  /* 0x0000000512007c24 */ /* 0x000fe2000f8e0200 */
[----:B---3--:R-:W-:Y:S01]  /*1c380*/  ISETP.NE.AND P0, PT, R8, 0x1, PT ;  /* 0x000000010800780c */ /* 0x008fe20003f05270 */
[----:B------:R-:W3:Y:S02]  /*1c390*/  S2R R9, SR_TID.X ;  /* 0x0000000000097919 */ /* 0x000ee40000002100 */
[----:B---3--:R-:W-:-:S05]  /*1c3a0*/  IMAD.SHL.U32 R9, R9, 0x8, RZ ;  /* 0x0000000809097824 */ /* 0x008fca00078e00ff */
[----:B------:R-:W-:Y:S01]  /*1c3b0*/  LOP3.LUT R9, R9, 0x38, RZ, 0xc0, !PT ;  /* 0x0000003809097812 */ /* 0x000fe200078ec0ff */
[----:B----4-:R-:W-:Y:S02]  /*1c3c0*/  IMAD.MOV.U32 R3, RZ, RZ, R35 ;  /* 0x000000ffff037224 */ /* 0x010fe400078e0023 */
[----:B------:R-:W-:Y:S01]  /*1c3d0*/  IMAD.WIDE.U32 R2, R18, UR4, R2 ;  /* 0x0000000412027c25 */ /* 0x000fe2000f8e0002 */
[----:B------:R-:W-:-:S03]  /*1c3e0*/  ULDC.64 UR4, c[0x0][0x2e0] ;  /* 0x0000b80000047ab9 */ /* 0x000fc60000000a00 */
[----:B--2---:R-:W-:Y:S02]  /*1c3f0*/  IMAD R5, R20, UR4, RZ ;  /* 0x0000000414057c24 */ /* 0x004fe4000f8e02ff */
[----:B------:R-:W2:Y:S01]  /*1c400*/  S2R R20, SR_TID.X ;  /* 0x0000000000147919 */ /* 0x000ea20000002100 */
[----:B------:R-:W-:Y:S02]  /*1c410*/  IMAD.IADD R3, R3, 0x1, R0 ;  /* 0x0000000103037824 */ /* 0x000fe400078e0200 */
[C---:B------:R-:W-:Y:S02]  /*1c420*/  IMAD R0, R32.reuse, UR5, R5 ;  /* 0x0000000520007c24 */ /* 0x040fe4000f8e0205 */
[----:B------:R-:W-:Y:S01]  /*1c430*/  IMAD.WIDE.U32 R2, R32, UR4, R2 ;  /* 0x0000000420027c25 */ /* 0x000fe2000f8e0002 */
[----:B------:R-:W1:Y:S01]  /*1c440*/  @P0 LDC R5, c[0x0][0x44c] ;  /* 0x00011300ff050b82 */ /* 0x000e620000000800 */
[----:B------:R-:W-:Y:S02]  /*1c450*/  ULDC.64 UR4, c[0x0][0x2d0] ;  /* 0x0000b40000047ab9 */ /* 0x000fe40000000a00 */
[----:B------:R-:W-:-:S05]  /*1c460*/  IMAD.IADD R3, R3, 0x1, R0 ;  /* 0x0000000103037824 */ /* 0x000fca00078e0200 */
[----:B------:R-:W3:Y:S01]  /*1c470*/  @P0 LDC R0, c[0x0][0x450] ;  /* 0x00011400ff000b82 */ /* 0x000ee20000000800 */
[----:B--2---:R-:W-:-:S04]  /*1c480*/  LOP3.LUT R20, R20, 0x7f, RZ, 0xc0, !PT ;  /* 0x0000007f14147812 */ /* 0x004fc800078ec0ff */
[----:B------:R-:W-:Y:S02]  /*1c490*/  SHF.R.U32.HI R21, RZ, 0x3, R20 ;  /* 0x00000003ff157819 */ /* 0x000fe40000011614 */
[----:B------:R-:W2:Y:S02]  /*1c4a0*/  S2R R20, SR_TID.X ;  /* 0x0000000000147919 */ /* 0x000ea40000002100 */
[----:B--2---:R-:W-:-:S05]  /*1c4b0*/  IMAD.SHL.U32 R20, R20, 0x10, RZ ;  /* 0x0000001014147824 */ /* 0x004fca00078e00ff */
[----:B------:R-:W-:-:S04]  /*1c4c0*/  LOP3.LUT R20, R21, 0x70, R20, 0xf8, !PT ;  /* 0x0000007015147812 */ /* 0x000fc800078ef814 */
[----:B------:R-:W-:Y:S01]  /*1c4d0*/  LOP3.LUT R6, R20, R4, RZ, 0xfc, !PT ;  /* 0x0000000414067212 */ /* 0x000fe200078efcff */
[----:B------:R-:W2:Y:S04]  /*1c4e0*/  S2R R21, SR_TID.X ;  /* 0x0000000000157919 */ /* 0x000ea80000002100 */
[----:B-1----:R-:W-:-:S04]  /*1c4f0*/  @P0 IMAD.HI.U32 R7, R6, R5, RZ ;  /* 0x0000000506070227 */ /* 0x002fc800078e00ff */
[----:B------:R-:W-:Y:S01]  /*1c500*/  IMAD.MOV.U32 R5, RZ, RZ, R6 ;  /* 0x000000ffff057224 */ /* 0x000fe200078e0006 */
[----:B---3--:R-:W-:-:S04]  /*1c510*/  @P0 SHF.R.U32.HI R5, RZ, R0, R7 ;  /* 0x00000000ff050219 */ /* 0x008fc80000011607 */
[C---:B------:R-:W-:Y:S01]  /*1c520*/  IADD3 R0, -R5.reuse, RZ, RZ ;  /* 0x000000ff05007210 */ /* 0x040fe20007ffe1ff */
[----:B------:R-:W1:Y:S04]  /*1c530*/  S2R R20, SR_TID.X ;  /* 0x0000000000147919 */ /* 0x000e680000002100 */
        /* <DEDUP_REMOVED lines=8> */
[----:B------:R-:W-:Y:S02]  /*1c5c0*/  IMAD R5, R5, UR4, RZ ;  /* 0x0000000405057c24 */ /* 0x000fe4000f8e02ff */
[----:B--2---:R-:W-:Y:S02]  /*1c5d0*/  IMAD.SHL.U32 R21, R21, 0x8, RZ ;  /* 0x0000000815157824 */ /* 0x004fe400078e00ff */
[----:B------:R-:W-:-:S04]  /*1c5e0*/  IMAD.WIDE.U32 R2, R0, UR4, R2 ;  /* 0x0000000400027c25 */ /* 0x000fc8000f8e0002 */
[----:B------:R-:W-:Y:S01]  /*1c5f0*/  IMAD R5, R0, UR5, R5 ;  /* 0x0000000500057c24 */ /* 0x000fe2000f8e0205 */
[----:B------:R-:W-:Y:S01]  /*1c600*/  ULDC.64 UR4, c[0x0][0x280] ;  /* 0x0000a00000047ab9 */ /* 0x000fe20000000a00 */
[----:B------:R-:W-:Y:S02]  /*1c610*/  LOP3.LUT R21, R21, 0x38, RZ, 0xc0, !PT ;  /* 0x0000003815157812 */ /* 0x000fe400078ec0ff */
[----:B------:R-:W-:Y:S01]  /*1c620*/  IMAD.IADD R5, R3, 0x1, R5 ;  /* 0x0000000103057824 */ /* 0x000fe200078e0205 */
[C---:B------:R-:W-:Y:S01]  /*1c630*/  LEA R0, P0, R2.reuse, UR4, 0x1 ;  /* 0x0000000402007c11 */ /* 0x040fe2000f8008ff */
[----:B------:R-:W-:Y:S01]  /*1c640*/  ULDC UR4, c[0x0][0x2b8] ;  /* 0x0000ae0000047ab9 */ /* 0x000fe20000000800 */
[C---:B------:R-:W-:Y:S02]  /*1c650*/  LOP3.LUT R10, R21.reuse, 0x40, RZ, 0xfc, !PT ;  /* 0x00000040150a7812 */ /* 0x040fe400078efcff */
[----:B------:R-:W-:Y:S02]  /*1c660*/  LOP3.LUT R11, R21, 0x80, RZ, 0xfc, !PT ;  /* 0x00000080150b7812 */ /* 0x000fe400078efcff */
[----:B------:R-:W-:Y:S01]  /*1c670*/  LEA.HI.X R5, R2, UR5, R5, 0x1, P0 ;  /* 0x0000000502057c11 */ /* 0x000fe200080f0c05 */
[----:B------:R-:W-:Y:S01]  /*1c680*/  UMOV UR5, 0xffffffff ;  /* 0xffffffff00057882 */ /* 0x000fe20000000000 */
[----:B-1----:R-:W-:-:S02]  /*1c690*/  LOP3.LUT R20, R20, 0x7f, RZ, 0xc0, !PT ;  /* 0x0000007f14147812 */ /* 0x002fc400078ec0ff */
[----:B------:R-:W-:Y:S02]  /*1c6a0*/  ISETP.GE.AND P3, PT, R9, UR4, PT ;  /* 0x0000000409007c0c */ /* 0x000fe4000bf66270 */
[----:B------:R-:W-:Y:S02]  /*1c6b0*/  ISETP.GE.AND P2, PT, R10, UR4, PT ;  /* 0x000000040a007c0c */ /* 0x000fe4000bf46270 */
[----:B------:R-:W-:Y:S02]  /*1c6c0*/  ISETP.GE.AND P0, PT, R11, UR4, PT ;  /* 0x000000040b007c0c */ /* 0x000fe4000bf06270 */
[----:B------:R-:W-:Y:S01]  /*1c6d0*/  SHF.R.U32.HI R10, RZ, 0x3, R20 ;  /* 0x00000003ff0a7819 */ /* 0x000fe20000011614 */
[----:B0-----:R-:W-:Y:S10]  /*1c6e0*/  BRA.DIV UR5, `(.L_x_732) ;  /* 0x0000004605907947 */ /* 0x001ff4000b800000 */
        /* <DEDUP_REMOVED lines=18> */
[----:B------:R-:W-:Y:S02]  /*1c810*/  @!P1 IMAD.MOV.U32 R2, RZ, RZ, R7 ;  /* 0x000000ffff029224 */ /* 0x000fe400078e0007 */
[----:B------:R-:W-:Y:S02]  /*1c820*/  @!P1 IMAD.MOV.U32 R3, RZ, RZ, R8 ;  /* 0x000000ffff039224 */ /* 0x000fe400078e0008 */
[----:B------:R-:W-:-:S03]  /*1c830*/  VIADD R7, R4, 0x20 ;  /* 0x0000002004077836 */ /* 0x000fc60000000000 */
        /* <DEDUP_REMOVED lines=58> */
.L_x_872:
        /* <DEDUP_REMOVED lines=12> */
.L_x_734:
[----:B------:R-:W-:Y:S05]  /*1cca0*/  BSYNC B0 ;  /* 0x0000000000007941 */ /* 0x000fea0003800000 */
.L_x_733:
[----:B------:R-:W-:Y:S01]  /*1ccb0*/  NOP ;  /* 0x0000000000007918 */ /* 0x000fe20000000000 */
[----:B------:R-:W-:-:S13]  /*1ccc0*/  PLOP3.LUT P0, PT, PT, PT, PT, 0x80, 0x0 ;  /* 0x000000000000781c */ /* 0x000fda0003f0f070 */
.L_x_735:
        /* <DEDUP_REMOVED lines=18> */
.L_x_873:
[----:B------:R-:W-:Y:S05]  /*1cdf0*/  BSYNC B0 ;  /* 0x0000000000007941 */ /* 0x000fea0003800000 */
.L_x_736:
[----:B------:R-:W2:Y:S01]  /*1ce00*/  LDL R0, [R1] ;  /* 0x0000000001007983 */ /* 0x000ea20000100800 */
[----:B------:R-:W-:Y:S01]  /*1ce10*/  BSSY B0, `(.L_x_738) ;  /* 0x00000fe000007945 */ /* 0x000fe20003800000 */
[----:B--2---:R-:W-:-:S13]  /*1ce20*/  ISETP.GE.AND P0, PT, R0, 0x61, PT ;  /* 0x000000610000780c */ /* 0x004fda0003f06270 */
[----:B------:R-:W-:Y:S05]  /*1ce30*/  @!P0 BRA `(.L_x_739) ;  /* 0x0000000c00ec8947 */ /* 0x000fea0003800000 */
[----:B------:R-:W2:Y:S01]  /*1ce40*/  LDL.LU R0, [R1+0x24] ;  /* 0x0000240001007983 */ /* 0x000ea20000300800 */
[----:B------:R-:W-:Y:S02]  /*1ce50*/  IMAD.MOV.U32 R17, RZ, RZ, R29 ;  /* 0x000000ffff117224 */ /* 0x000fe400078e001d */
[----:B------:R-:W-:Y:S02]  /*1ce60*/  IMAD.MOV.U32 R10, RZ, RZ, R28 ;  /* 0x000000ffff0a7224 */ /* 0x000fe400078e001c */
[----:B------:R-:W-:Y:S02]  /*1ce70*/  IMAD.MOV.U32 R32, RZ, RZ, R27 ;  /* 0x000000ffff207224 */ /* 0x000fe400078e001b */
[----:B--2---:R-:W-:-:S07]  /*1ce80*/  VIADD R0, R0, 0xfffffffe ;  /* 0xfffffffe00007836 */ /* 0x004fce0000000000 */
.L_x_752:
[----:B------:R-:W2:Y:S01]  /*1ce90*/  LDL R2, [R1+0x4] ;  /* 0x0000040001027983 */ /* 0x000ea20000100800 */
[----:B------:R-:W1:Y:S03]  /*1cea0*/  LDC R7, c[0x0][0x430] ;  /* 0x00010c00ff077b82 */ /* 0x000e660000000800 */
[----:B------:R-:W3:Y:S01]  /*1ceb0*/  LDL R8, [R1+0x8] ;  /* 0x0000080001087983 */ /* 0x000ee20000100800 */
[----:B0-----:R-:W0:Y:S01]  /*1cec0*/  S2R R3, SR_TID.X ;  /* 0x0000000000037919 */ /* 0x001e220000002100 */
[----:B------:R-:W4:Y:S01]  /*1ced0*/  S2R R9, SR_TID.X ;  /* 0x0000000000097919 */ /* 0x000f220000002100 */
[----:B-1----:R-:W-:-:S13]  /*1cee0*/  ISETP.NE.AND P0, PT, R7, 0x1, PT ;  /* 0x000000010700780c */ /* 0x002fda0003f05270 */
[----:B------:R-:W1:Y:S01]  /*1cef0*/  @P0 LDC R5, c[0x0][0x434] ;  /* 0x00010d00ff050b82 */ /* 0x000e620000000800 */
[----:B0-----:R-:W-:-:S04]  /*1cf00*/  LOP3.LUT R3, R3, 0x7f, RZ, 0xc0, !PT ;  /* 0x0000007f03037812 */ /* 0x001fc800078ec0ff */
[----:B------:R-:W-:Y:S02]  /*1cf10*/  SHF.R.U32.HI R3, RZ, 0x3, R3 ;  /* 0x00000003ff037819 */ /* 0x000fe40000011603 */
[----:B----4-:R-:W-:-:S04]  /*1cf20*/  SHF.L.U32 R9, R9, 0x4, RZ ;  /* 0x0000000409097819 */ /* 0x010fc800000006ff */
[----:B------:R-:W-:Y:S02]  /*1cf30*/  LOP3.LUT R9, R3, 0x70, R9, 0xf8, !PT ;  /* 0x0000007003097812 */ /* 0x000fe400078ef809 */
[----:B------:R-:W0:Y:S02]  /*1cf40*/  @P0 LDC R3, c[0x0][0x438] ;  /* 0x00010e00ff030b82 */ /* 0x000e240000000800 */
[----:B------:R-:W-:Y:S01]  /*1cf50*/  ISETP.GT.U32.AND P2, PT, R9, 0x5f, PT ;  /* 0x0000005f0900780c */ /* 0x000fe20003f44070 */
[----:B--2---:R-:W-:-:S04]  /*1cf60*/  IMAD R4, R0, 0x60, R2 ;  /* 0x0000006000047824 */ /* 0x004fc800078e0202 */
[----:B------:R-:W-:-:S04]  /*1cf70*/  IMAD.IADD R4, R9, 0x1, R4 ;  /* 0x0000000109047824 */ /* 0x000fc800078e0204 */
[----:B-1----:R-:W-:-:S04]  /*1cf80*/  @P0 IMAD.HI.U32 R6, R4, R5, RZ ;  /* 0x0000000504060227 */ /* 0x002fc800078e00ff */
[----:B------:R-:W-:Y:S01]  /*1cf90*/  IMAD.MOV.U32 R2, RZ, RZ, R4 ;  /* 0x000000ffff027224 */ /* 0x000fe200078e0004 */
[----:B0-----:R-:W-:-:S05]  /*1cfa0*/  @P0 SHF.R.U32.HI R2, RZ, R3, R6 ;  /* 0x00000003ff020219 */ /* 0x001fca0000011606 */
[----:B------:R-:W-:-:S04]  /*1cfb0*/  IMAD.MOV R3, RZ, RZ, -R2 ;  /* 0x000000ffff037224 */ /* 0x000fc800078e0a02 */
[----:B------:R-:W-:Y:S02]  /*1cfc0*/  IMAD R7, R7, R3, R4 ;  /* 0x0000000307077224 */ /* 0x000fe400078e0204 */
[----:B------:R-:W0:Y:S01]  /*1cfd0*/  @!P2 LDC.64 R4, c[0x0][0x428] ;  /* 0x00010a00ff04ab82 */ /* 0x000e220000000a00 */
[----:B------:R-:W-:-:S03]  /*1cfe0*/  @!P2 SHF.R.S32.HI R3, RZ, 0x1f, R2 ;  /* 0x0000001fff03a819 */ /* 0x000fc60000011402 */
[----:B0-----:R-:W-:-:S04]  /*1cff0*/  @!P2 IMAD.WIDE.U32 R2, R33, R4, R2 ;  /* 0x000000042102a225 */ /* 0x001fc800078e0002 */
[----:B---3--:R-:W-:-:S04]  /*1d000*/  @!P2 IMAD R4, R8, R4, RZ ;  /* 0x000000040804a224 */ /* 0x008fc800078e02ff */
[----:B------:R-:W-:Y:S02]  /*1d010*/  @!P2 IMAD R9, R33, R5, R4 ;  /* 0x000000052109a224 */ /* 0x000fe400078e0204 */
[----:B------:R-:W0:Y:S02]  /*1d020*/  @!P2 LDC.64 R4, c[0x0][0x418] ;  /* 0x00010600ff04ab82 */ /* 0x000e240000000a00 */
[----:B------:R-:W-:Y:S02]  /*1d030*/  @!P2 IMAD.IADD R3, R9, 0x1, R3 ;  /* 0x000000010903a824 */ /* 0x000fe400078e0203 */
[----:B------:R-:W-:Y:S01]  /*1d040*/  IMAD.MOV.U32 R6, RZ, RZ, RZ ;  /* 0x000000ffff067224 */ /* 0x000fe200078e00ff */
[----:B0-----:R-:W-:-:S04]  /*1d050*/  @!P2 LEA R4, P0, R2, R4, 0x2 ;  /* 0x000000040204a211 */ /* 0x001fc800078010ff */
[----:B------:R-:W-:-:S05]  /*1d060*/  @!P2 LEA.HI.X R5, R2, R5, R3, 0x2, P0 ;  /* 0x000000050205a211 */ /* 0x000fca00000f1403 */
[----:B------:R0:W5:Y:S01]  /*1d070*/  @!P2 LDG.E R6, desc[UR60][R4.64] ;  /* 0x0000003c0406a981 */ /* 0x000162000c1e1900 */
[----:B------:R-:W-:Y:S01]  /*1d080*/  LOP3.LUT P1, RZ, R23, 0x10, RZ, 0xc0, !PT ;  /* 0x0000001017ff7812 */ /* 0x000fe2000782c0ff */
[----:B------:R-:W-:-:S05]  /*1d090*/  VIADD R28, R10, 0x1 ;  /* 0x000000010a1c7836 */ /* 0x000fca0000000000 */
[C---:B------:R-:W-:Y:S01]  /*1d0a0*/  ISETP.NE.AND P0, PT, R28.reuse, 0x2, PT ;  /* 0x000000021c00780c */ /* 0x040fe20003f05270 */
[----:B------:R-:W-:Y:S05]  /*1d0b0*/  YIELD ;  /* 0x0000000000007946 */ /* 0x000fea0003800000 */
[----:B------:R-:W-:Y:S01]  /*1d0c0*/  SEL R2, RZ, 0x1, P0 ;  /* 0x00000001ff027807 */ /* 0x000fe20000000000 */
[----:B------:R-:W-:Y:S01]  /*1d0d0*/  IMAD.MOV.U32 R27, RZ, RZ, R0 ;  /* 0x000000ffff1b7224 */ /* 0x000fe200078e0000 */
[----:B------:R-:W-:Y:S02]  /*1d0e0*/  SEL R28, R28, RZ, P0 ;  /* 0x000000ff1c1c7207 */ /* 0x000fe40000000000 */
[----:B------:R-:W-:Y:S01]  /*1d0f0*/  LOP3.LUT R29, R17, R2, RZ, 0x3c, !PT ;  /* 0x00000002111d7212 */ /* 0x000fe200078e3cff */
[----:B0-----:R-:W-:Y:S06]  /*1d100*/  @!P1 BRA `(.L_x_740) ;  /* 0x0000000000049947 */ /* 0x001fec0003800000 */
[----:B------:R-:W-:Y:S01]  /*1d110*/  BPT.TRAP 0x1 ;  /* 0x000000040000795c */ /* 0x000fe20000300000 */
.L_x_740:
[----:B------:R-:W-:Y:S01]  /*1d120*/  LEA R5, R28, R22, 0x3 ;  /* 0x000000161c057211 */ /* 0x000fe200078e18ff */
[----:B------:R-:W-:Y:S01]  /*1d130*/  BSSY B1, `(.L_x_741) ;  /* 0x0000004000017945 */ /* 0x000fe20003800000 */
[----:B------:R-:W-:-:S04]  /*1d140*/  SHF.L.U32 R0, R29, 0x1f, RZ ;  /* 0x0000001f1d007819 */ /* 0x000fc800000006ff */
[----:B------:R-:W0:Y:S02]  /*1d150*/  SYNCS.PHASECHK.TRANS64.TRYWAIT P0, [R5+URZ+0x2a840], R0 ;  /* 0x02a84000050075a7 */ /* 0x000e24000800017f */
[----:B0-----:R-:W-:Y:S05]  /*1d160*/  @!P0 BRA `(.L_x_742) ;  /* 0x0000004400bc8947 */ /* 0x001fea0003800000 */
.L_x_874:
[----:B------:R-:W-:Y:S05]  /*1d170*/  BSYNC B1 ;  /* 0x0000000000017941 */ /* 0x000fea0003800000 */
.L_x_741:
[----:B------:R-:W-:Y:S01]  /*1d180*/  SHF.R.S32.HI R20, RZ, 0x1f, R7 ;  /* 0x0000001fff147819 */ /* 0x000fe20000011407 */
[----:B------:R-:W-:Y:S01]  /*1d190*/  ULDC.64 UR4, c[0x0][0x300] ;  /* 0x0000c00000047ab9 */ /* 0x000fe20000000a00 */
[----:B-----5:R-:W-:Y:S01]  /*1d1a0*/  SHF.R.S32.HI R21, RZ, 0x1f, R6 ;  /* 0x0000001fff157819 */ /* 0x020fe20000011406 */
[----:B------:R-:W-:Y:S01]  /*1d1b0*/  IMAD.WIDE.U32 R2, R7, UR4, RZ ;  /* 0x0000000407027c25 */ /* 0x000fe2000f8e00ff */
[C---:B------:R-:W-:Y:S02]  /*1d1c0*/  LOP3.LUT P3, RZ, R23.reuse, 0x4, RZ, 0xc0, !PT ;  /* 0x0000000417ff7812 */ /* 0x040fe4000786c0ff */
[C---:B------:R-:W-:Y:S01]  /*1d1d0*/  LOP3.LUT P2, RZ, R23.reuse, 0x2, RZ, 0xc0, !PT ;  /* 0x0000000217ff7812 */ /* 0x040fe2000784c0ff */
[----:B0-----:R-:W-:Y:S01]  /*1d1e0*/  IMAD R0, R20, UR4, RZ ;  /* 0x0000000414007c24 */ /* 0x001fe2000f8e02ff */
        /* <DEDUP_REMOVED lines=16> */
[----:B------:R-:W-:-:S04]  /*1d2f0*/  UMOV UR4, 0xffffffff ;  /* 0xffffffff00047882 */ /* 0x000fc80000000000 */
[----:B------:R-:W-:Y:S01]  /*1d300*/  LEA.HI.X R8, R2, UR5, R0, 0x1, P0 ;  /* 0x0000000502087c11 */ /* 0x000fe200080f0c00 */
[----:B------:R-:W-:Y:S06]  /*1d310*/  BRA.DIV UR4, `(.L_x_743) ;  /* 0x0000004604647947 */ /* 0x000fec000b800000 */
[----:B------:R-:W0:Y:S01]  /*1d320*/  S2R R11, SR_TID.X ;  /* 0x00000000000b7919 */ /* 0x000e220000002100 */
[----:B------:R-:W-:Y:S01]  /*1d330*/  IMAD R4, R4, 0x2, R22 ;  /* 0x0000000204047824 */ /* 0x000fe200078e0216 */
[----:B------:R-:W1:Y:S04]  /*1d340*/  SHFL.IDX PT, R2, R9, RZ, 0x181f ;  /* 0x00181fff09027589 */ /* 0x000e6800000e0000 */
[----:B------:R-:W2:Y:S04]  /*1d350*/  SHFL.IDX PT, R3, R8, RZ, 0x181f ;  /* 0x00181fff08037589 */ /* 0x000ea800000e0000 */
[----:B------:R-:W-:Y:S01]  /*1d360*/  SHFL.IDX PT, R35, R8, 0x2, 0x181f ;  /* 0x00581f0008237f89 */ /* 0x000fe200000e0000 */
[----:B0-----:R-:W-:-:S05]  /*1d370*/  IMAD.SHL.U32 R11, R11, 0x8, RZ ;  /* 0x000000080b0b7824 */ /* 0x001fca00078e00ff */
[----:B------:R-:W-:-:S05]  /*1d380*/  LOP3.LUT R11, R11, 0x38, RZ, 0xc0, !PT ;  /* 0x000000380b0b7812 */ /* 0x000fca00078ec0ff */
[----:B------:R-:W-:-:S05]  /*1d390*/  IMAD.SHL.U32 R0, R11, 0x2, RZ ;  /* 0x000000020b007824 */ /* 0x000fca00078e00ff */
[----:B-1----:R-:W-:-:S05]  /*1d3a0*/  IADD3 R2, P0, R2, R0, RZ ;  /* 0x0000000002027210 */ /* 0x002fca0007f1e0ff */
[----:B--2---:R-:W-:-:S05]  /*1d3b0*/  IMAD.X R3, RZ, RZ, R3, P0 ;  /* 0x000000ffff037224 */ /* 0x004fca00000e0603 */
[----:B------:R-:W-:Y:S04]  /*1d3c0*/  LDGSTS.E.BYPASS.LTC128B.128 [R4+0x18400], desc[UR60][R2.64], !P3 ;  /* 0x1840000002047fae */ /* 0x000fe8000d901d7c */
[----:B------:R-:W-:Y:S04]  /*1d3d0*/  LDGSTS.E.BYPASS.LTC128B.128 [R4+0x1b400], desc[UR60][R2.64+0x80], !P2 ;  /* 0x1b40008002047fae */ /* 0x000fe8000d101d7c */
[----:B------:R0:W-:Y:S04]  /*1d3e0*/  LDGSTS.E.BYPASS.LTC128B.128 [R4+0x1e400], desc[UR60][R2.64+0x100], !P1 ;  /* 0x1e40010002047fae */ /* 0x0001e8000c901d7c */
[----:B0-----:R-:W0:Y:S04]  /*1d3f0*/  SHFL.IDX PT, R2, R9, 0x1, 0x181f ;  /* 0x00381f0009027f89 */ /* 0x001e2800000e0000 */
[----:B------:R-:W1:Y:S01]  /*1d400*/  SHFL.IDX PT, R3, R8, 0x1, 0x181f ;  /* 0x00381f0008037f89 */ /* 0x000e6200000e0000 */
[----:B0-----:R-:W-:-:S04]  /*1d410*/  IADD3 R2, P0, R2, R0, RZ ;  /* 0x0000000002027210 */ /* 0x001fc80007f1e0ff */
[----:B-1----:R-:W-:-:S05]  /*1d420*/  IADD3.X R3, RZ, R3, RZ, P0, !PT ;  /* 0x00000003ff037210 */ /* 0x002fca00007fe4ff */
        /* <DEDUP_REMOVED lines=20> */
[----:B------:R0:W1:Y:S04]  /*1d570*/  SHFL.IDX PT, R35, R8, 0x5, 0x181f ;  /* 0x00b81f0008237f89 */ /* 0x00006800000e0000 */
[----:B------:R-:W-:Y:S04]  /*1d580*/  LDGSTS.E.BYPASS.LTC128B.128 [R4+0x1a400], desc[UR60][R2.64], !P3 ;  /* 0x1a40000002047fae */ /* 0x000fe8000d901d7c */
[----:B------:R-:W-:Y:S04]  /*1d590*/  LDGSTS.E.BYPASS.LTC128B.128 [R4+0x1d400], desc[UR60][R2.64+0x80], !P2 ;  /* 0x1d40008002047fae */ /* 0x000fe8000d101d7c */
[----:B------:R2:W-:Y:S04]  /*1d5a0*/  LDGSTS.E.BYPASS.LTC128B.128 [R4+0x20400], desc[UR60][R2.64+0x100], !P1 ;  /* 0x2040010002047fae */ /* 0x0005e8000c901d7c */
[----:B-12---:R0:W2:Y:S02]  /*1d5b0*/  SHFL.IDX PT, R2, R9, 0x5, 0x181f ;  /* 0x00b81f0009027f89 */ /* 0x0060a400000e0000 */
.L_x_888:
        /* <DEDUP_REMOVED lines=10> */
.L_x_744:
        /* <DEDUP_REMOVED lines=10> */
.L_x_745:
[----:B------:R2:W-:Y:S01]  /*1d700*/  SYNCS.ARRIVE.TRANS64.A1T0 RZ, [R5+URZ+0x2a830], RZ ;  /* 0x02a830ff05ff79a7 */ /* 0x0005e2000810003f */
[----:B------:R-:W-:Y:S05]  /*1d710*/  @!P2 BRA `(.L_x_746) ;  /* 0x000000000004a947 */ /* 0x000fea0003800000 */
[----:B------:R-:W-:Y:S01]  /*1d720*/  BPT.TRAP 0x1 ;  /* 0x000000040000795c */ /* 0x000fe20000300000 */
.L_x_746:
[----:B-1----:R-:W-:Y:S01]  /*1d730*/  SHF.L.U32 R2, R17, 0x1f, RZ ;  /* 0x0000001f11027819 */ /* 0x002fe200000006ff */
[----:B--2---:R-:W-:Y:S01]  /*1d740*/  IMAD R5, R10, 0x8, R22 ;  /* 0x000000080a057824 */ /* 0x004fe200078e0216 */
[----:B------:R-:W-:Y:S03]  /*1d750*/  BSSY B1, `(.L_x_747) ;  /* 0x0000003000017945 */ /* 0x000fe60003800000 */
[----:B------:R-:W1:Y:S02]  /*1d760*/  SYNCS.PHASECHK.TRANS64.TRYWAIT P0, [R5+URZ+0x2a860], R2 ;  /* 0x02a86002050075a7 */ /* 0x000e64000800017f */
[----:B-1----:R-:W-:Y:S05]  /*1d770*/  @!P0 BRA `(.L_x_748) ;  /* 0x0000004800288947 */ /* 0x002fea0003800000 */
.L_x_889:
[----:B------:R-:W-:Y:S05]  /*1d780*/  BSYNC B1 ;  /* 0x0000000000017941 */ /* 0x000fea0003800000 */
.L_x_747:
[----:B------:R-:W0:Y:S01]  /*1d790*/  LDL R4, [R1] ;  /* 0x0000000001047983 */ /* 0x000e220000100800 */
[----:B------:R-:W2:Y:S01]  /*1d7a0*/  S2R R3, SR_TID.X ;  /* 0x0000000000037919 */ /* 0x000ea20000002100 */
[----:B------:R-:W-:Y:S01]  /*1d7b0*/  UMOV UR4, 0xffffffff ;  /* 0xffffffff00047882 */ /* 0x000fe20000000000 */
[----:B------:R-:W-:Y:S02]  /*1d7c0*/  LOP3.LUT P0, RZ, R30, 0x2, RZ, 0xc0, !PT ;  /* 0x000000021eff7812 */ /* 0x000fe4000780c0ff */
[----:B--2---:R-:W-:-:S04]  /*1d7d0*/  LOP3.LUT R3, R3, 0x7f, RZ, 0xc0, !PT ;  /* 0x0000007f03037812 */ /* 0x004fc800078ec0ff */
[----:B------:R-:W-:Y:S01]  /*1d7e0*/  SHF.R.U32.HI R3, RZ, 0x3, R3 ;  /* 0x00000003ff037819 */ /* 0x000fe20000011603 */
[----:B0-----:R-:W-:Y:S02]  /*1d7f0*/  IMAD R8, R32, -0x60, R4 ;  /* 0xffffffa020087824 */ /* 0x001fe400078e0204 */
[----:B------:R-:W-:Y:S02]  /*1d800*/  IMAD R4, R10, 0x3000, R36 ;  /* 0x000030000a047824 */ /* 0x000fe400078e0224 */
[----:B------:R-:W-:Y:S01]  /*1d810*/  IMAD.IADD R8, R8, 0x1, -R3 ;  /* 0x0000000108087824 */ /* 0x000fe200078e0a03 */
[----:B------:R-:W-:Y:S06]  /*1d820*/  BRA.DIV UR4, `(.L_x_749) ;  /* 0x0000004a04107947 */ /* 0x000fec000b800000 */
[----:B-1----:R-:W0:Y:S01]  /*1d830*/  SHFL.IDX PT, R2, R24, RZ, 0x181f ;  /* 0x00181fff18027589 */ /* 0x002e2200000e0000 */
[----:B------:R-:W-:-:S03]  /*1d840*/  LEA R4, R4, R22, 0x1 ;  /* 0x0000001604047211 */ /* 0x000fc600078e08ff */
[----:B------:R-:W1:Y:S01]  /*1d850*/  SHFL.IDX PT, R3, R25, RZ, 0x181f ;  /* 0x00181fff19037589 */ /* 0x000e6200000e0000 */
[----:B0-----:R-:W-:-:S05]  /*1d860*/  IADD3 R2, P1, R2, R0, RZ ;  /* 0x0000000002027210 */ /* 0x001fca0007f3e0ff */
[----:B-1----:R-:W-:Y:S01]  /*1d870*/  IMAD.X R3, RZ, RZ, R3, P1 ;  /* 0x000000ffff037224 */ /* 0x002fe200008e0603 */
        /* <DEDUP_REMOVED lines=40> */
.L_x_903:
        /* <DEDUP_REMOVED lines=19> */
[----:B------:R-:W-:-:S04]  /*1dc30*/  IMAD R21, R6, UR5, R21 ;  /* 0x0000000506157c24 */ /* 0x000fc8000f8e0215 */
[----:B------:R-:W-:-:S07]  /*1dc40*/  IMAD.IADD R21, R3, 0x1, R21 ;  /* 0x0000000103157824 */ /* 0x000fce00078e0215 */
.L_x_750:
        /* <DEDUP_REMOVED lines=10> */
.L_x_751:
[----:B------:R-:W-:Y:S01]  /*1dcf0*/  ULDC.64 UR4, c[0x0][0x330] ;  /* 0x0000cc0000047ab9 */ /* 0x000fe20000000a00 */
[----:B------:R-:W-:Y:S01]  /*1dd00*/  MOV R3, R21 ;  /* 0x0000001500037202 */ /* 0x000fe20000000f00 */
[----:B------:R1:W-:Y:S01]  /*1dd10*/  SYNCS.ARRIVE.TRANS64.A1T0 RZ, [R5+URZ+0x2a850], RZ ;  /* 0x02a850ff05ff79a7 */ /* 0x0003e2000810003f */
[----:B------:R-:W-:Y:S02]  /*1dd20*/  VIADD R0, R27, 0xffffffff ;  /* 0xffffffff1b007836 */ /* 0x000fe40000000000 */
[----:B------:R-:W-:Y:S02]  /*1dd30*/  IMAD.MOV.U32 R17, RZ, RZ, R29 ;  /* 0x000000ffff117224 */ /* 0x000fe400078e001d */
[----:B------:R-:W-:-:S04]  /*1dd40*/  IMAD.WIDE.U32 R2, R18, UR4, R2 ;  /* 0x0000000412027c25 */ /* 0x000fc8000f8e0002 */
[----:B-1----:R-:W-:Y:S02]  /*1dd50*/  IMAD R5, R34, UR4, RZ ;  /* 0x0000000422057c24 */ /* 0x002fe4000f8e02ff */
[----:B------:R-:W-:Y:S02]  /*1dd60*/  IMAD.MOV.U32 R10, RZ, RZ, R28 ;  /* 0x000000ffff0a7224 */ /* 0x000fe400078e001c */
[----:B------:R-:W-:Y:S01]  /*1dd70*/  IMAD R5, R18, UR5, R5 ;  /* 0x0000000512057c24 */ /* 0x000fe2000f8e0205 */
[----:B------:R-:W-:Y:S01]  /*1dd80*/  ULDC.64 UR4, c[0x0][0x318] ;  /* 0x0000c60000047ab9 */ /* 0x000fe20000000a00 */
[----:B------:R-:W-:Y:S01]  /*1dd90*/  IMAD.MOV.U32 R32, RZ, RZ, R27 ;  /* 0x000000ffff207224 */ /* 0x000fe200078e001b */
[----:B0-----:R-:W-:Y:S01]  /*1dda0*/  LEA R24, P0, R2, UR4, 0x1 ;  /* 0x0000000402187c11 */ /* 0x001fe2000f8008ff */
[----:B------:R-:W-:-:S05]  /*1ddb0*/  IMAD.IADD R25, R5, 0x1, R3 ;  /* 0x0000000105197824 */ /* 0x000fca00078e0203 */
[----:B------:R-:W-:Y:S02]  /*1ddc0*/  LEA.HI.X R25, R2, UR5, R25, 0x1, P0 ;  /* 0x0000000502197c11 */ /* 0x000fe400080f0c19 */
[----:B------:R-:W-:-:S13]  /*1ddd0*/  ISETP.GT.AND P0, PT, R27, RZ, PT ;  /* 0x000000ff1b00720c */ /* 0x000fda0003f04270 */
[----:B------:R-:W-:Y:S05]  /*1dde0*/  @P0 BRA `(.L_x_752) ;  /* 0xfffffff000280947 */ /* 0x000fea000383ffff */
.L_x_739:
[----:B------:R-:W-:Y:S05]  /*1ddf0*/  BSYNC B0 ;  /* 0x0000000000007941 */ /* 0x000fea0003800000 */
.L_x_738:
        /* <DEDUP_REMOVED lines=17> */
.L_x_754:
[----:B------:R-:W-:Y:S05]  /*1df10*/  BSYNC B0 ;  /* 0x0000000000007941 */ /* 0x000fea0003800000 */
.L_x_753:
[----:B------:R-:W-:-:S13]  /*1df20*/  LOP3.LUT P0, RZ, R23, 0x10, RZ, 0xc0, !PT ;  /* 0x0000001017ff7812 */ /* 0x000fda000780c0ff */
[----:B------:R-:W-:Y:S05]  /*1df30*/  @!P0 BRA `(.L_x_755) ;  /* 0x0000000000048947 */ /* 0x000fea0003800000 */
[----:B------:R-:W-:Y:S01]  /*1df40*/  BPT.TRAP 0x1 ;  /* 0x000000040000795c */ /* 0x000fe20000300000 */
.L_x_755:
[----:B------:R-:W2:Y:S01]  /*1df50*/  LDL.LU R2, [R1] ;  /* 0x0000000001027983 */ /* 0x000ea20000300800 */
[----:B------:R-:W-:Y:S01]  /*1df60*/  IMAD R0, R28, 0x8, R22 ;  /* 0x000000081c007824 */ /* 0x000fe200078e0216 */
[----:B0-----:R-:W-:Y:S01]  /*1df70*/  SHF.L.U32 R3, R29, 0x1f, RZ ;  /* 0x0000001f1d037819 */ /* 0x001fe200000006ff */
[----:B------:R-:W-:Y:S03]  /*1df80*/  BSSY B0, `(.L_x_756) ;  /* 0x0000004000007945 */ /* 0x000fe60003800000 */
[----:B------:R-:W0:Y:S01]  /*1df90*/  SYNCS.PHASECHK.TRANS64.TRYWAIT P0, [R0+URZ+0x2a860], R3 ;  /* 0x02a86003000075a7 */ /* 0x000e22000800017f */
[----:B--2---:R-:W-:Y:S01]  /*1dfa0*/  IMAD R6, R27, -0x60, R2 ;  /* 0xffffffa01b067824 */ /* 0x004fe200078e0202 */
[----:B0-----:R-:W-:Y:S06]  /*1dfb0*/  @!P0 BRA `(.L_x_757) ;  /* 0x00000048001c8947 */ /* 0x001fec0003800000 */
.L_x_904:
[----:B------:R-:W-:Y:S05]  /*1dfc0*/  BSYNC B0 ;  /* 0x0000000000007941 */ /* 0x000fea0003800000 */
.L_x_756:
[----:B------:R-:W1:Y:S01]  /*1dfd0*/  S2R R2, SR_TID.X ;  /* 0x0000000000027919 */ /* 0x000e620000002100 */
[----:B------:R-:W-:Y:S01]  /*1dfe0*/  UMOV UR4, 0xffffffff ;  /* 0xffffffff00047882 */ /* 0x000fe20000000000 */
[----:B------:R-:W-:Y:S01]  /*1dff0*/  IMAD R4, R28, 0x3000, R36 ;  /* 0x000030001c047824 */ /* 0x000fe200078e0224 */
[----:B-1----:R-:W-:-:S04]  /*1e000*/  LOP3.LUT R2, R2, 0x7f, RZ, 0xc0, !PT ;  /* 0x0000007f02027812 */ /* 0x002fc800078ec0ff */
[----:B------:R-:W-:-:S05]  /*1e010*/  SHF.R.U32.HI R2, RZ, 0x3, R2 ;  /* 0x00000003ff027819 */ /* 0x000fca0000011602 */
[----:B------:R-:W-:Y:S01]  /*1e020*/  IMAD.IADD R6, R6, 0x1, -R2 ;  /* 0x0000000106067824 */ /* 0x000fe200078e0a02 */
[----:B------:R-:W-:Y:S06]  /*1e030*/  BRA.DIV UR4, `(.L_x_758) ;  /* 0x0000004a04107947 */ /* 0x000fec000b800000 */
[----:B------:R-:W1:Y:S01]  /*1e040*/  S2R R7, SR_TID.X ;  /* 0x0000000000077919 */ /* 0x000e620000002100 */
[----:B------:R-:W-:Y:S01]  /*1e050*/  LOP3.LUT R2, R30, 0x1, RZ, 0xc0, !PT ;  /* 0x000000011e027812 */ /* 0x000fe200078ec0ff */
[----:B------:R-:W-:Y:S01]  /*1e060*/  IMAD R4, R4, 0x2, R22 ;  /* 0x0000000204047824 */ /* 0x000fe200078e0216 */
[----:B------:R-:W-:Y:S01]  /*1e070*/  LOP3.LUT P0, RZ, R30, 0x2, RZ, 0xc0, !PT ;  /* 0x000000021eff7812 */ /* 0x000fe2000780c0ff */
[----:B------:R-:W2:Y:S01]  /*1e080*/  SHFL.IDX PT, R14, R24, RZ, 0x181f ;  /* 0x00181fff180e7589 */ /* 0x000ea200000e0000 */
[----:B------:R-:W-:Y:S02]  /*1e090*/  ISETP.NE.U32.AND P1, PT, R2, 0x1, PT ;  /* 0x000000010200780c */ /* 0x000fe40003f25070 */
[C---:B------:R-:W-:Y:S01]  /*1e0a0*/  ISETP.LT.OR P3, PT, R6.reuse, 0x1, !P0 ;  /* 0x000000010600780c */ /* 0x040fe20004761670 */
[----:B0-----:R-:W0:Y:S01]  /*1e0b0*/  SHFL.IDX PT, R3, R25, RZ, 0x181f ;  /* 0x00181fff19037589 */ /* 0x001e2200000e0000 */
[----:B------:R-:W-:-:S03]  /*1e0c0*/  ISETP.LT.OR P2, PT, R6, 0x1, P1 ;  /* 0x000000010600780c */ /* 0x000fc60000f41670 */
[----:B------:R-:W-:Y:S04]  /*1e0d0*/  SHFL.IDX PT, R8, R25, 0x1, 0x181f ;  /* 0x00381f0019087f89 */ /* 0x000fe800000e0000 */
[----:B------:R-:W-:Y:S01]  /*1e0e0*/  SHFL.IDX PT, R10, R24, 0x2, 0x181f ;  /* 0x00581f00180a7f89 */ /* 0x000fe200000e0000 */
[----:B-1----:R-:W-:-:S04]  /*1e0f0*/  SHF.L.U32 R7, R7, 0x3, RZ ;  /* 0x0000000307077819 */ /* 0x002fc800000006ff */
[----:B------:R-:W-:-:S05]  /*1e100*/  LOP3.LUT R7, R7, 0x38, RZ, 0xc0, !PT ;  /* 0x0000003807077812 */ /* 0x000fca00078ec0ff */
[----:B------:R-:W-:Y:S02]  /*1e110*/  IMAD.SHL.U32 R5, R7, 0x2, RZ ;  /* 0x0000000207057824 */ /* 0x000fe400078e00ff */
[----:B------:R-:W-:Y:S03]  /*1e120*/  SHFL.IDX PT, R7, R25, 0x2, 0x181f ;  /* 0x00581f0019077f89 */ /* 0x000fe600000e0000 */
[----:B--2---:R-:W-:Y:S02]  /*1e130*/  IADD3 R2, P4, R14, R5, RZ ;  /* 0x000000050e027210 */ /* 0x004fe40007f9e0ff */
[----:B------:R-:W1:Y:S03]  /*1e140*/  SHFL.IDX PT, R14, R24, 0x1, 0x181f ;  /* 0x00381f00180e7f89 */ /* 0x000e6600000e0000 */
[----:B0-----:R-:W-:-:S05]  /*1e150*/  IMAD.X R3, RZ, RZ, R3, P4 ;  /* 0x000000ffff037224 */ /* 0x001fca00020e0603 */
[----:B------:R-:W-:Y:S01]  /*1e160*/  LDGSTS.E.BYPASS.LTC128B.128 [R4+0x400], desc[UR60][R2.64], !P2 ;  /* 0x0040000002047fae */ /* 0x000fe2000d101d7c */
[----:B------:R-:W-:-:S03]  /*1e170*/  ISETP.LT.OR P2, PT, R6, 0x11, P1 ;  /* 0x000000110600780c */ /* 0x000fc60000f41670 */
[----:B------:R1:W-:Y:S01]  /*1e180*/  LDGSTS.E.BYPASS.LTC128B.128 [R4+0x3400], desc[UR60][R2.64+0x80], !P3 ;  /* 0x0340008002047fae */ /* 0x0003e2000d901d7c */
[----:B------:R-:W-:Y:S02]  /*1e190*/  ISETP.LT.OR P3, PT, R6, 0x11, !P0 ;  /* 0x000000110600780c */ /* 0x000fe40004761670 */
        /* <DEDUP_REMOVED lines=24> */
[----:B--2---:R-:W-:-:S05]  /*1e320*/  IADD3 R2, P4, R10, R5, RZ ;  /* 0x000000050a027210 */ /* 0x004fca0007f9e0ff */
[----:B---3--:R-:W-:-:S05]  /*1e330*/  IMAD.X R3, RZ, RZ, R7, P4 ;  /* 0x000000ffff037224 */ /* 0x008fca00020e0607 */
[----:B------:R1:W-:Y:S04]  /*1e340*/  LDGSTS.E.BYPASS.LTC128B.128 [R4+0x2400], desc[UR60][R2.64], !P2 ;  /* 0x0240000002047fae */ /* 0x0003e8000d101d7c */
[----:B0---4-:R1:W-:Y:S02]  /*1e350*/  LDGSTS.E.BYPASS.LTC128B.128 [R4+0x5400], desc[UR60][R2.64+0x80], !P3 ;  /* 0x0540008002047fae */ /* 0x0113e4000d901d7c */
.L_x_918:
[C---:B------:R-:W-:Y:S02]  /*1e360*/  ISETP.LT.OR P1, PT, R6.reuse, 0x51, P1 ;  /* 0x000000510600780c */ /* 0x040fe40000f21670 */
[----:B------:R-:W-:Y:S02]  /*1e370*/  ISETP.LT.OR P0, PT, R6, 0x51, !P0 ;  /* 0x000000510600780c */ /* 0x000fe40004701670 */
[----:B-1----:R-:W-:-:S04]  /*1e380*/  IADD3 R2, P2, R14, R5, RZ ;  /* 0x000000050e027210 */ /* 0x002fc80007f5e0ff */
[----:B------:R-:W-:-:S05]  /*1e390*/  IADD3.X R3, RZ, R25, RZ, P2, !PT ;  /* 0x00000019ff037210 */ /* 0x000fca00017fe4ff */
[----:B------:R-:W-:Y:S01]  /*1e3a0*/  @!PT LDS RZ, [RZ] ;  /* 0x00000000fffff984 */ /* 0x000fe20000000800 */
[----:B------:R-:W-:Y:S01]  /*1e3b0*/  @!PT LDS RZ, [RZ] ;  /* 0x00000000fffff984 */ /* 0x000fe20000000800 */
[----:B------:R-:W-:Y:S01]  /*1e3c0*/  @!PT LDS RZ, [RZ] ;  /* 0x00000000fffff984 */ /* 0x000fe20000000800 */
[----:B------:R0:W-:Y:S04]  /*1e3d0*/  LDGSTS.E.BYPASS.LTC128B.128 [R4+0x2c00], desc[UR60][R2.64], !P1 ;  /* 0x02c0000002047fae */ /* 0x0001e8000c901d7c */
[----:B------:R0:W-:Y:S01]  /*1e3e0*/  LDGSTS.E.BYPASS.LTC128B.128 [R4+0x5c00], desc[UR60][R2.64+0x80], !P0 ;  /* 0x05c0008002047fae */ /* 0x0001e2000c101d7c */
[----:B------:R-:W-:Y:S01]  /*1e3f0*/  PLOP3.LUT P0, PT, PT, PT, PT, 0x80, 0x0 ;  /* 0x000000000000781c */ /* 0x000fe20003f0f070 */
[----:B------:R-:W-:-:S12]  /*1e400*/  NOP ;  /* 0x0000000000007918 */ /* 0x000fd80000000000 */
.L_x_759:
        /* <DEDUP_REMOVED lines=10> */
.L_x_760:
[----:B------:R-:W-:Y:S01]  /*1e4b0*/  VIADD R28, R28, 0x1 ;  /* 0x000000011c1c7836 */ /* 0x000fe20000000000 */
[----:B------:R1:W-:Y:S04]  /*1e4c0*/  SYNCS.ARRIVE.TRANS64.A1T0 RZ, [R0+URZ+0x2a850], RZ ;  /* 0x02a850ff00ff79a7 */ /* 0x0003e8000810003f */
[----:B------:R-:W-:-:S04]  /*1e4d0*/  ISETP.NE.AND P0, PT, R28, 0x2, PT ;  /* 0x000000021c00780c */ /* 0x000fc80003f05270 */
[----:B-1----:R-:W-:Y:S02]  /*1e4e0*/  SEL R0, RZ, 0x1, P0 ;  /* 0x00000001ff007807 */ /* 0x002fe40000000000 */
[----:B------:R-:W-:Y:S02]  /*1e4f0*/  SEL R28, R28, RZ, P0 ;  /* 0x000000ff1c1c7207 */ /* 0x000fe40000000000 */
[----:B------:R-:W-:-:S07]  /*1e500*/  LOP3.LUT R29, R29, R0, RZ, 0x3c, !PT ;  /* 0x000000001d1d7212 */ /* 0x000fce00078e3cff */
.L_x_717:
[----:B------:R-:W-:Y:S05]  /*1e510*/  BSYNC B7 ;  /* 0x0000000000077941 */ /* 0x000fea0003800000 */
.L_x_715:
[----:B------:R-:W-:-:S13]  /*1e520*/  LOP3.LUT P0, RZ, R23, 0x20, RZ, 0xc0, !PT ;  /* 0x0000002017ff7812 */ /* 0x000fda000780c0ff */
[----:B------:R-:W-:Y:S05]  /*1e530*/  @!P0 BRA `(.L_x_761) ;  /* 0x0000000000248947 */ /* 0x000fea0003800000 */
[----:B------:R-:W-:Y:S05]  /*1e540*/  WARPSYNC.ALL ;  /* 0x0000000000007948 */ /* 0x000fea0003800000 */
[----:B------:R-:W1:Y:S08]  /*1e550*/  S2UR UR5, SR_CgaCtaId ;  /* 0x00000000000579c3 */ /* 0x000e700000008800 */
[----:B------:R-:W-:Y:S06]  /*1e560*/  BAR.SYNC.DEFER_BLOCKING 0x5, 0x180 ;  /* 0x0146000000007b1d */ /* 0x000fec0000010000 */
[----:B------:R-:W-:-:S02]  /*1e570*/  UMOV UR4, 0x400 ;  /* 0x0000040000047882 */ /* 0x000fc40000000000 */
[----:B-1----:R-:W-:-:S06]  /*1e580*/  ULEA UR4, UR5, UR4, 0x18 ;  /* 0x0000000405047291 */ /* 0x002fcc000f8ec03f */
[----:B0-----:R-:W-:-:S05]  /*1e590*/  IMAD.U32 R22, RZ, RZ, UR4 ;  /* 0x00000004ff167e24 */ /* 0x001fca000f8e00ff */
[----:B------:R2:W3:Y:S01]  /*1e5a0*/  LDS.128 R16, [R22+0x2a8d0] ;  /* 0x02a8d00016107984 */ /* 0x0004e20000000c00 */
[----:B------:R-:W-:Y:S06]  /*1e5b0*/  BAR.ARV 0x4, 0x180 ;  /* 0x0106000000007b1d */ /* 0x000fec0000002000 */
[----:B------:R-:W-:Y:S05]  /*1e5c0*/  BRA `(.L_x_762) ;  /* 0x0000000800407947 */ /* 0x000fea0003800000 */
.L_x_761:
[----:B------:R-:W1:Y:S01]  /*1e5d0*/  S2R R8, SR_TID.X ;  /* 0x0000000000087919 */ /* 0x000e620000002100 */
[----:B------:R-:W-:Y:S01]  /*1e5e0*/  UMOV UR4, 0xffffffff ;  /* 0xffffffff00047882 */ /* 0x000fe20000000000 */
[----:B-1----:R-:W-:-:S04]  /*1e5f0*/  LOP3.LUT R8, R8, 0x1f, RZ, 0xc0, !PT ;  /* 0x0000001f08087812 */ /* 0x002fc800078ec0ff */
[----:B------:R-:W-:Y:S01]  /*1e600*/  ISETP.NE.AND P0, PT, R8, 0x1f, PT ;  /* 0x0000001f0800780c */ /* 0x000fe20003f05270 */
[----:B------:R-:W-:-:S12]  /*1e610*/  BRA.DIV UR4, `(.L_x_763) ;  /* 0x0000004a04847947 */ /* 0x000fd8000b800000 */
[----:B------:R-:W-:Y:S01]  /*1e620*/  IMAD.IADD R5, R19, 0x1, R8 ;  /* 0x0000000113057824 */ /* 0x000fe200078e0208 */
[----:B------:R-:W-:-:S04]  /*1e630*/  ULDC UR4, c[0x0][0xc3c] ;  /* 0x00030f0000047ab9 */ /* 0x000fc80000000800 */
[----:B------:R-:W-:-:S13]  /*1e640*/  ISETP.GE.OR P1, PT, R5, UR4, !P0 ;  /* 0x0000000405007c0c */ /* 0x000fda000c726670 */
[----:B0-----:R-:W0:Y:S02]  /*1e650*/  @!P1 LDC.64 R2, c[0x0][0xc80] ;  /* 0x00032000ff029b82 */ /* 0x001e240000000a00 */
[----:B0-----:R-:W-:-:S06]  /*1e660*/  @!P1 IMAD.WIDE R2, R5, 0x4, R2 ;  /* 0x0000000405029825 */ /* 0x001fcc00078e0202 */
        /* <DEDUP_REMOVED lines=9> */
[----:B------:R-:W0:Y:S02]  /*1e700*/  SHFL.UP PT, R14, R4, 0x1, RZ ;  /* 0x04200000040e7989 */ /* 0x000e2400000e00ff */
[----:B0-----:R-:W-:-:S05]  /*1e710*/  SEL R5, R14, RZ, P1 ;  /* 0x000000ff0e057207 */ /* 0x001fca0000800000 */
[----:B------:R-:W-:Y:S02]  /*1e720*/  IMAD.IADD R6, R4, 0x1, R5 ;  /* 0x0000000104067824 */ /* 0x000fe400078e0205 */
[----:B------:R-:W-:Y:S04]  /*1e730*/  SHFL.IDX PT, R5, R16, RZ, 0x1f ;  /* 0x00001fff10057589 */ /* 0x000fe800000e0000 */
        /* <DEDUP_REMOVED lines=12> */
[----:B------:R0:W1:Y:S02]  /*1e800*/  SHFL.IDX PT, R14, R2, 0x1f, 0x1f ;  /* 0x03e01f00020e7f89 */ /* 0x00006400000e0000 */
.L_x_928:
[----:B------:R-:W-:Y:S02]  /*1e810*/  ULDC UR4, c[0x0][0xc38] ;  /* 0x00030e0000047ab9 */ /* 0x000fe40000000800 */
[----:B------:R-:W-:-:S04]  /*1e820*/  IMAD.U32 R7, RZ, RZ, UR4 ;  /* 0x00000004ff077e24 */ /* 0x000fc8000f8e00ff */
[----:B-1----:R-:W-:-:S04]  /*1e830*/  IMAD R3, R14, R7, RZ ;  /* 0x000000070e037224 */ /* 0x002fc800078e02ff */
[----:B------:R-:W-:-:S05]  /*1e840*/  IMAD.IADD R6, R0, 0x1, R3 ;  /* 0x0000000100067824 */ /* 0x000fca00078e0203 */
[----:B------:R-:W-:-:S13]  /*1e850*/  ISETP.GT.AND P6, PT, R6, R5, PT ;  /* 0x000000050600720c */ /* 0x000fda0003fc4270 */
[----:B------:R-:W-:Y:S05]  /*1e860*/  @P6 BRA `(.L_x_764) ;  /* 0x00000000009c6947 */ /* 0x000fea0003800000 */
.L_x_769:
[----:B------:R-:W1:Y:S01]  /*1e870*/  LDC R0, c[0x0][0xc3c] ;  /* 0x00030f00ff007b82 */ /* 0x000e620000000800 */
[----:B------:R-:W-:-:S05]  /*1e880*/  VIADD R19, R19, 0x1f ;  /* 0x0000001f13137836 */ /* 0x000fca0000000000 */
[----:B-1----:R-:W-:-:S13]  /*1e890*/  ISETP.GE.AND P6, PT, R19, R0, PT ;  /* 0x000000001300720c */ /* 0x002fda0003fc6270 */
[----:B------:R-:W-:Y:S05]  /*1e8a0*/  @P6 BRA `(.L_x_765) ;  /* 0x0000000400446947 */ /* 0x000fea0003800000 */
[----:B0-----:R-:W0:Y:S01]  /*1e8b0*/  S2R R2, SR_TID.X ;  /* 0x0000000000027919 */ /* 0x001e220000002100 */
[----:B------:R-:W-:Y:S01]  /*1e8c0*/  BSSY B0, `(.L_x_766) ;  /* 0x0000009000007945 */ /* 0x000fe20003800000 */
[----:B------:R-:W-:Y:S01]  /*1e8d0*/  IMAD.MOV.U32 R4, RZ, RZ, RZ ;  /* 0x000000ffff047224 */ /* 0x000fe200078e00ff */
[----:B0-----:R-:W-:-:S05]  /*1e8e0*/  LOP3.LUT R2, R2, 0x1f, RZ, 0xc0, !PT ;  /* 0x0000001f02027812 */ /* 0x001fca00078ec0ff */
[----:B------:R-:W-:-:S05]  /*1e8f0*/  IMAD.IADD R7, R19, 0x1, R2 ;  /* 0x0000000113077824 */ /* 0x000fca00078e0202 */
[----:B------:R-:W-:-:S13]  /*1e900*/  ISETP.GE.OR P6, PT, R7, R0, !P0 ;  /* 0x000000000700720c */ /* 0x000fda00047c6670 */
[----:B------:R-:W-:Y:S05]  /*1e910*/  @P6 BRA `(.L_x_767) ;  /* 0x00000000000c6947 */ /* 0x000fea0003800000 */
[----:B------:R-:W0:Y:S02]  /*1e920*/  LDC.64 R2, c[0x0][0xc80] ;  /* 0x00032000ff027b82 */ /* 0x000e240000000a00 */
[----:B0-----:R-:W-:-:S05]  /*1e930*/  IMAD.WIDE R2, R7, 0x4, R2 ;  /* 0x0000000407027825 */ /* 0x001fca00078e0202 */
[----:B------:R0:W5:Y:S02]  /*1e940*/  LDG.E R4, desc[UR60][R2.64] ;  /* 0x0000003c02047981 */ /* 0x000164000c1e1900 */
.L_x_767:
[----:B------:R-:W-:Y:S05]  /*1e950*/  BSYNC B0 ;  /* 0x0000000000007941 */ /* 0x000fea0003800000 */
.L_x_766:
[----:B------:R-:W-:-:S03]  /*1e960*/  UMOV UR4, 0xffffffff ;  /* 0xffffffff00047882 */ /* 0x000fc60000000000 */
[----:B------:R-:W-:Y:S05]  /*1e970*/  BRA.DIV UR4, `(.L_x_768) ;  /* 0x0000004a04d07947 */ /* 0x000fea000b800000 */
[----:B-----5:R-:W1:Y:S02]  /*1e980*/  SHFL.UP PT, R14, R4, 0x1, RZ ;  /* 0x04200000040e7989 */ /* 0x020e6400000e00ff */
[----:B-1----:R-:W-:-:S04]  /*1e990*/  SEL R13, R14, RZ, P1 ;  /* 0x000000ff0e0d7207 */ /* 0x002fc80000800000 */
[----:B------:R-:W-:-:S05]  /*1e9a0*/  IADD3 R13, R4, R13, RZ ;  /* 0x0000000d040d7210 */ /* 0x000fca0007ffe0ff */
[----:B------:R-:W1:Y:S02]  /*1e9b0*/  SHFL.UP PT, R14, R13, 0x2, RZ ;  /* 0x044000000d0e7989 */ /* 0x000e6400000e00ff */
[----:B-1----:R-:W-:-:S05]  /*1e9c0*/  SEL R0, R14, RZ, P2 ;  /* 0x000000ff0e007207 */ /* 0x002fca0001000000 */
        /* <DEDUP_REMOVED lines=10> */
[----:B------:R0:W1:Y:S02]  /*1ea70*/  SHFL.IDX PT, R14, R2, 0x1f, 0x1f ;  /* 0x03e01f00020e7f89 */ /* 0x00006400000e0000 */
.L_x_936:
[----:B------:R-:W-:Y:S02]  /*1ea80*/  ULDC UR4, c[0x0][0xc38] ;  /* 0x00030e0000047ab9 */ /* 0x000fe40000000800 */
[----:B------:R-:W-:-:S04]  /*1ea90*/  IMAD.U32 R7, RZ, RZ, UR4 ;  /* 0x00000004ff077e24 */ /* 0x000fc8000f8e00ff */
[----:B-1----:R-:W-:-:S04]  /*1eaa0*/  IMAD R3, R14, R7, RZ ;  /* 0x000000070e037224 */ /* 0x002fc800078e02ff */
[----:B------:R-:W-:-:S05]  /*1eab0*/  IMAD.IADD R6, R3, 0x1, R6 ;  /* 0x0000000103067824 */ /* 0x000fca00078e0206 */
[----:B------:R-:W-:-:S13]  /*1eac0*/  ISETP.GT.AND P6, PT, R6, R5, PT ;  /* 0x000000050600720c */ /* 0x000fda0003fc4270 */
[----:B------:R-:W-:Y:S05]  /*1ead0*/  @!P6 BRA `(.L_x_769) ;  /* 0xfffffffc0064e947 */ /* 0x000fea000383ffff */
.L_x_764:
[----:B------:R-:W-:Y:S01]  /*1eae0*/  IMAD.IADD R6, R6, 0x1, -R3 ;  /* 0x0000000106067824 */ /* 0x000fe200078e0a03 */
[----:B------:R-:W-:-:S03]  /*1eaf0*/  UMOV UR4, 0xffffffff ;  /* 0xffffffff00047882 */ /* 0x000fc60000000000 */
[----:B------:R-:W-:-:S05]  /*1eb00*/  IMAD R0, R2, R7, R6 ;  /* 0x0000000702007224 */ /* 0x000fca00078e0206 */
[----:B------:R-:W-:Y:S01]  /*1eb10*/  ISETP.GT.AND P6, PT, R0, R5, PT ;  /* 0x000000050000720c */ /* 0x000fe20003fc4270 */
[----:B------:R-:W-:-:S12]  /*1eb20*/  BRA.DIV UR4, `(.L_x_770) ;  /* 0x0000004e04207947 */ /* 0x000fd8000b800000 */
[----:B------:R-:W-:-:S04]  /*1eb30*/  VOTE.ANY R3, PT, !P6 ;  /* 0x0000000000037806 */ /* 0x000fc800070e0100 */
[----:B------:R-:W1:Y:S02]  /*1eb40*/  POPC R0, R3 ;  /* 0x0000000300007309 */ /* 0x000e640000000000 */
[----:B-1----:R1:W2:Y:S02]  /*1eb50*/  SHFL.IDX PT, R4, R4, R0, 0x1f ;  /* 0x00001f0004047589 */ /* 0x0022a400000e0000 */
.L_x_940:
[----:B------:R-:W-:Y:S02]  /*1eb60*/  ISETP.NE.AND P0, PT, R3, RZ, PT ;  /* 0x000000ff0300720c */ /* 0x000fe40003f05270 */
[----:B------:R-:W-:-:S11]  /*1eb70*/  MOV R14, RZ ;  /* 0x000000ff000e7202 */ /* 0x000fd60000000f00 */
[----:B------:R-:W-:Y:S05]  /*1eb80*/  @!P0 BRA `(.L_x_771) ;  /* 0x0000000000108947 */ /* 0x000fea0003800000 */
[----:B------:R-:W-:Y:S01]  /*1eb90*/  UMOV UR4, 0xffffffff ;  /* 0xffffffff00047882 */ /* 0x000fe20000000000 */
[----:B------:R-:W-:Y:S02]  /*1eba0*/  VIADD R12, R0, 0xffffffff ;  /* 0xffffffff000c7836 */ /* 0x000fe40000000000 */
[----:B------:R-:W-:Y:S05]  /*1ebb0*/  BRA.DIV UR4, `(.L_x_772) ;  /* 0x0000004e04447947 */ /* 0x000fea000b800000 */
[----:B------:R3:W4:Y:S02]  /*1ebc0*/  SHFL.IDX PT, R14, R2, R12, 0x1f ;  /* 0x00001f0c020e7589 */ /* 0x00072400000e0000 */
.L_x_771:
[----:B--2---:R-:W-:Y:S01]  /*1ebd0*/  IABS R8, R4 ;  /* 0x0000000400087213 */ /* 0x004fe20000000000 */
[----:B----4-:R-:W-:Y:S02]  /*1ebe0*/  IMAD R16, R14, R7, R6 ;  /* 0x000000070e107224 */ /* 0x010fe400078e0206 */
[----:B------:R-:W-:Y:S01]  /*1ebf0*/  IMAD.IADD R19, R0, 0x1, R19 ;  /* 0x0000000100137824 */ /* 0x000fe200078e0213 */
[----:B------:R-:W2:Y:S08]  /*1ec00*/  I2F.RP R9, R8 ;  /* 0x0000000800097306 */ /* 0x000eb00000209400 */
[----:B--2---:R-:W0:Y:S02]  /*1ec10*/  MUFU.RCP R9, R9 ;  /* 0x0000000900097308 */ /* 0x004e240000001000 */
[----:B0--3--:R-:W-:-:S06]  /*1ec20*/  VIADD R2, R9, 0xffffffe ;  /* 0x0ffffffe09027836 */ /* 0x009fcc0000000000 */
[----:B------:R0:W2:Y:S02]  /*1ec30*/  F2I.FTZ.U32.TRUNC.NTZ R3, R2 ;  /* 0x0000000200037305 */ /* 0x0000a4000021f000 */
[----:B0-----:R-:W-:Y:S02]  /*1ec40*/  IMAD.MOV.U32 R2, RZ, RZ, RZ ;  /* 0x000000ffff027224 */ /* 0x001fe400078e00ff */
[----:B--2---:R-:W-:-:S04]  /*1ec50*/  IMAD.MOV R7, RZ, RZ, -R3 ;  /* 0x000000ffff077224 */ /* 0x004fc800078e0a03 */
        /* <DEDUP_REMOVED lines=11> */
[----:B------:R-:W-:Y:S01]  /*1ed10*/  @!P1 IMAD.IADD R5, R5, 0x1, -R8 ;  /* 0x0000000105059824 */ /* 0x000fe200078e0a08 */
[----:B------:R-:W-:Y:S02]  /*1ed20*/  @!P1 IADD3 R3, R3, 0x1, RZ ;  /* 0x0000000103039810 */ /* 0x000fe40007ffe0ff */
[----:B------:R-:W-:Y:S02]  /*1ed30*/  ISETP.NE.AND P1, PT, R4, RZ, PT ;  /* 0x000000ff0400720c */ /* 0x000fe40003f25270 */
[----:B------:R-:W-:-:S13]  /*1ed40*/  ISETP.GE.U32.AND P0, PT, R5, R8, PT ;  /* 0x000000080500720c */ /* 0x000fda0003f06070 */
[----:B------:R-:W-:-:S04]  /*1ed50*/  @P0 VIADD R3, R3, 0x1 ;  /* 0x0000000103030836 */ /* 0x000fc80000000000 */
[----:B------:R-:W-:Y:S01]  /*1ed60*/  @!P2 IMAD.MOV R3, RZ, RZ, -R3 ;  /* 0x000000ffff03a224 */ /* 0x000fe200078e0a03 */
[----:B------:R-:W-:-:S05]  /*1ed70*/  @!P1 LOP3.LUT R3, RZ, R4, RZ, 0x33, !PT ;  /* 0x00000004ff039212 */ /* 0x000fca00078e33ff */
[--C-:B------:R-:W-:Y:S02]  /*1ed80*/  IMAD.MOV R17, RZ, RZ, -R3.reuse ;  /* 0x000000ffff117224 */ /* 0x100fe400078e0a03 */
[----:B------:R-:W-:Y:S02]  /*1ed90*/  IMAD.MOV.U32 R18, RZ, RZ, R3 ;  /* 0x000000ffff127224 */ /* 0x000fe400078e0003 */
[----:B------:R-:W-:Y:S01]  /*1eda0*/  IMAD R17, R4, R17, R7 ;  /* 0x0000001104117224 */ /* 0x000fe200078e0207 */
[----:B------:R-:W-:Y:S06]  /*1edb0*/  BRA `(.L_x_773) ;  /* 0x00000000001c7947 */ /* 0x000fec0003800000 */
.L_x_765:
[----:B------:R-:W-:Y:S01]  /*1edc0*/  UMOV UR4, URZ ;  /* 0x0000003f00047c82 */ /* 0x000fe20008000000 */
[----:B------:R-:W-:Y:S01]  /*1edd0*/  UMOV UR5, URZ ;  /* 0x0000003f00057c82 */ /* 0x000fe20008000000 */
[----:B------:R-:W-:Y:S01]  /*1ede0*/  ULDC UR6, c[0x0][0xc3c] ;  /* 0x00030f0000067ab9 */ /* 0x000fe20000000800 */
[----:B------:R-:W-:Y:S01]  /*1edf0*/  IMAD.MOV.U32 R16, RZ, RZ, R5 ;  /* 0x000000ffff107224 */ /* 0x000fe200078e0005 */
[----:B------:R-:W-:Y:S01]  /*1ee00*/  MOV R18, UR5 ;  /* 0x0000000500127c02 */ /* 0x000fe20008000f00 */
[----:B------:R-:W-:Y:S02]  /*1ee10*/  IMAD.U32 R17, RZ, RZ, UR4 ;  /* 0x00000004ff117e24 */ /* 0x000fe4000f8e00ff */
[----:B------:R-:W-:-:S07]  /*1ee20*/  IMAD.U32 R19, RZ, RZ, UR6 ;  /* 0x00000006ff137e24 */ /* 0x000fce000f8e00ff */
.L_x_773:
[----:B-1----:R-:W1:Y:S01]  /*1ee30*/  S2R R0, SR_TID.X ;  /* 0x0000000000007919 */ /* 0x002e620000002100 */
[----:B------:R-:W-:Y:S05]  /*1ee40*/  WARPSYNC.ALL ;  /* 0x0000000000007948 */ /* 0x000fea0003800000 */
[----:B------:R-:W-:Y:S01]  /*1ee50*/  BAR.SYNC.DEFER_BLOCKING 0x4, 0x180 ;  /* 0x0106000000007b1d */ /* 0x000fe20000010000 */
[----:B-1----:R-:W-:-:S04]  /*1ee60*/  LOP3.LUT R0, R0, 0x1f, RZ, 0xc0, !PT ;  /* 0x0000001f00007812 */ /* 0x002fc800078ec0ff */
[----:B------:R-:W-:-:S13]  /*1ee70*/  ISETP.NE.AND P0, PT, R0, RZ, PT ;  /* 0x000000ff0000720c */ /* 0x000fda0003f05270 */
[----:B------:R-:W1:Y:S01]  /*1ee80*/  @!P0 S2R R3, SR_CgaCtaId ;  /* 0x0000000000038919 */ /* 0x000e620000008800 */
[----:B------:R-:W-:-:S04]  /*1ee90*/  @!P0 MOV R0, 0x400 ;  /* 0x0000040000008802 */ /* 0x000fc80000000f00 */
[----:B-1----:R-:W-:-:S05]  /*1eea0*/  @!P0 LEA R22, R3, R0, 0x18 ;  /* 0x0000000003168211 */ /* 0x002fca00078ec0ff */
[----:B------:R1:W-:Y:S01]  /*1eeb0*/  @!P0 STS.128 [R22+0x2a8d0], R16 ;  /* 0x02a8d01016008388 */ /* 0x0003e20000000c00 */
[----:B------:R-:W-:Y:S06]  /*1eec0*/  BAR.ARV 0x5, 0x180 ;  /* 0x0146000000007b1d */ /* 0x000fec0000002000 */
.L_x_762:
[----:B------:R-:W-:Y:S02]  /*1eed0*/  ULDC UR4, c[0x0][0xc3c] ;  /* 0x00030f0000047ab9 */ /* 0x000fe40000000800 */
[----:B---3--:R-:W-:-:S13]  /*1eee0*/  ISETP.GE.AND P0, PT, R19, UR4, PT ;  /* 0x0000000413007c0c */ /* 0x008fda000bf06270 */
[----:B------:R-:W-:Y:S05]  /*1eef0*/  @!P0 BRA `(.L_x_774) ;  /* 0xffffffa400a08947 */ /* 0x000fea000383ffff */
[----:B------:R-:W-:Y:S05]  /*1ef00*/  BSYNC B8 ;  /* 0x0000000000087941 */ /* 0x000fea0003800000 */
.L_x_673:
[----:B------:R-:W3:Y:S01]  /*1ef10*/  LDL.LU R0, [R1+0x28] ;  /* 0x0000280001007983 */ /* 0x000ee20000300800 */
[----:B------:R-:W-:Y:S01]  /*1ef20*/  BSSY B0, `(.L_x_775) ;  /* 0x000000b000007945 */ /* 0x000fe20003800000 */
[----:B------:R-:W4:Y:S01]  /*1ef30*/  S2R R5, SR_CgaCtaId ;  /* 0x0000000000057919 */ /* 0x000f220000008800 */
[----:B---3--:R-:W-:-:S05]  /*1ef40*/  VIADD R0, R0, 0x1 ;  /* 0x0000000100007836 */ /* 0x008fca0000000000 */
[----:B01----:R-:W-:-:S04]  /*1ef50*/  LEA.HI R2, R0, R0, RZ, 0x1 ;  /* 0x0000000000027211 */ /* 0x003fc800078f08ff */
[----:B------:R-:W-:Y:S02]  /*1ef60*/  LOP3.LUT R3, R2, 0xfffffffe, RZ, 0xc0, !PT ;  /* 0xfffffffe02037812 */ /* 0x000fe400078ec0ff */
[----:B------:R-:W-:-:S03]  /*1ef70*/  MOV R2, 0x400 ;  /* 0x0000040000027802 */ /* 0x000fc60000000f00 */
[----:B------:R-:W-:Y:S01]  /*1ef80*/  IMAD.IADD R0, R0, 0x1, -R3 ;  /* 0x0000000100007824 */ /* 0x000fe200078e0a03 */
[----:B----4-:R-:W-:-:S04]  /*1ef90*/  LEA R5, R5, R2, 0x18 ;  /* 0x0000000205057211 */ /* 0x010fc800078ec0ff */
[----:B------:R-:W-:-:S04]  /*1efa0*/  SHF.L.U32 R0, R0, 0x1f, RZ ;  /* 0x0000001f00007819 */ /* 0x000fc800000006ff */
[----:B------:R-:W0:Y:S02]  /*1efb0*/  SYNCS.PHASECHK.TRANS64.TRYWAIT P0, [R5+URZ+0x2a820], R0 ;  /* 0x02a82000050075a7 */ /* 0x000e24000800017f */
[----:B0-----:R-:W-:Y:S05]  /*1efc0*/  @!P0 BRA `(.L_x_776) ;  /* 0x0000004800648947 */ /* 0x001fea0003800000 */
.L_x_943:
[----:B------:R-:W-:Y:S05]  /*1efd0*/  BSYNC B0 ;  /* 0x0000000000007941 */ /* 0x000fea0003800000 */
.L_x_775:
[----:B------:R-:W-:-:S03]  /*1efe0*/  UMOV UR4, 0xffffffff ;  /* 0xffffffff00047882 */ /* 0x000fc60000000000 */
[----:B------:R-:W-:Y:S05]  /*1eff0*/  BRA.DIV UR4, `(.L_x_777) ;  /* 0x0000004a046c7947 */ /* 0x000fea000b800000 */
[----:B0-----:R-:W0:Y:S02]  /*1f000*/  S2R R0, SR_TID.X ;  /* 0x0000000000007919 */ /* 0x001e240000002100 */
[----:B0-----:R-:W-:-:S04]  /*1f010*/  SHF.R.U32.HI R0, RZ, 0x5, R0 ;  /* 0x00000005ff007819 */ /* 0x001fc80000011600 */
[----:B------:R-:W-:-:S05]  /*1f020*/  LOP3.LUT R0, R0, 0x3, RZ, 0xc0, !PT ;  /* 0x0000000300007812 */ /* 0x000fca00078ec0ff */
[----:B------:R0:W1:Y:S02]  /*1f030*/  SHFL.IDX PT, R14, R0, RZ, 0x1f ;  /* 0x00001fff000e7589 */ /* 0x00006400000e0000 */
.L_x_946:
[----:B-1----:R-:W-:-:S13]  /*1f040*/  ISETP.NE.AND P0, PT, R14, RZ, PT ;  /* 0x000000ff0e00720c */ /* 0x002fda0003f05270 */
[----:B------:R-:W-:Y:S05]  /*1f050*/  @P0 BRA `(.L_x_448) ;  /* 0x0000000000900947 */ /* 0x000fea0003800000 */
[----:B------:R-:W-:-:S03]  /*1f060*/  UMOV UR4, 0xffffffff ;  /* 0xffffffff00047882 */ /* 0x000fc60000000000 */
[----:B------:R-:W-:Y:S05]  /*1f070*/  BRA.DIV UR4, `(.L_x_778) ;  /* 0x0000004a04807947 */ /* 0x000fea000b800000 */
[----:B------:R-:W-:-:S13]  /*1f080*/  ELECT P6, URZ, PT ;  /* 0x00000000003f782f */ /* 0x000fda00038c0000 */
.L_x_949:
[----:B------:R-:W-:Y:S05]  /*1f090*/  @!P6 BRA `(.L_x_448) ;  /* 0x000000000080e947 */ /* 0x000fea0003800000 */
[----:B0-----:R-:W3:Y:S02]  /*1f0a0*/  LDL R0, [R1+0x38] ;  /* 0x0000380001007983 */ /* 0x001ee40000100800 */
[----:B---3--:R-:W-:-:S13]  /*1f0b0*/  R2UR UR4, R0 ;  /* 0x00000000000472ca */ /* 0x008fda00000e0000 */
[----:B------:R-:W-:-:S06]  /*1f0c0*/  ULOP3.LUT UR4, UR4, 0x2, URZ, 0xfc, !UPT ;  /* 0x0000000204047892 */ /* 0x000fcc000f8efc3f */
[----:B------:R-:W-:-:S05]  /*1f0d0*/  IMAD.U32 R0, RZ, RZ, UR4 ;  /* 0x00000004ff007e24 */ /* 0x000fca000f8e00ff */
[----:B------:R-:W-:-:S13]  /*1f0e0*/  ISETP.NE.AND P0, PT, R0, 0x3, PT ;  /* 0x000000030000780c */ /* 0x000fda0003f05270 */
[----:B------:R-:W-:Y:S05]  /*1f0f0*/  @!P0 BRA `(.L_x_779) ;  /* 0x0000000000048947 */ /* 0x000fea0003800000 */
[----:B------:R-:W-:Y:S01]  /*1f100*/  BPT.TRAP 0x1 ;  /* 0x000000040000795c */ /* 0x000fe20000300000 */
.L_x_779:
[C---:B------:R-:W-:Y:S01]  /*1f110*/  IMAD R3, R28.reuse, 0x8, R5 ;  /* 0x000000081c037824 */ /* 0x040fe200078e0205 */
[----:B------:R-:W-:Y:S01]  /*1f120*/  SHF.L.U32 R2, R29, 0x1f, RZ ;  /* 0x0000001f1d027819 */ /* 0x000fe200000006ff */
[----:B------:R-:W-:-:S03]  /*1f130*/  VIADD R28, R28, 0x1 ;  /* 0x000000011c1c7836 */ /* 0x000fc60000000000 */
[----:B------:R-:W0:Y:S02]  /*1f140*/  SYNCS.PHASECHK.TRANS64.TRYWAIT P1, [R3+URZ+0x2a840], R2 ;  /* 0x02a84002030075a7 */ /* 0x000e24000802017f */
[----:B------:R-:W-:-:S04]  /*1f150*/  ISETP.NE.AND P2, PT, R28, 0x2, PT ;  /* 0x000000021c00780c */ /* 0x000fc80003f45270 */
[----:B------:R-:W-:Y:S01]  /*1f160*/  SEL R0, RZ, 0x1, P2 ;  /* 0x00000001ff007807 */ /* 0x000fe20001000000 */
[----:B0-----:R-:W-:Y:S08]  /*1f170*/  @!P1 BRA `(.L_x_780) ;  /* 0x0000004800609947 */ /* 0x001ff00003800000 */
.L_x_950:
[----:B------:R-:W-:Y:S02]  /*1f180*/  SEL R28, R28, RZ, P2 ;  /* 0x000000ff1c1c7207 */ /* 0x000fe40001000000 */
[----:B------:R-:W-:Y:S01]  /*1f190*/  LOP3.LUT R0, R29, R0, RZ, 0x3c, !PT ;  /* 0x000000001d007212 */ /* 0x000fe200078e3cff */
[----:B------:R-:W-:Y:S06]  /*1f1a0*/  @!P0 BRA `(.L_x_781) ;  /* 0x0000000000048947 */ /* 0x000fec0003800000 */
[----:B------:R-:W-:Y:S01]  /*1f1b0*/  BPT.TRAP 0x1 ;  /* 0x000000040000795c */ /* 0x000fe20000300000 */
.L_x_781:
[----:B------:R-:W-:Y:S01]  /*1f1c0*/  IMAD R5, R28, 0x8, R5 ;  /* 0x000000081c057824 */ /* 0x000fe200078e0205 */
[----:B------:R-:W-:-:S04]  /*1f1d0*/  SHF.L.U32 R0, R0, 0x1f, RZ ;  /* 0x0000001f00007819 */ /* 0x000fc800000006ff */
[----:B------:R-:W1:Y:S02]  /*1f1e0*/  SYNCS.PHASECHK.TRANS64.TRYWAIT P1, [R5+URZ+0x2a840], R0 ;  /* 0x02a84000050075a7 */ /* 0x000e64000802017f */
[----:B-1----:R-:W-:Y:S05]  /*1f1f0*/  @!P1 BRA `(.L_x_782) ;  /* 0x0000004800549947 */ /* 0x002fea0003800000 */
.L_x_951:
[----:B------:R-:W-:Y:S05]  /*1f200*/  @!P0 BRA `(.L_x_783) ;  /* 0x0000000000048947 */ /* 0x000fea0003800000 */
[----:B------:R-:W-:Y:S01]  /*1f210*/  BPT.TRAP 0x1 ;  /* 0x000000040000795c */ /* 0x000fe20000300000 */
.L_x_783:
[----:B------:R-:W3:Y:S02]  /*1f220*/  SYNCS.PHASECHK.TRANS64.TRYWAIT P1, [R3+URZ+0x2a860], R2 ;  /* 0x02a86002030075a7 */ /* 0x000ee4000802017f */
[----:B---3--:R-:W-:Y:S05]  /*1f230*/  @!P1 BRA `(.L_x_784) ;  /* 0x0000004800589947 */ /* 0x008fea0003800000 */
.L_x_952:
[----:B------:R-:W-:Y:S05]  /*1f240*/  @!P0 BRA `(.L_x_785) ;  /* 0x0000000000048947 */ /* 0x000fea0003800000 */
[----:B------:R-:W-:Y:S01]  /*1f250*/  BPT.TRAP 0x1 ;  /* 0x000000040000795c */ /* 0x000fe20000300000 */
.L_x_785:
[----:B----4-:R4:W0:Y:S02]  /*1f260*/  SYNCS.PHASECHK.TRANS64.TRYWAIT P0, [R5+URZ+0x2a860], R0 ;  /* 0x02a86000050075a7 */ /* 0x010824000800017f */
[----:B0-----:R-:W-:Y:S05]  /*1f270*/  @!P0 NANOSLEEP.SYNCS 0x989680 ;  /* 0x009896800000895d */ /* 0x001fea0003900000 */
[----:B------:R-:W0:Y:S02]  /*1f280*/  @!P0 SYNCS.PHASECHK.TRANS64 P0, [R5+URZ+0x2a860], R0 ;  /* 0x02a86000050085a7 */ /* 0x000e24000800007f */
[----:B0-----:R-:W-:Y:S05]  /*1f290*/  @!P0 BRA `(.L_x_785) ;  /* 0xfffffffc00f08947 */ /* 0x001fea000383ffff */
.L_x_448:
[----:B------:R-:W-:Y:S05]  /*1f2a0*/  BSYNC B9 ;  /* 0x0000000000097941 */ /* 0x000fea0003800000 */
.L_x_445:
[----:B------:R-:W-:Y:S05]  /*1f2b0*/  EXIT ;  /* 0x000000000000794d */ /* 0x000fea0003800000 */
.L_x_466:
[----:B0-----:R0:W1:Y:S02]  /*1f2c0*/  SYNCS.PHASECHK.TRANS64.TRYWAIT P6, [R88+URZ+0x2a890], R89 ;  /* 0x02a89059580075a7 */ /* 0x00106400080c017f */
[----:B-1----:R-:W-:Y:S05]  /*1f2d0*/  @!P6 NANOSLEEP.SYNCS 0x989680 ;  /* 0x009896800000e95d */ /* 0x002fea0003900000 */
[----:B------:R-:W1:Y:S02]  /*1f2e0*/  @!P6 SYNCS.PHASECHK.TRANS64 P6, [R88+URZ+0x2a890], R89 ;  /* 0x02a890595800e5a7 */ /* 0x000e6400080c007f */
[----:B-1----:R-:W-:Y:S05]  /*1f2f0*/  @!P6 BRA `(.L_x_466) ;  /* 0xfffffffc00f0e947 */ /* 0x002fea000383ffff */
[----:B------:R-:W-:Y:S05]  /*1f300*/  BRA `(.L_x_786) ;  /* 0xfffffe44000c7947 */ /* 0x000fea000383ffff */
.L_x_467:
        /* <DEDUP_REMOVED lines=8> */
.L_x_788:
[----:B------:R-:W-:Y:S05]  /*1f390*/  BSYNC B1 ;  /* 0x0000000000017941 */ /* 0x000fea0003800000 */
.L_x_787:
[----:B------:R-:W-:Y:S01]  /*1f3a0*/  IMAD.MOV.U32 R13, RZ, RZ, R119 ;  /* 0x000000ffff0d7224 */ /* 0x000fe200078e0077 */
[----:B------:R-:W-:Y:S01]  /*1f3b0*/  MOV R15, 0xffffffff ;  /* 0xffffffff000f7802 */ /* 0x000fe20000000f00 */
[----:B------:R-:W-:Y:S02]  /*1f3c0*/  IMAD.MOV.U32 R12, RZ, RZ, RZ ;  /* 0x000000ffff0c7224 */ /* 0x000fe400078e00ff */
[----:B------:R-:W-:Y:S02]  /*1f3d0*/  IMAD.MOV.U32 R11, RZ, RZ, 0x1c1f ;  /* 0x00001c1fff0b7424 */ /* 0x000fe400078e00ff */
[----:B------:R-:W-:-:S07]  /*1f3e0*/  IMAD.MOV.U32 R82, RZ, RZ, R14 ;  /* 0x000000ffff527224 */ /* 0x000fce00078e000e */
[----:B------:R-:W-:Y:S05]  /*1f3f0*/  WARPSYNC.COLLECTIVE R15, `(.L_x_789) ;  /* 0x000000000f087348 */ /* 0x000fea0003c00000 */
[----:B------:R0:W1:Y:S02]  /*1f400*/  SHFL.IDX P6, R14, R13, R12, R11 ;  /* 0x0000000c0d0e7389 */ /* 0x00006400000c000b */
[----:B01----:R-:W-:Y:S01]  /*1f410*/  ENDCOLLECTIVE ;  /* 0x000000000000791b */ /* 0x003fe20003800000 */
.L_x_789:
[----:B------:R-:W-:Y:S01]  /*1f420*/  IMAD.MOV.U32 R11, RZ, RZ, R14 ;  /* 0x000000ffff0b7224 */ /* 0x000fe200078e000e */
[----:B------:R-:W-:Y:S06]  /*1f430*/  BRA `(.L_x_790) ;  /* 0xfffffe4000d47947 */ /* 0x000fec000383ffff */
.L_x_492:
[----:B------:R-:W-:Y:S01]  /*1f440*/  BSSY B1, `(.L_x_791) ;  /* 0x0000008000017945 */ /* 0x000fe20003800000 */
[----:B0---4-:R-:W-:Y:S02]  /*1f450*/  IMAD.MOV.U32 R13, RZ, RZ, R118 ;  /* 0x000000ffff0d7224 */ /* 0x011fe400078e0076 */
[----:B------:R-:W-:Y:S02]  /*1f460*/  IMAD.MOV.U32 R12, RZ, RZ, 0x1 ;  /* 0x00000001ff0c7424 */ /* 0x000fe400078e00ff */
[----:B---3--:R-:W-:Y:S02]  /*1f470*/  IMAD.MOV.U32 R11, RZ, RZ, 0x1c1f ;  /* 0x00001c1fff0b7424 */ /* 0x008fe400078e00ff */
[----:B------:R-:W-:-:S07]  /*1f480*/  IMAD.MOV.U32 R15, RZ, RZ, -0x1 ;  /* 0xffffffffff0f7424 */ /* 0x000fce00078e00ff */
[----:B-12---:R-:W-:Y:S05]  /*1f490*/  WARPSYNC.COLLECTIVE R15, `(.L_x_792) ;  /* 0x000000000f087348 */ /* 0x006fea0003c00000 */
[----:B------:R0:W3:Y:S02]  /*1f4a0*/  SHFL.IDX P6, R14, R13, R12, R11 ;  /* 0x0000000c0d0e7389 */ /* 0x0000e400000c000b */
[----:B0123--:R-:W-:Y:S01]  /*1f4b0*/  ENDCOLLECTIVE ;  /* 0x000000000000791b */ /* 0x00ffe20003800000 */
.L_x_792:
[----:B------:R-:W-:Y:S05]  /*1f4c0*/  BSYNC B1 ;  /* 0x0000000000017941 */ /* 0x000fea0003800000 */
.L_x_791:
[----:B------:R-:W-:Y:S01]  /*1f4d0*/  IMAD.MOV.U32 R13, RZ, RZ, R119 ;  /* 0x000000ffff0d7224 */ /* 0x000fe200078e0077 */
[----:B------:R-:W-:Y:S01]  /*1f4e0*/  MOV R12, 0x1 ;  /* 0x00000001000c7802 */ /* 0x000fe20000000f00 */
[----:B------:R-:W-:Y:S02]  /*1f4f0*/  IMAD.MOV.U32 R11, RZ, RZ, 0x1c1f ;  /* 0x00001c1fff0b7424 */ /* 0x000fe400078e00ff */
[----:B------:R-:W-:Y:S02]  /*1f500*/  IMAD.MOV.U32 R15, RZ, RZ, -0x1 ;  /* 0xffffffffff0f7424 */ /* 0x000fe400078e00ff */
[----:B------:R-:W-:-:S07]  /*1f510*/  IMAD.MOV.U32 R118, RZ, RZ, R14 ;  /* 0x000000ffff767224 */ /* 0x000fce00078e000e */
[----:B------:R-:W-:Y:S05]  /*1f520*/  WARPSYNC.COLLECTIVE R15, `(.L_x_793) ;  /* 0x000000000f087348 */ /* 0x000fea0003c00000 */
[----:B------:R0:W1:Y:S02]  /*1f530*/  SHFL.IDX P6, R14, R13, R12, R11 ;  /* 0x0000000c0d0e7389 */ /* 0x00006400000c000b */
[----:B01----:R-:W-:Y:S01]  /*1f540*/  ENDCOLLECTIVE ;  /* 0x000000000000791b */ /* 0x003fe20003800000 */
.L_x_793:
[----:B------:R-:W-:Y:S01]  /*1f550*/  IMAD.MOV.U32 R119, RZ, RZ, R14 ;  /* 0x000000ffff777224 */ /* 0x000fe200078e000e */
[----:B------:R-:W-:Y:S06]  /*1f560*/  BRA `(.L_x_794) ;  /* 0xfffffe5800387947 */ /* 0x000fec000383ffff */
.L_x_522:
[----:B-1----:R1:W2:Y:S02]  /*1f570*/  SYNCS.PHASECHK.TRANS64.TRYWAIT P6, [R88+URZ+0x2a890], R89 ;  /* 0x02a89059580075a7 */ /* 0x0022a400080c017f */
[----:B--2---:R-:W-:Y:S05]  /*1f580*/  @!P6 NANOSLEEP.SYNCS 0x989680 ;  /* 0x009896800000e95d */ /* 0x004fea0003900000 */
[----:B------:R-:W2:Y:S02]  /*1f590*/  @!P6 SYNCS.PHASECHK.TRANS64 P6, [R88+URZ+0x2a890], R89 ;  /* 0x02a890595800e5a7 */ /* 0x000ea400080c007f */
[----:B--2---:R-:W-:Y:S05]  /*1f5a0*/  @!P6 BRA `(.L_x_522) ;  /* 0xfffffffc00f0e947 */ /* 0x004fea000383ffff */
[----:B------:R-:W-:Y:S05]  /*1f5b0*/  BRA `(.L_x_795) ;  /* 0xfffffe7800687947 */ /* 0x000fea000383ffff */
.L_x_523:
[----:B------:R-:W-:Y:S01]  /*1f5c0*/  BSSY B1, `(.L_x_796) ;  /* 0x0000008000017945 */ /* 0x000fe20003800000 */
[----:B------:R-:W-:Y:S02]  /*1f5d0*/  IMAD.MOV.U32 R13, RZ, RZ, R118 ;  /* 0x000000ffff0d7224 */ /* 0x000fe400078e0076 */
[----:B------:R-:W-:Y:S02]  /*1f5e0*/  IMAD.MOV.U32 R12, RZ, RZ, RZ ;  /* 0x000000ffff0c7224 */ /* 0x000fe400078e00ff */
[----:B------:R-:W-:Y:S02]  /*1f5f0*/  IMAD.MOV.U32 R11, RZ, RZ, 0x1c1f ;  /* 0x00001c1fff0b7424 */ /* 0x000fe400078e00ff */
[----:B------:R-:W-:-:S07]  /*1f600*/  IMAD.MOV.U32 R15, RZ, RZ, -0x1 ;  /* 0xffffffffff0f7424 */ /* 0x000fce00078e00ff */
[----:B-1----:R-:W-:Y:S05]  /*1f610*/  WARPSYNC.COLLECTIVE R15, `(.L_x_797) ;  /* 0x000000000f087348 */ /* 0x002fea0003c00000 */
[----:B------:R0:W2:Y:S02]  /*1f620*/  SHFL.IDX P6, R14, R13, R12, R11 ;  /* 0x0000000c0d0e7389 */ /* 0x0000a400000c000b */
[----:B012---:R-:W-:Y:S01]  /*1f630*/  ENDCOLLECTIVE ;  /* 0x000000000000791b */ /* 0x007fe20003800000 */
.L_x_797:
[----:B------:R-:W-:Y:S05]  /*1f640*/  BSYNC B1 ;  /* 0x0000000000017941 */ /* 0x000fea0003800000 */
.L_x_796:
[----:B------:R-:W-:Y:S01]  /*1f650*/  IMAD.MOV.U32 R13, RZ, RZ, R119 ;  /* 0x000000ffff0d7224 */ /* 0x000fe200078e0077 */
[----:B------:R-:W-:Y:S01]  /*1f660*/  MOV R123, R14 ;  /* 0x0000000e007b7202 */ /* 0x000fe20000000f00 */
[----:B------:R-:W-:Y:S02]  /*1f670*/  IMAD.MOV.U32 R12, RZ, RZ, RZ ;  /* 0x000000ffff0c7224 */ /* 0x000fe400078e00ff */
[----:B------:R-:W-:Y:S02]  /*1f680*/  IMAD.MOV.U32 R11, RZ, RZ, 0x1c1f ;  /* 0x00001c1fff0b7424 */ /* 0x000fe400078e00ff */
[----:B------:R-:W-:-:S07]  /*1f690*/  IMAD.MOV.U32 R15, RZ, RZ, -0x1 ;  /* 0xffffffffff0f7424 */ /* 0x000fce00078e00ff */
[----:B------:R-:W-:Y:S05]  /*1f6a0*/  WARPSYNC.COLLECTIVE R15, `(.L_x_798) ;  /* 0x000000000f087348 */ /* 0x000fea0003c00000 */
[----:B------:R0:W1:Y:S02]  /*1f6b0*/  SHFL.IDX P6, R14, R13, R12, R11 ;  /* 0x0000000c0d0e7389 */ /* 0x00006400000c000b */
[----:B01----:R-:W-:Y:S01]  /*1f6c0*/  ENDCOLLECTIVE ;  /* 0x000000000000791b */ /* 0x003fe20003800000 */
.L_x_798:
[----:B------:R-:W-:Y:S01]  /*1f6d0*/  IMAD.MOV.U32 R11, RZ, RZ, R14 ;  /* 0x000000ffff0b7224 */ /* 0x000fe200078e000e */
[----:B------:R-:W-:Y:S06]  /*1f6e0*/  BRA `(.L_x_799) ;  /* 0xfffffe7800347947 */ /* 0x000fec000383ffff */
.L_x_536:
[----:B------:R-:W-:Y:S01]  /*1f6f0*/  BSSY B1, `(.L_x_800) ;  /* 0x0000008000017945 */ /* 0x000fe20003800000 */
[----:B--234-:R-:W-:Y:S01]  /*1f700*/  IMAD.MOV.U32 R13, RZ, RZ, R118 ;  /* 0x000000ffff0d7224 */ /* 0x01cfe200078e0076 */
[----:B------:R-:W-:Y:S01]  /*1f710*/  MOV R11, 0x1c1f ;  /* 0x00001c1f000b7802 */ /* 0x000fe20000000f00 */
[----:B------:R-:W-:Y:S02]  /*1f720*/  IMAD.MOV.U32 R12, RZ, RZ, 0x1 ;  /* 0x00000001ff0c7424 */ /* 0x000fe400078e00ff */
[----:B------:R-:W-:-:S07]  /*1f730*/  IMAD.MOV.U32 R15, RZ, RZ, -0x1 ;  /* 0xffffffffff0f7424 */ /* 0x000fce00078e00ff */
[----:B01----:R-:W-:Y:S05]  /*1f740*/  WARPSYNC.COLLECTIVE R15, `(.L_x_801) ;  /* 0x000000000f087348 */ /* 0x003fea0003c00000 */
[----:B------:R2:W3:Y:S02]  /*1f750*/  SHFL.IDX P6, R14, R13, R12, R11 ;  /* 0x0000000c0d0e7389 */ /* 0x0004e400000c000b */
[----:B0123--:R-:W-:Y:S01]  /*1f760*/  ENDCOLLECTIVE ;  /* 0x000000000000791b */ /* 0x00ffe20003800000 */
.L_x_801:
[----:B------:R-:W-:Y:S05]  /*1f770*/  BSYNC B1 ;  /* 0x0000000000017941 */ /* 0x000fea0003800000 */
.L_x_800:
[----:B------:R-:W-:Y:S02]  /*1f780*/  IMAD.MOV.U32 R13, RZ, RZ, R119 ;  /* 0x000000ffff0d7224 */ /* 0x000fe400078e0077 */
[----:B------:R-:W-:Y:S02]  /*1f790*/  IMAD.MOV.U32 R12, RZ, RZ, 0x1 ;  /* 0x00000001ff0c7424 */ /* 0x000fe400078e00ff */
[----:B------:R-:W-:Y:S02]  /*1f7a0*/  IMAD.MOV.U32 R11, RZ, RZ, 0x1c1f ;  /* 0x00001c1fff0b7424 */ /* 0x000fe400078e00ff */
[----:B------:R-:W-:Y:S02]  /*1f7b0*/  IMAD.MOV.U32 R15, RZ, RZ, -0x1 ;  /* 0xffffffffff0f7424 */ /* 0x000fe400078e00ff */
[----:B------:R-:W-:-:S07]  /*1f7c0*/  IMAD.MOV.U32 R118, RZ, RZ, R14 ;  /* 0x000000ffff767224 */ /* 0x000fce00078e000e */
[----:B------:R-:W-:Y:S05]  /*1f7d0*/  WARPSYNC.COLLECTIVE R15, `(.L_x_802) ;  /* 0x000000000f087348 */ /* 0x000fea0003c00000 */
[----:B------:R0:W1:Y:S02]  /*1f7e0*/  SHFL.IDX P6, R14, R13, R12, R11 ;  /* 0x0000000c0d0e7389 */ /* 0x00006400000c000b */
[----:B01----:R-:W-:Y:S01]  /*1f7f0*/  ENDCOLLECTIVE ;  /* 0x000000000000791b */ /* 0x003fe20003800000 */
.L_x_802:
[----:B------:R-:W-:Y:S01]  /*1f800*/  IMAD.MOV.U32 R119, RZ, RZ, R14 ;  /* 0x000000ffff777224 */ /* 0x000fe200078e000e */
[----:B------:R-:W-:Y:S06]  /*1f810*/  BRA `(.L_x_803) ;  /* 0xfffffe8c00f87947 */ /* 0x000fec000383ffff */
.L_x_549:
[----:B0-----:R0:W1:Y:S02]  /*1f820*/  SYNCS.PHASECHK.TRANS64.TRYWAIT P4, [R88+URZ+0x2a890], R89 ;  /* 0x02a89059580075a7 */ /* 0x001064000808017f */
[----:B-1----:R-:W-:Y:S05]  /*1f830*/  @!P4 NANOSLEEP.SYNCS 0x989680 ;  /* 0x009896800000c95d */ /* 0x002fea0003900000 */
[----:B------:R-:W1:Y:S02]  /*1f840*/  @!P4 SYNCS.PHASECHK.TRANS64 P4, [R88+URZ+0x2a890], R89 ;  /* 0x02a890595800c5a7 */ /* 0x000e64000808007f */
[----:B-1----:R-:W-:Y:S05]  /*1f850*/  @!P4 BRA `(.L_x_549) ;  /* 0xfffffffc00f0c947 */ /* 0x002fea000383ffff */
[----:B------:R-:W-:Y:S05]  /*1f860*/  BRA `(.L_x_804) ;  /* 0xfffffea400f87947 */ /* 0x000fea000383ffff */
.L_x_550:
        /* <DEDUP_REMOVED lines=8> */
.L_x_806:
[----:B------:R-:W-:Y:S05]  /*1f8f0*/  BSYNC B1 ;  /* 0x0000000000017941 */ /* 0x000fea0003800000 */
.L_x_805:
        /* <DEDUP_REMOVED lines=8> */
.L_x_807:
[----:B------:R-:W-:Y:S01]  /*1f980*/  IMAD.MOV.U32 R36, RZ, RZ, R14 ;  /* 0x000000ffff247224 */ /* 0x000fe200078e000e */
[----:B------:R-:W-:Y:S06]  /*1f990*/  BRA `(.L_x_808) ;  /* 0xfffffea8001c7947 */ /* 0x000fec000383ffff */
.L_x_553:
[----:B------:R-:W-:Y:S01]  /*1f9a0*/  BSSY B1, `(.L_x_809) ;  /* 0x0000008000017945 */ /* 0x000fe20003800000 */
[----:B----4-:R-:W-:Y:S02]  /*1f9b0*/  IMAD.MOV.U32 R13, RZ, RZ, R39 ;  /* 0x000000ffff0d7224 */ /* 0x010fe400078e0027 */
[----:B------:R-:W-:Y:S02]  /*1f9c0*/  IMAD.MOV.U32 R12, RZ, RZ, 0x1 ;  /* 0x00000001ff0c7424 */ /* 0x000fe400078e00ff */
[----:B------:R-:W-:Y:S02]  /*1f9d0*/  IMAD.MOV.U32 R11, RZ, RZ, 0x1c1f ;  /* 0x00001c1fff0b7424 */ /* 0x000fe400078e00ff */
[----:B------:R-:W-:-:S07]  /*1f9e0*/  IMAD.MOV.U32 R15, RZ, RZ, -0x1 ;  /* 0xffffffffff0f7424 */ /* 0x000fce00078e00ff */
[----:B0123--:R-:W-:Y:S05]  /*1f9f0*/  WARPSYNC.COLLECTIVE R15, `(.L_x_810) ;  /* 0x000000000f087348 */ /* 0x00ffea0003c00000 */
[----:B------:R4:W0:Y:S02]  /*1fa00*/  SHFL.IDX P6, R14, R13, R12, R11 ;  /* 0x0000000c0d0e7389 */ /* 0x00082400000c000b */
[----:B01234-:R-:W-:Y:S01]  /*1fa10*/  ENDCOLLECTIVE ;  /* 0x000000000000791b */ /* 0x01ffe20003800000 */
.L_x_810:
[----:B------:R-:W-:Y:S05]  /*1fa20*/  BSYNC B1 ;  /* 0x0000000000017941 */ /* 0x000fea0003800000 */
.L_x_809:
        /* <DEDUP_REMOVED lines=8> */
.L_x_811:
[----:B------:R-:W-:Y:S01]  /*1fab0*/  IMAD.MOV.U32 R36, RZ, RZ, R14 ;  /* 0x000000ffff247224 */ /* 0x000fe200078e000e */
[----:B------:R-:W-:Y:S06]  /*1fac0*/  BRA `(.L_x_812) ;  /* 0xfffffea800787947 */ /* 0x000fec000383ffff */
.L_x_557:
[----:B---3--:R3:W0:Y:S02]  /*1fad0*/  SYNCS.PHASECHK.TRANS64.TRYWAIT P0, [R88+URZ+0x2a8b0], R89 ;  /* 0x02a8b059580075a7 */ /* 0x008624000800017f */
[----:B0-----:R-:W-:Y:S05]  /*1fae0*/  @!P0 NANOSLEEP.SYNCS 0x989680 ;  /* 0x009896800000895d */ /* 0x001fea0003900000 */
[----:B------:R-:W0:Y:S02]  /*1faf0*/  @!P0 SYNCS.PHASECHK.TRANS64 P0, [R88+URZ+0x2a8b0], R89 ;  /* 0x02a8b059580085a7 */ /* 0x000e24000800007f */
[----:B0-----:R-:W-:Y:S05]  /*1fb00*/  @!P0 BRA `(.L_x_557) ;  /* 0xfffffffc00f08947 */ /* 0x001fea000383ffff */
[----:B------:R-:W-:Y:S05]  /*1fb10*/  BRA `(.L_x_813) ;  /* 0xfffffeac00507947 */ /* 0x000fea000383ffff */
.L_x_575:
[----:B------:R-:W-:Y:S01]  /*1fb20*/  BSSY B1, `(.L_x_814) ;  /* 0x0000008000017945 */ /* 0x000fe20003800000 */
[----:B------:R-:W-:Y:S02]  /*1fb30*/  IMAD.MOV.U32 R13, RZ, RZ, R25 ;  /* 0x000000ffff0d7224 */ /* 0x000fe400078e0019 */
[----:B------:R-:W-:Y:S02]  /*1fb40*/  IMAD.MOV.U32 R12, RZ, RZ, RZ ;  /* 0x000000ffff0c7224 */ /* 0x000fe400078e00ff */
[----:B------:R-:W-:Y:S02]  /*1fb50*/  IMAD.MOV.U32 R11, RZ, RZ, 0x1c1f ;  /* 0x00001c1fff0b7424 */ /* 0x000fe400078e00ff */
[----:B------:R-:W-:-:S07]  /*1fb60*/  IMAD.MOV.U32 R15, RZ, RZ, -0x1 ;  /* 0xffffffffff0f7424 */ /* 0x000fce00078e00ff */
[----:B----4-:R-:W-:Y:S05]  /*1fb70*/  WARPSYNC.COLLECTIVE R15, `(.L_x_815) ;  /* 0x000000000f087348 */ /* 0x010fea0003c00000 */
[----:B------:R0:W1:Y:S02]  /*1fb80*/  SHFL.IDX P6, R14, R13, R12, R11 ;  /* 0x0000000c0d0e7389 */ /* 0x00006400000c000b */
[----:B01--4-:R-:W-:Y:S01]  /*1fb90*/  ENDCOLLECTIVE ;  /* 0x000000000000791b */ /* 0x013fe20003800000 */
.L_x_815:
[----:B------:R-:W-:Y:S05]  /*1fba0*/  BSYNC B1 ;  /* 0x0000000000017941 */ /* 0x000fea0003800000 */
.L_x_814:
        /* <DEDUP_REMOVED lines=8> */
.L_x_816:
[----:B------:R-:W-:Y:S02]  /*1fc30*/  IMAD.MOV.U32 R13, RZ, RZ, R27 ;  /* 0x000000ffff0d7224 */ /* 0x000fe400078e001b */
[----:B------:R-:W-:-:S07]  /*1fc40*/  IMAD.MOV.U32 R3, RZ, RZ, R14 ;  /* 0x000000ffff037224 */ /* 0x000fce00078e000e */
[----:B------:R-:W-:Y:S05]  /*1fc50*/  WARPSYNC.COLLECTIVE R15, `(.L_x_817) ;  /* 0x000000000f087348 */ /* 0x000fea0003c00000 */
[----:B------:R0:W1:Y:S02]  /*1fc60*/  SHFL.IDX P6, R14, R13, R12, R11 ;  /* 0x0000000c0d0e7389 */ /* 0x00006400000c000b */
[----:B01----:R-:W-:Y:S01]  /*1fc70*/  ENDCOLLECTIVE ;  /* 0x000000000000791b */ /* 0x003fe20003800000 */
.L_x_817:
[----:B------:R-:W-:Y:S01]  /*1fc80*/  MOV R13, R26 ;  /* 0x0000001a000d7202 */ /* 0x000fe20000000f00 */
[----:B------:R-:W-:-:S07]  /*1fc90*/  IMAD.MOV.U32 R4, RZ, RZ, R14 ;  /* 0x000000ffff047224 */ /* 0x000fce00078e000e */
[----:B------:R-:W-:Y:S05]  /*1fca0*/  WARPSYNC.COLLECTIVE R15, `(.L_x_818) ;  /* 0x000000000f087348 */ /* 0x000fea0003c00000 */
[----:B------:R0:W1:Y:S02]  /*1fcb0*/  SHFL.IDX P6, R14, R13, R12, R11 ;  /* 0x0000000c0d0e7389 */ /* 0x00006400000c000b */
[----:B01----:R-:W-:Y:S01]  /*1fcc0*/  ENDCOLLECTIVE ;  /* 0x000000000000791b */ /* 0x003fe20003800000 */
.L_x_818:
[----:B------:R-:W-:Y:S05]  /*1fcd0*/  BRA `(.L_x_819) ;  /* 0xfffffeb8008c7947 */ /* 0x000fea000383ffff */
.L_x_579:
[----:B0-----:R0:W1:Y:S02]  /*1fce0*/  SYNCS.PHASECHK.TRANS64.TRYWAIT P0, [R2+URZ+0x2a800], R7 ;  /* 0x02a80007020075a7 */ /* 0x001064000800017f */
[----:B-1----:R-:W-:Y:S05]  /*1fcf0*/  @!P0 NANOSLEEP.SYNCS 0x989680 ;  /* 0x009896800000895d */ /* 0x002fea0003900000 */
[----:B------:R-:W1:Y:S02]  /*1fd00*/  @!P0 SYNCS.PHASECHK.TRANS64 P0, [R2+URZ+0x2a800], R7 ;  /* 0x02a80007020085a7 */ /* 0x000e64000800007f */
[----:B-1----:R-:W-:Y:S05]  /*1fd10*/  @!P0 BRA `(.L_x_579) ;  /* 0xfffffffc00f08947 */ /* 0x002fea000383ffff */
[----:B------:R-:W-:Y:S05]  /*1fd20*/  BRA `(.L_x_820) ;  /* 0xfffffec000f87947 */ /* 0x000fea000383ffff */
.L_x_603:
        /* <DEDUP_REMOVED lines=8> */
.L_x_822:
[----:B------:R-:W-:Y:S05]  /*1fdb0*/  BSYNC B1 ;  /* 0x0000000000017941 */ /* 0x000fea0003800000 */
.L_x_821:
[----:B------:R-:W-:Y:S01]  /*1fdc0*/  IMAD.MOV.U32 R13, RZ, RZ, R24 ;  /* 0x000000ffff0d7224 */ /* 0x000fe200078e0018 */
[----:B------:R-:W-:Y:S01]  /*1fdd0*/  MOV R11, 0x1c1f ;  /* 0x00001c1f000b7802 */ /* 0x000fe20000000f00 */
[----:B------:R-:W-:Y:S02]  /*1fde0*/  IMAD.MOV.U32 R12, RZ, RZ, RZ ;  /* 0x000000ffff0c7224 */ /* 0x000fe400078e00ff */
[----:B------:R-:W-:Y:S02]  /*1fdf0*/  IMAD.MOV.U32 R15, RZ, RZ, -0x1 ;  /* 0xffffffffff0f7424 */ /* 0x000fe400078e00ff */
[----:B------:R-:W-:-:S07]  /*1fe00*/  IMAD.MOV.U32 R3, RZ, RZ, R14 ;  /* 0x000000ffff037224 */ /* 0x000fce00078e000e */
[----:B------:R-:W-:Y:S05]  /*1fe10*/  WARPSYNC.COLLECTIVE R15, `(.L_x_823) ;  /* 0x000000000f087348 */ /* 0x000fea0003c00000 */
[----:B------:R0:W1:Y:S02]  /*1fe20*/  SHFL.IDX P6, R14, R13, R12, R11 ;  /* 0x0000000c0d0e7389 */ /* 0x00006400000c000b */
[----:B01----:R-:W-:Y:S01]  /*1fe30*/  ENDCOLLECTIVE ;  /* 0x000000000000791b */ /* 0x003fe20003800000 */
.L_x_823:
[----:B------:R-:W-:Y:S02]  /*1fe40*/  IMAD.MOV.U32 R13, RZ, RZ, R27 ;  /* 0x000000ffff0d7224 */ /* 0x000fe400078e001b */
[----:B------:R-:W-:-:S07]  /*1fe50*/  IMAD.MOV.U32 R0, RZ, RZ, R14 ;  /* 0x000000ffff007224 */ /* 0x000fce00078e000e */
[----:B------:R-:W-:Y:S05]  /*1fe60*/  WARPSYNC.COLLECTIVE R15, `(.L_x_824) ;  /* 0x000000000f087348 */ /* 0x000fea0003c00000 */
[----:B------:R0:W1:Y:S02]  /*1fe70*/  SHFL.IDX P6, R14, R13, R12, R11 ;  /* 0x0000000c0d0e7389 */ /* 0x00006400000c000b */
[----:B01----:R-:W-:Y:S01]  /*1fe80*/  ENDCOLLECTIVE ;  /* 0x000000000000791b */ /* 0x003fe20003800000 */
.L_x_824:
[----:B------:R-:W-:Y:S02]  /*1fe90*/  IMAD.MOV.U32 R13, RZ, RZ, R26 ;  /* 0x000000ffff0d7224 */ /* 0x000fe400078e001a */
[----:B------:R-:W-:-:S07]  /*1fea0*/  IMAD.MOV.U32 R21, RZ, RZ, R14 ;  /* 0x000000ffff157224 */ /* 0x000fce00078e000e */
[----:B------:R-:W-:Y:S05]  /*1feb0*/  WARPSYNC.COLLECTIVE R15, `(.L_x_825) ;  /* 0x000000000f087348 */ /* 0x000fea0003c00000 */
[----:B------:R0:W1:Y:S02]  /*1fec0*/  SHFL.IDX P6, R14, R13, R12, R11 ;  /* 0x0000000c0d0e7389 */ /* 0x00006400000c000b */
[----:B01----:R-:W-:Y:S01]  /*1fed0*/  ENDCOLLECTIVE ;  /* 0x000000000000791b */ /* 0x003fe20003800000 */
.L_x_825:
[----:B------:R-:W-:Y:S01]  /*1fee0*/  IMAD.MOV.U32 R20, RZ, RZ, R14 ;  /* 0x000000ffff147224 */ /* 0x000fe200078e000e */
[----:B------:R-:W-:Y:S06]  /*1fef0*/  BRA `(.L_x_826) ;  /* 0xfffffee000a07947 */ /* 0x000fec000383ffff */
.L_x_607:
[----:B0-----:R0:W1:Y:S02]  /*1ff00*/  SYNCS.PHASECHK.TRANS64.TRYWAIT P0, [R2+URZ+0x2a800], R5 ;  /* 0x02a80005020075a7 */ /* 0x001064000800017f */
[----:B-1----:R-:W-:Y:S05]  /*1ff10*/  @!P0 NANOSLEEP.SYNCS 0x989680 ;  /* 0x009896800000895d */ /* 0x002fea0003900000 */
[----:B------:R-:W1:Y:S02]  /*1ff20*/  @!P0 SYNCS.PHASECHK.TRANS64 P0, [R2+URZ+0x2a800], R5 ;  /* 0x02a80005020085a7 */ /* 0x000e64000800007f */
[----:B-1----:R-:W-:Y:S05]  /*1ff30*/  @!P0 BRA `(.L_x_607) ;  /* 0xfffffffc00f08947 */ /* 0x002fea000383ffff */
[----:B------:R-:W-:Y:S05]  /*1ff40*/  BRA `(.L_x_827) ;  /* 0xfffffee800a47947 */ /* 0x000fea000383ffff */
.L_x_621:
[----:B-1----:R1:W2:Y:S02]  /*1ff50*/  SYNCS.PHASECHK.TRANS64.TRYWAIT P1, [R0+URZ+0x2a830], R3 ;  /* 0x02a83003000075a7 */ /* 0x0022a4000802017f */
[----:B--2---:R-:W-:Y:S05]  /*1ff60*/  @!P1 NANOSLEEP.SYNCS 0x989680 ;  /* 0x009896800000995d */ /* 0x004fea0003900000 */
[----:B------:R-:W2:Y:S02]  /*1ff70*/  @!P1 SYNCS.PHASECHK.TRANS64 P1, [R0+URZ+0x2a830], R3 ;  /* 0x02a83003000095a7 */ /* 0x000ea4000802007f */
[----:B--2---:R-:W-:Y:S05]  /*1ff80*/  @!P1 BRA `(.L_x_621) ;  /* 0xfffffffc00f09947 */ /* 0x004fea000383ffff */
[----:B------:R-:W-:Y:S05]  /*1ff90*/  BRA `(.L_x_620) ;  /* 0xffffff0c00a07947 */ /* 0x000fea000383ffff */
.L_x_629:
[----:B-1----:R1:W2:Y:S02]  /*1ffa0*/  SYNCS.PHASECHK.TRANS64.TRYWAIT P1, [R15+URZ+0x2a830], R10 ;  /* 0x02a8300a0f0075a7 */ /* 0x0022a4000802017f */
[----:B--2---:R-:W-:Y:S05]  /*1ffb0*/  @!P1 NANOSLEEP.SYNCS 0x989680 ;  /* 0x009896800000995d */ /* 0x004fea0003900000 */
[----:B------:R-:W2:Y:S02]  /*1ffc0*/  @!P1 SYNCS.PHASECHK.TRANS64 P1, [R15+URZ+0x2a830], R10 ;  /* 0x02a8300a0f0095a7 */ /* 0x000ea4000802007f */
[----:B--2---:R-:W-:Y:S05]  /*1ffd0*/  @!P1 BRA `(.L_x_629) ;  /* 0xfffffffc00f09947 */ /* 0x004fea000383ffff */
[----:B------:R-:W-:Y:S05]  /*1ffe0*/  BRA `(.L_x_628) ;  /* 0xffffff3800087947 */ /* 0x000fea000383ffff */
.L_x_634:
[----:B-1----:R1:W2:Y:S02]  /*1fff0*/  SYNCS.PHASECHK.TRANS64.TRYWAIT P1, [R10+URZ+0x2a850], R6 ;  /* 0x02a850060a0075a7 */ /* 0x0022a4000802017f */
[----:B--2---:R-:W-:Y:S05]  /*20000*/  @!P1 NANOSLEEP.SYNCS 0x989680 ;  /* 0x009896800000995d */ /* 0x004fea0003900000 */
[----:B------:R-:W2:Y:S02]  /*20010*/  @!P1 SYNCS.PHASECHK.TRANS64 P1, [R10+URZ+0x2a850], R6 ;  /* 0x02a850060a0095a7 */ /* 0x000ea4000802007f */
[----:B--2---:R-:W-:Y:S05]  /*20020*/  @!P1 BRA `(.L_x_634) ;  /* 0xfffffffc00f09947 */ /* 0x004fea000383ffff */
[----:B------:R-:W-:Y:S05]  /*20030*/  BRA `(.L_x_633) ;  /* 0xffffff4000f87947 */ /* 0x000fea000383ffff */
.L_x_642:
[----:B-1----:R1:W2:Y:S02]  /*20040*/  SYNCS.PHASECHK.TRANS64.TRYWAIT P1, [R14+URZ+0x2a850], R5 ;  /* 0x02a850050e0075a7 */ /* 0x0022a4000802017f */
[----:B--2---:R-:W-:Y:S05]  /*20050*/  @!P1 NANOSLEEP.SYNCS 0x989680 ;  /* 0x009896800000995d */ /* 0x004fea0003900000 */
[----:B------:R-:W2:Y:S02]  /*20060*/  @!P1 SYNCS.PHASECHK.TRANS64 P1, [R14+URZ+0x2a850], R5 ;  /* 0x02a850050e0095a7 */ /* 0x000ea4000802007f */
[----:B--2---:R-:W-:Y:S05]  /*20070*/  @!P1 BRA `(.L_x_642) ;  /* 0xfffffffc00f09947 */ /* 0x004fea000383ffff */
[----:B------:R-:W-:Y:S05]  /*20080*/  BRA `(.L_x_641) ;  /* 0xffffff6000407947 */ /* 0x000fea000383ffff */
.L_x_679:
[----:B------:R-:W0:Y:S01]  /*20090*/  S2R R9, SR_TID.X ;  /* 0x0000000000097919 */ /* 0x000e220000002100 */
[----:B------:R-:W-:Y:S01]  /*200a0*/  BSSY B1, `(.L_x_828) ;  /* 0x000000a000017945 */ /* 0x000fe20003800000 */
[----:B------:R-:W-:Y:S01]  /*200b0*/  MOV R12, RZ ;  /* 0x000000ff000c7202 */ /* 0x000fe20000000f00 */
[----:B------:R-:W-:Y:S02]  /*200c0*/  IMAD.MOV.U32 R11, RZ, RZ, 0x1f ;  /* 0x0000001fff0b7424 */ /* 0x000fe400078e00ff */
[----:B------:R-:W-:Y:S01]  /*200d0*/  IMAD.MOV.U32 R15, RZ, RZ, -0x1 ;  /* 0xffffffffff0f7424 */ /* 0x000fe200078e00ff */
[----:B0-----:R-:W-:-:S04]  /*200e0*/  SHF.R.U32.HI R9, RZ, 0x5, R9 ;  /* 0x00000005ff097819 */ /* 0x001fc80000011609 */
[----:B------:R-:W-:-:S05]  /*200f0*/  LOP3.LUT R9, R9, 0x3, RZ, 0xc0, !PT ;  /* 0x0000000309097812 */ /* 0x000fca00078ec0ff */
[----:B------:R-:W-:-:S07]  /*20100*/  IMAD.MOV.U32 R13, RZ, RZ, R9 ;  /* 0x000000ffff0d7224 */ /* 0x000fce00078e0009 */
[----:B------:R-:W-:Y:S05]  /*20110*/  WARPSYNC.COLLECTIVE R15, `(.L_x_829) ;  /* 0x000000000f087348 */ /* 0x000fea0003c00000 */
[----:B------:R0:W1:Y:S02]  /*20120*/  SHFL.IDX P6, R14, R13, R12, R11 ;  /* 0x0000000c0d0e7389 */ /* 0x00006400000c000b */
[----:B01----:R-:W-:Y:S01]  /*20130*/  ENDCOLLECTIVE ;  /* 0x000000000000791b */ /* 0x003fe20003800000 */
.L_x_829:
[----:B------:R-:W-:Y:S05]  /*20140*/  BSYNC B1 ;  /* 0x0000000000017941 */ /* 0x000fea0003800000 */
.L_x_828:
[----:B------:R-:W-:Y:S05]  /*20150*/  BRA `(.L_x_830) ;  /* 0xffffff9800b47947 */ /* 0x000fea000383ffff */
.L_x_681:
[----:B------:R-:W-:Y:S01]  /*20160*/  BSSY B1, `(.L_x_831) ;  /* 0x0000006000017945 */ /* 0x000fe20003800000 */
[----:B------:R-:W-:-:S07]  /*20170*/  IMAD.MOV.U32 R15, RZ, RZ, -0x1 ;  /* 0xffffffffff0f7424 */ /* 0x000fce00078e00ff */
[----:B0-----:R-:W-:Y:S05]  /*20180*/  WARPSYNC.COLLECTIVE R15, `(.L_x_832) ;  /* 0x000000000f0c7348 */ /* 0x001fea0003c00000 */
[----:B------:R-:W-:Y:S02]  /*20190*/  ELECT P6, UR62, PT ;  /* 0x00000000003e782f */ /* 0x000fe400038c0000 */
[----:B------:R-:W-:Y:S01]  /*201a0*/  MOV R14, UR62 ;  /* 0x0000003e000e7c02 */ /* 0x000fe20008000f00 */
[----:B0-----:R-:W-:Y:S10]  /*201b0*/  ENDCOLLECTIVE ;  /* 0x000000000000791b */ /* 0x001ff40003800000 */
.L_x_832:
[----:B------:R-:W-:Y:S05]  /*201c0*/  BSYNC B1 ;  /* 0x0000000000017941 */ /* 0x000fea0003800000 */
.L_x_831:
[----:B------:R-:W-:Y:S05]  /*201d0*/  BRA `(.L_x_680) ;  /* 0xffffff9800ac7947 */ /* 0x000fea000383ffff */
.L_x_683:
[----:B0-----:R0:W1:Y:S02]  /*201e0*/  SYNCS.PHASECHK.TRANS64.TRYWAIT P0, [R22+URZ+0x2a820], R3 ;  /* 0x02a82003160075a7 */ /* 0x001064000800017f */
[----:B-1----:R-:W-:Y:S05]  /*201f0*/  @!P0 NANOSLEEP.SYNCS 0x989680 ;  /* 0x009896800000895d */ /* 0x002fea0003900000 */
[----:B------:R-:W1:Y:S02]  /*20200*/  @!P0 SYNCS.PHASECHK.TRANS64 P0, [R22+URZ+0x2a820], R3 ;  /* 0x02a82003160085a7 */ /* 0x000e64000800007f */
[----:B-1----:R-:W-:Y:S05]  /*20210*/  @!P0 BRA `(.L_x_683) ;  /* 0xfffffffc00f08947 */ /* 0x002fea000383ffff */
[----:B------:R-:W-:Y:S05]  /*20220*/  BRA `(.L_x_833) ;  /* 0xffffff9800bc7947 */ /* 0x000fea000383ffff */
.L_x_687:
[----:B-1----:R1:W2:Y:S02]  /*20230*/  SYNCS.PHASECHK.TRANS64.TRYWAIT P0, [R9+URZ+0x2a8a0], R8 ;  /* 0x02a8a008090075a7 */ /* 0x0022a4000800017f */
[----:B--2---:R-:W-:Y:S05]  /*20240*/  @!P0 NANOSLEEP.SYNCS 0x989680 ;  /* 0x009896800000895d */ /* 0x004fea0003900000 */
[----:B------:R-:W2:Y:S02]  /*20250*/  @!P0 SYNCS.PHASECHK.TRANS64 P0, [R9+URZ+0x2a8a0], R8 ;  /* 0x02a8a008090085a7 */ /* 0x000ea4000800007f */
[----:B--2---:R-:W-:Y:S05]  /*20260*/  @!P0 BRA `(.L_x_687) ;  /* 0xfffffffc00f08947 */ /* 0x004fea000383ffff */
[----:B------:R-:W-:Y:S05]  /*20270*/  BRA `(.L_x_834) ;  /* 0xffffff9800d47947 */ /* 0x000fea000383ffff */
.L_x_694:
[----:B0-----:R0:W2:Y:S02]  /*20280*/  SYNCS.PHASECHK.TRANS64.TRYWAIT P0, [R9+URZ+0x2a8c0], R8 ;  /* 0x02a8c008090075a7 */ /* 0x0010a4000800017f */
[----:B--2---:R-:W-:Y:S05]  /*20290*/  @!P0 NANOSLEEP.SYNCS 0x989680 ;  /* 0x009896800000895d */ /* 0x004fea0003900000 */
[----:B------:R-:W2:Y:S02]  /*202a0*/  @!P0 SYNCS.PHASECHK.TRANS64 P0, [R9+URZ+0x2a8c0], R8 ;  /* 0x02a8c008090085a7 */ /* 0x000ea4000800007f */
[----:B--2---:R-:W-:Y:S05]  /*202b0*/  @!P0 BRA `(.L_x_694) ;  /* 0xfffffffc00f08947 */ /* 0x004fea000383ffff */
[----:B------:R-:W-:Y:S05]  /*202c0*/  BRA `(.L_x_835) ;  /* 0xffffff9c00cc7947 */ /* 0x000fea000383ffff */
.L_x_702:
[----:B-1----:R1:W2:Y:S02]  /*202d0*/  SYNCS.PHASECHK.TRANS64.TRYWAIT P1, [R6+URZ+0x2a8a0], R9 ;  /* 0x02a8a009060075a7 */ /* 0x0022a4000802017f */
[----:B--2---:R-:W-:Y:S05]  /*202e0*/  @!P1 NANOSLEEP.SYNCS 0x989680 ;  /* 0x009896800000995d */ /* 0x004fea0003900000 */
[----:B------:R-:W2:Y:S02]  /*202f0*/  @!P1 SYNCS.PHASECHK.TRANS64 P1, [R6+URZ+0x2a8a0], R9 ;  /* 0x02a8a009060095a7 */ /* 0x000ea4000802007f */
[----:B--2---:R-:W-:Y:S05]  /*20300*/  @!P1 BRA `(.L_x_702) ;  /* 0xfffffffc00f09947 */ /* 0x004fea000383ffff */
[----:B------:R-:W-:Y:S05]  /*20310*/  BRA `(.L_x_836) ;  /* 0xffffffa000c87947 */ /* 0x000fea000383ffff */
.L_x_709:
[----:B0-----:R0:W2:Y:S02]  /*20320*/  SYNCS.PHASECHK.TRANS64.TRYWAIT P1, [R6+URZ+0x2a8c0], R9 ;  /* 0x02a8c009060075a7 */ /* 0x0010a4000802017f */
[----:B--2---:R-:W-:Y:S05]  /*20330*/  @!P1 NANOSLEEP.SYNCS 0x989680 ;  /* 0x009896800000995d */ /* 0x004fea0003900000 */
[----:B------:R-:W2:Y:S02]  /*20340*/  @!P1 SYNCS.PHASECHK.TRANS64 P1, [R6+URZ+0x2a8c0], R9 ;  /* 0x02a8c009060095a7 */ /* 0x000ea4000802007f */
[----:B--2---:R-:W-:Y:S05]  /*20350*/  @!P1 BRA `(.L_x_709) ;  /* 0xfffffffc00f09947 */ /* 0x004fea000383ffff */
[----:B------:R-:W-:Y:S05]  /*20360*/  BRA `(.L_x_837) ;  /* 0xffffffa400bc7947 */ /* 0x000fea000383ffff */
.L_x_723:
[----:B------:R-:W0:Y:S01]  /*20370*/  S2R R7, SR_TID.X ;  /* 0x0000000000077919 */ /* 0x000e220000002100 */
[----:B------:R-:W-:Y:S01]  /*20380*/  BSSY B0, `(.L_x_838) ;  /* 0x000000a000007945 */ /* 0x000fe20003800000 */
[----:B------:R-:W-:Y:S02]  /*20390*/  IMAD.MOV.U32 R12, RZ, RZ, RZ ;  /* 0x000000ffff0c7224 */ /* 0x000fe400078e00ff */
[----:B------:R-:W-:Y:S02]  /*203a0*/  IMAD.MOV.U32 R11, RZ, RZ, 0x1f ;  /* 0x0000001fff0b7424 */ /* 0x000fe400078e00ff */
[----:B------:R-:W-:Y:S01]  /*203b0*/  IMAD.MOV.U32 R15, RZ, RZ, -0x1 ;  /* 0xffffffffff0f7424 */ /* 0x000fe200078e00ff */
[----:B0-----:R-:W-:-:S04]  /*203c0*/  SHF.R.U32.HI R7, RZ, 0x5, R7 ;  /* 0x00000005ff077819 */ /* 0x001fc80000011607 */
[----:B------:R-:W-:-:S05]  /*203d0*/  LOP3.LUT R7, R7, 0x3, RZ, 0xc0, !PT ;  /* 0x0000000307077812 */ /* 0x000fca00078ec0ff */
[----:B------:R-:W-:-:S07]  /*203e0*/  IMAD.MOV.U32 R13, RZ, RZ, R7 ;  /* 0x000000ffff0d7224 */ /* 0x000fce00078e0007 */
[----:B-----5:R-:W-:Y:S05]  /*203f0*/  WARPSYNC.COLLECTIVE R15, `(.L_x_839) ;  /* 0x000000000f087348 */ /* 0x020fea0003c00000 */
[----:B------:R0:W1:Y:S02]  /*20400*/  SHFL.IDX P6, R14, R13, R12, R11 ;  /* 0x0000000c0d0e7389 */ /* 0x00006400000c000b */
[----:B01---5:R-:W-:Y:S01]  /*20410*/  ENDCOLLECTIVE ;  /* 0x000000000000791b */ /* 0x023fe20003800000 */
.L_x_839:
[----:B------:R-:W-:Y:S05]  /*20420*/  BSYNC B0 ;  /* 0x0000000000007941 */ /* 0x000fea0003800000 */
.L_x_838:
[----:B------:R-:W-:Y:S05]  /*20430*/  BRA `(.L_x_840) ;  /* 0xffffffb000cc7947 */ /* 0x000fea000383ffff */
.L_x_726:
[----:B0-----:R0:W1:Y:S02]  /*20440*/  SYNCS.PHASECHK.TRANS64.TRYWAIT P0, [R7+URZ+0x2a840], R2 ;  /* 0x02a84002070075a7 */ /* 0x001064000800017f */
[----:B-1----:R-:W-:Y:S05]  /*20450*/  @!P0 NANOSLEEP.SYNCS 0x989680 ;  /* 0x009896800000895d */ /* 0x002fea0003900000 */
[----:B------:R-:W1:Y:S02]  /*20460*/  @!P0 SYNCS.PHASECHK.TRANS64 P0, [R7+URZ+0x2a840], R2 ;  /* 0x02a84002070085a7 */ /* 0x000e64000800007f */
[----:B-1----:R-:W-:Y:S05]  /*20470*/  @!P0 BRA `(.L_x_726) ;  /* 0xfffffffc00f08947 */ /* 0x002fea000383ffff */
[----:B------:R-:W-:Y:S05]  /*20480*/  BRA `(.L_x_841) ;  /* 0xffffffb400287947 */ /* 0x000fea000383ffff */
.L_x_727:
        /* <DEDUP_REMOVED lines=8> */
.L_x_843:
[----:B------:R-:W-:Y:S05]  /*20510*/  BSYNC B0 ;  /* 0x0000000000007941 */ /* 0x000fea0003800000 */
.L_x_842:
[----:B------:R-:W-:Y:S01]  /*20520*/  IMAD.MOV.U32 R13, RZ, RZ, R4 ;  /* 0x000000ffff0d7224 */ /* 0x000fe200078e0004 */
[----:B------:R-:W-:Y:S01]  /*20530*/  MOV R15, 0xffffffff ;  /* 0xffffffff000f7802 */ /* 0x000fe20000000f00 */
[----:B------:R-:W-:Y:S02]  /*20540*/  IMAD.MOV.U32 R12, RZ, RZ, RZ ;  /* 0x000000ffff0c7224 */ /* 0x000fe400078e00ff */
[----:B------:R-:W-:Y:S02]  /*20550*/  IMAD.MOV.U32 R11, RZ, RZ, 0x181f ;  /* 0x0000181fff0b7424 */ /* 0x000fe400078e00ff */
[----:B------:R-:W-:Y:S02]  /*20560*/  IMAD.MOV.U32 R2, RZ, RZ, R14 ;  /* 0x000000ffff027224 */ /* 0x000fe400078e000e */
[----:B------:R-:W-:-:S07]  /*20570*/  @P0 IMAD R8, R5, 0x2, R22 ;  /* 0x0000000205080824 */ /* 0x000fce00078e0216 */
[----:B------:R-:W-:Y:S05]  /*20580*/  WARPSYNC.COLLECTIVE R15, `(.L_x_844) ;  /* 0x000000000f087348 */ /* 0x000fea0003c00000 */
[----:B------:R0:W1:Y:S02]  /*20590*/  SHFL.IDX P6, R14, R13, R12, R11 ;  /* 0x0000000c0d0e7389 */ /* 0x00006400000c000b */
[----:B01----:R-:W-:Y:S01]  /*205a0*/  ENDCOLLECTIVE ;  /* 0x000000000000791b */ /* 0x003fe20003800000 */
.L_x_844:
[----:B------:R-:W-:Y:S02]  /*205b0*/  IMAD.MOV.U32 R13, RZ, RZ, R0 ;  /* 0x000000ffff0d7224 */ /* 0x000fe400078e0000 */
[----:B------:R-:W-:Y:S02]  /*205c0*/  IMAD.MOV.U32 R12, RZ, RZ, 0x1 ;  /* 0x00000001ff0c7424 */ /* 0x000fe400078e00ff */
[----:B------:R-:W-:-:S07]  /*205d0*/  IMAD.MOV.U32 R3, RZ, RZ, R14 ;  /* 0x000000ffff037224 */ /* 0x000fce00078e000e */
[----:B------:R-:W-:Y:S05]  /*205e0*/  WARPSYNC.COLLECTIVE R15, `(.L_x_845) ;  /* 0x000000000f087348 */ /* 0x000fea0003c00000 */
[----:B------:R0:W1:Y:S02]  /*205f0*/  SHFL.IDX P6, R14, R13, R12, R11 ;  /* 0x0000000c0d0e7389 */ /* 0x00006400000c000b */
[----:B01----:R-:W-:Y:S01]  /*20600*/  ENDCOLLECTIVE ;  /* 0x000000000000791b */ /* 0x003fe20003800000 */
.L_x_845:
        /* <DEDUP_REMOVED lines=17> */
.L_x_846:
[----:B------:R-:W-:Y:S02]  /*20720*/  @P1 IMAD R8, R5, 0x2, R22 ;  /* 0x0000000205081824 */ /* 0x000fe400078e0216 */
[----:B------:R-:W-:Y:S02]  /*20730*/  IMAD.MOV.U32 R13, RZ, RZ, R0 ;  /* 0x000000ffff0d7224 */ /* 0x000fe400078e0000 */
[----:B------:R-:W-:Y:S01]  /*20740*/  IMAD.MOV.U32 R12, RZ, RZ, 0x2 ;  /* 0x00000002ff0c7424 */ /* 0x000fe200078e00ff */
[----:B------:R-:W-:-:S07]  /*20750*/  MOV R3, R14 ;  /* 0x0000000e00037202 */ /* 0x000fce0000000f00 */
[----:B------:R-:W-:Y:S05]  /*20760*/  WARPSYNC.COLLECTIVE R15, `(.L_x_847) ;  /* 0x000000000f087348 */ /* 0x000fea0003c00000 */
[----:B------:R0:W1:Y:S02]  /*20770*/  SHFL.IDX P6, R14, R13, R12, R11 ;  /* 0x0000000c0d0e7389 */ /* 0x00006400000c000b */
[----:B01----:R-:W-:Y:S01]  /*20780*/  ENDCOLLECTIVE ;  /* 0x000000000000791b */ /* 0x003fe20003800000 */
.L_x_847:
        /* <DEDUP_REMOVED lines=17> */
.L_x_848:
[----:B------:R-:W-:Y:S02]  /*208a0*/  @P1 IMAD R8, R5, 0x2, R22 ;  /* 0x0000000205081824 */ /* 0x000fe400078e0216 */
[----:B------:R-:W-:Y:S02]  /*208b0*/  IMAD.MOV.U32 R13, RZ, RZ, R0 ;  /* 0x000000ffff0d7224 */ /* 0x000fe400078e0000 */
[----:B------:R-:W-:Y:S02]  /*208c0*/  IMAD.MOV.U32 R12, RZ, RZ, 0x3 ;  /* 0x00000003ff0c7424 */ /* 0x000fe400078e00ff */
[----:B------:R-:W-:-:S07]  /*208d0*/  IMAD.MOV.U32 R3, RZ, RZ, R14 ;  /* 0x000000ffff037224 */ /* 0x000fce00078e000e */
[----:B------:R-:W-:Y:S05]  /*208e0*/  WARPSYNC.COLLECTIVE R15, `(.L_x_849) ;  /* 0x000000000f087348 */ /* 0x000fea0003c00000 */
[----:B------:R0:W1:Y:S02]  /*208f0*/  SHFL.IDX P6, R14, R13, R12, R11 ;  /* 0x0000000c0d0e7389 */ /* 0x00006400000c000b */
[----:B01----:R-:W-:Y:S01]  /*20900*/  ENDCOLLECTIVE ;  /* 0x000000000000791b */ /* 0x003fe20003800000 */
.L_x_849:
        /* <DEDUP_REMOVED lines=17> */
.L_x_850:
[----:B------:R-:W-:Y:S01]  /*20a20*/  @P1 LEA R8, R5, R22, 0x1 ;  /* 0x0000001605081211 */ /* 0x000fe200078e08ff */
[----:B------:R-:W-:Y:S02]  /*20a30*/  IMAD.MOV.U32 R13, RZ, RZ, R0 ;  /* 0x000000ffff0d7224 */ /* 0x000fe400078e0000 */
[----:B------:R-:W-:Y:S02]  /*20a40*/  IMAD.MOV.U32 R12, RZ, RZ, 0x4 ;  /* 0x00000004ff0c7424 */ /* 0x000fe400078e00ff */
[----:B------:R-:W-:-:S07]  /*20a50*/  IMAD.MOV.U32 R3, RZ, RZ, R14 ;  /* 0x000000ffff037224 */ /* 0x000fce00078e000e */
[----:B------:R-:W-:Y:S05]  /*20a60*/  WARPSYNC.COLLECTIVE R15, `(.L_x_851) ;  /* 0x000000000f087348 */ /* 0x000fea0003c00000 */
[----:B------:R0:W1:Y:S02]  /*20a70*/  SHFL.IDX P6, R14, R13, R12, R11 ;  /* 0x0000000c0d0e7389 */ /* 0x00006400000c000b */
[----:B01----:R-:W-:Y:S01]  /*20a80*/  ENDCOLLECTIVE ;  /* 0x000000000000791b */ /* 0x003fe20003800000 */
.L_x_851:
        /* <DEDUP_REMOVED lines=17> */
.L_x_852:
[----:B------:R-:W-:Y:S01]  /*20ba0*/  @P1 IMAD R8, R5, 0x2, R22 ;  /* 0x0000000205081824 */ /* 0x000fe200078e0216 */
[----:B------:R-:W-:Y:S01]  /*20bb0*/  MOV R13, R0 ;  /* 0x00000000000d7202 */ /* 0x000fe20000000f00 */
[----:B------:R-:W-:Y:S02]  /*20bc0*/  IMAD.MOV.U32 R12, RZ, RZ, 0x5 ;  /* 0x00000005ff0c7424 */ /* 0x000fe400078e00ff */
[----:B------:R-:W-:-:S07]  /*20bd0*/  IMAD.MOV.U32 R3, RZ, RZ, R14 ;  /* 0x000000ffff037224 */ /* 0x000fce00078e000e */
[----:B------:R-:W-:Y:S05]  /*20be0*/  WARPSYNC.COLLECTIVE R15, `(.L_x_853) ;  /* 0x000000000f087348 */ /* 0x000fea0003c00000 */
[----:B------:R0:W1:Y:S02]  /*20bf0*/  SHFL.IDX P6, R14, R13, R12, R11 ;  /* 0x0000000c0d0e7389 */ /* 0x00006400000c000b */
[----:B01----:R-:W-:Y:S01]  /*20c00*/  ENDCOLLECTIVE ;  /* 0x000000000000791b */ /* 0x003fe20003800000 */
.L_x_853:
        /* <DEDUP_REMOVED lines=10> */
.L_x_854:
[----:B------:R-:W-:Y:S01]  /*20cb0*/  @!PT LDS RZ, [RZ] ;  /* 0x00000000fffff984 */ /* 0x000fe20000000800 */
[----:B------:R-:W-:Y:S01]  /*20cc0*/  @!PT LDS RZ, [RZ] ;  /* 0x00000000fffff984 */ /* 0x000fe20000000800 */
[----:B------:R-:W-:Y:S01]  /*20cd0*/  @!PT LDS RZ, [RZ] ;  /* 0x00000000fffff984 */ /* 0x000fe20000000800 */
[----:B------:R-:W-:Y:S04]  /*20ce0*/  @P1 LDGSTS.E.BYPASS.LTC128B.128 [R8+0x1a400], desc[UR60][R2.64], !P4 ;  /* 0x1a40000002081fae */ /* 0x000fe8000e101d7c */
[----:B------:R-:W-:Y:S04]  /*20cf0*/  @P1 LDGSTS.E.BYPASS.LTC128B.128 [R8+0x1d400], desc[UR60][R2.64+0x80], !P3 ;  /* 0x1d40008002081fae */ /* 0x000fe8000d901d7c */
[----:B------:R0:W-:Y:S02]  /*20d00*/  @P1 LDGSTS.E.BYPASS.LTC128B.128 [R8+0x20400], desc[UR60][R2.64+0x100], !P2 ;  /* 0x2040010002081fae */ /* 0x0001e4000d101d7c */
[----:B0-----:R-:W-:Y:S01]  /*20d10*/  IMAD.MOV.U32 R2, RZ, RZ, R14 ;  /* 0x000000ffff027224 */ /* 0x001fe200078e000e */
[----:B------:R-:W-:Y:S06]  /*20d20*/  BRA `(.L_x_855) ;  /* 0xffffffb000847947 */ /* 0x000fec000383ffff */
.L_x_732:
[----:B------:R-:W-:Y:S01]  /*20d30*/  IMAD.MOV.U32 R13, RZ, RZ, R5 ;  /* 0x000000ffff0d7224 */ /* 0x000fe200078e0005 */
[----:B------:R-:W-:Y:S01]  /*20d40*/  MOV R15, 0xffffffff ;  /* 0xffffffff000f7802 */ /* 0x000fe20000000f00 */
[----:B------:R-:W-:Y:S02]  /*20d50*/  IMAD.MOV.U32 R12, RZ, RZ, RZ ;  /* 0x000000ffff0c7224 */ /* 0x000fe400078e00ff */
[----:B------:R-:W-:Y:S02]  /*20d60*/  IMAD.MOV.U32 R11, RZ, RZ, 0x181f ;  /* 0x0000181fff0b7424 */ /* 0x000fe400078e00ff */
[----:B-----5:R-:W-:Y:S02]  /*20d70*/  IMAD R6, R17, R8, RZ ;  /* 0x0000000811067224 */ /* 0x020fe400078e02ff */
[----:B------:R-:W-:-:S07]  /*20d80*/  IMAD.IADD R4, R10, 0x1, R4 ;  /* 0x000000010a047824 */ /* 0x000fce00078e0204 */
[----:B------:R-:W-:Y:S05]  /*20d90*/  WARPSYNC.COLLECTIVE R15, `(.L_x_856) ;  /* 0x000000000f087348 */ /* 0x000fea0003c00000 */
[----:B------:R0:W1:Y:S02]  /*20da0*/  SHFL.IDX P6, R14, R13, R12, R11 ;  /* 0x0000000c0d0e7389 */ /* 0x00006400000c000b */
[----:B01----:R-:W-:Y:S01]  /*20db0*/  ENDCOLLECTIVE ;  /* 0x000000000000791b */ /* 0x003fe20003800000 */
.L_x_856:
[----:B------:R-:W-:Y:S01]  /*20dc0*/  ISETP.GE.AND P1, PT, R4, R6, PT ;  /* 0x000000060400720c */ /* 0x000fe20003f26270 */
[----:B------:R-:W-:Y:S02]  /*20dd0*/  IMAD.MOV.U32 R13, RZ, RZ, R0 ;  /* 0x000000ffff0d7224 */ /* 0x000fe400078e0000 */
[----:B------:R-:W-:-:S10]  /*20de0*/  IMAD.MOV.U32 R2, RZ, RZ, R14 ;  /* 0x000000ffff027224 */ /* 0x000fd400078e000e */
[----:B------:R-:W-:Y:S05]  /*20df0*/  WARPSYNC.COLLECTIVE R15, `(.L_x_857) ;  /* 0x000000000f087348 */ /* 0x000fea0003c00000 */
[----:B------:R0:W1:Y:S02]  /*20e00*/  SHFL.IDX P6, R14, R13, R12, R11 ;  /* 0x0000000c0d0e7389 */ /* 0x00006400000c000b */
[----:B01----:R-:W-:Y:S01]  /*20e10*/  ENDCOLLECTIVE ;  /* 0x000000000000791b */ /* 0x003fe20003800000 */
.L_x_857:
[----:B------:R-:W-:Y:S01]  /*20e20*/  MOV R13, R5 ;  /* 0x00000005000d7202 */ /* 0x000fe20000000f00 */
[----:B------:R-:W-:Y:S02]  /*20e30*/  IMAD.MOV.U32 R12, RZ, RZ, 0x1 ;  /* 0x00000001ff0c7424 */ /* 0x000fe400078e00ff */
[----:B------:R-:W-:-:S07]  /*20e40*/  IMAD.MOV.U32 R3, RZ, RZ, R14 ;  /* 0x000000ffff037224 */ /* 0x000fce00078e000e */
[----:B------:R-:W-:Y:S05]  /*20e50*/  WARPSYNC.COLLECTIVE R15, `(.L_x_858) ;  /* 0x000000000f087348 */ /* 0x000fea0003c00000 */
[----:B------:R0:W1:Y:S02]  /*20e60*/  SHFL.IDX P6, R14, R13, R12, R11 ;  /* 0x0000000c0d0e7389 */ /* 0x00006400000c000b */
[----:B01----:R-:W-:Y:S01]  /*20e70*/  ENDCOLLECTIVE ;  /* 0x000000000000791b */ /* 0x003fe20003800000 */
.L_x_858:
        /* <DEDUP_REMOVED lines=16> */
.L_x_859:
[----:B------:R-:W-:Y:S02]  /*20f80*/  IMAD.MOV.U32 R13, RZ, RZ, R5 ;  /* 0x000000ffff0d7224 */ /* 0x000fe400078e0005 */
[----:B------:R-:W-:Y:S02]  /*20f90*/  IMAD.MOV.U32 R12, RZ, RZ, 0x2 ;  /* 0x00000002ff0c7424 */ /* 0x000fe400078e00ff */
[----:B------:R-:W-:-:S07]  /*20fa0*/  IMAD.MOV.U32 R3, RZ, RZ, R14 ;  /* 0x000000ffff037224 */ /* 0x000fce00078e000e */
[----:B------:R-:W-:Y:S05]  /*20fb0*/  WARPSYNC.COLLECTIVE R15, `(.L_x_860) ;  /* 0x000000000f087348 */ /* 0x000fea0003c00000 */
[----:B------:R0:W1:Y:S02]  /*20fc0*/  SHFL.IDX P6, R14, R13, R12, R11 ;  /* 0x0000000c0d0e7389 */ /* 0x00006400000c000b */
[----:B01----:R-:W-:Y:S01]  /*20fd0*/  ENDCOLLECTIVE ;  /* 0x000000000000791b */ /* 0x003fe20003800000 */
.L_x_860:
[----:B------:R-:W-:-:S05]  /*20fe0*/  @!P1 LEA R7, P4, R9, R3, 0x1 ;  /* 0x0000000309079211 */ /* 0x000fca00078808ff */
[----:B------:R-:W-:Y:S02]  /*20ff0*/  @!P1 IMAD.X R8, RZ, RZ, R2, P4 ;  /* 0x000000ffff089224 */ /* 0x000fe400020e0602 */
[----:B------:R-:W-:Y:S01]  /*21000*/  @!P1 IMAD.MOV.U32 R2, RZ, RZ, R7 ;  /* 0x000000ffff029224 */ /* 0x000fe200078e0007 */
[----:B------:R-:W-:Y:S01]  /*21010*/  IADD3 R7, R4, 0x20, RZ ;  /* 0x0000002004077810 */ /* 0x000fe20007ffe0ff */
        /* <DEDUP_REMOVED lines=13> */
.L_x_861:
[----:B------:R-:W-:Y:S02]  /*210f0*/  IMAD.MOV.U32 R13, RZ, RZ, R5 ;  /* 0x000000ffff0d7224 */ /* 0x000fe400078e0005 */
[----:B------:R-:W-:Y:S02]  /*21100*/  IMAD.MOV.U32 R12, RZ, RZ, 0x3 ;  /* 0x00000003ff0c7424 */ /* 0x000fe400078e00ff */
[----:B------:R-:W-:-:S07]  /*21110*/  IMAD.MOV.U32 R3, RZ, RZ, R14 ;  /* 0x000000ffff037224 */ /* 0x000fce00078e000e */
[----:B------:R-:W-:Y:S05]  /*21120*/  WARPSYNC.COLLECTIVE R15, `(.L_x_862) ;  /* 0x000000000f087348 */ /* 0x000fea0003c00000 */
[----:B------:R0:W1:Y:S02]  /*21130*/  SHFL.IDX P6, R14, R13, R12, R11 ;  /* 0x0000000c0d0e7389 */ /* 0x00006400000c000b */
[----:B01----:R-:W-:Y:S01]  /*21140*/  ENDCOLLECTIVE ;  /* 0x000000000000791b */ /* 0x003fe20003800000 */
.L_x_862:
        /* <DEDUP_REMOVED lines=17> */
.L_x_863:
[----:B------:R-:W-:Y:S02]  /*21260*/  IMAD.MOV.U32 R13, RZ, RZ, R5 ;  /* 0x000000ffff0d7224 */ /* 0x000fe400078e0005 */
[----:B------:R-:W-:Y:S02]  /*21270*/  IMAD.MOV.U32 R12, RZ, RZ, 0x4 ;  /* 0x00000004ff0c7424 */ /* 0x000fe400078e00ff */
[----:B------:R-:W-:-:S07]  /*21280*/  IMAD.MOV.U32 R3, RZ, RZ, R14 ;  /* 0x000000ffff037224 */ /* 0x000fce00078e000e */
[----:B------:R-:W-:Y:S05]  /*21290*/  WARPSYNC.COLLECTIVE R15, `(.L_x_864) ;  /* 0x000000000f087348 */ /* 0x000fea0003c00000 */
[----:B------:R0:W1:Y:S02]  /*212a0*/  SHFL.IDX P6, R14, R13, R12, R11 ;  /* 0x0000000c0d0e7389 */ /* 0x00006400000c000b */
[----:B01----:R-:W-:Y:S01]  /*212b0*/  ENDCOLLECTIVE ;  /* 0x000000000000791b */ /* 0x003fe20003800000 */
.L_x_864:
        /* <DEDUP_REMOVED lines=17> */
.L_x_865:
[----:B------:R-:W-:Y:S02]  /*213d0*/  IMAD.MOV.U32 R13, RZ, RZ, R5 ;  /* 0x000000ffff0d7224 */ /* 0x000fe400078e0005 */
[----:B------:R-:W-:Y:S02]  /*213e0*/  IMAD.MOV.U32 R12, RZ, RZ, 0x5 ;  /* 0x00000005ff0c7424 */ /* 0x000fe400078e00ff */
[----:B------:R-:W-:-:S07]  /*213f0*/  IMAD.MOV.U32 R3, RZ, RZ, R14 ;  /* 0x000000ffff037224 */ /* 0x000fce00078e000e */
[----:B------:R-:W-:Y:S05]  /*21400*/  WARPSYNC.COLLECTIVE R15, `(.L_x_866) ;  /* 0x000000000f087348 */ /* 0x000fea0003c00000 */
[----:B------:R0:W1:Y:S02]  /*21410*/  SHFL.IDX P6, R14, R13, R12, R11 ;  /* 0x0000000c0d0e7389 */ /* 0x00006400000c000b */
[----:B01----:R-:W-:Y:S01]  /*21420*/  ENDCOLLECTIVE ;  /* 0x000000000000791b */ /* 0x003fe20003800000 */
.L_x_866:
        /* <DEDUP_REMOVED lines=17> */
.L_x_867:
[----:B------:R-:W-:Y:S02]  /*21540*/  IMAD.MOV.U32 R13, RZ, RZ, R5 ;  /* 0x000000ffff0d7224 */ /* 0x000fe400078e0005 */
[----:B------:R-:W-:Y:S01]  /*21550*/  IMAD.MOV.U32 R12, RZ, RZ, 0x6 ;  /* 0x00000006ff0c7424 */ /* 0x000fe200078e00ff */
[----:B------:R-:W-:-:S07]  /*21560*/  MOV R3, R14 ;  /* 0x0000000e00037202 */ /* 0x000fce0000000f00 */
[----:B------:R-:W-:Y:S05]  /*21570*/  WARPSYNC.COLLECTIVE R15, `(.L_x_868) ;  /* 0x000000000f087348 */ /* 0x000fea0003c00000 */
[----:B------:R0:W1:Y:S02]  /*21580*/  SHFL.IDX P6, R14, R13, R12, R11 ;  /* 0x0000000c0d0e7389 */ /* 0x00006400000c000b */
[----:B01----:R-:W-:Y:S01]  /*21590*/  ENDCOLLECTIVE ;  /* 0x000000000000791b */ /* 0x003fe20003800000 */
.L_x_868:
[----:B------:R-:W-:-:S05]  /*215a0*/  @!P1 LEA R7, P4, R9, R3, 0x1 ;  /* 0x0000000309079211 */ /* 0x000fca00078808ff */
[----:B------:R-:W-:Y:S02]  /*215b0*/  @!P1 IMAD.X R8, RZ, RZ, R2, P4 ;  /* 0x000000ffff089224 */ /* 0x000fe400020e0602 */
[----:B------:R-:W-:Y:S02]  /*215c0*/  @!P1 IMAD.MOV.U32 R2, RZ, RZ, R7 ;  /* 0x000000ffff029224 */ /* 0x000fe400078e0007 */
[----:B------:R-:W-:Y:S02]  /*215d0*/  @!P1 IMAD.MOV.U32 R3, RZ, RZ, R8 ;  /* 0x000000ffff039224 */ /* 0x000fe400078e0008 */
[----:B------:R-:W-:Y:S01]  /*215e0*/  VIADD R7, R4, 0x60 ;  /* 0x0000006004077836 */ /* 0x000fe20000000000 */
[----:B------:R-:W-:Y:S02]  /*215f0*/  MOV R13, R0 ;  /* 0x00000000000d7202 */ /* 0x000fe40000000f00 */
        /* <DEDUP_REMOVED lines=11> */
.L_x_869:
[----:B------:R-:W-:Y:S02]  /*216b0*/  IMAD.MOV.U32 R13, RZ, RZ, R5 ;  /* 0x000000ffff0d7224 */ /* 0x000fe400078e0005 */
[----:B------:R-:W-:Y:S02]  /*216c0*/  IMAD.MOV.U32 R12, RZ, RZ, 0x7 ;  /* 0x00000007ff0c7424 */ /* 0x000fe400078e00ff */
[----:B------:R-:W-:-:S07]  /*216d0*/  IMAD.MOV.U32 R3, RZ, RZ, R14 ;  /* 0x000000ffff037224 */ /* 0x000fce00078e000e */
[----:B------:R-:W-:Y:S05]  /*216e0*/  WARPSYNC.COLLECTIVE R15, `(.L_x_870) ;  /* 0x000000000f087348 */ /* 0x000fea0003c00000 */
[----:B------:R0:W1:Y:S02]  /*216f0*/  SHFL.IDX P6, R14, R13, R12, R11 ;  /* 0x0000000c0d0e7389 */ /* 0x00006400000c000b */
[----:B01----:R-:W-:Y:S01]  /*21700*/  ENDCOLLECTIVE ;  /* 0x000000000000791b */ /* 0x003fe20003800000 */
.L_x_870:
[----:B------:R-:W-:-:S05]  /*21710*/  @!P1 LEA R7, P4, R9, R3, 0x1 ;  /* 0x0000000309079211 */ /* 0x000fca00078808ff */
[----:B------:R-:W-:Y:S02]  /*21720*/  @!P1 IMAD.X R8, RZ, RZ, R2, P4 ;  /* 0x000000ffff089224 */ /* 0x000fe400020e0602 */
[----:B------:R-:W-:Y:S02]  /*21730*/  @!P1 IMAD.MOV.U32 R2, RZ, RZ, R7 ;  /* 0x000000ffff029224 */ /* 0x000fe400078e0007 */
[----:B------:R-:W-:Y:S01]  /*21740*/  @!P1 IMAD.MOV.U32 R3, RZ, RZ, R8 ;  /* 0x000000ffff039224 */ /* 0x000fe200078e0008 */
[----:B------:R-:W-:-:S04]  /*21750*/  MOV R13, R0 ;  /* 0x00000000000d7202 */ /* 0x000fc80000000f00 */
        /* <DEDUP_REMOVED lines=10> */
.L_x_871:
[----:B------:R-:W-:Y:S05]  /*21800*/  BRA `(.L_x_872) ;  /* 0xffffffb000f47947 */ /* 0x000fea000383ffff */
.L_x_737:
[----:B0-----:R0:W1:Y:S02]  /*21810*/  SYNCS.PHASECHK.TRANS64.TRYWAIT P0, [R22+URZ+0x2a820], R3 ;  /* 0x02a82003160075a7 */ /* 0x001064000800017f */
[----:B-1----:R-:W-:Y:S05]  /*21820*/  @!P0 NANOSLEEP.SYNCS 0x989680 ;  /* 0x009896800000895d */ /* 0x002fea0003900000 */
[----:B------:R-:W1:Y:S02]  /*21830*/  @!P0 SYNCS.PHASECHK.TRANS64 P0, [R22+URZ+0x2a820], R3 ;  /* 0x02a82003160085a7 */ /* 0x000e64000800007f */
[----:B-1----:R-:W-:Y:S05]  /*21840*/  @!P0 BRA `(.L_x_737) ;  /* 0xfffffffc00f08947 */ /* 0x002fea000383ffff */
[----:B------:R-:W-:Y:S05]  /*21850*/  BRA `(.L_x_873) ;  /* 0xffffffb400647947 */ /* 0x000fea000383ffff */
.L_x_742:
[----:B0-----:R0:W1:Y:S02]  /*21860*/  SYNCS.PHASECHK.TRANS64.TRYWAIT P0, [R5+URZ+0x2a840], R0 ;  /* 0x02a84000050075a7 */ /* 0x001064000800017f */
[----:B-1----:R-:W-:Y:S05]  /*21870*/  @!P0 NANOSLEEP.SYNCS 0x989680 ;  /* 0x009896800000895d */ /* 0x002fea0003900000 */
[----:B------:R-:W1:Y:S02]  /*21880*/  @!P0 SYNCS.PHASECHK.TRANS64 P0, [R5+URZ+0x2a840], R0 ;  /* 0x02a84000050085a7 */ /* 0x000e64000800007f */
[----:B-1----:R-:W-:Y:S05]  /*21890*/  @!P0 BRA `(.L_x_742) ;  /* 0xfffffffc00f08947 */ /* 0x002fea000383ffff */
[----:B------:R-:W-:Y:S05]  /*218a0*/  BRA `(.L_x_874) ;  /* 0xffffffb800307947 */ /* 0x000fea000383ffff */
.L_x_743:
[----:B------:R-:W-:Y:S01]  /*218b0*/  BSSY B1, `(.L_x_875) ;  /* 0x0000008000017945 */ /* 0x000fe20003800000 */
[----:B------:R-:W-:Y:S02]  /*218c0*/  IMAD.MOV.U32 R13, RZ, RZ, R8 ;  /* 0x000000ffff0d7224 */ /* 0x000fe400078e0008 */
[----:B------:R-:W-:Y:S02]  /*218d0*/  IMAD.MOV.U32 R12, RZ, RZ, RZ ;  /* 0x000000ffff0c7224 */ /* 0x000fe400078e00ff */
[----:B------:R-:W-:Y:S02]  /*218e0*/  IMAD.MOV.U32 R11, RZ, RZ, 0x181f ;  /* 0x0000181fff0b7424 */ /* 0x000fe400078e00ff */
[----:B------:R-:W-:-:S07]  /*218f0*/  IMAD.MOV.U32 R15, RZ, RZ, -0x1 ;  /* 0xffffffffff0f7424 */ /* 0x000fce00078e00ff */
[----:B------:R-:W-:Y:S05]  /*21900*/  WARPSYNC.COLLECTIVE R15, `(.L_x_876) ;  /* 0x000000000f087348 */ /* 0x000fea0003c00000 */
[----:B------:R0:W1:Y:S02]  /*21910*/  SHFL.IDX P6, R14, R13, R12, R11 ;  /* 0x0000000c0d0e7389 */ /* 0x00006400000c000b */
[----:B01----:R-:W-:Y:S01]  /*21920*/  ENDCOLLECTIVE ;  /* 0x000000000000791b */ /* 0x003fe20003800000 */
.L_x_876:
[----:B------:R-:W-:Y:S05]  /*21930*/  BSYNC B1 ;  /* 0x0000000000017941 */ /* 0x000fea0003800000 */
.L_x_875:
        /* <DEDUP_REMOVED lines=10> */
.L_x_877:
[----:B------:R-:W-:Y:S01]  /*219e0*/  IMAD.MOV.U32 R13, RZ, RZ, R8 ;  /* 0x000000ffff0d7224 */ /* 0x000fe200078e0008 */
[----:B------:R-:W-:Y:S01]  /*219f0*/  MOV R12, 0x1 ;  /* 0x00000001000c7802 */ /* 0x000fe20000000f00 */
[----:B------:R-:W-:Y:S02]  /*21a00*/  IMAD.SHL.U32 R35, R35, 0x8, RZ ;  /* 0x0000000823237824 */ /* 0x000fe400078e00ff */
[----:B------:R-:W-:-:S07]  /*21a10*/  IMAD.MOV.U32 R2, RZ, RZ, R14 ;  /* 0x000000ffff027224 */ /* 0x000fce00078e000e */
[----:B------:R-:W-:Y:S05]  /*21a20*/  WARPSYNC.COLLECTIVE R15, `(.L_x_878) ;  /* 0x000000000f087348 */ /* 0x000fea0003c00000 */
[----:B------:R0:W1:Y:S02]  /*21a30*/  SHFL.IDX P6, R14, R13, R12, R11 ;  /* 0x0000000c0d0e7389 */ /* 0x00006400000c000b */
[----:B01----:R-:W-:Y:S01]  /*21a40*/  ENDCOLLECTIVE ;  /* 0x000000000000791b */ /* 0x003fe20003800000 */
.L_x_878:
[----:B------:R-:W-:-:S05]  /*21a50*/  LOP3.LUT R35, R35, 0x38, RZ, 0xc0, !PT ;  /* 0x0000003823237812 */ /* 0x000fca00078ec0ff */
[----:B------:R-:W-:-:S05]  /*21a60*/  IMAD.SHL.U32 R0, R35, 0x2, RZ ;  /* 0x0000000223007824 */ /* 0x000fca00078e00ff */
[----:B------:R-:W-:Y:S01]  /*21a70*/  IADD3 R2, P0, R2, R0, RZ ;  /* 0x0000000002027210 */ /* 0x000fe20007f1e0ff */
[----:B------:R-:W-:-:S04]  /*21a80*/  IMAD.MOV.U32 R13, RZ, RZ, R9 ;  /* 0x000000ffff0d7224 */ /* 0x000fc800078e0009 */
[----:B------:R-:W-:-:S05]  /*21a90*/  IMAD.X R3, RZ, RZ, R3, P0 ;  /* 0x000000ffff037224 */ /* 0x000fca00000e0603 */
        /* <DEDUP_REMOVED lines=10> */
.L_x_879:
[----:B------:R-:W-:Y:S02]  /*21b40*/  IMAD.MOV.U32 R13, RZ, RZ, R8 ;  /* 0x000000ffff0d7224 */ /* 0x000fe400078e0008 */
[----:B------:R-:W-:Y:S02]  /*21b50*/  IMAD.MOV.U32 R12, RZ, RZ, 0x2 ;  /* 0x00000002ff0c7424 */ /* 0x000fe400078e00ff */
[----:B------:R-:W-:-:S07]  /*21b60*/  IMAD.MOV.U32 R2, RZ, RZ, R14 ;  /* 0x000000ffff027224 */ /* 0x000fce00078e000e */
[----:B------:R-:W-:Y:S05]  /*21b70*/  WARPSYNC.COLLECTIVE R15, `(.L_x_880) ;  /* 0x000000000f087348 */ /* 0x000fea0003c00000 */
[----:B------:R0:W1:Y:S02]  /*21b80*/  SHFL.IDX P6, R14, R13, R12, R11 ;  /* 0x0000000c0d0e7389 */ /* 0x00006400000c000b */
[----:B01----:R-:W-:Y:S01]  /*21b90*/  ENDCOLLECTIVE ;  /* 0x000000000000791b */ /* 0x003fe20003800000 */
.L_x_880:
[----:B------:R-:W-:-:S05]  /*21ba0*/  IADD3 R2, P0, R2, R0, RZ ;  /* 0x0000000002027210 */ /* 0x000fca0007f1e0ff */
[----:B------:R-:W-:-:S05]  /*21bb0*/  IMAD.X R3, RZ, RZ, R3, P0 ;  /* 0x000000ffff037224 */ /* 0x000fca00000e0603 */
        /* <DEDUP_REMOVED lines=11> */
.L_x_881:
[----:B------:R-:W-:Y:S02]  /*21c70*/  IMAD.MOV.U32 R13, RZ, RZ, R8 ;  /* 0x000000ffff0d7224 */ /* 0x000fe400078e0008 */
[----:B------:R-:W-:Y:S02]  /*21c80*/  IMAD.MOV.U32 R12, RZ, RZ, 0x3 ;  /* 0x00000003ff0c7424 */ /* 0x000fe400078e00ff */
[----:B------:R-:W-:-:S07]  /*21c90*/  IMAD.MOV.U32 R2, RZ, RZ, R14 ;  /* 0x000000ffff027224 */ /* 0x000fce00078e000e */
[----:B------:R-:W-:Y:S05]  /*21ca0*/  WARPSYNC.COLLECTIVE R15, `(.L_x_882) ;  /* 0x000000000f087348 */ /* 0x000fea0003c00000 */
[----:B------:R0:W1:Y:S02]  /*21cb0*/  SHFL.IDX P6, R14, R13, R12, R11 ;  /* 0x0000000c0d0e7389 */ /* 0x00006400000c000b */
[----:B01----:R-:W-:Y:S01]  /*21cc0*/  ENDCOLLECTIVE ;  /* 0x000000000000791b */ /* 0x003fe20003800000 */
.L_x_882:
        /* <DEDUP_REMOVED lines=13> */
.L_x_883:
[----:B------:R-:W-:Y:S02]  /*21da0*/  IMAD.MOV.U32 R13, RZ, RZ, R8 ;  /* 0x000000ffff0d7224 */ /* 0x000fe400078e0008 */
[----:B------:R-:W-:Y:S02]  /*21db0*/  IMAD.MOV.U32 R12, RZ, RZ, 0x4 ;  /* 0x00000004ff0c7424 */ /* 0x000fe400078e00ff */
[----:B------:R-:W-:-:S07]  /*21dc0*/  IMAD.MOV.U32 R2, RZ, RZ, R14 ;  /* 0x000000ffff027224 */ /* 0x000fce00078e000e */
[----:B------:R-:W-:Y:S05]  /*21dd0*/  WARPSYNC.COLLECTIVE R15, `(.L_x_884) ;  /* 0x000000000f087348 */ /* 0x000fea0003c00000 */
[----:B------:R0:W1:Y:S02]  /*21de0*/  SHFL.IDX P6, R14, R13, R12, R11 ;  /* 0x0000000c0d0e7389 */ /* 0x00006400000c000b */
[----:B01----:R-:W-:Y:S01]  /*21df0*/  ENDCOLLECTIVE ;  /* 0x000000000000791b */ /* 0x003fe20003800000 */
.L_x_884:
[----:B------:R-:W-:-:S04]  /*21e00*/  IADD3 R2, P0, R2, R0, RZ ;  /* 0x0000000002027210 */ /* 0x000fc80007f1e0ff */
[----:B------:R-:W-:-:S05]  /*21e10*/  IADD3.X R3, RZ, R35, RZ, P0, !PT ;  /* 0x00000023ff037210 */ /* 0x000fca00007fe4ff */
        /* <DEDUP_REMOVED lines=11> */
.L_x_885:
[----:B------:R-:W-:Y:S01]  /*21ed0*/  IMAD.MOV.U32 R13, RZ, RZ, R8 ;  /* 0x000000ffff0d7224 */ /* 0x000fe200078e0008 */
[----:B------:R-:W-:Y:S01]  /*21ee0*/  MOV R12, 0x5 ;  /* 0x00000005000c7802 */ /* 0x000fe20000000f00 */
[----:B------:R-:W-:-:S07]  /*21ef0*/  IMAD.MOV.U32 R2, RZ, RZ, R14 ;  /* 0x000000ffff027224 */ /* 0x000fce00078e000e */
[----:B------:R-:W-:Y:S05]  /*21f00*/  WARPSYNC.COLLECTIVE R15, `(.L_x_886) ;  /* 0x000000000f087348 */ /* 0x000fea0003c00000 */
[----:B------:R0:W1:Y:S02]  /*21f10*/  SHFL.IDX P6, R14, R13, R12, R11 ;  /* 0x0000000c0d0e7389 */ /* 0x00006400000c000b */
[----:B01----:R-:W-:Y:S01]  /*21f20*/  ENDCOLLECTIVE ;  /* 0x000000000000791b */ /* 0x003fe20003800000 */
.L_x_886:
        /* <DEDUP_REMOVED lines=13> */
.L_x_887:
[----:B------:R-:W-:Y:S01]  /*22000*/  IMAD.MOV.U32 R2, RZ, RZ, R14 ;  /* 0x000000ffff027224 */ /* 0x000fe200078e000e */
[----:B------:R-:W-:Y:S06]  /*22010*/  BRA `(.L_x_888) ;  /* 0xffffffb400687947 */ /* 0x000fec000383ffff */
.L_x_748:
[----:B-1----:R1:W2:Y:S02]  /*22020*/  SYNCS.PHASECHK.TRANS64.TRYWAIT P0, [R5+URZ+0x2a860], R2 ;  /* 0x02a86002050075a7 */ /* 0x0022a4000800017f */
[----:B--2---:R-:W-:Y:S05]  /*22030*/  @!P0 NANOSLEEP.SYNCS 0x989680 ;  /* 0x009896800000895d */ /* 0x004fea0003900000 */
[----:B------:R-:W2:Y:S02]  /*22040*/  @!P0 SYNCS.PHASECHK.TRANS64 P0, [R5+URZ+0x2a860], R2 ;  /* 0x02a86002050085a7 */ /* 0x000ea4000800007f */
[----:B--2---:R-:W-:Y:S05]  /*22050*/  @!P0 BRA `(.L_x_748) ;  /* 0xfffffffc00f08947 */ /* 0x004fea000383ffff */
[----:B------:R-:W-:Y:S05]  /*22060*/  BRA `(.L_x_889) ;  /* 0xffffffb400c47947 */ /* 0x000fea000383ffff */
.L_x_749:
        /* <DEDUP_REMOVED lines=8> */
.L_x_891:
[----:B------:R-:W-:Y:S05]  /*220f0*/  BSYNC B1 ;  /* 0x0000000000017941 */ /* 0x000fea0003800000 */
.L_x_890:
[----:B------:R-:W-:Y:S01]  /*22100*/  IMAD.MOV.U32 R13, RZ, RZ, R24 ;  /* 0x000000ffff0d7224 */ /* 0x000fe200078e0018 */
[----:B------:R-:W-:Y:S01]  /*22110*/  MOV R3, R14 ;  /* 0x0000000e00037202 */ /* 0x000fe20000000f00 */
[----:B------:R-:W-:Y:S02]  /*22120*/  IMAD.MOV.U32 R12, RZ, RZ, RZ ;  /* 0x000000ffff0c7224 */ /* 0x000fe400078e00ff */
[----:B------:R-:W-:Y:S02]  /*22130*/  IMAD.MOV.U32 R11, RZ, RZ, 0x181f ;  /* 0x0000181fff0b7424 */ /* 0x000fe400078e00ff */
[----:B------:R-:W-:Y:S02]  /*22140*/  IMAD.MOV.U32 R15, RZ, RZ, -0x1 ;  /* 0xffffffffff0f7424 */ /* 0x000fe400078e00ff */
[----:B------:R-:W-:-:S07]  /*22150*/  IMAD R4, R4, 0x2, R22 ;  /* 0x0000000204047824 */ /* 0x000fce00078e0216 */
[----:B------:R-:W-:Y:S05]  /*22160*/  WARPSYNC.COLLECTIVE R15, `(.L_x_892) ;  /* 0x000000000f087348 */ /* 0x000fea0003c00000 */
[----:B------:R0:W1:Y:S02]  /*22170*/  SHFL.IDX P6, R14, R13, R12, R11 ;  /* 0x0000000c0d0e7389 */ /* 0x00006400000c000b */
[----:B01----:R-:W-:Y:S01]  /*22180*/  ENDCOLLECTIVE ;  /* 0x000000000000791b */ /* 0x003fe20003800000 */
.L_x_892:
[----:B------:R-:W-:Y:S01]  /*22190*/  MOV R13, R25 ;  /* 0x00000019000d7202 */ /* 0x000fe20000000f00 */
[----:B------:R-:W-:Y:S02]  /*221a0*/  IMAD.MOV.U32 R12, RZ, RZ, 0x1 ;  /* 0x00000001ff0c7424 */ /* 0x000fe400078e00ff */
[----:B------:R-:W-:-:S07]  /*221b0*/  IMAD.MOV.U32 R2, RZ, RZ, R14 ;  /* 0x000000ffff027224 */ /* 0x000fce00078e000e */
[----:B------:R-:W-:Y:S05]  /*221c0*/  WARPSYNC.COLLECTIVE R15, `(.L_x_893) ;  /* 0x000000000f087348 */ /* 0x000fea0003c00000 */
[----:B------:R0:W1:Y:S02]  /*221d0*/  SHFL.IDX P6, R14, R13, R12, R11 ;  /* 0x0000000c0d0e7389 */ /* 0x00006400000c000b */
[----:B01----:R-:W-:Y:S01]  /*221e0*/  ENDCOLLECTIVE ;  /* 0x000000000000791b */ /* 0x003fe20003800000 */
.L_x_893:
        /* <DEDUP_REMOVED lines=15> */
.L_x_894:
[----:B------:R-:W-:Y:S02]  /*222e0*/  IMAD.MOV.U32 R13, RZ, RZ, R25 ;  /* 0x000000ffff0d7224 */ /* 0x000fe400078e0019 */
[----:B------:R-:W-:Y:S02]  /*222f0*/  IMAD.MOV.U32 R12, RZ, RZ, 0x2 ;  /* 0x00000002ff0c7424 */ /* 0x000fe400078e00ff */
[----:B------:R-:W-:-:S07]  /*22300*/  IMAD.MOV.U32 R2, RZ, RZ, R14 ;  /* 0x000000ffff027224 */ /* 0x000fce00078e000e */
[----:B------:R-:W-:Y:S05]  /*22310*/  WARPSYNC.COLLECTIVE R15, `(.L_x_895) ;  /* 0x000000000f087348 */ /* 0x000fea0003c00000 */
[----:B------:R0:W1:Y:S02]  /*22320*/  SHFL.IDX P6, R14, R13, R12, R11 ;  /* 0x0000000c0d0e7389 */ /* 0x00006400000c000b */
[----:B01----:R-:W-:Y:S01]  /*22330*/  ENDCOLLECTIVE ;  /* 0x000000000000791b */ /* 0x003fe20003800000 */
.L_x_895:
        /* <DEDUP_REMOVED lines=14> */
.L_x_896:
[----:B------:R-:W-:Y:S02]  /*22420*/  IMAD.MOV.U32 R13, RZ, RZ, R25 ;  /* 0x000000ffff0d7224 */ /* 0x000fe400078e0019 */
[----:B------:R-:W-:Y:S02]  /*22430*/  IMAD.MOV.U32 R12, RZ, RZ, 0x3 ;  /* 0x00000003ff0c7424 */ /* 0x000fe400078e00ff */
[----:B------:R-:W-:-:S07]  /*22440*/  IMAD.MOV.U32 R2, RZ, RZ, R14 ;  /* 0x000000ffff027224 */ /* 0x000fce00078e000e */
[----:B------:R-:W-:Y:S05]  /*22450*/  WARPSYNC.COLLECTIVE R15, `(.L_x_897) ;  /* 0x000000000f087348 */ /* 0x000fea0003c00000 */
[----:B------:R0:W1:Y:S02]  /*22460*/  SHFL.IDX P6, R14, R13, R12, R11 ;  /* 0x0000000c0d0e7389 */ /* 0x00006400000c000b */
[----:B01----:R-:W-:Y:S01]  /*22470*/  ENDCOLLECTIVE ;  /* 0x000000000000791b */ /* 0x003fe20003800000 */
.L_x_897:
        /* <DEDUP_REMOVED lines=14> */
.L_x_898:
[----:B------:R-:W-:Y:S02]  /*22560*/  IMAD.MOV.U32 R13, RZ, RZ, R25 ;  /* 0x000000ffff0d7224 */ /* 0x000fe400078e0019 */
[----:B------:R-:W-:Y:S01]  /*22570*/  IMAD.MOV.U32 R12, RZ, RZ, 0x4 ;  /* 0x00000004ff0c7424 */ /* 0x000fe200078e00ff */
[----:B------:R-:W-:-:S07]  /*22580*/  MOV R2, R14 ;  /* 0x0000000e00027202 */ /* 0x000fce0000000f00 */
[----:B------:R-:W-:Y:S05]  /*22590*/  WARPSYNC.COLLECTIVE R15, `(.L_x_899) ;  /* 0x000000000f087348 */ /* 0x000fea0003c00000 */
[----:B------:R0:W1:Y:S02]  /*225a0*/  SHFL.IDX P6, R14, R13, R12, R11 ;  /* 0x0000000c0d0e7389 */ /* 0x00006400000c000b */
[----:B01----:R-:W-:Y:S01]  /*225b0*/  ENDCOLLECTIVE ;  /* 0x000000000000791b */ /* 0x003fe20003800000 */
.L_x_899:
        /* <DEDUP_REMOVED lines=14> */
.L_x_900:
[----:B------:R-:W-:Y:S01]  /*226a0*/  MOV R13, R25 ;  /* 0x00000019000d7202 */ /* 0x000fe20000000f00 */
[----:B------:R-:W-:Y:S02]  /*226b0*/  IMAD.MOV.U32 R12, RZ, RZ, 0x5 ;  /* 0x00000005ff0c7424 */ /* 0x000fe400078e00ff */
[----:B------:R-:W-:-:S07]  /*226c0*/  IMAD.MOV.U32 R2, RZ, RZ, R14 ;  /* 0x000000ffff027224 */ /* 0x000fce00078e000e */
[----:B------:R-:W-:Y:S05]  /*226d0*/  WARPSYNC.COLLECTIVE R15, `(.L_x_901) ;  /* 0x000000000f087348 */ /* 0x000fea0003c00000 */
[----:B------:R0:W1:Y:S02]  /*226e0*/  SHFL.IDX P6, R14, R13, R12, R11 ;  /* 0x0000000c0d0e7389 */ /* 0x00006400000c000b */
[----:B01----:R-:W-:Y:S01]  /*226f0*/  ENDCOLLECTIVE ;  /* 0x000000000000791b */ /* 0x003fe20003800000 */
.L_x_901:
        /* <DEDUP_REMOVED lines=13> */
.L_x_902:
[----:B------:R-:W-:Y:S01]  /*227d0*/  @!PT LDS RZ, [RZ] ;  /* 0x00000000fffff984 */ /* 0x000fe20000000800 */
[----:B------:R-:W-:Y:S01]  /*227e0*/  @!PT LDS RZ, [RZ] ;  /* 0x00000000fffff984 */ /* 0x000fe20000000800 */
[----:B------:R-:W-:Y:S01]  /*227f0*/  @!PT LDS RZ, [RZ] ;  /* 0x00000000fffff984 */ /* 0x000fe20000000800 */
[----:B------:R0:W-:Y:S02]  /*22800*/  LDGSTS.E.BYPASS.LTC128B.128 [R4+0x5400], desc[UR60][R2.64+0x80], !P2 ;  /* 0x0540008002047fae */ /* 0x0001e4000d101d7c */
[----:B0-----:R-:W-:Y:S01]  /*22810*/  IMAD.MOV.U32 R2, RZ, RZ, R14 ;  /* 0x000000ffff027224 */ /* 0x001fe200078e000e */
[----:B------:R-:W-:Y:S06]  /*22820*/  BRA `(.L_x_903) ;  /* 0xffffffb000b47947 */ /* 0x000fec000383ffff */
.L_x_757:
[----:B0-----:R0:W1:Y:S02]  /*22830*/  SYNCS.PHASECHK.TRANS64.TRYWAIT P0, [R0+URZ+0x2a860], R3 ;  /* 0x02a86003000075a7 */ /* 0x001064000800017f */
[----:B-1----:R-:W-:Y:S05]  /*22840*/  @!P0 NANOSLEEP.SYNCS 0x989680 ;  /* 0x009896800000895d */ /* 0x002fea0003900000 */
[----:B------:R-:W1:Y:S02]  /*22850*/  @!P0 SYNCS.PHASECHK.TRANS64 P0, [R0+URZ+0x2a860], R3 ;  /* 0x02a86003000085a7 */ /* 0x000e64000800007f */
[----:B-1----:R-:W-:Y:S05]  /*22860*/  @!P0 BRA `(.L_x_757) ;  /* 0xfffffffc00f08947 */ /* 0x002fea000383ffff */
[----:B------:R-:W-:Y:S05]  /*22870*/  BRA `(.L_x_904) ;  /* 0xffffffb400d07947 */ /* 0x000fea000383ffff */
.L_x_758:
        /* <DEDUP_REMOVED lines=8> */
.L_x_906:
[----:B------:R-:W-:Y:S05]  /*22900*/  BSYNC B0 ;  /* 0x0000000000007941 */ /* 0x000fea0003800000 */
.L_x_905:
[----:B------:R-:W0:Y:S01]  /*22910*/  S2R R5, SR_TID.X ;  /* 0x0000000000057919 */ /* 0x000e220000002100 */
[----:B------:R-:W-:Y:S01]  /*22920*/  IMAD.MOV.U32 R13, RZ, RZ, R24 ;  /* 0x000000ffff0d7224 */ /* 0x000fe200078e0018 */
[C---:B------:R-:W-:Y:S01]  /*22930*/  LOP3.LUT R2, R30.reuse, 0x1, RZ, 0xc0, !PT ;  /* 0x000000011e027812 */ /* 0x040fe200078ec0ff */
[----:B------:R-:W-:Y:S01]  /*22940*/  IMAD.MOV.U32 R12, RZ, RZ, RZ ;  /* 0x000000ffff0c7224 */ /* 0x000fe200078e00ff */
[----:B------:R-:W-:Y:S01]  /*22950*/  LOP3.LUT P0, RZ, R30, 0x2, RZ, 0xc0, !PT ;  /* 0x000000021eff7812 */ /* 0x000fe2000780c0ff */
[----:B------:R-:W-:Y:S01]  /*22960*/  IMAD.MOV.U32 R11, RZ, RZ, 0x181f ;  /* 0x0000181fff0b7424 */ /* 0x000fe200078e00ff */
[----:B------:R-:W-:Y:S01]  /*22970*/  ISETP.NE.U32.AND P1, PT, R2, 0x1, PT ;  /* 0x000000010200780c */ /* 0x000fe20003f25070 */
[----:B------:R-:W-:Y:S01]  /*22980*/  IMAD.MOV.U32 R15, RZ, RZ, -0x1 ;  /* 0xffffffffff0f7424 */ /* 0x000fe200078e00ff */
[C---:B------:R-:W-:Y:S01]  /*22990*/  ISETP.LT.OR P4, PT, R6.reuse, 0x1, !P0 ;  /* 0x000000010600780c */ /* 0x040fe20004781670 */
[----:B------:R-:W-:Y:S01]  /*229a0*/  IMAD.MOV.U32 R3, RZ, RZ, R14 ;  /* 0x000000ffff037224 */ /* 0x000fe200078e000e */
[----:B------:R-:W-:Y:S01]  /*229b0*/  ISETP.LT.OR P3, PT, R6, 0x1, P1 ;  /* 0x000000010600780c */ /* 0x000fe20000f61670 */
[----:B------:R-:W-:-:S12]  /*229c0*/  IMAD R4, R4, 0x2, R22 ;  /* 0x0000000204047824 */ /* 0x000fd800078e0216 */
[----:B0-----:R-:W-:Y:S05]  /*229d0*/  WARPSYNC.COLLECTIVE R15, `(.L_x_907) ;  /* 0x000000000f087348 */ /* 0x001fea0003c00000 */
[----:B------:R1:W2:Y:S02]  /*229e0*/  SHFL.IDX P6, R14, R13, R12, R11 ;  /* 0x0000000c0d0e7389 */ /* 0x0002a400000c000b */
[----:B012---:R-:W-:Y:S01]  /*229f0*/  ENDCOLLECTIVE ;  /* 0x000000000000791b */ /* 0x007fe20003800000 */
.L_x_907:
[----:B------:R-:W-:Y:S02]  /*22a00*/  IMAD.MOV.U32 R13, RZ, RZ, R25 ;  /* 0x000000ffff0d7224 */ /* 0x000fe400078e0019 */
[----:B------:R-:W-:Y:S02]  /*22a10*/  IMAD.MOV.U32 R12, RZ, RZ, 0x1 ;  /* 0x00000001ff0c7424 */ /* 0x000fe400078e00ff */
[----:B------:R-:W-:-:S05]  /*22a20*/  IMAD.SHL.U32 R5, R5, 0x8, RZ ;  /* 0x0000000805057824 */ /* 0x000fca00078e00ff */
[----:B------:R-:W-:-:S05]  /*22a30*/  LOP3.LUT R5, R5, 0x38, RZ, 0xc0, !PT ;  /* 0x0000003805057812 */ /* 0x000fca00078ec0ff */
[----:B------:R-:W-:-:S05]  /*22a40*/  IMAD.SHL.U32 R5, R5, 0x2, RZ ;  /* 0x0000000205057824 */ /* 0x000fca00078e00ff */
[----:B------:R-:W-:-:S13]  /*22a50*/  IADD3 R2, P2, R14, R5, RZ ;  /* 0x000000050e027210 */ /* 0x000fda0007f5e0ff */
[----:B------:R-:W-:Y:S05]  /*22a60*/  WARPSYNC.COLLECTIVE R15, `(.L_x_908) ;  /* 0x000000000f087348 */ /* 0x000fea0003c00000 */
[----:B------:R0:W1:Y:S02]  /*22a70*/  SHFL.IDX P6, R14, R13, R12, R11 ;  /* 0x0000000c0d0e7389 */ /* 0x00006400000c000b */
[----:B01----:R-:W-:Y:S01]  /*22a80*/  ENDCOLLECTIVE ;  /* 0x000000000000791b */ /* 0x003fe20003800000 */
.L_x_908:
        /* <DEDUP_REMOVED lines=13> */
.L_x_909:
[----:B------:R-:W-:Y:S01]  /*22b60*/  IMAD.MOV.U32 R13, RZ, RZ, R25 ;  /* 0x000000ffff0d7224 */ /* 0x000fe200078e0019 */
[----:B------:R-:W-:Y:S02]  /*22b70*/  MOV R12, 0x2 ;  /* 0x00000002000c7802 */ /* 0x000fe40000000f00 */
[----:B------:R-:W-:-:S13]  /*22b80*/  IADD3 R2, P2, R14, R5, RZ ;  /* 0x000000050e027210 */ /* 0x000fda0007f5e0ff */
[----:B------:R-:W-:Y:S05]  /*22b90*/  WARPSYNC.COLLECTIVE R15, `(.L_x_910) ;  /* 0x000000000f087348 */ /* 0x000fea0003c00000 */
[----:B------:R0:W1:Y:S02]  /*22ba0*/  SHFL.IDX P6, R14, R13, R12, R11 ;  /* 0x0000000c0d0e7389 */ /* 0x00006400000c000b */
[----:B01----:R-:W-:Y:S01]  /*22bb0*/  ENDCOLLECTIVE ;  /* 0x000000000000791b */ /* 0x003fe20003800000 */
.L_x_910:
        /* <DEDUP_REMOVED lines=13> */
.L_x_911:
[----:B------:R-:W-:Y:S02]  /*22c90*/  IMAD.MOV.U32 R13, RZ, RZ, R25 ;  /* 0x000000ffff0d7224 */ /* 0x000fe400078e0019 */
[----:B------:R-:W-:Y:S02]  /*22ca0*/  IMAD.MOV.U32 R12, RZ, RZ, 0x3 ;  /* 0x00000003ff0c7424 */ /* 0x000fe400078e00ff */
[----:B------:R-:W-:-:S07]  /*22cb0*/  IMAD.MOV.U32 R10, RZ, RZ, R14 ;  /* 0x000000ffff0a7224 */ /* 0x000fce00078e000e */
[----:B------:R-:W-:Y:S05]  /*22cc0*/  WARPSYNC.COLLECTIVE R15, `(.L_x_912) ;  /* 0x000000000f087348 */ /* 0x000fea0003c00000 */
[----:B------:R0:W1:Y:S02]  /*22cd0*/  SHFL.IDX P6, R14, R13, R12, R11 ;  /* 0x0000000c0d0e7389 */ /* 0x00006400000c000b */
[----:B01----:R-:W-:Y:S01]  /*22ce0*/  ENDCOLLECTIVE ;  /* 0x000000000000791b */ /* 0x003fe20003800000 */
.L_x_912:
[----:B------:R-:W-:-:S05]  /*22cf0*/  IADD3 R2, P2, R10, R5, RZ ;  /* 0x000000050a027210 */ /* 0x000fca0007f5e0ff */
[----:B------:R-:W-:-:S05]  /*22d00*/  IMAD.X R3, RZ, RZ, R7, P2 ;  /* 0x000000ffff037224 */ /* 0x000fca00010e0607 */
[----:B------:R-:W-:Y:S01]  /*22d10*/  @!PT LDS RZ, [RZ] ;  /* 0x00000000fffff984 */ /* 0x000fe20000000800 */
[----:B------:R-:W-:Y:S01]  /*22d20*/  @!PT LDS RZ, [RZ] ;  /* 0x00000000fffff984 */ /* 0x000fe20000000800 */
[----:B------:R-:W-:Y:S01]  /*22d30*/  @!PT LDS RZ, [RZ] ;  /* 0x00000000fffff984 */ /* 0x000fe20000000800 */
[----:B------:R0:W-:Y:S01]  /*22d40*/  LDGSTS.E.BYPASS.LTC128B.128 [R4+0x1400], desc[UR60][R2.64], !P3 ;  /* 0x0140000002047fae */ /* 0x0001e2000d901d7c */
[----:B------:R-:W-:Y:S02]  /*22d50*/  MOV R13, R24 ;  /* 0x00000018000d7202 */ /* 0x000fe40000000f00 */
[C---:B------:R-:W-:Y:S01]  /*22d60*/  ISETP.LT.OR P3, PT, R6.reuse, 0x31, P1 ;  /* 0x000000310600780c */ /* 0x040fe20000f61670 */
[----:B------:R0:W-:Y:S01]  /*22d70*/  LDGSTS.E.BYPASS.LTC128B.128 [R4+0x4400], desc[UR60][R2.64+0x80], !P4 ;  /* 0x0440008002047fae */ /* 0x0001e2000e101d7c */
[----:B------:R-:W-:Y:S01]  /*22d80*/  ISETP.LT.OR P4, PT, R6, 0x31, !P0 ;  /* 0x000000310600780c */ /* 0x000fe20004781670 */
[----:B------:R-:W-:-:S12]  /*22d90*/  IMAD.MOV.U32 R8, RZ, RZ, R14 ;  /* 0x000000ffff087224 */ /* 0x000fd800078e000e */
[----:B0-----:R-:W-:Y:S05]  /*22da0*/  WARPSYNC.COLLECTIVE R15, `(.L_x_913) ;  /* 0x000000000f087348 */ /* 0x001fea0003c00000 */
[----:B------:R1:W2:Y:S02]  /*22db0*/  SHFL.IDX P6, R14, R13, R12, R11 ;  /* 0x0000000c0d0e7389 */ /* 0x0002a400000c000b */
[----:B012---:R-:W-:Y:S01]  /*22dc0*/  ENDCOLLECTIVE ;  /* 0x000000000000791b */ /* 0x007fe20003800000 */
.L_x_913:
[----:B------:R-:W-:Y:S02]  /*22dd0*/  IMAD.MOV.U32 R13, RZ, RZ, R25 ;  /* 0x000000ffff0d7224 */ /* 0x000fe400078e0019 */
[----:B------:R-:W-:Y:S01]  /*22de0*/  IMAD.MOV.U32 R12, RZ, RZ, 0x4 ;  /* 0x00000004ff0c7424 */ /* 0x000fe200078e00ff */
[----:B------:R-:W-:-:S13]  /*22df0*/  IADD3 R2, P2, R14, R5, RZ ;  /* 0x000000050e027210 */ /* 0x000fda0007f5e0ff */
[----:B------:R-:W-:Y:S05]  /*22e00*/  WARPSYNC.COLLECTIVE R15, `(.L_x_914) ;  /* 0x000000000f087348 */ /* 0x000fea0003c00000 */
[----:B------:R0:W1:Y:S02]  /*22e10*/  SHFL.IDX P6, R14, R13, R12, R11 ;  /* 0x0000000c0d0e7389 */ /* 0x00006400000c000b */
[----:B01----:R-:W-:Y:S01]  /*22e20*/  ENDCOLLECTIVE ;  /* 0x000000000000791b */ /* 0x003fe20003800000 */
.L_x_914:
        /* <DEDUP_REMOVED lines=13> */
.L_x_915:
[----:B------:R-:W-:Y:S01]  /*22f00*/  MOV R13, R25 ;  /* 0x00000019000d7202 */ /* 0x000fe20000000f00 */
[----:B------:R-:W-:Y:S02]  /*22f10*/  IMAD.MOV.U32 R12, RZ, RZ, 0x5 ;  /* 0x00000005ff0c7424 */ /* 0x000fe400078e00ff */
[----:B------:R-:W-:-:S07]  /*22f20*/  IMAD.MOV.U32 R10, RZ, RZ, R14 ;  /* 0x000000ffff0a7224 */ /* 0x000fce00078e000e */
[----:B------:R-:W-:Y:S05]  /*22f30*/  WARPSYNC.COLLECTIVE R15, `(.L_x_916) ;  /* 0x000000000f087348 */ /* 0x000fea0003c00000 */
[----:B------:R0:W1:Y:S02]  /*22f40*/  SHFL.IDX P6, R14, R13, R12, R11 ;  /* 0x0000000c0d0e7389 */ /* 0x00006400000c000b */
[----:B01----:R-:W-:Y:S01]  /*22f50*/  ENDCOLLECTIVE ;  /* 0x000000000000791b */ /* 0x003fe20003800000 */
.L_x_916:
        /* <DEDUP_REMOVED lines=12> */
.L_x_917:
[----:B------:R-:W-:Y:S05]  /*23020*/  BRA `(.L_x_918) ;  /* 0xffffffb000cc7947 */ /* 0x000fea000383ffff */
.L_x_763:
[----:B------:R-:W-:Y:S01]  /*23030*/  BSSY B0, `(.L_x_919) ;  /* 0x0000008000007945 */ /* 0x000fe20003800000 */
[----:B------:R-:W-:Y:S02]  /*23040*/  IMAD.MOV.U32 R13, RZ, RZ, R16 ;  /* 0x000000ffff0d7224 */ /* 0x000fe400078e0010 */
[----:B------:R-:W-:Y:S02]  /*23050*/  IMAD.MOV.U32 R12, RZ, RZ, RZ ;  /* 0x000000ffff0c7224 */ /* 0x000fe400078e00ff */
[----:B------:R-:W-:Y:S02]  /*23060*/  IMAD.MOV.U32 R11, RZ, RZ, 0x1f ;  /* 0x0000001fff0b7424 */ /* 0x000fe400078e00ff */
[----:B------:R-:W-:-:S07]  /*23070*/  IMAD.MOV.U32 R15, RZ, RZ, -0x1 ;  /* 0xffffffffff0f7424 */ /* 0x000fce00078e00ff */
[----:B0-----:R-:W-:Y:S05]  /*23080*/  WARPSYNC.COLLECTIVE R15, `(.L_x_920) ;  /* 0x000000000f087348 */ /* 0x001fea0003c00000 */
[----:B------:R1:W2:Y:S02]  /*23090*/  SHFL.IDX P6, R14, R13, R12, R11 ;  /* 0x0000000c0d0e7389 */ /* 0x0002a400000c000b */
[----:B012---:R-:W-:Y:S01]  /*230a0*/  ENDCOLLECTIVE ;  /* 0x000000000000791b */ /* 0x007fe20003800000 */
.L_x_920:
[----:B------:R-:W-:Y:S05]  /*230b0*/  BSYNC B0 ;  /* 0x0000000000007941 */ /* 0x000fea0003800000 */
.L_x_919:
[----:B------:R-:W-:Y:S01]  /*230c0*/  IMAD.MOV.U32 R13, RZ, RZ, R16 ;  /* 0x000000ffff0d7224 */ /* 0x000fe200078e0010 */
[----:B------:R-:W-:Y:S01]  /*230d0*/  MOV R5, R14 ;  /* 0x0000000e00057202 */ /* 0x000fe20000000f00 */
[----:B------:R-:W-:Y:S02]  /*230e0*/  IMAD.MOV.U32 R12, RZ, RZ, 0x1 ;  /* 0x00000001ff0c7424 */ /* 0x000fe400078e00ff */
[----:B------:R-:W-:Y:S02]  /*230f0*/  IMAD.MOV.U32 R11, RZ, RZ, 0x1f ;  /* 0x0000001fff0b7424 */ /* 0x000fe400078e00ff */
[----:B------:R-:W-:Y:S02]  /*23100*/  IMAD.MOV.U32 R15, RZ, RZ, -0x1 ;  /* 0xffffffffff0f7424 */ /* 0x000fe400078e00ff */
[----:B------:R-:W-:-:S07]  /*23110*/  IMAD.IADD R7, R19, 0x1, R8 ;  /* 0x0000000113077824 */ /* 0x000fce00078e0208 */
[----:B------:R-:W-:Y:S05]  /*23120*/  WARPSYNC.COLLECTIVE R15, `(.L_x_921) ;  /* 0x000000000f087348 */ /* 0x000fea0003c00000 */
[----:B------:R0:W1:Y:S02]  /*23130*/  SHFL.IDX P6, R14, R13, R12, R11 ;  /* 0x0000000c0d0e7389 */ /* 0x00006400000c000b */
[----:B01----:R-:W-:Y:S01]  /*23140*/  ENDCOLLECTIVE ;  /* 0x000000000000791b */ /* 0x003fe20003800000 */
.L_x_921:
        /* <DEDUP_REMOVED lines=18> */
.L_x_922:
[----:B------:R-:W-:Y:S01]  /*23270*/  IMAD.MOV.U32 R12, RZ, RZ, 0x2 ;  /* 0x00000002ff0c7424 */ /* 0x000fe200078e00ff */
[----:B------:R-:W-:-:S05]  /*23280*/  SEL R7, R14, RZ, P1 ;  /* 0x000000ff0e077207 */ /* 0x000fca0000800000 */
[----:B------:R-:W-:-:S04]  /*23290*/  IMAD.IADD R6, R4, 0x1, R7 ;  /* 0x0000000104067824 */ /* 0x000fc800078e0207 */
[----:B------:R-:W-:-:S07]  /*232a0*/  IMAD.MOV.U32 R13, RZ, RZ, R6 ;  /* 0x000000ffff0d7224 */ /* 0x000fce00078e0006 */
[----:B------:R-:W-:Y:S05]  /*232b0*/  WARPSYNC.COLLECTIVE R15, `(.L_x_923) ;  /* 0x000000000f087348 */ /* 0x000fea0003c00000 */
[----:B------:R0:W1:Y:S02]  /*232c0*/  SHFL.UP P6, R14, R13, R12, R11 ;  /* 0x0400000c0d0e7389 */ /* 0x00006400000c000b */
[----:B01----:R-:W-:Y:S01]  /*232d0*/  ENDCOLLECTIVE ;  /* 0x000000000000791b */ /* 0x003fe20003800000 */
.L_x_923:
[----:B------:R-:W-:Y:S02]  /*232e0*/  MOV R12, 0x4 ;  /* 0x00000004000c7802 */ /* 0x000fe40000000f00 */
[----:B------:R-:W-:-:S05]  /*232f0*/  SEL R7, R14, RZ, P2 ;  /* 0x000000ff0e077207 */ /* 0x000fca0001000000 */
[----:B------:R-:W-:-:S04]  /*23300*/  IMAD.IADD R7, R6, 0x1, R7 ;  /* 0x0000000106077824 */ /* 0x000fc800078e0207 */
[----:B------:R-:W-:-:S07]  /*23310*/  IMAD.MOV.U32 R13, RZ, RZ, R7 ;  /* 0x000000ffff0d7224 */ /* 0x000fce00078e0007 */
[----:B------:R-:W-:Y:S05]  /*23320*/  WARPSYNC.COLLECTIVE R15, `(.L_x_924) ;  /* 0x000000000f087348 */ /* 0x000fea0003c00000 */
[----:B------:R0:W1:Y:S02]  /*23330*/  SHFL.UP P6, R14, R13, R12, R11 ;  /* 0x0400000c0d0e7389 */ /* 0x00006400000c000b */
[----:B01----:R-:W-:Y:S01]  /*23340*/  ENDCOLLECTIVE ;  /* 0x000000000000791b */ /* 0x003fe20003800000 */
.L_x_924:
[----:B------:R-:W-:Y:S01]  /*23350*/  IMAD.MOV.U32 R12, RZ, RZ, 0x8 ;  /* 0x00000008ff0c7424 */ /* 0x000fe200078e00ff */
[----:B------:R-:W-:-:S05]  /*23360*/  SEL R2, R14, RZ, P3 ;  /* 0x000000ff0e027207 */ /* 0x000fca0001800000 */
[----:B------:R-:W-:-:S04]  /*23370*/  IMAD.IADD R2, R7, 0x1, R2 ;  /* 0x0000000107027824 */ /* 0x000fc800078e0202 */
[----:B------:R-:W-:-:S07]  /*23380*/  IMAD.MOV.U32 R13, RZ, RZ, R2 ;  /* 0x000000ffff0d7224 */ /* 0x000fce00078e0002 */
[----:B------:R-:W-:Y:S05]  /*23390*/  WARPSYNC.COLLECTIVE R15, `(.L_x_925) ;  /* 0x000000000f087348 */ /* 0x000fea0003c00000 */
[----:B------:R0:W1:Y:S02]  /*233a0*/  SHFL.UP P6, R14, R13, R12, R11 ;  /* 0x0400000c0d0e7389 */ /* 0x00006400000c000b */
[----:B01----:R-:W-:Y:S01]  /*233b0*/  ENDCOLLECTIVE ;  /* 0x000000000000791b */ /* 0x003fe20003800000 */
.L_x_925:
[----:B------:R-:W-:Y:S01]  /*233c0*/  IMAD.MOV.U32 R12, RZ, RZ, 0x10 ;  /* 0x00000010ff0c7424 */ /* 0x000fe200078e00ff */
[----:B------:R-:W-:-:S05]  /*233d0*/  SEL R3, R14, RZ, P4 ;  /* 0x000000ff0e037207 */ /* 0x000fca0002000000 */
[----:B------:R-:W-:-:S04]  /*233e0*/  IMAD.IADD R3, R2, 0x1, R3 ;  /* 0x0000000102037824 */ /* 0x000fc800078e0203 */
[----:B------:R-:W-:-:S07]  /*233f0*/  IMAD.MOV.U32 R13, RZ, RZ, R3 ;  /* 0x000000ffff0d7224 */ /* 0x000fce00078e0003 */
[----:B------:R-:W-:Y:S05]  /*23400*/  WARPSYNC.COLLECTIVE R15, `(.L_x_926) ;  /* 0x000000000f087348 */ /* 0x000fea0003c00000 */
[----:B------:R0:W1:Y:S02]  /*23410*/  SHFL.UP P6, R14, R13, R12, R11 ;  /* 0x0400000c0d0e7389 */ /* 0x00006400000c000b */
[----:B01----:R-:W-:Y:S01]  /*23420*/  ENDCOLLECTIVE ;  /* 0x000000000000791b */ /* 0x003fe20003800000 */
.L_x_926:
        /* <DEDUP_REMOVED lines=8> */
.L_x_927:
[----:B------:R-:W-:Y:S05]  /*234b0*/  BRA `(.L_x_928) ;  /* 0xffffffb000d47947 */ /* 0x000fea000383ffff */
.L_x_768:
[----:B------:R-:W-:Y:S01]  /*234c0*/  BSSY B0, `(.L_x_929) ;  /* 0x0000008000007945 */ /* 0x000fe20003800000 */
[----:B-----5:R-:W-:Y:S02]  /*234d0*/  IMAD.MOV.U32 R13, RZ, RZ, R4 ;  /* 0x000000ffff0d7224 */ /* 0x020fe400078e0004 */
[----:B------:R-:W-:Y:S02]  /*234e0*/  IMAD.MOV.U32 R12, RZ, RZ, 0x1 ;  /* 0x00000001ff0c7424 */ /* 0x000fe400078e00ff */
[----:B------:R-:W-:Y:S02]  /*234f0*/  IMAD.MOV.U32 R11, RZ, RZ, RZ ;  /* 0x000000ffff0b7224 */ /* 0x000fe400078e00ff */
[----:B------:R-:W-:-:S07]  /*23500*/  IMAD.MOV.U32 R15, RZ, RZ, -0x1 ;  /* 0xffffffffff0f7424 */ /* 0x000fce00078e00ff */
[----:B0-----:R-:W-:Y:S05]  /*23510*/  WARPSYNC.COLLECTIVE R15, `(.L_x_930) ;  /* 0x000000000f087348 */ /* 0x001fea0003c00000 */
[----:B------:R1:W2:Y:S02]  /*23520*/  SHFL.UP P6, R14, R13, R12, R11 ;  /* 0x0400000c0d0e7389 */ /* 0x0002a400000c000b */
[----:B012---:R-:W-:Y:S01]  /*23530*/  ENDCOLLECTIVE ;  /* 0x000000000000791b */ /* 0x007fe20003800000 */
.L_x_930:
[----:B------:R-:W-:Y:S05]  /*23540*/  BSYNC B0 ;  /* 0x0000000000007941 */ /* 0x000fea0003800000 */
.L_x_929:
        /* <DEDUP_REMOVED lines=8> */
.L_x_931:
[----:B------:R-:W-:Y:S01]  /*235d0*/  IMAD.MOV.U32 R12, RZ, RZ, 0x4 ;  /* 0x00000004ff0c7424 */ /* 0x000fe200078e00ff */
[----:B------:R-:W-:-:S05]  /*235e0*/  SEL R0, R14, RZ, P2 ;  /* 0x000000ff0e007207 */ /* 0x000fca0001000000 */
[----:B------:R-:W-:-:S04]  /*235f0*/  IMAD.IADD R0, R13, 0x1, R0 ;  /* 0x000000010d007824 */ /* 0x000fc800078e0200 */
[----:B------:R-:W-:-:S07]  /*23600*/  IMAD.MOV.U32 R13, RZ, RZ, R0 ;  /* 0x000000ffff0d7224 */ /* 0x000fce00078e0000 */
[----:B------:R-:W-:Y:S05]  /*23610*/  WARPSYNC.COLLECTIVE R15, `(.L_x_932) ;  /* 0x000000000f087348 */ /* 0x000fea0003c00000 */
[----:B------:R0:W1:Y:S02]  /*23620*/  SHFL.UP P6, R14, R13, R12, R11 ;  /* 0x0400000c0d0e7389 */ /* 0x00006400000c000b */
[----:B01----:R-:W-:Y:S01]  /*23630*/  ENDCOLLECTIVE ;  /* 0x000000000000791b */ /* 0x003fe20003800000 */
.L_x_932:
[----:B------:R-:W-:Y:S02]  /*23640*/  MOV R12, 0x8 ;  /* 0x00000008000c7802 */ /* 0x000fe40000000f00 */
[----:B------:R-:W-:-:S05]  /*23650*/  SEL R3, R14, RZ, P3 ;  /* 0x000000ff0e037207 */ /* 0x000fca0001800000 */
[----:B------:R-:W-:-:S04]  /*23660*/  IMAD.IADD R2, R0, 0x1, R3 ;  /* 0x0000000100027824 */ /* 0x000fc800078e0203 */
[----:B------:R-:W-:-:S07]  /*23670*/  IMAD.MOV.U32 R13, RZ, RZ, R2 ;  /* 0x000000ffff0d7224 */ /* 0x000fce00078e0002 */
[----:B------:R-:W-:Y:S05]  /*23680*/  WARPSYNC.COLLECTIVE R15, `(.L_x_933) ;  /* 0x000000000f087348 */ /* 0x000fea0003c00000 */
[----:B------:R0:W1:Y:S02]  /*23690*/  SHFL.UP P6, R14, R13, R12, R11 ;  /* 0x0400000c0d0e7389 */ /* 0x00006400000c000b */
[----:B01----:R-:W-:Y:S01]  /*236a0*/  ENDCOLLECTIVE ;  /* 0x000000000000791b */ /* 0x003fe20003800000 */
.L_x_933:
[----:B------:R-:W-:Y:S01]  /*236b0*/  IMAD.MOV.U32 R12, RZ, RZ, 0x10 ;  /* 0x00000010ff0c7424 */ /* 0x000fe200078e00ff */
[----:B------:R-:W-:-:S05]  /*236c0*/  SEL R3, R14, RZ, P4 ;  /* 0x000000ff0e037207 */ /* 0x000fca0002000000 */
[----:B------:R-:W-:-:S04]  /*236d0*/  IMAD.IADD R3, R2, 0x1, R3 ;  /* 0x0000000102037824 */ /* 0x000fc800078e0203 */
[----:B------:R-:W-:-:S07]  /*236e0*/  IMAD.MOV.U32 R13, RZ, RZ, R3 ;  /* 0x000000ffff0d7224 */ /* 0x000fce00078e0003 */
[----:B------:R-:W-:Y:S05]  /*236f0*/  WARPSYNC.COLLECTIVE R15, `(.L_x_934) ;  /* 0x000000000f087348 */ /* 0x000fea0003c00000 */
[----:B------:R0:W1:Y:S02]  /*23700*/  SHFL.UP P6, R14, R13, R12, R11 ;  /* 0x0400000c0d0e7389 */ /* 0x00006400000c000b */
[----:B01----:R-:W-:Y:S01]  /*23710*/  ENDCOLLECTIVE ;  /* 0x000000000000791b */ /* 0x003fe20003800000 */
.L_x_934:
[----:B------:R-:W-:Y:S02]  /*23720*/  IMAD.MOV.U32 R12, RZ, RZ, 0x1f ;  /* 0x0000001fff0c7424 */ /* 0x000fe400078e00ff */
[----:B------:R-:W-:Y:S01]  /*23730*/  IMAD.MOV.U32 R11, RZ, RZ, 0x1f ;  /* 0x0000001fff0b7424 */ /* 0x000fe200078e00ff */
[----:B------:R-:W-:-:S05]  /*23740*/  SEL R2, R14, RZ, P5 ;  /* 0x000000ff0e027207 */ /* 0x000fca0002800000 */
[----:B------:R-:W-:-:S04]  /*23750*/  IMAD.IADD R2, R3, 0x1, R2 ;  /* 0x0000000103027824 */ /* 0x000fc800078e0202 */
[----:B------:R-:W-:-:S07]  /*23760*/  IMAD.MOV.U32 R13, RZ, RZ, R2 ;  /* 0x000000ffff0d7224 */ /* 0x000fce00078e0002 */
[----:B------:R-:W-:Y:S05]  /*23770*/  WARPSYNC.COLLECTIVE R15, `(.L_x_935) ;  /* 0x000000000f087348 */ /* 0x000fea0003c00000 */
[----:B------:R0:W1:Y:S02]  /*23780*/  SHFL.IDX P6, R14, R13, R12, R11 ;  /* 0x0000000c0d0e7389 */ /* 0x00006400000c000b */
[----:B01----:R-:W-:Y:S01]  /*23790*/  ENDCOLLECTIVE ;  /* 0x000000000000791b */ /* 0x003fe20003800000 */
.L_x_935:
[----:B------:R-:W-:Y:S05]  /*237a0*/  BRA `(.L_x_936) ;  /* 0xffffffb000b47947 */ /* 0x000fea000383ffff */
.L_x_770:
[----:B------:R-:W-:Y:S01]  /*237b0*/  BSSY B0, `(.L_x_937) ;  /* 0x0000006000007945 */ /* 0x000fe20003800000 */
[----:B------:R-:W-:Y:S02]  /*237c0*/  PLOP3.LUT P6, PT, P6, PT, PT, 0x8, 0x0 ;  /* 0x000000000000781c */ /* 0x000fe400037ce170 */
[----:B------:R-:W-:-:S11]  /*237d0*/  MOV R15, 0xffffffff ;  /* 0xffffffff000f7802 */ /* 0x000fd60000000f00 */
[----:B0-----:R-:W-:Y:S05]  /*237e0*/  WARPSYNC.COLLECTIVE R15, `(.L_x_938) ;  /* 0x000000000f087348 */ /* 0x001fea0003c00000 */
[----:B------:R-:W-:Y:S01]  /*237f0*/  VOTE.ANY R14, PT, P6 ;  /* 0x00000000000e7806 */ /* 0x000fe200030e0100 */
[----:B0-----:R-:W-:Y:S06]  /*23800*/  ENDCOLLECTIVE ;  /* 0x000000000000791b */ /* 0x001fec0003800000 */
.L_x_938:
[----:B------:R-:W-:Y:S05]  /*23810*/  BSYNC B0 ;  /* 0x0000000000007941 */ /* 0x000fea0003800000 */
.L_x_937:
[----:B------:R-:W-:Y:S02]  /*23820*/  IMAD.MOV.U32 R3, RZ, RZ, R14 ;  /* 0x000000ffff037224 */ /* 0x000fe400078e000e */
[----:B------:R-:W-:Y:S02]  /*23830*/  IMAD.MOV.U32 R13, RZ, RZ, R4 ;  /* 0x000000ffff0d7224 */ /* 0x000fe400078e0004 */
[----:B------:R-:W0:Y:S01]  /*23840*/  POPC R0, R3 ;  /* 0x0000000300007309 */ /* 0x000e220000000000 */
[----:B------:R-:W-:Y:S02]  /*23850*/  IMAD.MOV.U32 R11, RZ, RZ, 0x1f ;  /* 0x0000001fff0b7424 */ /* 0x000fe400078e00ff */
[----:B------:R-:W-:Y:S02]  /*23860*/  IMAD.MOV.U32 R15, RZ, RZ, -0x1 ;  /* 0xffffffffff0f7424 */ /* 0x000fe400078e00ff */
[----:B0-----:R-:W-:-:S07]  /*23870*/  IMAD.MOV.U32 R12, RZ, RZ, R0 ;  /* 0x000000ffff0c7224 */ /* 0x001fce00078e0000 */
[----:B------:R-:W-:Y:S05]  /*23880*/  WARPSYNC.COLLECTIVE R15, `(.L_x_939) ;  /* 0x000000000f087348 */ /* 0x000fea0003c00000 */
[----:B------:R0:W1:Y:S02]  /*23890*/  SHFL.IDX P6, R14, R13, R12, R11 ;  /* 0x0000000c0d0e7389 */ /* 0x00006400000c000b */
[----:B01----:R-:W-:Y:S01]  /*238a0*/  ENDCOLLECTIVE ;  /* 0x000000000000791b */ /* 0x003fe20003800000 */
.L_x_939:
[----:B------:R-:W-:Y:S01]  /*238b0*/  IMAD.MOV.U32 R4, RZ, RZ, R14 ;  /* 0x000000ffff047224 */ /* 0x000fe200078e000e */
[----:B------:R-:W-:Y:S06]  /*238c0*/  BRA `(.L_x_940) ;  /* 0xffffffb000a47947 */ /* 0x000fec000383ffff */
.L_x_772:
[----:B------:R-:W-:Y:S01]  /*238d0*/  BSSY B0, `(.L_x_941) ;  /* 0x0000007000007945 */ /* 0x000fe20003800000 */
[----:B------:R-:W-:Y:S01]  /*238e0*/  IMAD.MOV.U32 R13, RZ, RZ, R2 ;  /* 0x000000ffff0d7224 */ /* 0x000fe200078e0002 */
[----:B------:R-:W-:Y:S01]  /*238f0*/  MOV R11, 0x1f ;  /* 0x0000001f000b7802 */ /* 0x000fe20000000f00 */
[----:B------:R-:W-:-:S07]  /*23900*/  IMAD.MOV.U32 R15, RZ, RZ, -0x1 ;  /* 0xffffffffff0f7424 */ /* 0x000fce00078e00ff */
[----:B012---:R-:W-:Y:S05]  /*23910*/  WARPSYNC.COLLECTIVE R15, `(.L_x_942) ;  /* 0x000000000f087348 */ /* 0x007fea0003c00000 */
[----:B------:R3:W4:Y:S02]  /*23920*/  SHFL.IDX P6, R14, R13, R12, R11 ;  /* 0x0000000c0d0e7389 */ /* 0x00072400000c000b */
[----:B01234-:R-:W-:Y:S01]  /*23930*/  ENDCOLLECTIVE ;  /* 0x000000000000791b */ /* 0x01ffe20003800000 */
.L_x_942:
[----:B------:R-:W-:Y:S05]  /*23940*/  BSYNC B0 ;  /* 0x0000000000007941 */ /* 0x000fea0003800000 */
.L_x_941:
[----:B------:R-:W-:Y:S05]  /*23950*/  BRA `(.L_x_771) ;  /* 0xffffffb0009c7947 */ /* 0x000fea000383ffff */
.L_x_776:
[----:B0-----:R0:W1:Y:S02]  /*23960*/  SYNCS.PHASECHK.TRANS64.TRYWAIT P0, [R5+URZ+0x2a820], R0 ;  /* 0x02a82000050075a7 */ /* 0x001064000800017f */
[----:B-1----:R-:W-:Y:S05]  /*23970*/  @!P0 NANOSLEEP.SYNCS 0x989680 ;  /* 0x009896800000895d */ /* 0x002fea0003900000 */
[----:B------:R-:W1:Y:S02]  /*23980*/  @!P0 SYNCS.PHASECHK.TRANS64 P0, [R5+URZ+0x2a820], R0 ;  /* 0x02a82000050085a7 */ /* 0x000e64000800007f */
[----:B-1----:R-:W-:Y:S05]  /*23990*/  @!P0 BRA `(.L_x_776) ;  /* 0xfffffffc00f08947 */ /* 0x002fea000383ffff */
[----:B------:R-:W-:Y:S05]  /*239a0*/  BRA `(.L_x_943) ;  /* 0xffffffb400887947 */ /* 0x000fea000383ffff */
.L_x_777:
[----:B------:R-:W1:Y:S01]  /*239b0*/  S2R R2, SR_TID.X ;  /* 0x0000000000027919 */ /* 0x000e620000002100 */
[----:B------:R-:W-:Y:S01]  /*239c0*/  BSSY B0, `(.L_x_944) ;  /* 0x000000a000007945 */ /* 0x000fe20003800000 */
[----:B------:R-:W-:Y:S02]  /*239d0*/  IMAD.MOV.U32 R12, RZ, RZ, RZ ;  /* 0x000000ffff0c7224 */ /* 0x000fe400078e00ff */
[----:B------:R-:W-:Y:S02]  /*239e0*/  IMAD.MOV.U32 R11, RZ, RZ, 0x1f ;  /* 0x0000001fff0b7424 */ /* 0x000fe400078e00ff */
[----:B------:R-:W-:Y:S01]  /*239f0*/  IMAD.MOV.U32 R15, RZ, RZ, -0x1 ;  /* 0xffffffffff0f7424 */ /* 0x000fe200078e00ff */
[----:B-1----:R-:W-:-:S04]  /*23a00*/  SHF.R.U32.HI R2, RZ, 0x5, R2 ;  /* 0x00000005ff027819 */ /* 0x002fc80000011602 */
[----:B------:R-:W-:-:S05]  /*23a10*/  LOP3.LUT R2, R2, 0x3, RZ, 0xc0, !PT ;  /* 0x0000000302027812 */ /* 0x000fca00078ec0ff */
[----:B------:R-:W-:-:S07]  /*23a20*/  IMAD.MOV.U32 R13, RZ, RZ, R2 ;  /* 0x000000ffff0d7224 */ /* 0x000fce00078e0002 */
[----:B0-2---:R-:W-:Y:S05]  /*23a30*/  WARPSYNC.COLLECTIVE R15, `(.L_x_945) ;  /* 0x000000000f087348 */ /* 0x005fea0003c00000 */
[----:B------:R1:W3:Y:S02]  /*23a40*/  SHFL.IDX P6, R14, R13, R12, R11 ;  /* 0x0000000c0d0e7389 */ /* 0x0002e400000c000b */
[----:B0123--:R-:W-:Y:S01]  /*23a50*/  ENDCOLLECTIVE ;  /* 0x000000000000791b */ /* 0x00ffe20003800000 */
.L_x_945:
[----:B------:R-:W-:Y:S05]  /*23a60*/  BSYNC B0 ;  /* 0x0000000000007941 */ /* 0x000fea0003800000 */
.L_x_944:
[----:B------:R-:W-:Y:S05]  /*23a70*/  BRA `(.L_x_946) ;  /* 0xffffffb400707947 */ /* 0x000fea000383ffff */
.L_x_778:
[----:B------:R-:W-:Y:S01]  /*23a80*/  BSSY B0, `(.L_x_947) ;  /* 0x0000006000007945 */ /* 0x000fe20003800000 */
[----:B------:R-:W-:-:S07]  /*23a90*/  IMAD.MOV.U32 R15, RZ, RZ, -0x1 ;  /* 0xffffffffff0f7424 */ /* 0x000fce00078e00ff */
[----:B0-2---:R-:W-:Y:S05]  /*23aa0*/  WARPSYNC.COLLECTIVE R15, `(.L_x_948) ;  /* 0x000000000f0c7348 */ /* 0x005fea0003c00000 */
[----:B------:R-:W-:Y:S02]  /*23ab0*/  ELECT P6, UR62, PT ;  /* 0x00000000003e782f */ /* 0x000fe400038c0000 */
[----:B------:R-:W-:Y:S01]  /*23ac0*/  MOV R14, UR62 ;  /* 0x0000003e000e7c02 */ /* 0x000fe20008000f00 */
[----:B0-2---:R-:W-:Y:S10]  /*23ad0*/  ENDCOLLECTIVE ;  /* 0x000000000000791b */ /* 0x005ff40003800000 */
.L_x_948:
[----:B------:R-:W-:Y:S05]  /*23ae0*/  BSYNC B0 ;  /* 0x0000000000007941 */ /* 0x000fea0003800000 */
.L_x_947:
[----:B------:R-:W-:Y:S05]  /*23af0*/  BRA `(.L_x_949) ;  /* 0xffffffb400647947 */ /* 0x000fea000383ffff */
.L_x_780:
[----:B0-----:R0:W1:Y:S02]  /*23b00*/  SYNCS.PHASECHK.TRANS64.TRYWAIT P1, [R3+URZ+0x2a840], R2 ;  /* 0x02a84002030075a7 */ /* 0x001064000802017f */
[----:B-1----:R-:W-:Y:S05]  /*23b10*/  @!P1 NANOSLEEP.SYNCS 0x989680 ;  /* 0x009896800000995d */ /* 0x002fea0003900000 */
[----:B------:R-:W1:Y:S02]  /*23b20*/  @!P1 SYNCS.PHASECHK.TRANS64 P1, [R3+URZ+0x2a840], R2 ;  /* 0x02a84002030095a7 */ /* 0x000e64000802007f */
[----:B-1----:R-:W-:Y:S05]  /*23b30*/  @!P1 BRA `(.L_x_780) ;  /* 0xfffffffc00f09947 */ /* 0x002fea000383ffff */
[----:B------:R-:W-:Y:S05]  /*23b40*/  BRA `(.L_x_950) ;  /* 0xffffffb4008c7947 */ /* 0x000fea000383ffff */
.L_x_782:
[----:B-1----:R1:W3:Y:S02]  /*23b50*/  SYNCS.PHASECHK.TRANS64.TRYWAIT P1, [R5+URZ+0x2a840], R0 ;  /* 0x02a84000050075a7 */ /* 0x0022e4000802017f */
[----:B---3--:R-:W-:Y:S05]  /*23b60*/  @!P1 NANOSLEEP.SYNCS 0x989680 ;  /* 0x009896800000995d */ /* 0x008fea0003900000 */
[----:B------:R-:W3:Y:S02]  /*23b70*/  @!P1 SYNCS.PHASECHK.TRANS64 P1, [R5+URZ+0x2a840], R0 ;  /* 0x02a84000050095a7 */ /* 0x000ee4000802007f */
[----:B---3--:R-:W-:Y:S05]  /*23b80*/  @!P1 BRA `(.L_x_782) ;  /* 0xfffffffc00f09947 */ /* 0x008fea000383ffff */
[----:B------:R-:W-:Y:S05]  /*23b90*/  BRA `(.L_x_951) ;  /* 0xffffffb400987947 */ /* 0x000fea000383ffff */
.L_x_784:
[----:B---3--:R3:W4:Y:S02]  /*23ba0*/  SYNCS.PHASECHK.TRANS64.TRYWAIT P1, [R3+URZ+0x2a860], R2 ;  /* 0x02a86002030075a7 */ /* 0x008724000802017f */
[----:B----4-:R-:W-:Y:S05]  /*23bb0*/  @!P1 NANOSLEEP.SYNCS 0x989680 ;  /* 0x009896800000995d */ /* 0x010fea0003900000 */
[----:B------:R-:W4:Y:S02]  /*23bc0*/  @!P1 SYNCS.PHASECHK.TRANS64 P1, [R3+URZ+0x2a860], R2 ;  /* 0x02a86002030095a7 */ /* 0x000f24000802007f */
[----:B----4-:R-:W-:Y:S05]  /*23bd0*/  @!P1 BRA `(.L_x_784) ;  /* 0xfffffffc00f09947 */ /* 0x010fea000383ffff */
[----:B------:R-:W-:Y:S05]  /*23be0*/  BRA `(.L_x_952) ;  /* 0xffffffb400947947 */ /* 0x000fea000383ffff */
.L_x_953:
        /* <DEDUP_REMOVED lines=9> */
.L_x_3228:


//--------------------- .text._ZN7cutlass13device_kernelIN5flash11enable_sm90INS1_16FlashAttnFwdSm90INS1_25CollectiveMainloopFwdSm90ILi2EN4cute5tupleIJNS5_1CILi1EEES8_S8_EEENS6_IJNS7_ILi128EEENS7_ILi96EEENS7_ILi192EEEEEELi128ENS_10bfloat16_tEfNS_4arch4Sm90ELb0ELb1ELb1ELb0ELb1ELb0ELb0ELb1ELb1ELb1ELb0ELb0EEENS1_21CollectiveEpilogueFwdINS6_IJSA_SA_SB_EEES9_SE_SG_Li256ELb0ELb1ELb0ELb0EEENS1_30DynamicPersistentTileSchedulerILi256ELi128ELb0ELb1ELb1EEEEEEEEEvNT_6ParamsE --------------------------
	.section	.text._ZN7cutlass13device_kernelIN5flash11enable_sm90INS1_16FlashAttnFwdSm90INS1_25CollectiveMainloopFwdSm90ILi2EN4cute5tupleIJNS5_1CILi1EEES8_S8_EEENS6_IJNS7_ILi128EEENS7_ILi96EEENS7_ILi192EEEEEELi128ENS_10bfloat16_tEfNS_4arch4Sm90ELb0ELb1ELb1ELb0ELb1ELb0ELb0ELb1ELb1ELb1ELb0ELb0EEENS1_21CollectiveEpilogueFwdINS6_IJSA_SA_SB_EEES9_SE_SG_Li256ELb0ELb1ELb0ELb0EEENS1_30DynamicPersistentTileSchedulerILi256ELi128ELb0ELb1ELb1EEEEEEEEEvNT_6ParamsE,"ax",@progbits
	.align	128
.text._ZN7cutlass13device_kernelIN5flash11enable_sm90INS1_16FlashAttnFwdSm90INS1_25CollectiveMainloopFwdSm90ILi2EN4cute5tupleIJNS5_1CILi1EEES8_S8_EEENS6_IJNS7_ILi128EEENS7_ILi96EEENS7_ILi192EEEEEELi128ENS_10bfloat16_tEfNS_4arch4Sm90ELb0ELb1ELb1ELb0ELb1ELb0ELb0ELb1ELb1ELb1ELb0ELb0EEENS1_21CollectiveEpilogueFwdINS6_IJSA_SA_SB_EEES9_SE_SG_Li256ELb0ELb1ELb0ELb0EEENS1_30DynamicPersistentTileSchedulerILi256ELi128ELb0ELb1ELb1EEEEEEEEEvNT_6ParamsE:
        .type           _ZN7cutlass13device_kernelIN5flash11enable_sm90INS1_16FlashAttnFwdSm90INS1_25CollectiveMainloopFwdSm90ILi2EN4cute5tupleIJNS5_1CILi1EEES8_S8_EEENS6_IJNS7_ILi128EEENS7_ILi96EEENS7_ILi192EEEEEELi128ENS_10bfloat16_tEfNS_4arch4Sm90ELb0ELb1ELb1ELb0ELb1ELb0ELb0ELb1ELb1ELb1ELb0ELb0EEENS1_21CollectiveEpilogueFwdINS6_IJSA_SA_SB_EEES9_SE_SG_Li256ELb0ELb1ELb0ELb0EEENS1_30DynamicPersistentTileSchedulerILi256ELi128ELb0ELb1ELb1EEEEEEEEEvNT_6ParamsE,@function
        .size           _ZN7cutlass13device_kernelIN5flash11enable_sm90INS1_16FlashAttnFwdSm90INS1_25CollectiveMainloopFwdSm90ILi2EN4cute5tupleIJNS5_1CILi1EEES8_S8_EEENS6_IJNS7_ILi128EEENS7_ILi96EEENS7_ILi192EEEEEELi128ENS_10bfloat16_tEfNS_4arch4Sm90ELb0ELb1ELb1ELb0ELb1ELb0ELb0ELb1ELb1ELb1ELb0ELb0EEENS1_21CollectiveEpilogueFwdINS6_IJSA_SA_SB_EEES9_SE_SG_Li256ELb0ELb1ELb0ELb0EEENS1_30DynamicPersistentTileSchedulerILi256ELi128ELb0ELb1ELb1EEEEEEEEEvNT_6ParamsE,(.L_x_3229 - _ZN7cutlass13device_kernelIN5flash11enable_sm90INS1_16FlashAttnFwdSm90INS1_25CollectiveMainloopFwdSm90ILi2EN4cute5tupleIJNS5_1CILi1EEES8_S8_EEENS6_IJNS7_ILi128EEENS7_ILi96EEENS7_ILi192EEEEEELi128ENS_10bfloat16_tEfNS_4arch4Sm90ELb0ELb1ELb1ELb0ELb1ELb0ELb0ELb1ELb1ELb1ELb0ELb0EEENS1_21CollectiveEpilogueFwdINS6_IJSA_SA_SB_EEES9_SE_SG_Li256ELb0ELb1ELb0ELb0EEENS1_30DynamicPersistentTileSchedulerILi256ELi128ELb0ELb1ELb1EEEEEEEEEvNT_6ParamsE)
        .other          _ZN7cutlass13device_kernelIN5flash11enable_sm90INS1_16FlashAttnFwdSm90INS1_25CollectiveMainloopFwdSm90ILi2EN4cute5tupleIJNS5_1CILi1EEES8_S8_EEENS6_IJNS7_ILi128EEENS7_ILi96EEENS7_ILi192EEEEEELi128ENS_10bfloat16_tEfNS_4arch4Sm90ELb0ELb1ELb1ELb0ELb1ELb0ELb0ELb1ELb1ELb1ELb0ELb0EEENS1_21CollectiveEpilogueFwdINS6_IJSA_SA_SB_EEES9_SE_SG_Li256ELb0ELb1ELb0ELb0EEENS1_30DynamicPersistentTileSchedulerILi256ELi128ELb0ELb1ELb1EEEEEEEEEvNT_6ParamsE,@"STO_CUDA_ENTRY STV_DEFAULT"
_ZN7cutlass13device_kernelIN5flash11enable_sm90INS1_16FlashAttnFwdSm90INS1_25CollectiveMainloopFwdSm90ILi2EN4cute5tupleIJNS5_1CILi1EEES8_S8_EEENS6_IJNS7_ILi128EEENS7_ILi96EEENS7_ILi192EEEEEELi128ENS_10bfloat16_tEfNS_4arch4Sm90ELb0ELb1ELb1ELb0ELb1ELb0ELb0ELb1ELb1ELb1ELb0ELb0EEENS1_21CollectiveEpilogueFwdINS6_IJSA_SA_SB_EEES9_SE_SG_Li256ELb0ELb1ELb0ELb0EEENS1_30DynamicPersistentTileSchedulerILi256ELi128ELb0ELb1ELb1EEEEEEEEEvNT_6ParamsE:
        /* <DEDUP_REMOVED lines=45> */
.L_x_954:
        /* <DEDUP_REMOVED lines=22> */
.L_x_955:
        /* <DEDUP_REMOVED lines=18> */
.L_x_956:
        /* <DEDUP_REMOVED lines=22> */
.L_x_957:
        /* <DEDUP_REMOVED lines=23> */
.L_x_958:
        /* <DEDUP_REMOVED lines=10> */
.L_x_960:
[----:B------:R-:W-:-:S08]  /*08c0*/  NOP ;  /* 0x0000000000007918 */ /* 0x000fd00000000000 */
[----:B------:R-:W1:Y:S02]  /*08d0*/  USETMAXREG.TRY_ALLOC.CTAPOOL UP0, 0xe8 ;  /* 0x000000e8000079c8 */ /* 0x000e640008000600 */
[----:B-1----:R-:W-:-:S13]  /*08e0*/  PLOP3.LUT P0, PT, PT, PT, UP0, 0x80, 0x0 ;  /* 0x000000000000781c */ /* 0x002fda0003f0f008 */
[----:B------:R-:W-:Y:S05]  /*08f0*/  @!P0 BRA `(.L_x_960) ;  /* 0xfffffffc00f08947 */ /* 0x000fea000383ffff */
[----:B------:R-:W1:Y:S08]  /*0900*/  S2UR UR4, SR_CTAID.X ;  /* 0x00000000000479c3 */ /* 0x000e700000002500 */
[----:B------:R-:W-:Y:S08]  /*0910*/  BAR.ARV 0x4, 0x180 ;  /* 0x0106000000007b1d */ /* 0x000ff00000002000 */
[----:B------:R-:W1:Y:S08]  /*0920*/  LDC R0, c[0x0][0xc38] ;  /* 0x00030e00ff007b82 */ /* 0x000e700000000800 */
[----:B------:R-:W-:Y:S06]  /*0930*/  BAR.ARV 0x8, 0x180 ;  /* 0x0206000000007b1d */ /* 0x000fec0000002000 */
[----:B-1----:R-:W-:-:S13]  /*0940*/  ISETP.LE.AND P0, PT, R0, UR4, PT ;  /* 0x0000000400007c0c */ /* 0x002fda000bf03270 */
[----:B------:R-:W-:Y:S05]  /*0950*/  @P0 EXIT ;  /* 0x000000000000094d */ /* 0x000fea0003800000 */
[----:B------:R-:W2:Y:S01]  /*0960*/  LDL R3, [R1+0x4] ;  /* 0x0000040001037983 */ /* 0x000ea20000100800 */
[----:B------:R-:W-:Y:S01]  /*0970*/  IMAD.U32 R16, RZ, RZ, UR4 ;  /* 0x00000004ff107e24 */ /* 0x000fe2000f8e00ff */
[----:B------:R-:W-:Y:S01]  /*0980*/  UMOV UR39, URZ ;  /* 0x0000003f00277c82 */ /* 0x000fe20008000000 */
[----:B------:R-:W-:Y:S01]  /*0990*/  IMAD.MOV.U32 R166, RZ, RZ, RZ ;  /* 0x000000ffffa67224 */ /* 0x000fe200078e00ff */
[----:B0-----:R-:W0:Y:S01]  /*09a0*/  S2R R2, SR_TID.X ;  /* 0x0000000000027919 */ /* 0x001e220000002100 */
[----:B------:R-:W-:Y:S01]  /*09b0*/  UMOV UR38, URZ ;  /* 0x0000003f00267c82 */ /* 0x000fe20008000000 */
[----:B0-----:R-:W-:Y:S01]  /*09c0*/  VIADD R174, R2, 0xffffff80 ;  /* 0xffffff8002ae7836 */ /* 0x001fe20000000000 */
[----:B--2---:R-:W-:-:S04]  /*09d0*/  R2UR UR5, R3 ;  /* 0x00000000030572ca */ /* 0x004fc800000e0000 */
[----:B------:R-:W-:-:S04]  /*09e0*/  SHF.R.S32.HI R3, RZ, 0x1f, R174 ;  /* 0x0000001fff037819 */ /* 0x000fc800000114ae */
[CC--:B------:R-:W-:Y:S02]  /*09f0*/  LEA.HI R0, R3.reuse, R174.reuse, RZ, 0x7 ;  /* 0x000000ae03007211 */ /* 0x0c0fe400078f38ff */
[CC--:B------:R-:W-:Y:S02]  /*0a00*/  LEA.HI R4, R3.reuse, R174.reuse, RZ, 0x5 ;  /* 0x000000ae03047211 */ /* 0x0c0fe400078f28ff */
[----:B------:R-:W-:Y:S02]  /*0a10*/  LOP3.LUT R167, R0, 0xffffff80, RZ, 0xc0, !PT ;  /* 0xffffff8000a77812 */ /* 0x000fe400078ec0ff */
[CC--:B------:R-:W-:Y:S01]  /*0a20*/  LEA.HI R2, R3.reuse, R174.reuse, RZ, 0x4 ;  /* 0x000000ae03027211 */ /* 0x0c0fe200078f20ff */
[----:B------:R-:W-:Y:S01]  /*0a30*/  IMAD.SHL.U32 R4, R4, 0x20, RZ ;  /* 0x0000002004047824 */ /* 0x000fe200078e00ff */
[----:B------:R-:W-:Y:S01]  /*0a40*/  LEA.HI R11, R3, R174, RZ, 0x2 ;  /* 0x000000ae030b7211 */ /* 0x000fe200078f10ff */
[----:B------:R-:W-:Y:S01]  /*0a50*/  IMAD.IADD R167, R174, 0x1, -R167 ;  /* 0x00000001aea77824 */ /* 0x000fe200078e0aa7 */
[----:B------:R-:W-:Y:S01]  /*0a60*/  LOP3.LUT R5, R2, 0x3fffff0, RZ, 0xc0, !PT ;  /* 0x03fffff002057812 */ /* 0x000fe200078ec0ff */
[----:B------:R-:W-:Y:S01]  /*0a70*/  ULOP3.LUT UR61, UR5, 0x1, URZ, 0xfc, !UPT ;  /* 0x00000001053d7892 */ /* 0x000fe2000f8efc3f */
[----:B------:R-:W-:-:S02]  /*0a80*/  LOP3.LUT R11, R11, 0xfffffffc, RZ, 0xc0, !PT ;  /* 0xfffffffc0b0b7812 */ /* 0x000fc400078ec0ff */
[----:B------:R-:W-:Y:S01]  /*0a90*/  SHF.R.S32.HI R6, RZ, 0x1f, R167 ;  /* 0x0000001fff067819 */ /* 0x000fe200000114a7 */
[C---:B------:R-:W-:Y:S01]  /*0aa0*/  IMAD.IADD R5, R174.reuse, 0x1, -R5 ;  /* 0x00000001ae057824 */ /* 0x040fe200078e0a05 */
[----:B------:R-:W-:Y:S01]  /*0ab0*/  LEA.HI R3, R3, R174, RZ, 0x3 ;  /* 0x000000ae03037211 */ /* 0x000fe200078f18ff */
[----:B------:R-:W-:Y:S01]  /*0ac0*/  IMAD.IADD R11, R174, 0x1, -R11 ;  /* 0x00000001ae0b7824 */ /* 0x000fe200078e0a0b */
[----:B------:R-:W-:Y:S02]  /*0ad0*/  LEA.HI R8, R6, R167, RZ, 0x2 ;  /* 0x000000a706087211 */ /* 0x000fe400078f10ff */
[----:B------:R-:W-:Y:S02]  /*0ae0*/  SHF.R.S32.HI R169, RZ, 0x7, R0 ;  /* 0x00000007ffa97819 */ /* 0x000fe40000011400 */
[--C-:B------:R-:W-:Y:S02]  /*0af0*/  SHF.R.S32.HI R9, RZ, 0x2, R8.reuse ;  /* 0x00000002ff097819 */ /* 0x100fe40000011408 */
[----:B------:R-:W-:-:S02]  /*0b00*/  SHF.R.S32.HI R10, RZ, 0x1f, R8 ;  /* 0x0000001fff0a7819 */ /* 0x000fc40000011408 */
[----:B------:R-:W-:Y:S02]  /*0b10*/  LOP3.LUT R4, R4, 0xfffffc00, RZ, 0xc0, !PT ;  /* 0xfffffc0004047812 */ /* 0x000fe400078ec0ff */
[----:B------:R-:W-:Y:S02]  /*0b20*/  LEA.HI R10, R10, R9, RZ, 0x3 ;  /* 0x000000090a0a7211 */ /* 0x000fe400078f18ff */
[----:B------:R-:W-:Y:S01]  /*0b30*/  LOP3.LUT R163, R3, 0xfffffff8, RZ, 0xc0, !PT ;  /* 0xfffffff803a37812 */ /* 0x000fe200078ec0ff */
[----:B------:R-:W-:Y:S01]  /*0b40*/  IMAD R5, R5, 0x40, R4 ;  /* 0x0000004005057824 */ /* 0x000fe200078e0204 */
[----:B------:R-:W-:Y:S02]  /*0b50*/  SHF.R.S32.HI R7, RZ, 0x4, R2 ;  /* 0x00000004ff077819 */ /* 0x000fe40000011402 */
[----:B------:R-:W-:Y:S01]  /*0b60*/  LOP3.LUT R10, R10, 0xfffffff8, RZ, 0xc0, !PT ;  /* 0xfffffff80a0a7812 */ /* 0x000fe200078ec0ff */
[----:B------:R-:W-:Y:S01]  /*0b70*/  IMAD.IADD R163, R174, 0x1, -R163 ;  /* 0x00000001aea37824 */ /* 0x000fe200078e0aa3 */
[----:B------:R-:W-:-:S02]  /*0b80*/  LEA.HI R6, R6, R167, RZ, 0x5 ;  /* 0x000000a706067211 */ /* 0x000fc400078f28ff */
[----:B------:R-:W-:Y:S01]  /*0b90*/  LEA.HI R0, R0, R169, RZ, 0x1 ;  /* 0x000000a900007211 */ /* 0x000fe200078f08ff */
[----:B------:R-:W-:Y:S01]  /*0ba0*/  IMAD.IADD R9, R9, 0x1, -R10 ;  /* 0x0000000109097824 */ /* 0x000fe200078e0a0a */
[----:B------:R-:W-:Y:S01]  /*0bb0*/  LEA.HI R2, R2, R7, RZ, 0x1 ;  /* 0x0000000702027211 */ /* 0x000fe200078f08ff */
[----:B------:R-:W-:Y:S01]  /*0bc0*/  IMAD.SHL.U32 R160, R163, 0x8, RZ ;  /* 0x00000008a3a07824 */ /* 0x000fe200078e00ff */
[----:B------:R-:W-:Y:S02]  /*0bd0*/  SHF.R.S32.HI R6, RZ, 0x5, R6 ;  /* 0x00000005ff067819 */ /* 0x000fe40000011406 */
[----:B------:R-:W-:Y:S01]  /*0be0*/  LEA.HI R4, R11, R11, RZ, 0x1 ;  /* 0x0000000b0b047211 */ /* 0x000fe200078f08ff */
[----:B------:R-:W-:Y:S01]  /*0bf0*/  VIADD R161, R160, 0x40 ;  /* 0x00000040a0a17836 */ /* 0x000fe20000000000 */
[----:B------:R-:W-:Y:S01]  /*0c00*/  LOP3.LUT R0, R0, 0x3fffffe, RZ, 0xc0, !PT ;  /* 0x03fffffe00007812 */ /* 0x000fe200078ec0ff */
[----:B------:R-:W-:Y:S01]  /*0c10*/  IMAD R9, R6, 0x10, R9 ;  /* 0x0000001006097824 */ /* 0x000fe200078e0209 */
[----:B------:R-:W-:-:S02]  /*0c20*/  LOP3.LUT R2, R2, 0x1ffffffe, RZ, 0xc0, !PT ;  /* 0x1ffffffe02027812 */ /* 0x000fc400078ec0ff */
[----:B------:R-:W-:Y:S01]  /*0c30*/  LOP3.LUT R4, R4, 0x1ffffffe, RZ, 0xc0, !PT ;  /* 0x1ffffffe04047812 */ /* 0x000fe200078ec0ff */
[----:B------:R-:W-:Y:S01]  /*0c40*/  IMAD.IADD R0, R169, 0x1, -R0 ;  /* 0x00000001a9007824 */ /* 0x000fe200078e0a00 */
[----:B------:R-:W-:Y:S01]  /*0c50*/  LOP3.LUT R18, R8, 0x7ffffffc, RZ, 0xc0, !PT ;  /* 0x7ffffffc08127812 */ /* 0x000fe200078ec0ff */
[----:B------:R-:W-:Y:S01]  /*0c60*/  IMAD.IADD R2, R7, 0x1, -R2 ;  /* 0x0000000107027824 */ /* 0x000fe200078e0a02 */
[----:B------:R-:W-:Y:S01]  /*0c70*/  SHF.R.S32.HI R165, RZ, 0x3, R3 ;  /* 0x00000003ffa57819 */ /* 0x000fe20000011403 */
[----:B------:R-:W-:Y:S01]  /*0c80*/  IMAD.IADD R11, R11, 0x1, -R4 ;  /* 0x000000010b0b7824 */ /* 0x000fe200078e0a04 */
[----:B------:R-:W-:Y:S01]  /*0c90*/  SHF.R.S32.HI R173, RZ, 0x1f, R160 ;  /* 0x0000001fffad7819 */ /* 0x000fe200000114a0 */
[----:B------:R-:W-:Y:S01]  /*0ca0*/  IMAD R170, R0, 0x40, R9 ;  /* 0x0000004000aa7824 */ /* 0x000fe200078e0209 */
[----:B------:R-:W-:Y:S01]  /*0cb0*/  SHF.R.S32.HI R172, RZ, 0x1f, R161 ;  /* 0x0000001fffac7819 */ /* 0x000fe200000114a1 */
[----:B------:R-:W-:Y:S02]  /*0cc0*/  IMAD R171, R2, 0x8, R5 ;  /* 0x0000000802ab7824 */ /* 0x000fe400078e0205 */
[----:B------:R-:W-:-:S02]  /*0cd0*/  IMAD.IADD R18, R167, 0x1, -R18 ;  /* 0x00000001a7127824 */ /* 0x000fc400078e0a12 */
[----:B------:R-:W-:-:S07]  /*0ce0*/  IMAD R22, R11, 0x8, R170 ;  /* 0x000000080b167824 */ /* 0x000fce00078e02aa */
.L_x_1065:
[----:B0--34-:R-:W0:Y:S01]  /*0cf0*/  LDC R3, c[0x0][0xc60] ;  /* 0x00031800ff037b82 */ /* 0x019e220000000800 */
[----:B------:R-:W-:Y:S01]  /*0d00*/  IMAD.MOV.U32 R0, RZ, RZ, R16 ;  /* 0x000000ffff007224 */ /* 0x000fe200078e0010 */
[----:B------:R-:W-:Y:S01]  /*0d10*/  ULDC UR4, c[0x0][0xc78] ;  /* 0x00031e0000047ab9 */ /* 0x000fe20000000800 */
[----:B0-----:R-:W-:-:S13]  /*0d20*/  ISETP.NE.AND P0, PT, R3, 0x1, PT ;  /* 0x000000010300780c */ /* 0x001fda0003f05270 */
[----:B-----5:R-:W0:Y:S08]  /*0d30*/  @P0 LDC R5, c[0x0][0xc64] ;  /* 0x00031900ff050b82 */ /* 0x020e300000000800 */
[----:B------:R-:W1:Y:S01]  /*0d40*/  @P0 LDC R7, c[0x0][0xc68] ;  /* 0x00031a00ff070b82 */ /* 0x000e620000000800 */
[----:B0-----:R-:W-:-:S05]  /*0d50*/  @P0 IMAD.HI.U32 R2, R16, R5, RZ ;  /* 0x0000000510020227 */ /* 0x001fca00078e00ff */
[----:B-1----:R-:W-:-:S04]  /*0d60*/  @P0 SHF.R.U32.HI R0, RZ, R7, R2 ;  /* 0x00000007ff000219 */ /* 0x002fc80000011602 */
[----:B------:R-:W-:Y:S01]  /*0d70*/  ISETP.GE.AND P0, PT, R0, UR4, PT ;  /* 0x0000000400007c0c */ /* 0x000fe2000bf06270 */
[----:B------:R-:W-:-:S04]  /*0d80*/  IMAD.MOV R2, RZ, RZ, -R0 ;  /* 0x000000ffff027224 */ /* 0x000fc800078e0a00 */
[----:B------:R-:W-:-:S08]  /*0d90*/  IMAD R11, R3, R2, R16 ;  /* 0x00000002030b7224 */ /* 0x000fd000078e0210 */
[----:B--2---:R-:W-:Y:S05]  /*0da0*/  @!P0 BRA `(.L_x_961) ;  /* 0x0000000000208947 */ /* 0x004fea0003800000 */
[----:B------:R-:W0:Y:S01]  /*0db0*/  LDC R3, c[0x0][0xc6c] ;  /* 0x00031b00ff037b82 */ /* 0x000e220000000800 */
[----:B------:R-:W-:Y:S01]  /*0dc0*/  IMAD.MOV.U32 R2, RZ, RZ, R11 ;  /* 0x000000ffff027224 */ /* 0x000fe200078e000b */
[----:B0-----:R-:W-:-:S13]  /*0dd0*/  ISETP.NE.AND P0, PT, R3, 0x1, PT ;  /* 0x000000010300780c */ /* 0x001fda0003f05270 */
[----:B------:R-:W0:Y:S02]  /*0de0*/  @P0 LDC.64 R4, c[0x0][0xc70] ;  /* 0x00031c00ff040b82 */ /* 0x000e240000000a00 */
[----:B0-----:R-:W-:-:S05]  /*0df0*/  @P0 IMAD.HI.U32 R4, R11, R4, RZ ;  /* 0x000000040b040227 */ /* 0x001fca00078e00ff */
[----:B------:R-:W-:-:S05]  /*0e00*/  @P0 SHF.R.U32.HI R2, RZ, R5, R4 ;  /* 0x00000005ff020219 */ /* 0x000fca0000011604 */
[----:B------:R-:W-:Y:S01]  /*0e10*/  IMAD R3, R2, R3, RZ ;  /* 0x0000000302037224 */ /* 0x000fe200078e02ff */
[----:B------:R-:W-:Y:S06]  /*0e20*/  BRA `(.L_x_962) ;  /* 0x00000000001c7947 */ /* 0x000fec0003800000 */
.L_x_961:
[----:B------:R-:W0:Y:S01]  /*0e30*/  LDC R3, c[0x0][0xc54] ;  /* 0x00031500ff037b82 */ /* 0x000e220000000800 */
[----:B------:R-:W-:Y:S01]  /*0e40*/  IMAD.MOV.U32 R2, RZ, RZ, R11 ;  /* 0x000000ffff027224 */ /* 0x000fe200078e000b */
[----:B0-----:R-:W-:-:S13]  /*0e50*/  ISETP.NE.AND P0, PT, R3, 0x1, PT ;  /* 0x000000010300780c */ /* 0x001fda0003f05270 */
[----:B------:R-:W0:Y:S02]  /*0e60*/  @P0 LDC.64 R4, c[0x0][0xc58] ;  /* 0x00031600ff040b82 */ /* 0x000e240000000a00 */
[----:B0-----:R-:W-:-:S05]  /*0e70*/  @P0 IMAD.HI.U32 R4, R11, R4, RZ ;  /* 0x000000040b040227 */ /* 0x001fca00078e00ff */
[----:B------:R-:W-:-:S05]  /*0e80*/  @P0 SHF.R.U32.HI R2, RZ, R5, R4 ;  /* 0x00000005ff020219 */ /* 0x000fca0000011604 */
[----:B------:R-:W-:-:S07]  /*0e90*/  IMAD R3, R2, R3, RZ ;  /* 0x0000000302037224 */ /* 0x000fce00078e02ff */
.L_x_962:
[----:B------:R-:W0:Y:S01]  /*0ea0*/  LDC R164, c[0x0][0xc48] ;  /* 0x00031200ffa47b82 */ /* 0x000e220000000800 */
[----:B------:R-:W-:Y:S01]  /*0eb0*/  LOP3.LUT R2, RZ, R2, RZ, 0x33, !PT ;  /* 0x00000002ff027212 */ /* 0x000fe200078e33ff */
[----:B------:R-:W-:Y:S01]  /*0ec0*/  ULDC UR4, c[0x0][0xc3c] ;  /* 0x00030f0000047ab9 */ /* 0x000fe20000000800 */
[----:B------:R-:W-:Y:S01]  /*0ed0*/  IMAD.IADD R3, R11, 0x1, -R3 ;  /* 0x000000010b037824 */ /* 0x000fe200078e0a03 */
[----:B------:R-:W-:Y:S01]  /*0ee0*/  ULDC UR6, c[0x0][0xc54] ;  /* 0x0003150000067ab9 */ /* 0x000fe20000000800 */
[----:B------:R-:W-:Y:S01]  /*0ef0*/  LOP3.LUT R19, R19, 0xffefffff, RZ, 0xc0, !PT ;  /* 0xffefffff13137812 */ /* 0x000fe200078ec0ff */
[----:B------:R-:W-:Y:S01]  /*0f00*/  VIADD R2, R2, UR4 ;  /* 0x0000000402027c36 */ /* 0x000fe20008000000 */
[----:B------:R-:W-:Y:S01]  /*0f10*/  ULDC.64 UR4, c[0x0][0x418] ;  /* 0x0001060000047ab9 */ /* 0x000fe20000000a00 */
[----:B------:R-:W1:Y:S01]  /*0f20*/  LDC R168, c[0x0][0x448] ;  /* 0x00011200ffa87b82 */ /* 0x000e620000000800 */
[----:B------:R-:W-:Y:S01]  /*0f30*/  ISETP.NE.U32.AND P0, PT, RZ, UR4, PT ;  /* 0x00000004ff007c0c */ /* 0x000fe2000bf05070 */
[----:B------:R-:W-:-:S02]  /*0f40*/  IMAD.SHL.U32 R17, R2, 0x80, RZ ;  /* 0x0000008002117824 */ /* 0x000fc400078e00ff */
[----:B------:R-:W-:Y:S01]  /*0f50*/  IMAD R14, R0, UR6, R3 ;  /* 0x00000006000e7c24 */ /* 0x000fe2000f8e0203 */
[----:B------:R-:W-:Y:S01]  /*0f60*/  ISETP.NE.AND.EX P0, PT, RZ, UR5, PT, P0 ;  /* 0x00000005ff007c0c */ /* 0x000fe2000bf05300 */
[----:B------:R-:W-:Y:S02]  /*0f70*/  VIADD R2, R17, 0x7f ;  /* 0x0000007f11027836 */ /* 0x000fe40000000000 */
[----:B------:R-:W2:Y:S01]  /*0f80*/  LDC.64 R12, c[0x0][0x9e0] ;  /* 0x00027800ff0c7b82 */ /* 0x000ea20000000a00 */
[----:B------:R-:W-:Y:S01]  /*0f90*/  IMAD.MOV.U32 R162, RZ, RZ, R14 ;  /* 0x000000ffffa27224 */ /* 0x000fe200078e000e */
[----:B0-----:R-:W-:-:S06]  /*0fa0*/  ISETP.NE.AND P1, PT, R164, 0x1, PT ;  /* 0x00000001a400780c */ /* 0x001fcc0003f25270 */
[----:B------:R-:W0:Y:S01]  /*0fb0*/  LDC R10, c[0x0][0x288] ;  /* 0x0000a200ff0a7b82 */ /* 0x000e220000000800 */
[----:B-1----:R-:W-:-:S07]  /*0fc0*/  ISETP.NE.AND P3, PT, R168, 0x1, PT ;  /* 0x00000001a800780c */ /* 0x002fce0003f65270 */
[----:B------:R-:W1:Y:S01]  /*0fd0*/  LDC R73, c[0x0][0x424] ;  /* 0x00010900ff497b82 */ /* 0x000e620000000800 */
[----:B--2---:R-:W-:-:S07]  /*0fe0*/  ISETP.GE.AND P2, PT, R13, 0x1, PT ;  /* 0x000000010d00780c */ /* 0x004fce0003f46270 */
[----:B------:R-:W2:Y:S01]  /*0ff0*/  @P1 LDC R5, c[0x0][0xc4c] ;  /* 0x00031300ff051b82 */ /* 0x000ea20000000800 */
[----:B------:R-:W-:-:S07]  /*1000*/  @P3 LOP3.LUT R19, R19, 0x100000, RZ, 0xfc, !PT ;  /* 0x0010000013133812 */ /* 0x000fce00078efcff */
[----:B------:R-:W3:Y:S01]  /*1010*/  @P3 LDC R9, c[0x0][0x44c] ;  /* 0x00011300ff093b82 */ /* 0x000ee20000000800 */
[----:B0-----:R-:W-:Y:S02]  /*1020*/  IADD3 R4, -R10, 0x1, RZ ;  /* 0x000000010a047810 */ /* 0x001fe40007ffe1ff */
[----:B------:R-:W-:-:S04]  /*1030*/  LOP3.LUT R19, R19, 0xfff7ffff, RZ, 0xc0, !PT ;  /* 0xfff7ffff13137812 */ /* 0x000fc800078ec0ff */
[----:B------:R-:W-:Y:S01]  /*1040*/  @P2 LOP3.LUT R19, R19, 0x80000, RZ, 0xfc, !PT ;  /* 0x0008000013132812 */ /* 0x000fe200078efcff */
[----:B------:R-:W0:Y:S01]  /*1050*/  @P1 LDC R7, c[0x0][0xc50] ;  /* 0x00031400ff071b82 */ /* 0x000e220000000800 */
[----:B-1----:R-:W-:-:S07]  /*1060*/  SEL R73, R73, 0x1, P0 ;  /* 0x0000000149497807 */ /* 0x002fce0000000000 */
[----:B------:R-:W1:Y:S01]  /*1070*/  @P3 LDC R6, c[0x0][0x450] ;  /* 0x00011400ff063b82 */ /* 0x000e620000000800 */
[----:B--2---:R-:W-:-:S07]  /*1080*/  @P1 IMAD.HI.U32 R0, R14, R5, RZ ;  /* 0x000000050e001227 */ /* 0x004fce00078e00ff */
[----:B------:R-:W2:Y:S01]  /*1090*/  LDC R8, c[0x0][0x2f0] ;  /* 0x0000bc00ff087b82 */ /* 0x000ea20000000800 */
[----:B---3--:R-:W-:Y:S01]  /*10a0*/  @P3 IMAD.HI.U32 R3, R2, R9, RZ ;  /* 0x0000000902033227 */ /* 0x008fe200078e00ff */
[----:B0-----:R-:W-:-:S04]  /*10b0*/  @P1 SHF.R.U32.HI R162, RZ, R7, R0 ;  /* 0x00000007ffa21219 */ /* 0x001fc80000011600 */
[----:B-1----:R-:W-:Y:S01]  /*10c0*/  @P3 SHF.R.U32.HI R2, RZ, R6, R3 ;  /* 0x00000006ff023219 */ /* 0x002fe20000011603 */
[----:B------:R-:W-:-:S04]  /*10d0*/  IMAD.MOV R3, RZ, RZ, -R162 ;  /* 0x000000ffff037224 */ /* 0x000fc800078e0aa2 */
[----:B------:R-:W-:Y:S02]  /*10e0*/  IMAD R164, R164, R3, R14 ;  /* 0x00000003a4a47224 */ /* 0x000fe400078e020e */
[CC--:B--2---:R-:W-:Y:S02]  /*10f0*/  IMAD R5, R73.reuse, R8.reuse, R4 ;  /* 0x0000000849057224 */ /* 0x0c4fe400078e0204 */
[----:B------:R-:W-:Y:S02]  /*1100*/  IMAD R16, R73, R8, RZ ;  /* 0x0000000849107224 */ /* 0x000fe400078e02ff */
[----:B------:R-:W-:-:S04]  /*1110*/  IMAD.IADD R7, R5, 0x1, R2 ;  /* 0x0000000105077824 */ /* 0x000fc800078e0202 */
[----:B------:R-:W-:Y:S01]  /*1120*/  IMAD.IADD R0, R7, 0x1, R12 ;  /* 0x0000000107007824 */ /* 0x000fe200078e020c */
[----:B------:R-:W-:Y:S06]  /*1130*/  @!P2 BRA `(.L_x_963) ;  /* 0x000000000040a947 */ /* 0x000fec0003800000 */
[C---:B------:R-:W-:Y:S01]  /*1140*/  ISETP.GT.AND P0, PT, R7.reuse, RZ, PT ;  /* 0x000000ff0700720c */ /* 0x040fe20003f04270 */
[----:B------:R-:W-:-:S12]  /*1150*/  VIADD R2, R7, 0xffffffff ;  /* 0xffffffff07027836 */ /* 0x000fd80000000000 */
[----:B------:R-:W-:Y:S05]  /*1160*/  @P0 BRA `(.L_x_964) ;  /* 0x00000000001c0947 */ /* 0x000fea0003800000 */
[----:B------:R-:W-:Y:S01]  /*1170*/  ISETP.NE.AND P0, PT, R13, 0x1, PT ;  /* 0x000000010d00780c */ /* 0x000fe20003f05270 */
[----:B------:R-:W-:-:S12]  /*1180*/  IMAD.MOV R3, RZ, RZ, -R7 ;  /* 0x000000ffff037224 */ /* 0x000fd800078e0a07 */
[----:B------:R-:W0:Y:S02]  /*1190*/  @P0 LDC.64 R4, c[0x0][0x9e8] ;  /* 0x00027a00ff040b82 */ /* 0x000e240000000a00 */
[----:B0-----:R-:W-:-:S05]  /*11a0*/  @P0 IMAD.HI.U32 R2, R3, R4, RZ ;  /* 0x0000000403020227 */ /* 0x001fca00078e00ff */
[----:B------:R-:W-:-:S04]  /*11b0*/  @P0 SHF.R.U32.HI R3, RZ, R5, R2 ;  /* 0x00000005ff030219 */ /* 0x000fc80000011602 */
[----:B------:R-:W-:Y:S01]  /*11c0*/  LOP3.LUT R2, RZ, R3, RZ, 0x33, !PT ;  /* 0x00000003ff027212 */ /* 0x000fe200078e33ff */
[----:B------:R-:W-:Y:S06]  /*11d0*/  BRA `(.L_x_965) ;  /* 0x0000000000107947 */ /* 0x000fec0003800000 */
.L_x_964:
[----:B------:R-:W-:-:S13]  /*11e0*/  ISETP.NE.AND P0, PT, R13, 0x1, PT ;  /* 0x000000010d00780c */ /* 0x000fda0003f05270 */
[----:B------:R-:W0:Y:S02]  /*11f0*/  @P0 LDC.64 R4, c[0x0][0x9e8] ;  /* 0x00027a00ff040b82 */ /* 0x000e240000000a00 */
[----:B0-----:R-:W-:-:S05]  /*1200*/  @P0 IMAD.HI.U32 R4, R2, R4, RZ ;  /* 0x0000000402040227 */ /* 0x001fca00078e00ff */
[----:B------:R-:W-:-:S07]  /*1210*/  @P0 SHF.R.U32.HI R2, RZ, R5, R4 ;  /* 0x00000005ff020219 */ /* 0x000fce0000011604 */
.L_x_965:
[----:B------:R-:W-:-:S05]  /*1220*/  IMAD R3, R2, R13, R13 ;  /* 0x0000000d02037224 */ /* 0x000fca00078e020d */
[----:B------:R-:W-:-:S07]  /*1230*/  VIMNMX R0, R0, R3, PT ;  /* 0x0000000300007248 */ /* 0x000fce0003fe0100 */
.L_x_963:
[----:B------:R-:W0:Y:S01]  /*1240*/  @P3 LDC R6, c[0x0][0x44c] ;  /* 0x00011300ff063b82 */ /* 0x000e220000000800 */
[----:B------:R-:W-:Y:S01]  /*1250*/  VIADD R2, R0, 0x5f ;  /* 0x0000005f00027836 */ /* 0x000fe20000000000 */
[----:B------:R-:W-:Y:S01]  /*1260*/  ULDC UR4, c[0x0][0x9dc] ;  /* 0x0002770000047ab9 */ /* 0x000fe20000000800 */
[----:B------:R-:W-:Y:S02]  /*1270*/  IMAD R0, R73, R8, 0x5f ;  /* 0x0000005f49007424 */ /* 0x000fe400078e0208 */
[----:B------:R-:W-:-:S03]  /*1280*/  IMAD.HI R2, R2, 0x2aaaaaab, RZ ;  /* 0x2aaaaaab02027827 */ /* 0x000fc600078e02ff */
[----:B------:R-:W1:Y:S01]  /*1290*/  @P3 LDC R7, c[0x0][0x450] ;  /* 0x00011400ff073b82 */ /* 0x000e620000000800 */
[----:B------:R-:W-:Y:S01]  /*12a0*/  IMAD.HI R0, R0, 0x2aaaaaab, RZ ;  /* 0x2aaaaaab00007827 */ /* 0x000fe200078e02ff */
[----:B------:R-:W-:-:S03]  /*12b0*/  SHF.R.U32.HI R5, RZ, 0x1f, R2 ;  /* 0x0000001fff057819 */ /* 0x000fc60000011602 */
[----:B------:R-:W-:Y:S01]  /*12c0*/  IMAD.MOV.U32 R4, RZ, RZ, R17 ;  /* 0x000000ffff047224 */ /* 0x000fe200078e0011 */
[----:B------:R-:W-:Y:S01]  /*12d0*/  SHF.R.U32.HI R3, RZ, 0x1f, R0 ;  /* 0x0000001fff037819 */ /* 0x000fe20000011600 */
[----:B------:R-:W-:Y:S01]  /*12e0*/  IMAD R73, R73, R8, -R10 ;  /* 0x0000000849497224 */ /* 0x000fe200078e0a0a */
[----:B------:R-:W-:Y:S02]  /*12f0*/  LEA.HI.SX32 R72, R2, R5, 0x1c ;  /* 0x0000000502487211 */ /* 0x000fe400078fe2ff */
[----:B------:R-:W-:-:S04]  /*1300*/  LEA.HI.SX32 R3, R0, R3, 0x1c ;  /* 0x0000000300037211 */ /* 0x000fc800078fe2ff */
[----:B------:R-:W-:Y:S01]  /*1310*/  VIMNMX R72, R3, R72, PT ;  /* 0x0000004803487248 */ /* 0x000fe20003fe0100 */
[----:B0-----:R-:W-:-:S05]  /*1320*/  @P3 IMAD.HI.U32 R6, R17, R6, RZ ;  /* 0x0000000611063227 */ /* 0x001fca00078e00ff */
[----:B-1----:R-:W-:-:S05]  /*1330*/  @P3 SHF.R.U32.HI R4, RZ, R7, R6 ;  /* 0x00000007ff043219 */ /* 0x002fca0000011606 */
[----:B------:R-:W-:-:S04]  /*1340*/  IMAD.IADD R0, R73, 0x1, R4 ;  /* 0x0000000149007824 */ /* 0x000fc800078e0204 */
[----:B------:R-:W-:Y:S01]  /*1350*/  VIADD R2, R0, -UR4 ;  /* 0x8000000400027c36 */ /* 0x000fe20008000000 */
[----:B------:R-:W-:Y:S06]  /*1360*/  @!P2 BRA `(.L_x_966) ;  /* 0x00000000003ca947 */ /* 0x000fec0003800000 */
[----:B------:R-:W-:-:S13]  /*1370*/  ISETP.GT.AND P0, PT, R0, -0x1, PT ;  /* 0xffffffff0000780c */ /* 0x000fda0003f04270 */
[----:B------:R-:W-:Y:S05]  /*1380*/  @P0 BRA `(.L_x_967) ;  /* 0x00000000001c0947 */ /* 0x000fea0003800000 */
[----:B------:R-:W-:Y:S02]  /*1390*/  ISETP.NE.AND P0, PT, R13, 0x1, PT ;  /* 0x000000010d00780c */ /* 0x000fe40003f05270 */
[----:B------:R-:W-:-:S11]  /*13a0*/  LOP3.LUT R3, RZ, R0, RZ, 0x33, !PT ;  /* 0x00000000ff037212 */ /* 0x000fd600078e33ff */
[----:B------:R-:W0:Y:S02]  /*13b0*/  @P0 LDC.64 R4, c[0x0][0x9e8] ;  /* 0x00027a00ff040b82 */ /* 0x000e240000000a00 */
[----:B0-----:R-:W-:-:S05]  /*13c0*/  @P0 IMAD.HI.U32 R0, R3, R4, RZ ;  /* 0x0000000403000227 */ /* 0x001fca00078e00ff */
[----:B------:R-:W-:-:S04]  /*13d0*/  @P0 SHF.R.U32.HI R3, RZ, R5, R0 ;  /* 0x00000005ff030219 */ /* 0x000fc80000011600 */
[----:B------:R-:W-:Y:S01]  /*13e0*/  LOP3.LUT R0, RZ, R3, RZ, 0x33, !PT ;  /* 0x00000003ff007212 */ /* 0x000fe200078e33ff */
[----:B------:R-:W-:Y:S06]  /*13f0*/  BRA `(.L_x_968) ;  /* 0x0000000000107947 */ /* 0x000fec0003800000 */
.L_x_967:
[----:B------:R-:W-:-:S13]  /*1400*/  ISETP.NE.AND P0, PT, R13, 0x1, PT ;  /* 0x000000010d00780c */ /* 0x000fda0003f05270 */
[----:B------:R-:W0:Y:S02]  /*1410*/  @P0 LDC.64 R4, c[0x0][0x9e8] ;  /* 0x00027a00ff040b82 */ /* 0x000e240000000a00 */
[----:B0-----:R-:W-:-:S05]  /*1420*/  @P0 IMAD.HI.U32 R4, R0, R4, RZ ;  /* 0x0000000400040227 */ /* 0x001fca00078e00ff */
[----:B------:R-:W-:-:S07]  /*1430*/  @P0 SHF.R.U32.HI R0, RZ, R5, R4 ;  /* 0x00000005ff000219 */ /* 0x000fce0000011604 */
.L_x_968:
[----:B------:R-:W-:-:S05]  /*1440*/  IMAD R3, R0, R13, RZ ;  /* 0x0000000d00037224 */ /* 0x000fca00078e02ff */
[----:B------:R-:W-:-:S07]  /*1450*/  VIMNMX R2, R2, R3, !PT ;  /* 0x0000000302027248 */ /* 0x000fce0007fe0100 */
.L_x_966:
[----:B------:R-:W-:Y:S01]  /*1460*/  IMAD.HI R2, R2, 0x2aaaaaab, RZ ;  /* 0x2aaaaaab02027827 */ /* 0x000fe200078e02ff */
[----:B------:R-:W-:Y:S02]  /*1470*/  PLOP3.LUT P0, PT, PT, PT, PT, 0x80, 0x0 ;  /* 0x000000000000781c */ /* 0x000fe40003f0f070 */
[----:B------:R-:W-:Y:S02]  /*1480*/  CS2R R88, SRZ ;  /* 0x0000000000587805 */ /* 0x000fe4000001ff00 */
[----:B------:R-:W-:Y:S01]  /*1490*/  CS2R R86, SRZ ;  /* 0x0000000000567805 */ /* 0x000fe2000001ff00 */
[----:B------:R-:W-:Y:S01]  /*14a0*/  IMAD.MOV.U32 R0, RZ, RZ, RZ ;  /* 0x000000ffff007224 */ /* 0x000fe200078e00ff */
[----:B------:R-:W-:Y:S02]  /*14b0*/  SHF.R.U32.HI R3, RZ, 0x1f, R2 ;  /* 0x0000001fff037819 */ /* 0x000fe40000011602 */
[----:B------:R-:W-:Y:S02]  /*14c0*/  CS2R R84, SRZ ;  /* 0x0000000000547805 */ /* 0x000fe4000001ff00 */
[----:B------:R-:W-:-:S02]  /*14d0*/  CS2R R82, SRZ ;  /* 0x0000000000527805 */ /* 0x000fc4000001ff00 */
[----:B------:R-:W-:Y:S02]  /*14e0*/  CS2R R80, SRZ ;  /* 0x0000000000507805 */ /* 0x000fe4000001ff00 */
[----:B------:R-:W-:Y:S01]  /*14f0*/  LEA.HI.SX32 R3, R2, R3, 0x1c ;  /* 0x0000000302037211 */ /* 0x000fe200078fe2ff */
[----:B------:R-:W-:Y:S01]  /*1500*/  IMAD.MOV.U32 R54, RZ, RZ, RZ ;  /* 0x000000ffff367224 */ /* 0x000fe200078e00ff */
[----:B------:R-:W-:Y:S02]  /*1510*/  CS2R R50, SRZ ;  /* 0x0000000000327805 */ /* 0x000fe4000001ff00 */
[----:B------:R-:W-:Y:S02]  /*1520*/  CS2R R76, SRZ ;  /* 0x00000000004c7805 */ /* 0x000fe4000001ff00 */
[----:B------:R-:W-:Y:S02]  /*1530*/  VIMNMX R23, RZ, R3, !PT ;  /* 0x00000003ff177248 */ /* 0x000fe40007fe0100 */
[----:B------:R-:W-:-:S02]  /*1540*/  CS2R R74, SRZ ;  /* 0x00000000004a7805 */ /* 0x000fc4000001ff00 */
[----:B------:R-:W-:Y:S02]  /*1550*/  CS2R R40, SRZ ;  /* 0x0000000000287805 */ /* 0x000fe4000001ff00 */
[----:B------:R-:W-:Y:S02]  /*1560*/  CS2R R48, SRZ ;  /* 0x0000000000307805 */ /* 0x000fe4000001ff00 */
[----:B------:R-:W-:Y:S02]  /*1570*/  ISETP.GT.AND P1, PT, R72, R23, PT ;  /* 0x000000174800720c */ /* 0x000fe40003f24270 */
[----:B------:R-:W-:Y:S02]  /*1580*/  CS2R R70, SRZ ;  /* 0x0000000000467805 */ /* 0x000fe4000001ff00 */
[----:B------:R-:W-:Y:S02]  /*1590*/  CS2R R68, SRZ ;  /* 0x0000000000447805 */ /* 0x000fe4000001ff00 */
[----:B------:R-:W-:-:S02]  /*15a0*/  CS2R R66, SRZ ;  /* 0x0000000000427805 */ /* 0x000fc4000001ff00 */
[----:B------:R-:W-:Y:S02]  /*15b0*/  CS2R R64, SRZ ;  /* 0x0000000000407805 */ /* 0x000fe4000001ff00 */
[----:B------:R-:W-:Y:S02]  /*15c0*/  CS2R R62, SRZ ;  /* 0x00000000003e7805 */ /* 0x000fe4000001ff00 */
[----:B------:R-:W-:Y:S01]  /*15d0*/  CS2R R60, SRZ ;  /* 0x00000000003c7805 */ /* 0x000fe2000001ff00 */
[----:B------:R-:W-:Y:S01]  /*15e0*/  IMAD.MOV.U32 R59, RZ, RZ, RZ ;  /* 0x000000ffff3b7224 */ /* 0x000fe200078e00ff */
[----:B------:R-:W-:Y:S01]  /*15f0*/  CS2R R44, SRZ ;  /* 0x00000000002c7805 */ /* 0x000fe2000001ff00 */
[----:B------:R-:W-:Y:S01]  /*1600*/  IMAD.MOV.U32 R56, RZ, RZ, RZ ;  /* 0x000000ffff387224 */ /* 0x000fe200078e00ff */
        /* <DEDUP_REMOVED lines=12> */
[----:B------:R-:W-:Y:S01]  /*16d0*/  CS2R R26, SRZ ;  /* 0x00000000001a7805 */ /* 0x000fe2000001ff00 */
        /* <DEDUP_REMOVED lines=35> */
.L_x_970:
[----:B------:R-:W-:Y:S01]  /*1910*/  LEA.HI R0, R166, R166, RZ, 0x1 ;  /* 0x000000a6a6007211 */ /* 0x000fe200078f08ff */
[----:B------:R-:W-:-:S03]  /*1920*/  IMAD.U32 R2, RZ, RZ, UR61 ;  /* 0x0000003dff027e24 */ /* 0x000fc6000f8e00ff */
[----:B------:R-:W-:Y:S02]  /*1930*/  LOP3.LUT R3, R0, 0xfffffffe, RZ, 0xc0, !PT ;  /* 0xfffffffe00037812 */ /* 0x000fe400078ec0ff */
[----:B------:R-:W-:-:S03]  /*1940*/  ISETP.NE.AND P0, PT, R2, 0x3, PT ;  /* 0x000000030200780c */ /* 0x000fc60003f05270 */
[----:B------:R-:W-:-:S05]  /*1950*/  IMAD.IADD R0, R166, 0x1, -R3 ;  /* 0x00000001a6007824 */ /* 0x000fca00078e0a03 */
[----:B------:R-:W-:-:S04]  /*1960*/  SHF.L.U32 R0, R0, 0x1f, RZ ;  /* 0x0000001f00007819 */ /* 0x000fc800000006ff */
[----:B------:R-:W0:Y:S02]  /*1970*/  SYNCS.PHASECHK.TRANS64.TRYWAIT P1, [UR40+0x2a800], R0 ;  /* 0x02a80000ff0075a7 */ /* 0x000e240008020168 */
[----:B0-----:R-:W-:Y:S05]  /*1980*/  @!P1 BRA `(.L_x_971) ;  /* 0x0000012c00109947 */ /* 0x001fea0003800000 */
.L_x_1135:
[----:B------:R-:W-:Y:S05]  /*1990*/  @!P0 BRA `(.L_x_972) ;  /* 0x0000000000048947 */ /* 0x000fea0003800000 */
[----:B------:R-:W-:Y:S01]  /*19a0*/  BPT.TRAP 0x1 ;  /* 0x000000040000795c */ /* 0x000fe20000300000 */
.L_x_972:
[----:B------:R-:W-:Y:S02]  /*19b0*/  IMAD.U32 R15, RZ, RZ, UR38 ;  /* 0x00000026ff0f7e24 */ /* 0x000fe4000f8e00ff */
[----:B0-----:R-:W-:-:S03]  /*19c0*/  IMAD.U32 R0, RZ, RZ, UR39 ;  /* 0x00000027ff007e24 */ /* 0x001fc6000f8e00ff */
[----:B------:R-:W-:Y:S02]  /*19d0*/  LEA R15, R15, UR40, 0x3 ;  /* 0x000000280f0f7c11 */ /* 0x000fe4000f8e18ff */
[----:B------:R-:W-:-:S04]  /*19e0*/  SHF.L.U32 R0, R0, 0x1f, RZ ;  /* 0x0000001f00007819 */ /* 0x000fc800000006ff */
[----:B------:R0:W1:Y:S01]  /*19f0*/  SYNCS.PHASECHK.TRANS64.TRYWAIT P1, [R15+URZ+0x2a830], R0 ;  /* 0x02a830000f0075a7 */ /* 0x000062000802017f */
[----:B------:R-:W-:Y:S05]  /*1a00*/  @!P0 BRA `(.L_x_973) ;  /* 0x0000000000048947 */ /* 0x000fea0003800000 */
[----:B------:R-:W-:Y:S01]  /*1a10*/  BPT.TRAP 0x1 ;  /* 0x000000040000795c */ /* 0x000fe20000300000 */
.L_x_973:
[----:B-1----:R-:W-:Y:S05]  /*1a20*/  @P1 BRA `(.L_x_974) ;  /* 0x0000000000081947 */ /* 0x002fea0003800000 */
[----:B------:R-:W1:Y:S02]  /*1a30*/  SYNCS.PHASECHK.TRANS64.TRYWAIT P1, [R15+URZ+0x2a830], R0 ;  /* 0x02a830000f0075a7 */ /* 0x000e64000802017f */
[----:B-1----:R-:W-:Y:S05]  /*1a40*/  @!P1 BRA `(.L_x_975) ;  /* 0x0000012800f89947 */ /* 0x002fea0003800000 */
.L_x_974:
        /* <DEDUP_REMOVED lines=30> */
[----:B------:R-:W-:Y:S01]  /*1c30*/  IMAD.U32 R5, RZ, RZ, UR9 ;  /* 0x00000009ff057e24 */ /* 0x000fe2000f8e00ff */
        /* <DEDUP_REMOVED lines=28> */
[----:B------:R-:W-:Y:S02]  /*1e00*/  WARPGROUP.DEPBAR.LE gsb0, 0x0 ;  /* 0x00008000000079c5 */ /* 0x000fe40000010000 */
        /* <DEDUP_REMOVED lines=39> */
.L_x_976:
[----:B------:R-:W-:Y:S01]  /*2080*/  ISETP.NE.AND P2, PT, R168, 0x1, PT ;  /* 0x00000001a800780c */ /* 0x000fe20003f45270 */
[----:B------:R-:W-:Y:S01]  /*2090*/  ULDC UR5, c[0x0][0x9d8] ;  /* 0x0002760000057ab9 */ /* 0x000fe20000000800 */
[----:B------:R-:W-:Y:S01]  /*20a0*/  R2UR UR4, R15 ;  /* 0x000000000f0472ca */ /* 0x000fe200000e0000 */
[----:B------:R-:W-:Y:S01]  /*20b0*/  FMUL.FTZ R3, R27, UR5 ;  /* 0x000000051b037c20 */ /* 0x000fe20008410000 */
[----:B01----:R-:W-:Y:S01]  /*20c0*/  FMUL.FTZ R0, R26, UR5 ;  /* 0x000000051a007c20 */ /* 0x003fe20008410000 */
[----:B------:R-:W-:Y:S02]  /*20d0*/  IMAD.IADD R26, R22, 0x1, R17 ;  /* 0x00000001161a7824 */ /* 0x000fe400078e0211 */
[----:B------:R-:W-:Y:S01]  /*20e0*/  FMUL.FTZ R9, R30, UR5 ;  /* 0x000000051e097c20 */ /* 0x000fe20008410000 */
[----:B------:R-:W-:Y:S01]  /*20f0*/  FMUL.FTZ R25, R25, UR5 ;  /* 0x0000000519197c20 */ /* 0x000fe20008410000 */
[----:B------:R-:W-:Y:S01]  /*2100*/  FMUL.FTZ R28, R28, UR5 ;  /* 0x000000051c1c7c20 */ /* 0x000fe20008410000 */
[----:B------:R-:W-:Y:S01]  /*2110*/  FMUL.FTZ R13, R24, UR5 ;  /* 0x00000005180d7c20 */ /* 0x000fe20008410000 */
[----:B------:R-:W-:Y:S01]  /*2120*/  FMUL.FTZ R11, R31, UR5 ;  /* 0x000000051f0b7c20 */ /* 0x000fe20008410000 */
[----:B------:R0:W1:Y:S01]  /*2130*/  MUFU.TANH R74, R25 ;  /* 0x00000019004a7308 */ /* 0x0000620000002400 */
[----:B------:R-:W-:Y:S01]  /*2140*/  FMUL.FTZ R32, R32, UR5 ;  /* 0x0000000520207c20 */ /* 0x000fe20008410000 */
[----:B------:R-:W2:Y:S01]  /*2150*/  @P2 LDC R21, c[0x0][0x44c] ;  /* 0x00011300ff152b82 */ /* 0x000ea20000000800 */
[----:B------:R-:W-:Y:S01]  /*2160*/  FMUL.FTZ R33, R33, UR5 ;  /* 0x0000000521217c20 */ /* 0x000fe20008410000 */
[----:B------:R-:W-:Y:S01]  /*2170*/  UIADD3 UR4, UR4, 0x2a840, URZ ;  /* 0x0002a84004047890 */ /* 0x000fe2000fffe03f */
[----:B------:R-:W-:Y:S01]  /*2180*/  FMUL.FTZ R14, R34, UR5 ;  /* 0x00000005220e7c20 */ /* 0x000fe20008410000 */
[----:B------:R-:W-:Y:S01]  /*2190*/  FMUL.FTZ R20, R35, UR5 ;  /* 0x0000000523147c20 */ /* 0x000fe20008410000 */
[----:B------:R-:W-:Y:S01]  /*21a0*/  FMUL.FTZ R36, R36, UR5 ;  /* 0x0000000524247c20 */ /* 0x000fe20008410000 */
[----:B------:R-:W-:Y:S01]  /*21b0*/  UPRMT UR4, UR60, 0x654, UR4 ;  /* 0x000006543c047896 */ /* 0x000fe20008000004 */
[----:B------:R-:W-:Y:S01]  /*21c0*/  FMUL.FTZ R37, R37, UR5 ;  /* 0x0000000525257c20 */ /* 0x000fe20008410000 */
[----:B------:R-:W3:Y:S01]  /*21d0*/  @P2 LDC R27, c[0x0][0x450] ;  /* 0x00011400ff1b2b82 */ /* 0x000ee20000000800 */
[----:B------:R-:W-:Y:S01]  /*21e0*/  FMUL.FTZ R24, R38, UR5 ;  /* 0x0000000526187c20 */ /* 0x000fe20008410000 */
[----:B0-----:R-:W-:Y:S01]  /*21f0*/  FMUL.FTZ R25, R39, UR5 ;  /* 0x0000000527197c20 */ /* 0x001fe20008410000 */
[----:B------:R-:W-:Y:S01]  /*2200*/  FMUL.FTZ R40, R40, UR5 ;  /* 0x0000000528287c20 */ /* 0x000fe20008410000 */
        /* <DEDUP_REMOVED lines=12> */
[----:B--2---:R-:W-:-:S04]  /*22d0*/  @P2 IMAD.HI.U32 R10, R26, R21, RZ ;  /* 0x000000151a0a2227 */ /* 0x004fc800078e00ff */
[----:B------:R-:W-:Y:S01]  /*22e0*/  FMUL.FTZ R56, R56, UR5 ;  /* 0x0000000538387c20 */ /* 0x000fe20008410000 */
[----:B------:R-:W0:Y:S01]  /*22f0*/  LDC R21, c[0x0][0x288] ;  /* 0x0000a200ff157b82 */ /* 0x000e220000000800 */
[----:B------:R-:W-:Y:S01]  /*2300*/  FMUL.FTZ R58, R58, UR5 ;  /* 0x000000053a3a7c20 */ /* 0x000fe20008410000 */
[----:B------:R-:W-:Y:S01]  /*2310*/  FMUL.FTZ R60, R60, UR5 ;  /* 0x000000053c3c7c20 */ /* 0x000fe20008410000 */
[----:B------:R-:W-:Y:S01]  /*2320*/  FMUL.FTZ R62, R62, UR5 ;  /* 0x000000053e3e7c20 */ /* 0x000fe20008410000 */
[----:B------:R-:W-:Y:S01]  /*2330*/  FMUL.FTZ R64, R64, UR5 ;  /* 0x0000000540407c20 */ /* 0x000fe20008410000 */
[----:B------:R-:W-:Y:S01]  /*2340*/  FMUL.FTZ R65, R65, UR5 ;  /* 0x0000000541417c20 */ /* 0x000fe20008410000 */
[----:B---3--:R-:W-:Y:S01]  /*2350*/  @P2 SHF.R.U32.HI R26, RZ, R27, R10 ;  /* 0x0000001bff1a2219 */ /* 0x008fe2000001160a */
[----:B------:R-:W-:Y:S02]  /*2360*/  IMAD.MOV.U32 R27, RZ, RZ, -0x60 ;  /* 0xffffffa0ff1b7424 */ /* 0x000fe400078e00ff */
[----:B------:R-:W-:Y:S01]  /*2370*/  FMUL.FTZ R8, R66, UR5 ;  /* 0x0000000542087c20 */ /* 0x000fe20008410000 */
[----:B------:R-:W-:Y:S01]  /*2380*/  FMUL.FTZ R2, R67, UR5 ;  /* 0x0000000543027c20 */ /* 0x000fe20008410000 */
[----:B------:R-:W-:Y:S01]  /*2390*/  FMUL.FTZ R68, R68, UR5 ;  /* 0x0000000544447c20 */ /* 0x000fe20008410000 */
[----:B------:R-:W2:Y:S01]  /*23a0*/  SHFL.IDX PT, R30, R26, RZ, 0x1c1f ;  /* 0x001c1fff1a1e7589 */ /* 0x000ea200000e0000 */
[----:B------:R-:W-:-:S02]  /*23b0*/  IMAD R27, R72, R27, 0x61 ;  /* 0x00000061481b7424 */ /* 0x000fc400078e021b */
[----:B------:R-:W-:Y:S01]  /*23c0*/  FMUL.FTZ R12, R70, UR5 ;  /* 0x00000005460c7c20 */ /* 0x000fe20008410000 */
[----:B------:R-:W-:Y:S01]  /*23d0*/  FMUL.FTZ R10, R71, UR5 ;  /* 0x00000005470a7c20 */ /* 0x000fe20008410000 */
[----:B------:R3:W4:Y:S01]  /*23e0*/  MUFU.TANH R75, R28 ;  /* 0x0000001c004b7308 */ /* 0x0007220000002400 */
[----:B------:R-:W-:Y:S01]  /*23f0*/  FMUL.FTZ R47, R47, UR5 ;  /* 0x000000052f2f7c20 */ /* 0x000fe20008410000 */
[----:B------:R-:W-:Y:S01]  /*2400*/  FMUL.FTZ R51, R51, UR5 ;  /* 0x0000000533337c20 */ /* 0x000fe20008410000 */
[----:B------:R-:W-:Y:S01]  /*2410*/  FMUL.FTZ R57, R57, UR5 ;  /* 0x0000000539397c20 */ /* 0x000fe20008410000 */
[----:B------:R-:W-:Y:S01]  /*2420*/  FMUL.FTZ R63, R63, UR5 ;  /* 0x000000053f3f7c20 */ /* 0x000fe20008410000 */
[----:B------:R-:W-:Y:S01]  /*2430*/  FMUL.FTZ R69, R69, UR5 ;  /* 0x0000000545457c20 */ /* 0x000fe20008410000 */
[----:B------:R-:W-:Y:S01]  /*2440*/  LOP3.LUT P1, RZ, R19, 0x80000, RZ, 0xc0, !PT ;  /* 0x0008000013ff7812 */ /* 0x000fe2000782c0ff */
[----:B------:R-:W-:Y:S01]  /*2450*/  FMUL.FTZ R29, R29, UR5 ;  /* 0x000000051d1d7c20 */ /* 0x000fe20008410000 */
[----:B------:R-:W-:Y:S01]  /*2460*/  IMAD R15, R72, -0x60, R16 ;  /* 0xffffffa0480f7824 */ /* 0x000fe200078e0210 */
[----:B------:R-:W0:Y:S01]  /*2470*/  MUFU.TANH R13, R13 ;  /* 0x0000000d000d7308 */ /* 0x000e220000002400 */
[----:B---3--:R-:W-:Y:S01]  /*2480*/  IMAD R28, R18, -0x2, R27 ;  /* 0xfffffffe121c7824 */ /* 0x008fe200078e021b */
[----:B------:R-:W-:Y:S01]  /*2490*/  ULDC UR50, c[0x0][0x9dc] ;  /* 0x0002770000327ab9 */ /* 0x000fe20000000800 */
[----:B------:R-:W-:Y:S01]  /*24a0*/  SYNCS.ARRIVE.TRANS64.RED.A1T0 RZ, [UR4], RZ ;  /* 0x000000ffffff79a7 */ /* 0x000fe20008100404 */
[----:B------:R-:W-:Y:S01]  /*24b0*/  FMUL.FTZ R55, R55, UR5 ;  /* 0x0000000537377c20 */ /* 0x000fe20008410000 */
[----:B------:R-:W-:Y:S01]  /*24c0*/  ULOP3.LUT UR4, URZ, UR50, URZ, 0x33, !UPT ;  /* 0x000000323f047292 */ /* 0x000fe2000f8e333f */
[----:B------:R-:W-:Y:S01]  /*24d0*/  FMUL.FTZ R59, R59, UR5 ;  /* 0x000000053b3b7c20 */ /* 0x000fe20008410000 */
[----:B------:R-:W-:Y:S01]  /*24e0*/  VIADD R15, R15, 0x60 ;  /* 0x000000600f0f7836 */ /* 0x000fe20000000000 */
[----:B------:R-:W3:Y:S01]  /*24f0*/  MUFU.TANH R0, R0 ;  /* 0x0000000000007308 */ /* 0x000ee20000002400 */
[----:B------:R-:W-:Y:S01]  /*2500*/  FMUL.FTZ R61, R61, UR5 ;  /* 0x000000053d3d7c20 */ /* 0x000fe20008410000 */
[----:B------:R-:W-:Y:S01]  /*2510*/  ULDC UR5, c[0x0][0x9e0] ;  /* 0x0002780000057ab9 */ /* 0x000fe20000000800 */
[----:B------:R-:W-:-:S05]  /*2520*/  VIADD R70, R28, 0xffffffff ;  /* 0xffffffff1c467836 */ /* 0x000fca0000000000 */
[----:B------:R-:W0:Y:S08]  /*2530*/  MUFU.TANH R3, R3 ;  /* 0x0000000300037308 */ /* 0x000e300000002400 */
        /* <DEDUP_REMOVED lines=39> */
[----:B------:R0:W1:Y:S08]  /*27b0*/  MUFU.TANH R76, R29 ;  /* 0x0000001d004c7308 */ /* 0x0000700000002400 */
[----:B------:R5:W1:Y:S01]  /*27c0*/  MUFU.TANH R38, R55 ;  /* 0x0000003700267308 */ /* 0x000a620000002400 */
[----:B0-----:R-:W-:-:S05]  /*27d0*/  IADD3 R29, R28, -R21, R16 ;  /* 0x800000151c1d7210 */ /* 0x001fca0007ffe010 */
[----:B------:R-:W-:Y:S02]  /*27e0*/  VIADD R66, R29, UR5 ;  /* 0x000000051d427c36 */ /* 0x000fe40008000000 */
[----:B------:R0:W1:Y:S01]  /*27f0*/  MUFU.TANH R78, R59 ;  /* 0x0000003b004e7308 */ /* 0x0000620000002400 */
[----:B-----5:R-:W-:-:S07]  /*2800*/  IMAD R55, R18, -0x2, R15 ;  /* 0xfffffffe12377824 */ /* 0x020fce00078e020f */
[----:B------:R5:W1:Y:S01]  /*2810*/  MUFU.TANH R35, R61 ;  /* 0x0000003d00237308 */ /* 0x000a620000002400 */
[----:B0-----:R-:W-:-:S04]  /*2820*/  VIADD R59, R29, UR4 ;  /* 0x000000041d3b7c36 */ /* 0x001fc80008000000 */
[----:B--2---:R-:W-:Y:S02]  /*2830*/  IMAD.IADD R28, R59, 0x1, R30 ;  /* 0x000000013b1c7824 */ /* 0x004fe400078e021e */
[----:B-----5:R-:W-:Y:S01]  /*2840*/  VIADD R61, R27, 0xffffffff ;  /* 0xffffffff1b3d7836 */ /* 0x020fe20000000000 */
[----:B------:R-:W-:Y:S01]  /*2850*/  VIADDMNMX R27, R30, R66, R55, PT ;  /* 0x000000421e1b7246 */ /* 0x000fe20003800137 */
[----:B---34-:R-:W-:Y:S06]  /*2860*/  @!P1 BRA `(.L_x_977) ;  /* 0x00000000005c9947 */ /* 0x018fec0003800000 */
[----:B------:R-:W-:Y:S01]  /*2870*/  IADD3 R15, R16, -R21, R30 ;  /* 0x80000015100f7210 */ /* 0x000fe20007ffe01e */
[----:B------:R-:W-:Y:S03]  /*2880*/  BSSY B0, `(.L_x_978) ;  /* 0x0000012000007945 */ /* 0x000fe60003800000 */
[----:B------:R-:W-:-:S13]  /*2890*/  ISETP.GT.AND P1, PT, R15, -0x1, PT ;  /* 0xffffffff0f00780c */ /* 0x000fda0003f24270 */
[----:B------:R-:W-:Y:S05]  /*28a0*/  @P1 BRA `(.L_x_979) ;  /* 0x0000000000241947 */ /* 0x000fea0003800000 */
[----:B------:R-:W-:Y:S01]  /*28b0*/  ULDC UR4, c[0x0][0x9e4] ;  /* 0x0002790000047ab9 */ /* 0x000fe20000000800 */
[----:B------:R-:W-:Y:S01]  /*28c0*/  LOP3.LUT R15, RZ, R15, RZ, 0x33, !PT ;  /* 0x0000000fff0f7212 */ /* 0x000fe200078e33ff */
[----:B------:R-:W-:-:S05]  /*28d0*/  IMAD.U32 R80, RZ, RZ, UR4 ;  /* 0x00000004ff507e24 */ /* 0x000fca000f8e00ff */
[----:B------:R-:W-:-:S13]  /*28e0*/  ISETP.NE.AND P1, PT, R80, 0x1, PT ;  /* 0x000000015000780c */ /* 0x000fda0003f25270 */
[----:B------:R-:W0:Y:S02]  /*28f0*/  @P1 LDC.64 R84, c[0x0][0x9e8] ;  /* 0x00027a00ff541b82 */ /* 0x000e240000000a00 */
[----:B0-----:R-:W-:-:S05]  /*2900*/  @P1 IMAD.HI.U32 R30, R15, R84, RZ ;  /* 0x000000540f1e1227 */ /* 0x001fca00078e00ff */
[----:B------:R-:W-:-:S04]  /*2910*/  @P1 SHF.R.U32.HI R15, RZ, R85, R30 ;  /* 0x00000055ff0f1219 */ /* 0x000fc8000001161e */
[----:B------:R-:W-:Y:S01]  /*2920*/  LOP3.LUT R15, RZ, R15, RZ, 0x33, !PT ;  /* 0x0000000fff0f7212 */ /* 0x000fe200078e33ff */
[----:B------:R-:W-:Y:S06]  /*2930*/  BRA `(.L_x_980) ;  /* 0x0000000000187947 */ /* 0x000fec0003800000 */
.L_x_979:
[----:B------:R-:W-:Y:S02]  /*2940*/  ULDC UR4, c[0x0][0x9e4] ;  /* 0x0002790000047ab9 */ /* 0x000fe40000000800 */
[----:B------:R-:W-:-:S05]  /*2950*/  IMAD.U32 R80, RZ, RZ, UR4 ;  /* 0x00000004ff507e24 */ /* 0x000fca000f8e00ff */
[----:B------:R-:W-:-:S13]  /*2960*/  ISETP.NE.AND P1, PT, R80, 0x1, PT ;  /* 0x000000015000780c */ /* 0x000fda0003f25270 */
[----:B------:R-:W0:Y:S02]  /*2970*/  @P1 LDC.64 R84, c[0x0][0x9e8] ;  /* 0x00027a00ff541b82 */ /* 0x000e240000000a00 */
[----:B0-----:R-:W-:-:S05]  /*2980*/  @P1 IMAD.HI.U32 R30, R15, R84, RZ ;  /* 0x000000540f1e1227 */ /* 0x001fca00078e00ff */
[----:B------:R-:W-:-:S07]  /*2990*/  @P1 SHF.R.U32.HI R15, RZ, R85, R30 ;  /* 0x00000055ff0f1219 */ /* 0x000fce000001161e */
.L_x_980:
[----:B------:R-:W-:Y:S05]  /*29a0*/  BSYNC B0 ;  /* 0x0000000000007941 */ /* 0x000fea0003800000 */
.L_x_978:
[----:B------:R-:W-:-:S05]  /*29b0*/  IMAD R15, R15, R80, R70 ;  /* 0x000000500f0f7224 */ /* 0x000fca00078e0246 */
[----:B------:R-:W-:Y:S02]  /*29c0*/  VIADDMNMX R27, R15, R80, R27, PT ;  /* 0x000000500f1b7246 */ /* 0x000fe4000380011b */
[----:B------:R-:W-:-:S07]  /*29d0*/  VIMNMX R28, R28, R15, !PT ;  /* 0x0000000f1c1c7248 */ /* 0x000fce0007fe0100 */
.L_x_977:
[C---:B------:R-:W-:Y:S01]  /*29e0*/  ISETP.GE.AND P6, PT, R61.reuse, 0x9, PT ;  /* 0x000000093d00780c */ /* 0x040fe20003fc6270 */
[----:B------:R-:W0:Y:S01]  /*29f0*/  SHFL.IDX PT, R26, R26, 0x1, 0x1c1f ;  /* 0x003c1f001a1a7f89 */ /* 0x000e2200000e0000 */
[----:B------:R-:W-:Y:S02]  /*2a00*/  ISETP.GE.AND P1, PT, R61, 0x2, PT ;  /* 0x000000023d00780c */ /* 0x000fe40003f26270 */
[C---:B------:R-:W-:Y:S02]  /*2a10*/  ISETP.GT.AND P2, PT, R28.reuse, 0x8, !P6 ;  /* 0x000000081c00780c */ /* 0x040fe40007744270 */
[----:B------:R-:W-:Y:S02]  /*2a20*/  ISETP.GT.AND P3, PT, R28, 0x1, !P1 ;  /* 0x000000011c00780c */ /* 0x000fe40004f64270 */
[----:B------:R-:W-:Y:S02]  /*2a30*/  ISETP.LT.OR P2, PT, R27, 0x9, P2 ;  /* 0x000000091b00780c */ /* 0x000fe40001741670 */
[----:B------:R-:W-:-:S02]  /*2a40*/  ISETP.GE.AND P4, PT, R61, 0xa, PT ;  /* 0x0000000a3d00780c */ /* 0x000fc40003f86270 */
[----:B------:R-:W-:Y:S02]  /*2a50*/  FSEL R89, R75, -INF , !P2 ;  /* 0xff8000004b597808 */ /* 0x000fe40005000000 */
[C---:B------:R-:W-:Y:S02]  /*2a60*/  ISETP.LT.OR P3, PT, R27.reuse, 0x2, P3 ;  /* 0x000000021b00780c */ /* 0x040fe40001f61670 */
[----:B------:R-:W-:Y:S02]  /*2a70*/  ISETP.GT.AND P2, PT, R28, 0x9, !P4 ;  /* 0x000000091c00780c */ /* 0x000fe40006744270 */
[----:B-1----:R-:W-:Y:S02]  /*2a80*/  FSEL R87, R74, -INF , !P3 ;  /* 0xff8000004a577808 */ /* 0x002fe40005800000 */
[----:B------:R-:W-:Y:S02]  /*2a90*/  ISETP.LT.OR P2, PT, R27, 0xa, P2 ;  /* 0x0000000a1b00780c */ /* 0x000fe40001741670 */
[----:B------:R-:W-:-:S02]  /*2aa0*/  ISETP.GE.AND P3, PT, R61, 0x11, PT ;  /* 0x000000113d00780c */ /* 0x000fc40003f66270 */
[----:B------:R-:W-:Y:S01]  /*2ab0*/  FSEL R91, R76, -INF , !P2 ;  /* 0xff8000004c5b7808 */ /* 0x000fe20005000000 */
[----:B0-----:R-:W-:Y:S01]  /*2ac0*/  IMAD.IADD R30, R59, 0x1, R26 ;  /* 0x000000013b1e7824 */ /* 0x001fe200078e021a */
[----:B------:R-:W-:Y:S02]  /*2ad0*/  ISETP.GT.AND P2, PT, R28, 0x10, !P3 ;  /* 0x000000101c00780c */ /* 0x000fe40005f44270 */
[----:B------:R-:W-:Y:S02]  /*2ae0*/  P2R R67, PR, RZ, 0x8 ;  /* 0x00000008ff437803 */ /* 0x000fe40000000000 */
[----:B------:R-:W-:Y:S02]  /*2af0*/  ISETP.LT.OR P2, PT, R27, 0x11, P2 ;  /* 0x000000111b00780c */ /* 0x000fe40001741670 */
[----:B------:R-:W-:Y:S02]  /*2b00*/  ISETP.GE.AND P3, PT, R61, 0x12, PT ;  /* 0x000000123d00780c */ /* 0x000fe40003f66270 */
[----:B------:R-:W-:-:S02]  /*2b10*/  FSEL R95, R32, -INF , !P2 ;  /* 0xff800000205f7808 */ /* 0x000fc40005000000 */
[C---:B------:R-:W-:Y:S02]  /*2b20*/  ISETP.GT.AND P2, PT, R28.reuse, 0x11, !P3 ;  /* 0x000000111c00780c */ /* 0x040fe40005f44270 */
[----:B------:R-:W-:Y:S02]  /*2b30*/  P2R R32, PR, RZ, 0x8 ;  /* 0x00000008ff207803 */ /* 0x000fe40000000000 */
[----:B------:R-:W-:Y:S02]  /*2b40*/  ISETP.LT.OR P2, PT, R27, 0x12, P2 ;  /* 0x000000121b00780c */ /* 0x000fe40001741670 */
[----:B------:R-:W-:Y:S02]  /*2b50*/  ISETP.GE.AND P3, PT, R61, 0x19, PT ;  /* 0x000000193d00780c */ /* 0x000fe40003f66270 */
[----:B------:R-:W-:Y:S02]  /*2b60*/  FSEL R97, R33, -INF , !P2 ;  /* 0xff80000021617808 */ /* 0x000fe40005000000 */
[----:B------:R-:W-:-:S02]  /*2b70*/  ISETP.GT.AND P2, PT, R28, 0x18, !P3 ;  /* 0x000000181c00780c */ /* 0x000fc40005f44270 */
[----:B------:R-:W-:Y:S02]  /*2b80*/  P2R R69, PR, RZ, 0x8 ;  /* 0x00000008ff457803 */ /* 0x000fe40000000000 */
[----:B------:R-:W-:Y:S02]  /*2b90*/  ISETP.LT.OR P2, PT, R27, 0x19, P2 ;  /* 0x000000191b00780c */ /* 0x000fe40001741670 */
[----:B------:R-:W-:Y:S02]  /*2ba0*/  ISETP.GE.AND P3, PT, R61, 0x1a, PT ;  /* 0x0000001a3d00780c */ /* 0x000fe40003f66270 */
[----:B------:R-:W-:Y:S02]  /*2bb0*/  FSEL R99, R36, -INF , !P2 ;  /* 0xff80000024637808 */ /* 0x000fe40005000000 */
[----:B------:R-:W-:Y:S02]  /*2bc0*/  ISETP.GT.AND P2, PT, R28, 0x19, !P3 ;  /* 0x000000191c00780c */ /* 0x000fe40005f44270 */
[----:B------:R-:W-:-:S02]  /*2bd0*/  P2R R36, PR, RZ, 0x8 ;  /* 0x00000008ff247803 */ /* 0x000fc40000000000 */
[----:B------:R-:W-:Y:S02]  /*2be0*/  ISETP.LT.OR P2, PT, R27, 0x1a, P2 ;  /* 0x0000001a1b00780c */ /* 0x000fe40001741670 */
[----:B------:R-:W-:Y:S02]  /*2bf0*/  ISETP.GE.AND P3, PT, R61, 0x21, PT ;  /* 0x000000213d00780c */ /* 0x000fe40003f66270 */
[----:B------:R-:W-:Y:S02]  /*2c00*/  FSEL R101, R37, -INF , !P2 ;  /* 0xff80000025657808 */ /* 0x000fe40005000000 */
[----:B------:R-:W-:Y:S02]  /*2c10*/  ISETP.GT.AND P2, PT, R28, 0x20, !P3 ;  /* 0x000000201c00780c */ /* 0x000fe40005f44270 */
[----:B------:R-:W-:Y:S02]  /*2c20*/  P2R R71, PR, RZ, 0x8 ;  /* 0x00000008ff477803 */ /* 0x000fe40000000000 */
[----:B------:R-:W-:-:S02]  /*2c30*/  ISETP.LT.OR P2, PT, R27, 0x21, P2 ;  /* 0x000000211b00780c */ /* 0x000fc40001741670 */
[----:B------:R-:W-:Y:S02]  /*2c40*/  ISETP.GE.AND P3, PT, R61, 0x22, PT ;  /* 0x000000223d00780c */ /* 0x000fe40003f66270 */
[----:B------:R-:W-:Y:S02]  /*2c50*/  FSEL R103, R40, -INF , !P2 ;  /* 0xff80000028677808 */ /* 0x000fe40005000000 */
[----:B------:R-:W-:Y:S02]  /*2c60*/  ISETP.GT.AND P2, PT, R28, 0x21, !P3 ;  /* 0x000000211c00780c */ /* 0x000fe40005f44270 */
[----:B------:R-:W-:Y:S02]  /*2c70*/  P2R R40, PR, RZ, 0x8 ;  /* 0x00000008ff287803 */ /* 0x000fe40000000000 */
[----:B------:R-:W-:Y:S02]  /*2c80*/  ISETP.LT.OR P2, PT, R27, 0x22, P2 ;  /* 0x000000221b00780c */ /* 0x000fe40001741670 */
[----:B------:R-:W-:-:S02]  /*2c90*/  ISETP.GE.AND P3, PT, R61, 0x29, PT ;  /* 0x000000293d00780c */ /* 0x000fc40003f66270 */
[----:B------:R-:W-:Y:S02]  /*2ca0*/  FSEL R105, R41, -INF , !P2 ;  /* 0xff80000029697808 */ /* 0x000fe40005000000 */
        /* <DEDUP_REMOVED lines=53> */
[----:B------:R-:W-:Y:S02]  /*3000*/  P2R R63, PR, RZ, 0x10 ;  /* 0x00000010ff3f7803 */ /* 0x000fe40000000000 */
[----:B------:R-:W-:Y:S02]  /*3010*/  FSEL R33, R64, -INF , !P2 ;  /* 0xff80000040217808 */ /* 0x000fe40005000000 */
[----:B------:R-:W-:-:S04]  /*3020*/  ISETP.GE.AND P2, PT, R61, 0x52, PT ;  /* 0x000000523d00780c */ /* 0x000fc80003f46270 */
[----:B------:R-:W-:-:S04]  /*3030*/  ISETP.GT.AND P3, PT, R28, 0x51, !P2 ;  /* 0x000000511c00780c */ /* 0x000fc80005764270 */
[----:B------:R-:W-:-:S04]  /*3040*/  ISETP.LT.OR P3, PT, R27, 0x52, P3 ;  /* 0x000000521b00780c */ /* 0x000fc80001f61670 */
[----:B------:R-:W-:Y:S02]  /*3050*/  FSEL R15, R65, -INF , !P3 ;  /* 0xff800000410f7808 */ /* 0x000fe40005800000 */
[----:B------:R-:W-:-:S04]  /*3060*/  ISETP.GE.AND P3, PT, R61, 0x59, PT ;  /* 0x000000593d00780c */ /* 0x000fc80003f66270 */
[----:B------:R-:W-:-:S04]  /*3070*/  ISETP.GT.AND P4, PT, R28, 0x58, !P3 ;  /* 0x000000581c00780c */ /* 0x000fc80005f84270 */
[----:B------:R-:W-:-:S04]  /*3080*/  ISETP.LT.OR P4, PT, R27, 0x59, P4 ;  /* 0x000000591b00780c */ /* 0x000fc80002781670 */
[----:B------:R-:W-:Y:S02]  /*3090*/  FSEL R29, R68, -INF , !P4 ;  /* 0xff800000441d7808 */ /* 0x000fe40006000000 */
[----:B------:R-:W-:-:S04]  /*30a0*/  ISETP.GE.AND P4, PT, R61, 0x1, PT ;  /* 0x000000013d00780c */ /* 0x000fc80003f86270 */
[----:B------:R-:W-:-:S04]  /*30b0*/  ISETP.GT.AND P5, PT, R28, RZ, !P4 ;  /* 0x000000ff1c00720c */ /* 0x000fc800067a4270 */
[----:B------:R-:W-:-:S04]  /*30c0*/  ISETP.LT.OR P5, PT, R27, 0x1, P5 ;  /* 0x000000011b00780c */ /* 0x000fc80002fa1670 */
[----:B------:R-:W-:Y:S02]  /*30d0*/  FSEL R85, R13, -INF , !P5 ;  /* 0xff8000000d557808 */ /* 0x000fe40006800000 */
[----:B------:R-:W-:-:S04]  /*30e0*/  ISETP.GE.AND P5, PT, R61, 0x5a, PT ;  /* 0x0000005a3d00780c */ /* 0x000fc80003fa6270 */
[----:B------:R-:W-:Y:S02]  /*30f0*/  P2R R64, PR, RZ, 0x20 ;  /* 0x00000020ff407803 */ /* 0x000fe40000000000 */
[----:B------:R-:W-:Y:S02]  /*3100*/  ISETP.GT.AND P5, PT, R28, 0x59, !P5 ;  /* 0x000000591c00780c */ /* 0x000fe40006fa4270 */
[----:B------:R-:W-:Y:S02]  /*3110*/  VIADDMNMX R28, R26, R66, R55, PT ;  /* 0x000000421a1c7246 */ /* 0x000fe40003800137 */
[----:B------:R-:W-:-:S04]  /*3120*/  ISETP.LT.OR P5, PT, R27, 0x5a, P5 ;  /* 0x0000005a1b00780c */ /* 0x000fc80002fa1670 */
[----:B------:R-:W-:Y:S02]  /*3130*/  FSEL R31, R31, -INF , !P5 ;  /* 0xff8000001f1f7808 */ /* 0x000fe40006800000 */
[----:B------:R-:W-:-:S13]  /*3140*/  LOP3.LUT P5, RZ, R19, 0x80000, RZ, 0xc0, !PT ;  /* 0x0008000013ff7812 */ /* 0x000fda00078ac0ff */
[----:B------:R-:W-:Y:S05]  /*3150*/  @!P5 BRA `(.L_x_981) ;  /* 0x00000000005cd947 */ /* 0x000fea0003800000 */
        /* <DEDUP_REMOVED lines=13> */
.L_x_983:
[----:B------:R-:W-:Y:S02]  /*3230*/  ULDC UR4, c[0x0][0x9e4] ;  /* 0x0002790000047ab9 */ /* 0x000fe40000000800 */
[----:B------:R-:W-:-:S05]  /*3240*/  IMAD.U32 R27, RZ, RZ, UR4 ;  /* 0x00000004ff1b7e24 */ /* 0x000fca000f8e00ff */
[----:B------:R-:W-:-:S13]  /*3250*/  ISETP.NE.AND P5, PT, R27, 0x1, PT ;  /* 0x000000011b00780c */ /* 0x000fda0003fa5270 */
[----:B------:R-:W0:Y:S02]  /*3260*/  @P5 LDC.64 R52, c[0x0][0x9e8] ;  /* 0x00027a00ff345b82 */ /* 0x000e240000000a00 */
[----:B0-----:R-:W-:-:S05]  /*3270*/  @P5 IMAD.HI.U32 R26, R13, R52, RZ ;  /* 0x000000340d1a5227 */ /* 0x001fca00078e00ff */
[----:B------:R-:W-:-:S07]  /*3280*/  @P5 SHF.R.U32.HI R13, RZ, R53, R26 ;  /* 0x00000035ff0d5219 */ /* 0x000fce000001161a */
.L_x_984:
[----:B------:R-:W-:Y:S05]  /*3290*/  BSYNC B0 ;  /* 0x0000000000007941 */ /* 0x000fea0003800000 */
.L_x_982:
[----:B------:R-:W-:-:S05]  /*32a0*/  IMAD R13, R13, R27, R70 ;  /* 0x0000001b0d0d7224 */ /* 0x000fca00078e0246 */
[----:B------:R-:W-:Y:S02]  /*32b0*/  VIADDMNMX R28, R13, R27, R28, PT ;  /* 0x0000001b0d1c7246 */ /* 0x000fe4000380011c */
[----:B------:R-:W-:-:S07]  /*32c0*/  VIMNMX R30, R30, R13, !PT ;  /* 0x0000000d1e1e7248 */ /* 0x000fce0007fe0100 */
.L_x_981:
[----:B------:R-:W-:Y:S01]  /*32d0*/  ISETP.GT.AND P1, PT, R30, 0x1, !P1 ;  /* 0x000000011e00780c */ /* 0x000fe20004f24270 */
[----:B------:R-:W-:Y:S01]  /*32e0*/  ULDC UR4, c[0x0][0x988] ;  /* 0x0002620000047ab9 */ /* 0x000fe20000000800 */
[----:B------:R-:W-:Y:S02]  /*32f0*/  FMNMX.FTZ R13, R85, R87, !PT ;  /* 0x00000057550d7209 */ /* 0x000fe40007810000 */
[----:B------:R-:W-:Y:S02]  /*3300*/  ISETP.LT.OR P1, PT, R28, 0x2, P1 ;  /* 0x000000021c00780c */ /* 0x000fe40000f21670 */
[----:B------:R-:W-:Y:S02]  /*3310*/  ISETP.GT.AND P6, PT, R30, 0x8, !P6 ;  /* 0x000000081e00780c */ /* 0x000fe400077c4270 */
[----:B------:R-:W-:Y:S02]  /*3320*/  FSEL R59, R3, -INF , !P1 ;  /* 0xff800000033b7808 */ /* 0x000fe40004800000 */
[----:B------:R-:W-:-:S02]  /*3330*/  ISETP.NE.AND P1, PT, R63, RZ, PT ;  /* 0x000000ff3f00720c */ /* 0x000fc40003f25270 */
[----:B------:R-:W-:Y:S02]  /*3340*/  FMNMX.FTZ R13, R89, R13, !PT ;  /* 0x0000000d590d7209 */ /* 0x000fe40007810000 */
[----:B------:R-:W-:Y:S02]  /*3350*/  ISETP.GT.AND P1, PT, R30, 0x9, !P1 ;  /* 0x000000091e00780c */ /* 0x000fe40004f24270 */
[C---:B------:R-:W-:Y:S02]  /*3360*/  ISETP.LT.OR P6, PT, R28.reuse, 0x9, P6 ;  /* 0x000000091c00780c */ /* 0x040fe400037c1670 */
[----:B------:R-:W-:Y:S02]  /*3370*/  ISETP.LT.OR P1, PT, R28, 0xa, P1 ;  /* 0x0000000a1c00780c */ /* 0x000fe40000f21670 */
[----:B------:R-:W-:Y:S02]  /*3380*/  FMNMX.FTZ R13, R91, R13, !PT ;  /* 0x0000000d5b0d7209 */ /* 0x000fe40007810000 */
[----:B------:R-:W-:-:S02]  /*3390*/  FSEL R63, R11, -INF , !P1 ;  /* 0xff8000000b3f7808 */ /* 0x000fc40004800000 */
[----:B------:R-:W-:Y:S02]  /*33a0*/  ISETP.NE.AND P1, PT, R67, RZ, PT ;  /* 0x000000ff4300720c */ /* 0x000fe40003f25270 */
[----:B------:R-:W-:Y:S02]  /*33b0*/  FSEL R61, R9, -INF , !P6 ;  /* 0xff800000093d7808 */ /* 0x000fe40007000000 */
[----:B------:R-:W-:Y:S02]  /*33c0*/  ISETP.GT.AND P1, PT, R30, 0x10, !P1 ;  /* 0x000000101e00780c */ /* 0x000fe40004f24270 */
[----:B------:R-:W-:Y:S02]  /*33d0*/  ISETP.NE.AND P6, PT, R69, RZ, PT ;  /* 0x000000ff4500720c */ /* 0x000fe40003fc5270 */
[----:B------:R-:W-:Y:S02]  /*33e0*/  ISETP.LT.OR P1, PT, R28, 0x11, P1 ;  /* 0x000000111c00780c */ /* 0x000fe40000f21670 */
[----:B------:R-:W-:-:S02]  /*33f0*/  FMNMX.FTZ R13, R95, R13, !PT ;  /* 0x0000000d5f0d7209 */ /* 0x000fc40007810000 */
[----:B------:R-:W-:Y:S02]  /*3400*/  FSEL R65, R14, -INF , !P1 ;  /* 0xff8000000e417808 */ /* 0x000fe40004800000 */
[----:B------:R-:W-:Y:S02]  /*3410*/  ISETP.NE.AND P1, PT, R32, RZ, PT ;  /* 0x000000ff2000720c */ /* 0x000fe40003f25270 */
[----:B------:R-:W-:Y:S02]  /*3420*/  FMNMX.FTZ R13, R97, R13, !PT ;  /* 0x0000000d610d7209 */ /* 0x000fe40007810000 */
[----:B------:R-:W-:Y:S02]  /*3430*/  ISETP.GT.AND P1, PT, R30, 0x11, !P1 ;  /* 0x000000111e00780c */ /* 0x000fe40004f24270 */
[----:B------:R-:W-:Y:S02]  /*3440*/  ISETP.NE.AND P5, PT, R36, RZ, PT ;  /* 0x000000ff2400720c */ /* 0x000fe40003fa5270 */
[----:B------:R-:W-:-:S02]  /*3450*/  ISETP.LT.OR P1, PT, R28, 0x12, P1 ;  /* 0x000000121c00780c */ /* 0x000fc40000f21670 */
[----:B------:R-:W-:Y:S02]  /*3460*/  FMNMX.FTZ R13, R99, R13, !PT ;  /* 0x0000000d630d7209 */ /* 0x000fe40007810000 */
[----:B------:R-:W-:Y:S02]  /*3470*/  FSEL R67, R20, -INF , !P1 ;  /* 0xff80000014437808 */ /* 0x000fe40004800000 */
[----:B------:R-:W-:Y:S02]  /*3480*/  ISETP.GT.AND P1, PT, R30, 0x18, !P6 ;  /* 0x000000181e00780c */ /* 0x000fe40007724270 */
[----:B------:R-:W-:Y:S02]  /*3490*/  FMNMX.FTZ R13, R101, R13, !PT ;  /* 0x0000000d650d7209 */ /* 0x000fe40007810000 */
[----:B------:R-:W-:Y:S02]  /*34a0*/  ISETP.LT.OR P1, PT, R28, 0x19, P1 ;  /* 0x000000191c00780c */ /* 0x000fe40000f21670 */
[----:B------:R-:W-:-:S02]  /*34b0*/  FMNMX.FTZ R13, R103, R13, !PT ;  /* 0x0000000d670d7209 */ /* 0x000fc40007810000 */
[----:B------:R-:W-:Y:S02]  /*34c0*/  FSEL R53, R24, -INF , !P1 ;  /* 0xff80000018357808 */ /* 0x000fe40004800000 */
[----:B------:R-:W-:Y:S02]  /*34d0*/  ISETP.GT.AND P1, PT, R30, 0x19, !P5 ;  /* 0x000000191e00780c */ /* 0x000fe40006f24270 */
[----:B------:R-:W-:Y:S02]  /*34e0*/  FMNMX.FTZ R13, R105, R13, !PT ;  /* 0x0000000d690d7209 */ /* 0x000fe40007810000 */
[----:B------:R-:W-:Y:S02]  /*34f0*/  ISETP.LT.OR P1, PT, R28, 0x1a, P1 ;  /* 0x0000001a1c00780c */ /* 0x000fe40000f21670 */
[----:B------:R-:W-:Y:S02]  /*3500*/  FMNMX.FTZ R14, R107, R13, !PT ;  /* 0x0000000d6b0e7209 */ /* 0x000fe40007810000 */
[----:B------:R-:W-:-:S02]  /*3510*/  FSEL R69, R25, -INF , !P1 ;  /* 0xff80000019457808 */ /* 0x000fc40004800000 */
[----:B------:R-:W-:Y:S02]  /*3520*/  ISETP.NE.AND P1, PT, R71, RZ, PT ;  /* 0x000000ff4700720c */ /* 0x000fe40003f25270 */
[----:B------:R-:W-:Y:S02]  /*3530*/  FMNMX.FTZ R14, R57, R14, !PT ;  /* 0x0000000e390e7209 */ /* 0x000fe40007810000 */
[----:B------:R-:W-:Y:S02]  /*3540*/  ISETP.GT.AND P1, PT, R30, 0x20, !P1 ;  /* 0x000000201e00780c */ /* 0x000fe40004f24270 */
[----:B------:R-:W-:Y:S02]  /*3550*/  FMNMX.FTZ R14, R51, R14, !PT ;  /* 0x0000000e330e7209 */ /* 0x000fe40007810000 */
[----:B------:R-:W-:Y:S02]  /*3560*/  ISETP.LT.OR P1, PT, R28, 0x21, P1 ;  /* 0x000000211c00780c */ /* 0x000fe40000f21670 */
[----:B------:R-:W-:-:S02]  /*3570*/  FMNMX.FTZ R14, R49, R14, !PT ;  /* 0x0000000e310e7209 */ /* 0x000fc40007810000 */
[----:B------:R-:W-:Y:S02]  /*3580*/  FSEL R71, R42, -INF , !P1 ;  /* 0xff8000002a477808 */ /* 0x000fe40004800000 */
[----:B------:R-:W-:Y:S02]  /*3590*/  ISETP.NE.AND P1, PT, R40, RZ, PT ;  /* 0x000000ff2800720c */ /* 0x000fe40003f25270 */
[----:B------:R-:W-:Y:S02]  /*35a0*/  FMNMX.FTZ R14, R47, R14, !PT ;  /* 0x0000000e2f0e7209 */ /* 0x000fe40007810000 */
[----:B------:R-:W-:Y:S02]  /*35b0*/  ISETP.GT.AND P1, PT, R30, 0x21, !P1 ;  /* 0x000000211e00780c */ /* 0x000fe40004f24270 */
[----:B------:R-:W-:Y:S02]  /*35c0*/  FMNMX.FTZ R14, R45, R14, !PT ;  /* 0x0000000e2d0e7209 */ /* 0x000fe40007810000 */
[----:B------:R-:W-:-:S02]  /*35d0*/  ISETP.LT.OR P1, PT, R28, 0x22, P1 ;  /* 0x000000221c00780c */ /* 0x000fc40000f21670 */
[----:B------:R-:W-:Y:S02]  /*35e0*/  ISETP.NE.AND P5, PT, R75, RZ, PT ;  /* 0x000000ff4b00720c */ /* 0x000fe40003fa5270 */
[----:B------:R-:W-:Y:S02]  /*35f0*/  FSEL R75, R43, -INF , !P1 ;  /* 0xff8000002b4b7808 */ /* 0x000fe40004800000 */
[----:B------:R-:W-:Y:S02]  /*3600*/  ISETP.NE.AND P1, PT, R74, RZ, PT ;  /* 0x000000ff4a00720c */ /* 0x000fe40003f25270 */
[----:B------:R-:W-:Y:S02]  /*3610*/  FMNMX.FTZ R14, R41, R14, !PT ;  /* 0x0000000e290e7209 */ /* 0x000fe40007810000 */
[----:B------:R-:W-:Y:S02]  /*3620*/  ISETP.GT.AND P1, PT, R30, 0x28, !P1 ;  /* 0x000000281e00780c */ /* 0x000fe40004f24270 */
[----:B------:R-:W-:-:S02]  /*3630*/  FMNMX.FTZ R14, R39, R14, !PT ;  /* 0x0000000e270e7209 */ /* 0x000fc40007810000 */
[----:B------:R-:W-:Y:S02]  /*3640*/  ISETP.LT.OR P1, PT, R28, 0x29, P1 ;  /* 0x000000291c00780c */ /* 0x000fe40000f21670 */
[----:B------:R-:W-:Y:S02]  /*3650*/  FMNMX.FTZ R14, R37, R14, !PT ;  /* 0x0000000e250e7209 */ /* 0x000fe40007810000 */
[----:B------:R-:W-:Y:S02]  /*3660*/  FSEL R77, R46, -INF , !P1 ;  /* 0xff8000002e4d7808 */ /* 0x000fe40004800000 */
[----:B------:R-:W-:Y:S02]  /*3670*/  ISETP.NE.AND P1, PT, R44, RZ, PT ;  /* 0x000000ff2c00720c */ /* 0x000fe40003f25270 */
[----:B------:R-:W-:Y:S02]  /*3680*/  FMNMX.FTZ R14, R35, R14, !PT ;  /* 0x0000000e230e7209 */ /* 0x000fe40007810000 */
[----:B------:R-:W-:-:S02]  /*3690*/  ISETP.GT.AND P1, PT, R30, 0x29, !P1 ;  /* 0x000000291e00780c */ /* 0x000fc40004f24270 */
[----:B------:R-:W-:Y:S02]  /*36a0*/  FMNMX.FTZ R14, R33, R14, !PT ;  /* 0x0000000e210e7209 */ /* 0x000fe40007810000 */
[----:B------:R-:W-:Y:S02]  /*36b0*/  ISETP.LT.OR P1, PT, R28, 0x2a, P1 ;  /* 0x0000002a1c00780c */ /* 0x000fe40000f21670 */
[----:B------:R-:W-:Y:S02]  /*36c0*/  FMNMX.FTZ R14, R15, R14, !PT ;  /* 0x0000000e0f0e7209 */ /* 0x000fe40007810000 */
[----:B------:R-:W-:Y:S02]  /*36d0*/  FSEL R79, R79, -INF , !P1 ;  /* 0xff8000004f4f7808 */ /* 0x000fe40004800000 */
[----:B------:R-:W-:Y:S02]  /*36e0*/  FMNMX.FTZ R14, R29, R14, !PT ;  /* 0x0000000e1d0e7209 */ /* 0x000fe40007810000 */
[----:B------:R-:W-:-:S02]  /*36f0*/  ISETP.NE.AND P1, PT, R76, RZ, PT ;  /* 0x000000ff4c00720c */ /* 0x000fc40003f25270 */
[----:B------:R-:W-:Y:S01]  /*3700*/  FMNMX.FTZ R20, R31, R14, !PT ;  /* 0x0000000e1f147209 */ /* 0x000fe20007810000 */
[----:B------:R-:W-:Y:S01]  /*3710*/  IMAD.U32 R14, RZ, RZ, UR4 ;  /* 0x00000004ff0e7e24 */ /* 0x000fe2000f8e00ff */
[C---:B------:R-:W-:Y:S02]  /*3720*/  ISETP.GT.AND P1, PT, R30.reuse, 0x30, !P1 ;  /* 0x000000301e00780c */ /* 0x040fe40004f24270 */
[----:B------:R-:W-:Y:S01]  /*3730*/  ISETP.GT.AND P4, PT, R30, RZ, !P4 ;  /* 0x000000ff1e00720c */ /* 0x000fe20006784270 */
[----:B------:R-:W0:Y:S01]  /*3740*/  SHFL.BFLY PT, R13, R20, 0x2, 0x1f ;  /* 0x0c401f00140d7f89 */ /* 0x000e2200000e0000 */
[C---:B------:R-:W-:Y:S02]  /*3750*/  ISETP.LT.OR P1, PT, R28.reuse, 0x31, P1 ;  /* 0x000000311c00780c */ /* 0x040fe40000f21670 */
[----:B------:R-:W-:Y:S02]  /*3760*/  ISETP.LT.OR P4, PT, R28, 0x1, P4 ;  /* 0x000000011c00780c */ /* 0x000fe40002781670 */
[----:B------:R-:W-:-:S02]  /*3770*/  FSEL R81, R50, -INF , !P1 ;  /* 0xff80000032517808 */ /* 0x000fc40004800000 */
[----:B------:R-:W-:Y:S01]  /*3780*/  ISETP.NE.AND P1, PT, R48, RZ, PT ;  /* 0x000000ff3000720c */ /* 0x000fe20003f25270 */
[----:B------:R-:W-:Y:S01]  /*3790*/  IMAD.MOV.U32 R48, RZ, RZ, R17 ;  /* 0x000000ffff307224 */ /* 0x000fe200078e0011 */
[----:B------:R-:W-:Y:S02]  /*37a0*/  FSEL R0, R0, -INF , !P4 ;  /* 0xff80000000007808 */ /* 0x000fe40006000000 */
[----:B------:R-:W-:Y:S02]  /*37b0*/  ISETP.GT.AND P1, PT, R30, 0x31, !P1 ;  /* 0x000000311e00780c */ /* 0x000fe40004f24270 */
[----:B------:R-:W-:Y:S02]  /*37c0*/  ISETP.NE.AND P6, PT, R56, RZ, PT ;  /* 0x000000ff3800720c */ /* 0x000fe40003fc5270 */
[----:B------:R-:W-:Y:S02]  /*37d0*/  ISETP.LT.OR P1, PT, R28, 0x32, P1 ;  /* 0x000000321c00780c */ /* 0x000fe40000f21670 */
[----:B------:R-:W-:-:S02]  /*37e0*/  ISETP.GT.AND P2, PT, R30, 0x51, !P2 ;  /* 0x000000511e00780c */ /* 0x000fc40005744270 */
[----:B------:R-:W-:Y:S02]  /*37f0*/  FSEL R55, R34, -INF , !P1 ;  /* 0xff80000022377808 */ /* 0x000fe40004800000 */
[----:B------:R-:W-:Y:S02]  /*3800*/  ISETP.NE.AND P1, PT, R80, RZ, PT ;  /* 0x000000ff5000720c */ /* 0x000fe40003f25270 */
[C---:B------:R-:W-:Y:S02]  /*3810*/  ISETP.GT.AND P3, PT, R30.reuse, 0x58, !P3 ;  /* 0x000000581e00780c */ /* 0x040fe40005f64270 */
[----:B------:R-:W-:Y:S02]  /*3820*/  ISETP.GT.AND P1, PT, R30, 0x38, !P1 ;  /* 0x000000381e00780c */ /* 0x000fe40004f24270 */
[----:B0-----:R-:W-:Y:S02]  /*3830*/  FMNMX.FTZ R24, R20, R13, !PT ;  /* 0x0000000d14187209 */ /* 0x001fe40007810000 */
[----:B------:R-:W-:-:S02]  /*3840*/  FMNMX.FTZ R20, R0, R59, !PT ;  /* 0x0000003b00147209 */ /* 0x000fc40007810000 */
[----:B------:R-:W-:Y:S01]  /*3850*/  ISETP.LT.OR P1, PT, R28, 0x39, P1 ;  /* 0x000000391c00780c */ /* 0x000fe20000f21670 */
[----:B------:R-:W0:Y:S01]  /*3860*/  SHFL.BFLY PT, R13, R24, 0x1, 0x1f ;  /* 0x0c201f00180d7f89 */ /* 0x000e2200000e0000 */
        /* <DEDUP_REMOVED lines=9> */
[----:B------:R-:W-:Y:S02]  /*3900*/  ISETP.NE.AND P1, PT, R84, RZ, PT ;  /* 0x000000ff5400720c */ /* 0x000fe40003f25270 */
[----:B------:R-:W-:-:S02]  /*3910*/  FMNMX.FTZ R20, R53, R20, !PT ;  /* 0x0000001435147209 */ /* 0x000fc40007810000 */
[----:B------:R-:W-:Y:S02]  /*3920*/  ISETP.GT.AND P1, PT, R30, 0x40, !P1 ;  /* 0x000000401e00780c */ /* 0x000fe40004f24270 */
[----:B------:R-:W-:Y:S02]  /*3930*/  FMNMX.FTZ R20, R69, R20, !PT ;  /* 0x0000001445147209 */ /* 0x000fe40007810000 */
[----:B------:R-:W-:Y:S02]  /*3940*/  ISETP.LT.OR P1, PT, R28, 0x41, P1 ;  /* 0x000000411c00780c */ /* 0x000fe40000f21670 */
[----:B------:R-:W-:Y:S02]  /*3950*/  FMNMX.FTZ R20, R71, R20, !PT ;  /* 0x0000001447147209 */ /* 0x000fe40007810000 */
[----:B------:R-:W-:Y:S02]  /*3960*/  FSEL R11, R58, -INF , !P1 ;  /* 0xff8000003a0b7808 */ /* 0x000fe40004800000 */
[----:B------:R-:W-:-:S02]  /*3970*/  ISETP.GT.AND P1, PT, R30, 0x41, !P6 ;  /* 0x000000411e00780c */ /* 0x000fc40007724270 */
[----:B------:R-:W-:Y:S02]  /*3980*/  FMNMX.FTZ R20, R75, R20, !PT ;  /* 0x000000144b147209 */ /* 0x000fe40007810000 */
[----:B------:R-:W-:Y:S02]  /*3990*/  ISETP.LT.OR P1, PT, R28, 0x42, P1 ;  /* 0x000000421c00780c */ /* 0x000fe40000f21670 */
[----:B------:R-:W-:Y:S02]  /*39a0*/  FMNMX.FTZ R20, R77, R20, !PT ;  /* 0x000000144d147209 */ /* 0x000fe40007810000 */
[----:B------:R-:W-:Y:S02]  /*39b0*/  FSEL R9, R78, -INF , !P1 ;  /* 0xff8000004e097808 */ /* 0x000fe40004800000 */
[----:B------:R-:W-:Y:S02]  /*39c0*/  FMNMX.FTZ R20, R79, R20, !PT ;  /* 0x000000144f147209 */ /* 0x000fe40007810000 */
[----:B------:R-:W-:-:S02]  /*39d0*/  ISETP.GT.AND P1, PT, R30, 0x48, !P5 ;  /* 0x000000481e00780c */ /* 0x000fc40006f24270 */
[----:B0-----:R-:W-:Y:S02]  /*39e0*/  FMNMX.FTZ R13, R24, R13, !PT ;  /* 0x0000000d180d7209 */ /* 0x001fe40007810000 */
[----:B------:R-:W-:Y:S02]  /*39f0*/  FMNMX.FTZ R20, R81, R20, !PT ;  /* 0x0000001451147209 */ /* 0x000fe40007810000 */
[----:B------:R-:W-:Y:S01]  /*3a00*/  ISETP.LT.OR P1, PT, R28, 0x49, P1 ;  /* 0x000000491c00780c */ /* 0x000fe20000f21670 */
[----:B------:R-:W-:Y:S01]  /*3a10*/  FMUL.FTZ R26, R13, R14 ;  /* 0x0000000e0d1a7220 */ /* 0x000fe20000410000 */
[----:B------:R-:W-:Y:S02]  /*3a20*/  FMNMX.FTZ R20, R55, R20, !PT ;  /* 0x0000001437147209 */ /* 0x000fe40007810000 */
[----:B------:R-:W-:Y:S02]  /*3a30*/  FSEL R3, R62, -INF , !P1 ;  /* 0xff8000003e037808 */ /* 0x000fe40004800000 */
[----:B------:R-:W-:-:S02]  /*3a40*/  FSETP.NEU.FTZ.AND P1, PT, R13, -INF , PT ;  /* 0xff8000000d00780b */ /* 0x000fc40003f3d000 */
[----:B------:R-:W-:Y:S02]  /*3a50*/  ISETP.NE.AND P5, PT, R60, RZ, PT ;  /* 0x000000ff3c00720c */ /* 0x000fe40003fa5270 */
[----:B------:R-:W-:Y:S02]  /*3a60*/  FMNMX.FTZ R20, R43, R20, !PT ;  /* 0x000000142b147209 */ /* 0x000fe40007810000 */
[----:B------:R-:W-:Y:S02]  /*3a70*/  FSEL R26, R26, RZ, P1 ;  /* 0x000000ff1a1a7208 */ /* 0x000fe40000800000 */
[----:B------:R-:W-:Y:S02]  /*3a80*/  ISETP.GT.AND P1, PT, R30, 0x49, !P5 ;  /* 0x000000491e00780c */ /* 0x000fe40006f24270 */
[----:B------:R-:W-:Y:S01]  /*3a90*/  FMNMX.FTZ R20, R25, R20, !PT ;  /* 0x0000001419147209 */ /* 0x000fe20007810000 */
[-CC-:B------:R-:W-:Y:S01]  /*3aa0*/  FFMA.FTZ R156, R85, R14.reuse, -R26.reuse ;  /* 0x0000000e559c7223 */ /* 0x180fe2000001081a */
[----:B------:R-:W-:Y:S01]  /*3ab0*/  ISETP.LT.OR P1, PT, R28, 0x4a, P1 ;  /* 0x0000004a1c00780c */ /* 0x000fe20000f21670 */
[-CC-:B------:R-:W-:Y:S01]  /*3ac0*/  FFMA.FTZ R27, R87, R14.reuse, -R26.reuse ;  /* 0x0000000e571b7223 */ /* 0x180fe2000001081a */
[----:B------:R-:W-:Y:S01]  /*3ad0*/  ISETP.NE.AND P6, PT, R86, RZ, PT ;  /* 0x000000ff5600720c */ /* 0x000fe20003fc5270 */
[--C-:B------:R-:W-:Y:S01]  /*3ae0*/  FFMA.FTZ R158, R89, R14, -R26.reuse ;  /* 0x0000000e599e7223 */ /* 0x100fe2000001081a */
[----:B------:R-:W-:Y:S01]  /*3af0*/  FMNMX.FTZ R20, R11, R20, !PT ;  /* 0x000000140b147209 */ /* 0x000fe20007810000 */
[-CC-:B------:R-:W-:Y:S01]  /*3b00*/  FFMA.FTZ R24, R91, R14.reuse, -R26.reuse ;  /* 0x0000000e5b187223 */ /* 0x180fe2000001081a */
[----:B------:R-:W-:Y:S01]  /*3b10*/  FSEL R83, R83, -INF , !P1 ;  /* 0xff80000053537808 */ /* 0x000fe20004800000 */
[--C-:B------:R-:W-:Y:S01]  /*3b20*/  FFMA.FTZ R36, R99, R14, -R26.reuse ;  /* 0x0000000e63247223 */ /* 0x100fe2000001081a */
[----:B------:R-:W-:Y:S01]  /*3b30*/  ISETP.GT.AND P1, PT, R30, 0x50, !P6 ;  /* 0x000000501e00780c */ /* 0x000fe20007724270 */
[----:B------:R0:W-:Y:S01]  /*3b40*/  MUFU.EX2 R93, R24 ;  /* 0x00000018005d7308 */ /* 0x0001e20000000800 */
[----:B------:R-:W-:Y:S01]  /*3b50*/  FMNMX.FTZ R20, R9, R20, !PT ;  /* 0x0000001409147209 */ /* 0x000fe20007810000 */
[-CC-:B------:R-:W-:Y:S01]  /*3b60*/  FFMA.FTZ R32, R95, R14.reuse, -R26.reuse ;  /* 0x0000000e5f207223 */ /* 0x180fe2000001081a */
[----:B------:R-:W-:Y:S01]  /*3b70*/  ISETP.LT.OR P1, PT, R28, 0x51, P1 ;  /* 0x000000511c00780c */ /* 0x000fe20000f21670 */
[--C-:B------:R-:W-:Y:S01]  /*3b80*/  FFMA.FTZ R34, R97, R14, -R26.reuse ;  /* 0x0000000e61227223 */ /* 0x100fe2000001081a */
[----:B------:R-:W-:Y:S01]  /*3b90*/  FMNMX.FTZ R20, R3, R20, !PT ;  /* 0x0000001403147209 */ /* 0x000fe20007810000 */
[-CC-:B------:R-:W-:Y:S01]  /*3ba0*/  FFMA.FTZ R51, R51, R14.reuse, -R26.reuse ;  /* 0x0000000e33337223 */ /* 0x180fe2000001081a */
[----:B------:R-:W-:Y:S01]  /*3bb0*/  ISETP.NE.AND P5, PT, R64, RZ, PT ;  /* 0x000000ff4000720c */ /* 0x000fe20003fa5270 */
[----:B------:R-:W-:Y:S01]  /*3bc0*/  MUFU.EX2 R156, R156 ;  /* 0x0000009c009c7308 */ /* 0x000fe20000000800 */
[----:B------:R-:W-:Y:S01]  /*3bd0*/  ISETP.LT.OR P2, PT, R28, 0x52, P2 ;  /* 0x000000521c00780c */ /* 0x000fe20001741670 */
[-CC-:B0-----:R-:W-:Y:S01]  /*3be0*/  FFMA.FTZ R24, R101, R14.reuse, -R26.reuse ;  /* 0x0000000e65187223 */ /* 0x181fe2000001081a */
[----:B------:R-:W-:Y:S01]  /*3bf0*/  FSEL R85, R8, -INF , !P1 ;  /* 0xff80000008557808 */ /* 0x000fe20004800000 */
[--C-:B------:R-:W-:Y:S01]  /*3c00*/  FFMA.FTZ R8, R107, R14, -R26.reuse ;  /* 0x0000000e6b087223 */ /* 0x100fe2000001081a */
[----:B------:R-:W-:Y:S01]  /*3c10*/  FMNMX.FTZ R20, R83, R20, !PT ;  /* 0x0000001453147209 */ /* 0x000fe20007810000 */
[-CC-:B------:R-:W-:Y:S01]  /*3c20*/  FFMA.FTZ R49, R49, R14.reuse, -R26.reuse ;  /* 0x0000000e31317223 */ /* 0x180fe2000001081a */
[----:B------:R-:W-:Y:S01]  /*3c30*/  ISETP.GT.AND P4, PT, R30, 0x59, !P5 ;  /* 0x000000591e00780c */ /* 0x000fe20006f84270 */
[----:B------:R-:W0:Y:S01]  /*3c40*/  MUFU.EX2 R27, R27 ;  /* 0x0000001b001b7308 */ /* 0x000e220000000800 */
[----:B------:R-:W-:Y:S01]  /*3c50*/  ISETP.LT.OR P3, PT, R28, 0x59, P3 ;  /* 0x000000591c00780c */ /* 0x000fe20001f61670 */
[-CC-:B------:R-:W-:Y:S01]  /*3c60*/  FFMA.FTZ R30, R103, R14.reuse, -R26.reuse ;  /* 0x0000000e671e7223 */ /* 0x180fe2000001081a */
[----:B------:R-:W-:Y:S01]  /*3c70*/  FSEL R87, R2, -INF , !P2 ;  /* 0xff80000002577808 */ /* 0x000fe20005000000 */
[--C-:B------:R-:W-:Y:S01]  /*3c80*/  FFMA.FTZ R2, R105, R14, -R26.reuse ;  /* 0x0000000e69027223 */ /* 0x100fe2000001081a */
[----:B------:R-:W-:Y:S01]  /*3c90*/  FMNMX.FTZ R20, R85, R20, !PT ;  /* 0x0000001455147209 */ /* 0x000fe20007810000 */
[-CC-:B------:R-:W-:Y:S01]  /*3ca0*/  FFMA.FTZ R47, R47, R14.reuse, -R26.reuse ;  /* 0x0000000e2f2f7223 */ /* 0x180fe2000001081a */
[----:B------:R-:W-:Y:S01]  /*3cb0*/  ISETP.LT.OR P4, PT, R28, 0x5a, P4 ;  /* 0x0000005a1c00780c */ /* 0x000fe20002781670 */
[----:B------:R-:W-:Y:S01]  /*3cc0*/  MUFU.EX2 R99, R2 ;  /* 0x0000000200637308 */ /* 0x000fe20000000800 */
[----:B------:R-:W-:Y:S01]  /*3cd0*/  FSEL R89, R12, -INF , !P3 ;  /* 0xff8000000c597808 */ /* 0x000fe20005800000 */
[--C-:B------:R-:W-:Y:S01]  /*3ce0*/  FFMA.FTZ R45, R45, R14, -R26.reuse ;  /* 0x0000000e2d2d7223 */ /* 0x100fe2000001081a */
[----:B------:R-:W-:Y:S01]  /*3cf0*/  FMNMX.FTZ R20, R87, R20, !PT ;  /* 0x0000001457147209 */ /* 0x000fe20007810000 */
[-CC-:B------:R-:W-:Y:S01]  /*3d00*/  FFMA.FTZ R41, R41, R14.reuse, -R26.reuse ;  /* 0x0000000e29297223 */ /* 0x180fe2000001081a */
[----:B------:R-:W-:Y:S01]  /*3d10*/  FSEL R91, R10, -INF , !P4 ;  /* 0xff8000000a5b7808 */ /* 0x000fe20006000000 */
[--C-:B------:R-:W-:Y:S01]  /*3d20*/  FFMA.FTZ R10, R57, R14, -R26.reuse ;  /* 0x0000000e390a7223 */ /* 0x100fe2000001081a */
[----:B------:R-:W-:Y:S01]  /*3d30*/  FMNMX.FTZ R20, R89, R20, !PT ;  /* 0x0000001459147209 */ /* 0x000fe20007810000 */
[----:B------:R-:W1:Y:S01]  /*3d40*/  MUFU.EX2 R158, R158 ;  /* 0x0000009e009e7308 */ /* 0x000e620000000800 */
[-CC-:B------:R-:W-:Y:S01]  /*3d50*/  FFMA.FTZ R39, R39, R14.reuse, -R26.reuse ;  /* 0x0000000e27277223 */ /* 0x180fe2000001081a */
[--C-:B------:R-:W-:Y:S01]  /*3d60*/  FFMA.FTZ R37, R37, R14, -R26.reuse ;  /* 0x0000000e25257223 */ /* 0x100fe2000001081a */
[----:B------:R-:W-:Y:S01]  /*3d70*/  FMNMX.FTZ R20, R91, R20, !PT ;  /* 0x000000145b147209 */ /* 0x000fe20007810000 */
[-CC-:B------:R-:W-:Y:S01]  /*3d80*/  FFMA.FTZ R35, R35, R14.reuse, -R26.reuse ;  /* 0x0000000e23237223 */ /* 0x180fe2000001081a */
[-CC-:B------:R-:W-:Y:S01]  /*3d90*/  FFMA.FTZ R33, R33, R14.reuse, -R26.reuse ;  /* 0x0000000e21217223 */ /* 0x180fe2000001081a */
[-CC-:B------:R-:W-:Y:S01]  /*3da0*/  FFMA.FTZ R29, R29, R14.reuse, -R26.reuse ;  /* 0x0000000e1d1d7223 */ /* 0x180fe2000001081a */
[----:B------:R-:W-:Y:S01]  /*3db0*/  ISETP.NE.AND P5, PT, R168, 0x1, PT ;  /* 0x00000001a800780c */ /* 0x000fe20003fa5270 */
[----:B------:R-:W2:Y:S01]  /*3dc0*/  SHFL.BFLY PT, R57, R20, 0x2, 0x1f ;  /* 0x0c401f0014397f89 */ /* 0x000ea200000e0000 */
[----:B------:R3:W-:Y:S08]  /*3dd0*/  MUFU.EX2 R101, R10 ;  /* 0x0000000a00657308 */ /* 0x0007f00000000800 */
[----:B------:R-:W4:Y:S01]  /*3de0*/  MUFU.EX2 R32, R32 ;  /* 0x0000002000207308 */ /* 0x000f220000000800 */
[-CC-:B---3--:R-:W-:Y:S01]  /*3df0*/  FFMA.FTZ R10, R15, R14.reuse, -R26.reuse ;  /* 0x0000000e0f0a7223 */ /* 0x188fe2000001081a */
[----:B------:R-:W-:Y:S01]  /*3e00*/  FFMA.FTZ R26, R31, R14, -R26 ;  /* 0x0000000e1f1a7223 */ /* 0x000fe2000001081a */
[----:B0-----:R-:W-:Y:S01]  /*3e10*/  FADD.FTZ R31, R156, R27 ;  /* 0x0000001b9c1f7221 */ /* 0x001fe20000010000 */
[----:B------:R-:W0:Y:S01]  /*3e20*/  @P5 LDC R46, c[0x0][0x44c] ;  /* 0x00011300ff2e5b82 */ /* 0x000e220000000800 */
[----:B------:R-:W-:-:S02]  /*3e30*/  F2FP.BF16.F32.PACK_AB R156, R27, R156 ;  /* 0x0000009c1b9c723e */ /* 0x000fc400000010ff */
[----:B-1----:R-:W-:Y:S01]  /*3e40*/  FADD.FTZ R40, R158, R31 ;  /* 0x0000001f9e287221 */ /* 0x002fe20000010000 */
[----:B------:R-:W1:Y:S01]  /*3e50*/  MUFU.EX2 R95, R34 ;  /* 0x00000022005f7308 */ /* 0x000e620000000800 */
[C---:B------:R-:W-:Y:S02]  /*3e60*/  F2FP.BF16.F32.PACK_AB R158, R93.reuse, R158 ;  /* 0x0000009e5d9e723e */ /* 0x040fe400000010ff */
[----:B------:R-:W-:Y:S01]  /*3e70*/  FADD.FTZ R31, R93, R40 ;  /* 0x000000285d1f7221 */ /* 0x000fe20000010000 */
[----:B------:R-:W3:Y:S01]  /*3e80*/  @P5 LDC R50, c[0x0][0x450] ;  /* 0x00011400ff325b82 */ /* 0x000ee20000000800 */
[----:B--2---:R-:W-:-:S03]  /*3e90*/  FMNMX.FTZ R57, R20, R57, !PT ;  /* 0x0000003914397209 */ /* 0x004fc60007810000 */
[----:B------:R-:W-:Y:S01]  /*3ea0*/  MUFU.EX2 R36, R36 ;  /* 0x0000002400247308 */ /* 0x000fe20000000800 */
[----:B----4-:R-:W-:Y:S01]  /*3eb0*/  FADD.FTZ R42, R32, R31 ;  /* 0x0000001f202a7221 */ /* 0x010fe20000010000 */
[----:B------:R-:W2:Y:S06]  /*3ec0*/  SHFL.BFLY PT, R2, R57, 0x1, 0x1f ;  /* 0x0c201f0039027f89 */ /* 0x000eac00000e0000 */
[----:B------:R-:W4:Y:S01]  /*3ed0*/  MUFU.EX2 R97, R24 ;  /* 0x0000001800617308 */ /* 0x000f220000000800 */
[----:B-1----:R-:W-:-:S07]  /*3ee0*/  F2FP.BF16.F32.PACK_AB R152, R95, R32 ;  /* 0x000000205f98723e */ /* 0x002fce00000010ff */
[----:B------:R-:W1:Y:S08]  /*3ef0*/  MUFU.EX2 R30, R30 ;  /* 0x0000001e001e7308 */ /* 0x000e700000000800 */
[----:B------:R5:W-:Y:S01]  /*3f00*/  MUFU.EX2 R142, R35 ;  /* 0x00000023008e7308 */ /* 0x000be20000000800 */
[----:B----4-:R-:W-:Y:S02]  /*3f10*/  F2FP.BF16.F32.PACK_AB R154, R97, R36 ;  /* 0x00000024619a723e */ /* 0x010fe400000010ff */
[----:B--2---:R-:W-:-:S04]  /*3f20*/  FMNMX.FTZ R15, R57, R2, !PT ;  /* 0x00000002390f7209 */ /* 0x004fc80007810000 */
[C---:B------:R-:W-:Y:S01]  /*3f30*/  FSETP.NEU.FTZ.AND P1, PT, R15.reuse, -INF , PT ;  /* 0xff8000000f00780b */ /* 0x040fe20003f3d000 */
[----:B------:R-:W-:Y:S01]  /*3f40*/  FMUL.FTZ R2, R15, R14 ;  /* 0x0000000e0f027220 */ /* 0x000fe20000410000 */
[----:B-----5:R-:W-:Y:S01]  /*3f50*/  FADD.FTZ R35, R95, R42 ;  /* 0x0000002a5f237221 */ /* 0x020fe20000010000 */
[----:B------:R-:W-:Y:S01]  /*3f60*/  MUFU.EX2 R8, R8 ;  /* 0x0000000800087308 */ /* 0x000fe20000000800 */
[----:B-1----:R-:W-:Y:S02]  /*3f70*/  F2FP.BF16.F32.PACK_AB R148, R99, R30 ;  /* 0x0000001e6394723e */ /* 0x002fe400000010ff */
[----:B------:R-:W-:Y:S01]  /*3f80*/  FSEL R2, R2, RZ, P1 ;  /* 0x000000ff02027208 */ /* 0x000fe20000800000 */
[----:B------:R-:W-:-:S04]  /*3f90*/  FADD.FTZ R44, R36, R35 ;  /* 0x00000023242c7221 */ /* 0x000fc80000010000 */
        /* <DEDUP_REMOVED lines=10> */
[-C--:B------:R-:W-:Y:S01]  /*4040*/  FFMA.FTZ R75, R75, R14.reuse, -R2 ;  /* 0x0000000e4b4b7223 */ /* 0x080fe20000010802 */
[----:B------:R-:W-:Y:S01]  /*4050*/  FADD.FTZ R35, R97, R44 ;  /* 0x0000002c61237221 */ /* 0x000fe20000010000 */
[-CC-:B------:R-:W-:Y:S01]  /*4060*/  FFMA.FTZ R77, R77, R14.reuse, -R2.reuse ;  /* 0x0000000e4d4d7223 */ /* 0x180fe20000010802 */
[-CC-:B------:R-:W-:Y:S01]  /*4070*/  FFMA.FTZ R25, R25, R14.reuse, -R2.reuse ;  /* 0x0000000e19197223 */ /* 0x180fe20000010802 */
[----:B------:R-:W1:Y:S01]  /*4080*/  MUFU.EX2 R59, R59 ;  /* 0x0000003b003b7308 */ /* 0x000e620000000800 */
[----:B------:R-:W-:Y:S01]  /*4090*/  FADD.FTZ R44, R30, R35 ;  /* 0x000000231e2c7221 */ /* 0x000fe20000010000 */
[-CC-:B------:R-:W-:Y:S01]  /*40a0*/  FFMA.FTZ R79, R79, R14.reuse, -R2.reuse ;  /* 0x0000000e4f4f7223 */ /* 0x180fe20000010802 */
[----:B------:R-:W-:Y:S01]  /*40b0*/  FFMA.FTZ R81, R81, R14, -R2 ;  /* 0x0000000e51517223 */ /* 0x000fe20000010802 */
[----:B0-----:R-:W-:-:S04]  /*40c0*/  @P5 IMAD.HI.U32 R35, R17, R46, RZ ;  /* 0x0000002e11235227 */ /* 0x001fc800078e00ff */
[-CC-:B------:R-:W-:Y:S01]  /*40d0*/  FFMA.FTZ R55, R55, R14.reuse, -R2.reuse ;  /* 0x0000000e37377223 */ /* 0x180fe20000010802 */
[-CC-:B------:R-:W-:Y:S01]  /*40e0*/  FFMA.FTZ R43, R43, R14.reuse, -R2.reuse ;  /* 0x0000000e2b2b7223 */ /* 0x180fe20000010802 */
[-CC-:B------:R-:W-:Y:S01]  /*40f0*/  FFMA.FTZ R9, R9, R14.reuse, -R2.reuse ;  /* 0x0000000e09097223 */ /* 0x180fe20000010802 */
[----:B------:R-:W0:Y:S01]  /*4100*/  MUFU.EX2 R61, R61 ;  /* 0x0000003d003d7308 */ /* 0x000e220000000800 */
[-CC-:B------:R-:W-:Y:S01]  /*4110*/  FFMA.FTZ R11, R11, R14.reuse, -R2.reuse ;  /* 0x0000000e0b0b7223 */ /* 0x180fe20000010802 */
[-CC-:B------:R-:W-:Y:S01]  /*4120*/  FFMA.FTZ R3, R3, R14.reuse, -R2.reuse ;  /* 0x0000000e03037223 */ /* 0x180fe20000010802 */
[-CC-:B------:R-:W-:Y:S01]  /*4130*/  FFMA.FTZ R83, R83, R14.reuse, -R2.reuse ;  /* 0x0000000e53537223 */ /* 0x180fe20000010802 */
[-CC-:B------:R-:W-:Y:S01]  /*4140*/  FFMA.FTZ R85, R85, R14.reuse, -R2.reuse ;  /* 0x0000000e55557223 */ /* 0x180fe20000010802 */
[-CC-:B------:R-:W-:Y:S01]  /*4150*/  FFMA.FTZ R87, R87, R14.reuse, -R2.reuse ;  /* 0x0000000e57577223 */ /* 0x180fe20000010802 */
[-CC-:B------:R-:W-:Y:S01]  /*4160*/  FFMA.FTZ R89, R89, R14.reuse, -R2.reuse ;  /* 0x0000000e59597223 */ /* 0x180fe20000010802 */
[----:B------:R-:W-:Y:S01]  /*4170*/  FFMA.FTZ R91, R91, R14, -R2 ;  /* 0x0000000e5b5b7223 */ /* 0x000fe20000010802 */
[----:B------:R-:W2:Y:S01]  /*4180*/  MUFU.EX2 R12, R63 ;  /* 0x0000003f000c7308 */ /* 0x000ea20000000800 */
[----:B-1----:R-:W-:Y:S01]  /*4190*/  FADD.FTZ R40, R0, R59 ;  /* 0x0000003b00287221 */ /* 0x002fe20000010000 */
[----:B------:R-:W-:-:S02]  /*41a0*/  F2FP.BF16.F32.PACK_AB R150, R101, R8 ;  /* 0x000000086596723e */ /* 0x000fc400000010ff */
[----:B---3--:R-:W-:Y:S02]  /*41b0*/  @P5 SHF.R.U32.HI R48, RZ, R50, R35 ;  /* 0x00000032ff305219 */ /* 0x008fe40000011623 */
[----:B------:R-:W-:Y:S02]  /*41c0*/  LOP3.LUT P5, RZ, R19, 0x80000, RZ, 0xc0, !PT ;  /* 0x0008000013ff7812 */ /* 0x000fe400078ac0ff */
[----:B------:R-:W1:Y:S01]  /*41d0*/  MUFU.EX2 R65, R65 ;  /* 0x0000004100417308 */ /* 0x000e620000000800 */
[----:B0-----:R-:W-:Y:S01]  /*41e0*/  FADD.FTZ R31, R61, R40 ;  /* 0x000000283d1f7221 */ /* 0x001fe20000010000 */
[----:B------:R-:W-:Y:S01]  /*41f0*/  F2FP.BF16.F32.PACK_AB R157, R59, R0 ;  /* 0x000000003b9d723e */ /* 0x000fe200000010ff */
[----:B------:R-:W-:-:S05]  /*4200*/  IMAD.IADD R73, R73, 0x1, R48 ;  /* 0x0000000149497824 */ /* 0x000fca00078e0230 */
[----:B------:R-:W0:Y:S01]  /*4210*/  MUFU.EX2 R20, R67 ;  /* 0x0000004300147308 */ /* 0x000e220000000800 */
[C---:B--2---:R-:W-:Y:S01]  /*4220*/  FADD.FTZ R42, R12.reuse, R31 ;  /* 0x0000001f0c2a7221 */ /* 0x044fe20000010000 */
[----:B------:R-:W-:Y:S01]  /*4230*/  F2FP.BF16.F32.PACK_AB R159, R12, R61 ;  /* 0x0000003d0c9f723e */ /* 0x000fe200000010ff */
[----:B------:R-:W-:-:S05]  /*4240*/  VIADD R12, R72, 0xfffffffe ;  /* 0xfffffffe480c7836 */ /* 0x000fca0000000000 */
[----:B------:R-:W-:Y:S01]  /*4250*/  MUFU.EX2 R53, R53 ;  /* 0x0000003500357308 */ /* 0x000fe20000000800 */
[----:B-1----:R-:W-:-:S07]  /*4260*/  FADD.FTZ R31, R65, R42 ;  /* 0x0000002a411f7221 */ /* 0x002fce0000010000 */
[----:B------:R-:W1:Y:S01]  /*4270*/  MUFU.EX2 R24, R69 ;  /* 0x0000004500187308 */ /* 0x000e620000000800 */
[C---:B0-----:R-:W-:Y:S01]  /*4280*/  FADD.FTZ R42, R20.reuse, R31 ;  /* 0x0000001f142a7221 */ /* 0x041fe20000010000 */
[----:B------:R-:W-:Y:S01]  /*4290*/  FADD.FTZ R31, R99, R44 ;  /* 0x0000002c631f7221 */ /* 0x000fe20000010000 */
[----:B------:R-:W-:-:S03]  /*42a0*/  F2FP.BF16.F32.PACK_AB R153, R20, R65 ;  /* 0x000000411499723e */ /* 0x000fc600000010ff */
[----:B------:R-:W-:Y:S02]  /*42b0*/  FADD.FTZ R46, R8, R31 ;  /* 0x0000001f082e7221 */ /* 0x000fe40000010000 */
[----:B------:R-:W-:Y:S02]  /*42c0*/  MUFU.EX2 R71, R71 ;  /* 0x0000004700477308 */ /* 0x000fe40000000800 */
[----:B------:R-:W-:-:S06]  /*42d0*/  FADD.FTZ R46, R101, R46 ;  /* 0x0000002e652e7221 */ /* 0x000fcc0000010000 */
[----:B------:R-:W0:Y:S01]  /*42e0*/  MUFU.EX2 R51, R51 ;  /* 0x0000003300337308 */ /* 0x000e220000000800 */
[----:B-1----:R-:W-:-:S07]  /*42f0*/  F2FP.BF16.F32.PACK_AB R155, R24, R53 ;  /* 0x00000035189b723e */ /* 0x002fce00000010ff */
[----:B------:R-:W1:Y:S08]  /*4300*/  MUFU.EX2 R28, R75 ;  /* 0x0000004b001c7308 */ /* 0x000e700000000800 */
[----:B------:R-:W2:Y:S01]  /*4310*/  MUFU.EX2 R144, R49 ;  /* 0x0000003100907308 */ /* 0x000ea20000000800 */
[----:B0-----:R-:W-:-:S07]  /*4320*/  FADD.FTZ R31, R51, R46 ;  /* 0x0000002e331f7221 */ /* 0x001fce0000010000 */
[----:B------:R-:W-:Y:S01]  /*4330*/  MUFU.EX2 R77, R77 ;  /* 0x0000004d004d7308 */ /* 0x000fe20000000800 */
[----:B-1----:R-:W-:-:S07]  /*4340*/  F2FP.BF16.F32.PACK_AB R149, R28, R71 ;  /* 0x000000471c95723e */ /* 0x002fce00000010ff */
[----:B------:R0:W-:Y:S01]  /*4350*/  MUFU.EX2 R40, R25 ;  /* 0x0000001900287308 */ /* 0x0001e20000000800 */
[C---:B--2---:R-:W-:Y:S01]  /*4360*/  FADD.FTZ R46, R144.reuse, R31 ;  /* 0x0000001f902e7221 */ /* 0x044fe20000010000 */
[----:B------:R-:W-:-:S06]  /*4370*/  F2FP.BF16.F32.PACK_AB R144, R144, R51 ;  /* 0x000000339090723e */ /* 0x000fcc00000010ff */
[----:B------:R-:W1:Y:S01]  /*4380*/  MUFU.EX2 R47, R47 ;  /* 0x0000002f002f7308 */ /* 0x000e620000000800 */
[----:B0-----:R-:W-:-:S04]  /*4390*/  FADD.FTZ R25, R53, R42 ;  /* 0x0000002a35197221 */ /* 0x001fc80000010000 */
[----:B------:R-:W-:-:S03]  /*43a0*/  FADD.FTZ R44, R24, R25 ;  /* 0x00000019182c7221 */ /* 0x000fc60000010000 */
[----:B------:R-:W0:Y:S01]  /*43b0*/  MUFU.EX2 R34, R79 ;  /* 0x0000004f00227308 */ /* 0x000e220000000800 */
[----:B------:R-:W-:-:S04]  /*43c0*/  FADD.FTZ R25, R71, R44 ;  /* 0x0000002c47197221 */ /* 0x000fc80000010000 */
[----:B------:R-:W-:-:S03]  /*43d0*/  FADD.FTZ R44, R28, R25 ;  /* 0x000000191c2c7221 */ /* 0x000fc60000010000 */
[----:B------:R-:W2:Y:S01]  /*43e0*/  MUFU.EX2 R146, R45 ;  /* 0x0000002d00927308 */ /* 0x000ea20000000800 */
[----:B-1----:R-:W-:-:S07]  /*43f0*/  FADD.FTZ R25, R47, R46 ;  /* 0x0000002e2f197221 */ /* 0x002fce0000010000 */
[----:B------:R-:W-:Y:S01]  /*4400*/  MUFU.EX2 R81, R81 ;  /* 0x0000005100517308 */ /* 0x000fe20000000800 */
[----:B0-----:R-:W-:-:S07]  /*4410*/  F2FP.BF16.F32.PACK_AB R151, R34, R77 ;  /* 0x0000004d2297723e */ /* 0x001fce00000010ff */
[----:B------:R-:W0:Y:S01]  /*4420*/  MUFU.EX2 R41, R41 ;  /* 0x0000002900297308 */ /* 0x000e220000000800 */
[C---:B--2---:R-:W-:Y:S01]  /*4430*/  FADD.FTZ R46, R146.reuse, R25 ;  /* 0x00000019922e7221 */ /* 0x044fe20000010000 */
[----:B------:R-:W-:-:S06]  /*4440*/  F2FP.BF16.F32.PACK_AB R146, R146, R47 ;  /* 0x0000002f9292723e */ /* 0x000fcc00000010ff */
[----:B------:R-:W1:Y:S08]  /*4450*/  MUFU.EX2 R38, R55 ;  /* 0x0000003700267308 */ /* 0x000e700000000800 */
[----:B------:R-:W2:Y:S01]  /*4460*/  MUFU.EX2 R140, R39 ;  /* 0x00000027008c7308 */ /* 0x000ea20000000800 */
[----:B0-----:R-:W-:-:S07]  /*4470*/  FADD.FTZ R25, R41, R46 ;  /* 0x0000002e29197221 */ /* 0x001fce0000010000 */
[----:B------:R-:W0:Y:S01]  /*4480*/  MUFU.EX2 R43, R43 ;  /* 0x0000002b002b7308 */ /* 0x000e220000000800 */
[----:B-1----:R-:W-:-:S07]  /*4490*/  F2FP.BF16.F32.PACK_AB R145, R38, R81 ;  /* 0x000000512691723e */ /* 0x002fce00000010ff */
[----:B------:R1:W-:Y:S01]  /*44a0*/  MUFU.EX2 R42, R9 ;  /* 0x00000009002a7308 */ /* 0x0003e20000000800 */
[C---:B--2---:R-:W-:Y:S01]  /*44b0*/  FADD.FTZ R46, R140.reuse, R25 ;  /* 0x000000198c2e7221 */ /* 0x044fe20000010000 */
[----:B------:R-:W-:-:S06]  /*44c0*/  F2FP.BF16.F32.PACK_AB R140, R140, R41 ;  /* 0x000000298c8c723e */ /* 0x000fcc00000010ff */
[----:B------:R-:W2:Y:S01]  /*44d0*/  MUFU.EX2 R37, R37 ;  /* 0x0000002500257308 */ /* 0x000ea20000000800 */
[----:B-1----:R-:W-:Y:S01]  /*44e0*/  FADD.FTZ R9, R77, R44 ;  /* 0x0000002c4d097221 */ /* 0x002fe20000010000 */
[----:B0-----:R-:W-:-:S03]  /*44f0*/  F2FP.BF16.F32.PACK_AB R147, R40, R43 ;  /* 0x0000002b2893723e */ /* 0x001fc600000010ff */
[----:B------:R-:W-:-:S03]  /*4500*/  FADD.FTZ R44, R34, R9 ;  /* 0x00000009222c7221 */ /* 0x000fc60000010000 */
[----:B------:R-:W0:Y:S01]  /*4510*/  MUFU.EX2 R11, R11 ;  /* 0x0000000b000b7308 */ /* 0x000e220000000800 */
[----:B------:R-:W-:-:S04]  /*4520*/  FADD.FTZ R9, R81, R44 ;  /* 0x0000002c51097221 */ /* 0x000fc80000010000 */
[----:B------:R-:W-:-:S03]  /*4530*/  FADD.FTZ R44, R38, R9 ;  /* 0x00000009262c7221 */ /* 0x000fc60000010000 */
[----:B------:R-:W1:Y:S01]  /*4540*/  MUFU.EX2 R33, R33 ;  /* 0x0000002100217308 */ /* 0x000e620000000800 */
[----:B------:R-:W-:Y:S01]  /*4550*/  FADD.FTZ R9, R43, R44 ;  /* 0x0000002c2b097221 */ /* 0x000fe20000010000 */
[----:B--2---:R-:W-:-:S03]  /*4560*/  FADD.FTZ R25, R37, R46 ;  /* 0x0000002e25197221 */ /* 0x004fc60000010000 */
[----:B------:R-:W-:Y:S01]  /*4570*/  FADD.FTZ R32, R40, R9 ;  /* 0x0000000928207221 */ /* 0x000fe20000010000 */
[C---:B------:R-:W-:Y:S01]  /*4580*/  FADD.FTZ R36, R142.reuse, R25 ;  /* 0x000000198e247221 */ /* 0x040fe20000010000 */
[----:B------:R-:W-:Y:S01]  /*4590*/  F2FP.BF16.F32.PACK_AB R142, R142, R37 ;  /* 0x000000258e8e723e */ /* 0x000fe200000010ff */
[----:B------:R-:W2:Y:S01]  /*45a0*/  MUFU.EX2 R10, R10 ;  /* 0x0000000a000a7308 */ /* 0x000ea20000000800 */
[----:B0-----:R-:W-:Y:S01]  /*45b0*/  FADD.FTZ R9, R11, R32 ;  /* 0x000000200b097221 */ /* 0x001fe20000010000 */
[----:B------:R-:W-:-:S03]  /*45c0*/  F2FP.BF16.F32.PACK_AB R141, R42, R11 ;  /* 0x0000000b2a8d723e */ /* 0x000fc600000010ff */
[----:B------:R-:W-:-:S03]  /*45d0*/  FADD.FTZ R8, R42, R9 ;  /* 0x000000092a087221 */ /* 0x000fc60000010000 */
[----:B------:R-:W0:Y:S01]  /*45e0*/  MUFU.EX2 R3, R3 ;  /* 0x0000000300037308 */ /* 0x000e220000000800 */
[----:B-1----:R-:W-:-:S07]  /*45f0*/  FADD.FTZ R25, R33, R36 ;  /* 0x0000002421197221 */ /* 0x002fce0000010000 */
[----:B------:R-:W1:Y:S01]  /*4600*/  MUFU.EX2 R29, R29 ;  /* 0x0000001d001d7308 */ /* 0x000e620000000800 */
[C---:B--2---:R-:W-:Y:S01]  /*4610*/  FADD.FTZ R32, R10.reuse, R25 ;  /* 0x000000190a207221 */ /* 0x044fe20000010000 */
[----:B------:R-:W-:-:S06]  /*4620*/  F2FP.BF16.F32.PACK_AB R136, R10, R33 ;  /* 0x000000210a88723e */ /* 0x000fcc00000010ff */
[----:B------:R-:W2:Y:S01]  /*4630*/  MUFU.EX2 R2, R83 ;  /* 0x0000005300027308 */ /* 0x000ea20000000800 */
[----:B0-----:R-:W-:-:S07]  /*4640*/  FADD.FTZ R9, R3, R8 ;  /* 0x0000000803097221 */ /* 0x001fce0000010000 */
        /* <DEDUP_REMOVED lines=8> */
[C---:B-1----:R-:W-:Y:S01]  /*46d0*/  FADD.FTZ R0, R30.reuse, R9 ;  /* 0x000000091e007221 */ /* 0x042fe20000010000 */
[----:B------:R-:W-:-:S06]  /*46e0*/  F2FP.BF16.F32.PACK_AB R137, R30, R85 ;  /* 0x000000551e89723e */ /* 0x000fcc00000010ff */
[----:B------:R-:W1:Y:S01]  /*46f0*/  MUFU.EX2 R10, R91 ;  /* 0x0000005b000a7308 */ /* 0x000e620000000800 */
[----:B--2---:R-:W-:Y:S01]  /*4700*/  FADD.FTZ R9, R89, R0 ;  /* 0x0000000059097221 */ /* 0x004fe20000010000 */
[----:B------:R-:W-:Y:S02]  /*4710*/  VIADD R0, R73, UR5 ;  /* 0x0000000549007c36 */ /* 0x000fe40008000000 */
[C---:B0-----:R-:W-:Y:S01]  /*4720*/  FADD.FTZ R8, R26.reuse, R25 ;  /* 0x000000191a087221 */ /* 0x041fe20000010000 */
[----:B------:R-:W-:Y:S01]  /*4730*/  F2FP.BF16.F32.PACK_AB R138, R26, R29 ;  /* 0x0000001d1a8a723e */ /* 0x000fe200000010ff */
[C---:B-1----:R-:W-:Y:S01]  /*4740*/  FADD.FTZ R3, R10.reuse, R9 ;  /* 0x000000090a037221 */ /* 0x042fe20000010000 */
[----:B------:R-:W-:Y:S01]  /*4750*/  F2FP.BF16.F32.PACK_AB R139, R10, R89 ;  /* 0x000000590a8b723e */ /* 0x000fe200000010ff */
[----:B------:R-:W-:Y:S06]  /*4760*/  @!P5 BRA `(.L_x_985) ;  /* 0x000000000048d947 */ /* 0x000fec0003800000 */
[C---:B------:R-:W-:Y:S01]  /*4770*/  ISETP.GT.AND P1, PT, R73.reuse, RZ, PT ;  /* 0x000000ff4900720c */ /* 0x040fe20003f24270 */
[----:B------:R-:W-:-:S12]  /*4780*/  VIADD R9, R73, 0xffffffff ;  /* 0xffffffff49097836 */ /* 0x000fd80000000000 */
[----:B------:R-:W-:Y:S05]  /*4790*/  @P1 BRA `(.L_x_986) ;  /* 0x0000000000201947 */ /* 0x000fea0003800000 */
[----:B------:R-:W0:Y:S01]  /*47a0*/  LDC R10, c[0x0][0x9e4] ;  /* 0x00027900ff0a7b82 */ /* 0x000e220000000800 */
[----:B------:R-:W-:Y:S01]  /*47b0*/  IMAD.MOV R9, RZ, RZ, -R73 ;  /* 0x000000ffff097224 */ /* 0x000fe200078e0a49 */
[----:B0-----:R-:W-:-:S13]  /*47c0*/  ISETP.NE.AND P1, PT, R10, 0x1, PT ;  /* 0x000000010a00780c */ /* 0x001fda0003f25270 */
[----:B------:R-:W0:Y:S02]  /*47d0*/  @P1 LDC.64 R24, c[0x0][0x9e8] ;  /* 0x00027a00ff181b82 */ /* 0x000e240000000a00 */
[----:B0-----:R-:W-:-:S05]  /*47e0*/  @P1 IMAD.HI.U32 R2, R9, R24, RZ ;  /* 0x0000001809021227 */ /* 0x001fca00078e00ff */
[----:B------:R-:W-:-:S04]  /*47f0*/  @P1 SHF.R.U32.HI R9, RZ, R25, R2 ;  /* 0x00000019ff091219 */ /* 0x000fc80000011602 */
[----:B------:R-:W-:Y:S01]  /*4800*/  LOP3.LUT R9, RZ, R9, RZ, 0x33, !PT ;  /* 0x00000009ff097212 */ /* 0x000fe200078e33ff */
[----:B------:R-:W-:Y:S06]  /*4810*/  BRA `(.L_x_987) ;  /* 0x0000000000147947 */ /* 0x000fec0003800000 */
.L_x_986:
[----:B------:R-:W0:Y:S02]  /*4820*/  LDC R10, c[0x0][0x9e4] ;  /* 0x00027900ff0a7b82 */ /* 0x000e240000000800 */
[----:B0-----:R-:W-:-:S13]  /*4830*/  ISETP.NE.AND P1, PT, R10, 0x1, PT ;  /* 0x000000010a00780c */ /* 0x001fda0003f25270 */
[----:B------:R-:W0:Y:S02]  /*4840*/  @P1 LDC.64 R24, c[0x0][0x9e8] ;  /* 0x00027a00ff181b82 */ /* 0x000e240000000a00 */
[----:B0-----:R-:W-:-:S05]  /*4850*/  @P1 IMAD.HI.U32 R2, R9, R24, RZ ;  /* 0x0000001809021227 */ /* 0x001fca00078e00ff */
[----:B------:R-:W-:-:S07]  /*4860*/  @P1 SHF.R.U32.HI R9, RZ, R25, R2 ;  /* 0x00000019ff091219 */ /* 0x000fce0000011602 */
.L_x_987:
[----:B------:R-:W-:-:S05]  /*4870*/  IMAD R9, R9, R10, R10 ;  /* 0x0000000a09097224 */ /* 0x000fca00078e020a */
[----:B------:R-:W-:-:S07]  /*4880*/  VIMNMX R0, R0, R9, PT ;  /* 0x0000000900007248 */ /* 0x000fce0003fe0100 */
.L_x_985:
[----:B------:R-:W-:Y:S01]  /*4890*/  IMAD.HI R9, R0, 0x2aaaaaab, RZ ;  /* 0x2aaaaaab00097827 */ /* 0x000fe200078e02ff */
[----:B------:R-:W-:Y:S02]  /*48a0*/  CS2R R86, SRZ ;  /* 0x0000000000567805 */ /* 0x000fe4000001ff00 */
[----:B------:R-:W-:Y:S02]  /*48b0*/  CS2R R84, SRZ ;  /* 0x0000000000547805 */ /* 0x000fe4000001ff00 */
[----:B------:R-:W-:Y:S01]  /*48c0*/  CS2R R82, SRZ ;  /* 0x0000000000527805 */ /* 0x000fe2000001ff00 */
[----:B------:R-:W-:Y:S01]  /*48d0*/  IMAD.MOV.U32 R2, RZ, RZ, 0x3f800000 ;  /* 0x3f800000ff027424 */ /* 0x000fe200078e00ff */
[----:B------:R-:W-:Y:S01]  /*48e0*/  SHF.R.U32.HI R10, RZ, 0x1f, R9 ;  /* 0x0000001fff0a7819 */ /* 0x000fe20000011609 */
[----:B------:R-:W-:Y:S01]  /*48f0*/  IMAD.MOV.U32 R0, RZ, RZ, 0x3f800000 ;  /* 0x3f800000ff007424 */ /* 0x000fe200078e00ff */
[----:B------:R-:W-:Y:S02]  /*4900*/  CS2R R80, SRZ ;  /* 0x0000000000507805 */ /* 0x000fe4000001ff00 */
[----:B------:R-:W-:-:S02]  /*4910*/  CS2R R78, SRZ ;  /* 0x00000000004e7805 */ /* 0x000fc4000001ff00 */
[----:B------:R-:W-:Y:S02]  /*4920*/  LEA.HI.SX32 R10, R9, R10, 0x1c ;  /* 0x0000000a090a7211 */ /* 0x000fe400078fe2ff */
[----:B------:R-:W-:Y:S02]  /*4930*/  CS2R R76, SRZ ;  /* 0x00000000004c7805 */ /* 0x000fe4000001ff00 */
[----:B------:R-:W-:Y:S02]  /*4940*/  CS2R R74, SRZ ;  /* 0x00000000004a7805 */ /* 0x000fe4000001ff00 */
[----:B------:R-:W-:Y:S02]  /*4950*/  CS2R R72, SRZ ;  /* 0x0000000000487805 */ /* 0x000fe4000001ff00 */
[----:B------:R-:W-:Y:S02]  /*4960*/  VIMNMX R9, R23, R10, !PT ;  /* 0x0000000a17097248 */ /* 0x000fe40007fe0100 */
[----:B------:R-:W-:-:S02]  /*4970*/  CS2R R70, SRZ ;  /* 0x0000000000467805 */ /* 0x000fc4000001ff00 */
[----:B------:R-:W-:Y:S02]  /*4980*/  CS2R R68, SRZ ;  /* 0x0000000000447805 */ /* 0x000fe4000001ff00 */
[----:B------:R-:W-:Y:S02]  /*4990*/  CS2R R66, SRZ ;  /* 0x0000000000427805 */ /* 0x000fe4000001ff00 */
        /* <DEDUP_REMOVED lines=21> */
[----:B------:R-:W-:Y:S01]  /*4af0*/  CS2R R24, SRZ ;  /* 0x0000000000187805 */ /* 0x000fe2000001ff00 */
[----:B------:R-:W-:Y:S06]  /*4b00*/  @!P1 BRA `(.L_x_988) ;  /* 0x0000003400049947 */ /* 0x000fec0003800000 */
[----:B------:R-:W-:Y:S01]  /*4b10*/  IMAD.MOV.U32 R11, RZ, RZ, R15 ;  /* 0x000000ffff0b7224 */ /* 0x000fe200078e000f */
[----:B------:R-:W-:Y:S01]  /*4b20*/  UMOV UR41, UR39 ;  /* 0x0000002700297c82 */ /* 0x000fe20008000000 */
[----:B------:R-:W-:Y:S01]  /*4b30*/  IMAD.MOV.U32 R10, RZ, RZ, R13 ;  /* 0x000000ffff0a7224 */ /* 0x000fe200078e000d */
[----:B------:R-:W-:Y:S01]  /*4b40*/  UMOV UR4, UR38 ;  /* 0x0000002600047c82 */ /* 0x000fe20008000000 */
[----:B------:R-:W-:Y:S01]  /*4b50*/  IMAD.MOV.U32 R2, RZ, RZ, 0x3f800000 ;  /* 0x3f800000ff027424 */ /* 0x000fe200078e00ff */
[----:B------:R-:W-:Y:S01]  /*4b60*/  ULDC UR43, c[0x0][0x9e4] ;  /* 0x00027900002b7ab9 */ /* 0x000fe20000000800 */
[----:B------:R-:W-:Y:S01]  /*4b70*/  IMAD.MOV.U32 R87, RZ, RZ, RZ ;  /* 0x000000ffff577224 */ /* 0x000fe200078e00ff */
[----:B------:R-:W-:Y:S01]  /*4b80*/  ULDC UR50, c[0x0][0x9dc] ;  /* 0x0002770000327ab9 */ /* 0x000fe20000000800 */
[----:B------:R-:W-:Y:S01]  /*4b90*/  ULDC UR5, c[0x0][0x9d8] ;  /* 0x0002760000057ab9 */ /* 0x000fe20000000800 */
[----:B------:R-:W-:-:S05]  /*4ba0*/  ULDC UR51, c[0x0][0x9e0] ;  /* 0x0002780000337ab9 */ /* 0x000fca0000000800 */
.L_x_1007:
[----:B------:R-:W-:-:S04]  /*4bb0*/  UISETP.NE.AND UP0, UPT, UR4, 0x1, UPT ;  /* 0x000000010400788c */ /* 0x000fc8000bf05270 */
[----:B------:R-:W-:-:S04]  /*4bc0*/  USEL UR39, URZ, 0x1, UP0 ;  /* 0x000000013f277887 */ /* 0x000fc80008000000 */
[----:B------:R-:W-:Y:S01]  /*4bd0*/  ULOP3.LUT UR39, UR41, UR39, URZ, 0x3c, !UPT ;  /* 0x0000002729277292 */ /* 0x000fe2000f8e3c3f */
[----:B------:R-:W-:Y:S11]  /*4be0*/  @!P0 BRA `(.L_x_989) ;  /* 0x0000000000048947 */ /* 0x000ff60003800000 */
[----:B------:R-:W-:Y:S01]  /*4bf0*/  BPT.TRAP 0x1 ;  /* 0x000000040000795c */ /* 0x000fe20000300000 */
.L_x_989:
[----:B------:R-:W-:Y:S01]  /*4c00*/  UIADD3 UR38, UR4, 0x1, URZ ;  /* 0x0000000104267890 */ /* 0x000fe2000fffe03f */
[----:B------:R-:W-:-:S03]  /*4c10*/  IMAD.U32 R13, RZ, RZ, UR39 ;  /* 0x00000027ff0d7e24 */ /* 0x000fc6000f8e00ff */
[----:B------:R-:W-:Y:S02]  /*4c20*/  UISETP.NE.AND UP0, UPT, UR38, 0x2, UPT ;  /* 0x000000022600788c */ /* 0x000fe4000bf05270 */
[----:B------:R-:W-:Y:S02]  /*4c30*/  SHF.L.U32 R13, R13, 0x1f, RZ ;  /* 0x0000001f0d0d7819 */ /* 0x000fe400000006ff */
[----:B------:R-:W-:-:S04]  /*4c40*/  USEL UR38, UR38, URZ, UP0 ;  /* 0x0000003f26267287 */ /* 0x000fc80008000000 */
[----:B------:R-:W-:-:S09]  /*4c50*/  ULEA UR7, UR38, UR40, 0x3 ;  /* 0x0000002826077291 */ /* 0x000fd2000f8e183f */
[----:B------:R0:W1:Y:S01]  /*4c60*/  SYNCS.PHASECHK.TRANS64.TRYWAIT P1, [UR7+0x2a830], R13 ;  /* 0x02a8300dff0075a7 */ /* 0x0000620008020147 */
[----:B------:R-:W-:Y:S05]  /*4c70*/  @!P0 BRA `(.L_x_990) ;  /* 0x0000000000048947 */ /* 0x000fea0003800000 */
[----:B------:R-:W-:Y:S01]  /*4c80*/  BPT.TRAP 0x1 ;  /* 0x000000040000795c */ /* 0x000fe20000300000 */
.L_x_990:
[----:B-1----:R-:W-:Y:S05]  /*4c90*/  @P1 BRA `(.L_x_991) ;  /* 0x0000000000081947 */ /* 0x002fea0003800000 */
[----:B------:R-:W1:Y:S02]  /*4ca0*/  SYNCS.PHASECHK.TRANS64.TRYWAIT P1, [UR7+0x2a830], R13 ;  /* 0x02a8300dff0075a7 */ /* 0x000e640008020147 */
[----:B-1----:R-:W-:Y:S05]  /*4cb0*/  @!P1 BRA `(.L_x_992) ;  /* 0x000000f800709947 */ /* 0x002fea0003800000 */
.L_x_991:
        /* <DEDUP_REMOVED lines=137> */
.L_x_993:
[----:B------:R-:W-:Y:S01]  /*5550*/  ULEA UR6, UR4, UR40, 0x3 ;  /* 0x0000002804067291 */ /* 0x000fe2000f8e183f */
[----:B------:R-:W-:-:S05]  /*5560*/  IMAD.U32 R0, RZ, RZ, UR41 ;  /* 0x00000029ff007e24 */ /* 0x000fca000f8e00ff */
[----:B------:R-:W-:-:S04]  /*5570*/  SHF.L.U32 R0, R0, 0x1f, RZ ;  /* 0x0000001f00007819 */ /* 0x000fc800000006ff */
[----:B------:R2:W3:Y:S01]  /*5580*/  SYNCS.PHASECHK.TRANS64.TRYWAIT P1, [UR6+0x2a850], R0 ;  /* 0x02a85000ff0075a7 */ /* 0x0004e20008020146 */
[----:B------:R-:W-:Y:S05]  /*5590*/  @!P0 BRA `(.L_x_994) ;  /* 0x0000000000048947 */ /* 0x000fea0003800000 */
[----:B------:R-:W-:Y:S01]  /*55a0*/  BPT.TRAP 0x1 ;  /* 0x000000040000795c */ /* 0x000fe20000300000 */
.L_x_994:
[----:B---3--:R-:W-:Y:S05]  /*55b0*/  @P1 BRA `(.L_x_995) ;  /* 0x0000000000081947 */ /* 0x008fea0003800000 */
[----:B------:R-:W3:Y:S02]  /*55c0*/  SYNCS.PHASECHK.TRANS64.TRYWAIT P1, [UR6+0x2a850], R0 ;  /* 0x02a85000ff0075a7 */ /* 0x000ee40008020146 */
[----:B---3--:R-:W-:Y:S05]  /*55d0*/  @!P1 BRA `(.L_x_996) ;  /* 0x000000f000409947 */ /* 0x008fea0003800000 */
.L_x_995:
        /* <DEDUP_REMOVED lines=37> */
.L_x_997:
[----:B------:R-:W-:Y:S01]  /*5830*/  ISETP.NE.AND P2, PT, R168, 0x1, PT ;  /* 0x00000001a800780c */ /* 0x000fe20003f45270 */
[----:B------:R-:W-:Y:S01]  /*5840*/  FMUL.FTZ R153, R105, UR5 ;  /* 0x0000000569997c20 */ /* 0x000fe20008410000 */
[----:B------:R-:W-:Y:S01]  /*5850*/  FMUL.FTZ R136, R93, UR5 ;  /* 0x000000055d887c20 */ /* 0x000fe20008410000 */
[----:B------:R-:W-:Y:S01]  /*5860*/  FMUL.FTZ R93, R106, UR5 ;  /* 0x000000056a5d7c20 */ /* 0x000fe20008410000 */
[----:B01----:R-:W-:Y:S01]  /*5870*/  FMUL.FTZ R13, R88, UR5 ;  /* 0x00000005580d7c20 */ /* 0x003fe20008410000 */
[----:B------:R-:W-:Y:S01]  /*5880*/  FMUL.FTZ R88, R95, UR5 ;  /* 0x000000055f587c20 */ /* 0x000fe20008410000 */
[----:B------:R-:W-:Y:S01]  /*5890*/  FMUL.FTZ R95, R110, UR5 ;  /* 0x000000056e5f7c20 */ /* 0x000fe20008410000 */
[----:B------:R-:W-:Y:S01]  /*58a0*/  FMUL.FTZ R110, R112, UR5 ;  /* 0x00000005706e7c20 */ /* 0x000fe20008410000 */
[----:B------:R-:W-:Y:S01]  /*58b0*/  FMUL.FTZ R112, R116, UR5 ;  /* 0x0000000574707c20 */ /* 0x000fe20008410000 */
[----:B------:R-:W-:Y:S01]  /*58c0*/  IMAD.IADD R116, R22, 0x1, R17 ;  /* 0x0000000116747824 */ /* 0x000fe200078e0211 */
[----:B------:R-:W0:Y:S01]  /*58d0*/  LDC R21, c[0x0][0x288] ;  /* 0x0000a200ff157b82 */ /* 0x000e220000000800 */
[----:B------:R-:W-:Y:S01]  /*58e0*/  FMUL.FTZ R137, R96, UR5 ;  /* 0x0000000560897c20 */ /* 0x000fe20008410000 */
[----:B------:R-:W-:Y:S01]  /*58f0*/  FMUL.FTZ R96, R111, UR5 ;  /* 0x000000056f607c20 */ /* 0x000fe20008410000 */
[----:B------:R-:W-:Y:S01]  /*5900*/  FMUL.FTZ R111, R113, UR5 ;  /* 0x00000005716f7c20 */ /* 0x000fe20008410000 */
[----:B------:R-:W-:Y:S01]  /*5910*/  FMUL.FTZ R113, R117, UR5 ;  /* 0x0000000575717c20 */ /* 0x000fe20008410000 */
[----:B------:R-:W-:Y:S01]  /*5920*/  FMUL.FTZ R14, R89, UR5 ;  /* 0x00000005590e7c20 */ /* 0x000fe20008410000 */
[----:B--2---:R-:W-:Y:S01]  /*5930*/  FMUL.FTZ R0, R90, UR5 ;  /* 0x000000055a007c20 */ /* 0x004fe20008410000 */
[----:B------:R-:W-:Y:S01]  /*5940*/  FMUL.FTZ R2, R91, UR5 ;  /* 0x000000055b027c20 */ /* 0x000fe20008410000 */
[----:B------:R-:W1:Y:S01]  /*5950*/  @P2 LDC R105, c[0x0][0x44c] ;  /* 0x00011300ff692b82 */ /* 0x000e620000000800 */
[----:B------:R-:W-:Y:S01]  /*5960*/  FMUL.FTZ R15, R92, UR5 ;  /* 0x000000055c0f7c20 */ /* 0x000fe20008410000 */
[----:B------:R-:W-:Y:S01]  /*5970*/  FMUL.FTZ R20, R94, UR5 ;  /* 0x000000055e147c20 */ /* 0x000fe20008410000 */
[----:B------:R-:W-:Y:S01]  /*5980*/  FMUL.FTZ R138, R97, UR5 ;  /* 0x00000005618a7c20 */ /* 0x000fe20008410000 */
[----:B------:R-:W-:Y:S01]  /*5990*/  FMUL.FTZ R89, R98, UR5 ;  /* 0x0000000562597c20 */ /* 0x000fe20008410000 */
[----:B------:R-:W-:Y:S01]  /*59a0*/  FMUL.FTZ R90, R99, UR5 ;  /* 0x00000005635a7c20 */ /* 0x000fe20008410000 */
[----:B------:R-:W-:Y:S01]  /*59b0*/  FMUL.FTZ R139, R100, UR5 ;  /* 0x00000005648b7c20 */ /* 0x000fe20008410000 */
[----:B------:R-:W-:Y:S01]  /*59c0*/  FMUL.FTZ R91, R102, UR5 ;  /* 0x00000005665b7c20 */ /* 0x000fe20008410000 */
[----:B------:R-:W2:Y:S01]  /*59d0*/  @P2 LDC R106, c[0x0][0x450] ;  /* 0x00011400ff6a2b82 */ /* 0x000ea20000000800 */
        /* <DEDUP_REMOVED lines=15> */
[----:B-1----:R-:W-:-:S04]  /*5ad0*/  @P2 IMAD.HI.U32 R105, R116, R105, RZ ;  /* 0x0000006974692227 */ /* 0x002fc800078e00ff */
[----:B------:R-:W-:Y:S01]  /*5ae0*/  FMUL.FTZ R177, R126, UR5 ;  /* 0x000000057eb17c20 */ /* 0x000fe20008410000 */
[----:B------:R-:W-:Y:S01]  /*5af0*/  FMUL.FTZ R181, R127, UR5 ;  /* 0x000000057fb57c20 */ /* 0x000fe20008410000 */
[----:B------:R-:W-:Y:S01]  /*5b00*/  FMUL.FTZ R128, R128, UR5 ;  /* 0x0000000580807c20 */ /* 0x000fe20008410000 */
[----:B------:R-:W-:Y:S01]  /*5b10*/  FMUL.FTZ R183, R130, UR5 ;  /* 0x0000000582b77c20 */ /* 0x000fe20008410000 */
[----:B------:R-:W-:Y:S01]  /*5b20*/  FMUL.FTZ R103, R131, UR5 ;  /* 0x0000000583677c20 */ /* 0x000fe20008410000 */
[----:B------:R-:W-:Y:S01]  /*5b30*/  FMUL.FTZ R132, R132, UR5 ;  /* 0x0000000584847c20 */ /* 0x000fe20008410000 */
[----:B------:R-:W-:Y:S01]  /*5b40*/  FMUL.FTZ R125, R125, UR5 ;  /* 0x000000057d7d7c20 */ /* 0x000fe20008410000 */
[----:B--2---:R-:W-:Y:S01]  /*5b50*/  @P2 SHF.R.U32.HI R116, RZ, R106, R105 ;  /* 0x0000006aff742219 */ /* 0x004fe20000011669 */
[----:B------:R-:W-:Y:S01]  /*5b60*/  FMUL.FTZ R105, R134, UR5 ;  /* 0x0000000586697c20 */ /* 0x000fe20008410000 */
[----:B------:R-:W-:Y:S02]  /*5b70*/  IMAD R134, R12, -0x60, RZ ;  /* 0xffffffa00c867824 */ /* 0x000fe400078e02ff */
[----:B------:R-:W-:Y:S01]  /*5b80*/  FMUL.FTZ R106, R135, UR5 ;  /* 0x00000005876a7c20 */ /* 0x000fe20008410000 */
[----:B------:R-:W-:Y:S01]  /*5b90*/  FMUL.FTZ R129, R129, UR5 ;  /* 0x0000000581817c20 */ /* 0x000fe20008410000 */
[----:B------:R-:W1:Y:S01]  /*5ba0*/  SHFL.IDX PT, R117, R116, RZ, 0x1c1f ;  /* 0x001c1fff74757589 */ /* 0x000e6200000e0000 */
[----:B------:R-:W-:-:S02]  /*5bb0*/  VIADD R109, R134, 0x1 ;  /* 0x00000001866d7836 */ /* 0x000fc40000000000 */
[----:B------:R-:W-:Y:S01]  /*5bc0*/  FMUL.FTZ R133, R133, UR5 ;  /* 0x0000000585857c20 */ /* 0x000fe20008410000 */
[----:B------:R-:W-:Y:S01]  /*5bd0*/  UIADD3 UR7, UR7, 0x2a840, URZ ;  /* 0x0002a84007077890 */ /* 0x000fe2000fffe03f */
[----:B------:R-:W-:Y:S01]  /*5be0*/  LOP3.LUT P1, RZ, R19, 0x80000, RZ, 0xc0, !PT ;  /* 0x0008000013ff7812 */ /* 0x000fe2000782c0ff */
[----:B------:R-:W-:Y:S01]  /*5bf0*/  IMAD R109, R18, -0x2, R109 ;  /* 0xfffffffe126d7824 */ /* 0x000fe200078e026d */
[----:B------:R-:W2:Y:S01]  /*5c00*/  MUFU.TANH R13, R13 ;  /* 0x0000000d000d7308 */ /* 0x000ea20000002400 */
[----:B------:R-:W-:Y:S02]  /*5c10*/  UPRMT UR7, UR60, 0x654, UR7 ;  /* 0x000006543c077896 */ /* 0x000fe40008000007 */
[----:B------:R-:W-:Y:S01]  /*5c20*/  ULOP3.LUT UR4, URZ, UR50, URZ, 0x33, !UPT ;  /* 0x000000323f047292 */ /* 0x000fe2000f8e333f */
[C---:B0-----:R-:W-:Y:S01]  /*5c30*/  IADD3 R108, R109.reuse, -R21, R16 ;  /* 0x800000156d6c7210 */ /* 0x041fe20007ffe010 */
[----:B------:R-:W-:-:S03]  /*5c40*/  VIADD R144, R109, 0xffffffff ;  /* 0xffffffff6d907836 */ /* 0x000fc60000000000 */
[----:B------:R-:W0:Y:S01]  /*5c50*/  MUFU.TANH R14, R14 ;  /* 0x0000000e000e7308 */ /* 0x000e220000002400 */
[C---:B------:R-:W-:Y:S01]  /*5c60*/  VIADD R142, R108.reuse, UR51 ;  /* 0x000000336c8e7c36 */ /* 0x040fe20008000000 */
[----:B------:R-:W-:Y:S01]  /*5c70*/  SYNCS.ARRIVE.TRANS64.RED.A1T0 RZ, [UR7], RZ ;  /* 0x000000ffffff79a7 */ /* 0x000fe20008100407 */
[----:B------:R-:W-:-:S05]  /*5c80*/  VIADD R143, R108, UR4 ;  /* 0x000000046c8f7c36 */ /* 0x000fca0008000000 */
[----:B------:R-:W3:Y:S01]  /*5c90*/  MUFU.TANH R0, R0 ;  /* 0x0000000000007308 */ /* 0x000ee20000002400 */
[--C-:B-1----:R-:W-:Y:S02]  /*5ca0*/  IMAD.IADD R118, R142, 0x1, R117.reuse ;  /* 0x000000018e767824 */ /* 0x102fe400078e0275 */
[----:B------:R-:W-:-:S05]  /*5cb0*/  IMAD.IADD R120, R143, 0x1, R117 ;  /* 0x000000018f787824 */ /* 0x000fca00078e0275 */
[----:B------:R-:W1:Y:S08]  /*5cc0*/  MUFU.TANH R2, R2 ;  /* 0x0000000200027308 */ /* 0x000e700000002400 */
[----:B------:R-:W4:Y:S08]  /*5cd0*/  MUFU.TANH R15, R15 ;  /* 0x0000000f000f7308 */ /* 0x000f300000002400 */
        /* <DEDUP_REMOVED lines=32> */
[----:B------:R0:W0:Y:S08]  /*5ee0*/  MUFU.TANH R122, R125 ;  /* 0x0000007d007a7308 */ /* 0x0000300000002400 */
        /* <DEDUP_REMOVED lines=9> */
[----:B------:R-:W0:Y:S01]  /*5f80*/  MUFU.TANH R106, R106 ;  /* 0x0000006a006a7308 */ /* 0x000e220000002400 */
[----:B-1234-:R-:W-:Y:S05]  /*5f90*/  @!P1 BRA `(.L_x_998) ;  /* 0x0000000000549947 */ /* 0x01efea0003800000 */
[----:B------:R-:W-:Y:S01]  /*5fa0*/  IADD3 R117, R16, -R21, R117 ;  /* 0x8000001510757210 */ /* 0x000fe20007ffe075 */
[----:B------:R-:W-:Y:S03]  /*5fb0*/  BSSY B0, `(.L_x_999) ;  /* 0x0000010000007945 */ /* 0x000fe60003800000 */
[----:B------:R-:W-:-:S13]  /*5fc0*/  ISETP.GT.AND P1, PT, R117, -0x1, PT ;  /* 0xffffffff7500780c */ /* 0x000fda0003f24270 */
[----:B------:R-:W-:Y:S05]  /*5fd0*/  @P1 BRA `(.L_x_1000) ;  /* 0x0000000000201947 */ /* 0x000fea0003800000 */
[----:B------:R-:W-:Y:S01]  /*5fe0*/  IMAD.U32 R119, RZ, RZ, UR43 ;  /* 0x0000002bff777e24 */ /* 0x000fe2000f8e00ff */
[----:B------:R-:W-:-:S04]  /*5ff0*/  LOP3.LUT R117, RZ, R117, RZ, 0x33, !PT ;  /* 0x00000075ff757212 */ /* 0x000fc800078e33ff */
[----:B------:R-:W-:-:S13]  /*6000*/  ISETP.NE.AND P1, PT, R119, 0x1, PT ;  /* 0x000000017700780c */ /* 0x000fda0003f25270 */
[----:B------:R-:W1:Y:S02]  /*6010*/  @P1 LDC.64 R108, c[0x0][0x9e8] ;  /* 0x00027a00ff6c1b82 */ /* 0x000e640000000a00 */
[----:B-1----:R-:W-:-:S05]  /*6020*/  @P1 IMAD.HI.U32 R108, R117, R108, RZ ;  /* 0x0000006c756c1227 */ /* 0x002fca00078e00ff */
[----:B------:R-:W-:-:S04]  /*6030*/  @P1 SHF.R.U32.HI R117, RZ, R109, R108 ;  /* 0x0000006dff751219 */ /* 0x000fc8000001166c */
[----:B------:R-:W-:Y:S01]  /*6040*/  LOP3.LUT R117, RZ, R117, RZ, 0x33, !PT ;  /* 0x00000075ff757212 */ /* 0x000fe200078e33ff */
[----:B------:R-:W-:Y:S06]  /*6050*/  BRA `(.L_x_1001) ;  /* 0x0000000000147947 */ /* 0x000fec0003800000 */
.L_x_1000:
[----:B------:R-:W-:-:S05]  /*6060*/  IMAD.U32 R119, RZ, RZ, UR43 ;  /* 0x0000002bff777e24 */ /* 0x000fca000f8e00ff */
[----:B------:R-:W-:-:S13]  /*6070*/  ISETP.NE.AND P1, PT, R119, 0x1, PT ;  /* 0x000000017700780c */ /* 0x000fda0003f25270 */
[----:B------:R-:W1:Y:S02]  /*6080*/  @P1 LDC.64 R108, c[0x0][0x9e8] ;  /* 0x00027a00ff6c1b82 */ /* 0x000e640000000a00 */
[----:B-1----:R-:W-:-:S05]  /*6090*/  @P1 IMAD.HI.U32 R108, R117, R108, RZ ;  /* 0x0000006c756c1227 */ /* 0x002fca00078e00ff */
[----:B------:R-:W-:-:S07]  /*60a0*/  @P1 SHF.R.U32.HI R117, RZ, R109, R108 ;  /* 0x0000006dff751219 */ /* 0x000fce000001166c */
.L_x_1001:
[----:B------:R-:W-:Y:S05]  /*60b0*/  BSYNC B0 ;  /* 0x0000000000007941 */ /* 0x000fea0003800000 */
.L_x_999:
[----:B------:R-:W-:-:S05]  /*60c0*/  IMAD R117, R117, R119, R144 ;  /* 0x0000007775757224 */ /* 0x000fca00078e0290 */
[----:B------:R-:W-:Y:S02]  /*60d0*/  VIADDMNMX R118, R117, R119, R118, PT ;  /* 0x0000007775767246 */ /* 0x000fe40003800176 */
[----:B------:R-:W-:-:S07]  /*60e0*/  VIMNMX R120, R120, R117, !PT ;  /* 0x0000007578787248 */ /* 0x000fce0007fe0100 */
.L_x_998:
[C---:B------:R-:W-:Y:S02]  /*60f0*/  ISETP.GE.AND P2, PT, R134.reuse, 0x9, PT ;  /* 0x000000098600780c */ /* 0x040fe40003f46270 */
[----:B------:R-:W-:Y:S02]  /*6100*/  ISETP.GE.AND P1, PT, R134, 0x2, PT ;  /* 0x000000028600780c */ /* 0x000fe40003f26270 */
[C---:B------:R-:W-:Y:S02]  /*6110*/  ISETP.GT.AND P3, PT, R120.reuse, 0x8, !P2 ;  /* 0x000000087800780c */ /* 0x040fe40005764270 */
[----:B------:R-:W-:Y:S02]  /*6120*/  ISETP.GT.AND P4, PT, R120, 0x1, !P1 ;  /* 0x000000017800780c */ /* 0x000fe40004f84270 */
[----:B------:R-:W-:Y:S02]  /*6130*/  ISETP.LT.OR P3, PT, R118, 0x9, P3 ;  /* 0x000000097600780c */ /* 0x000fe40001f61670 */
[----:B------:R-:W-:-:S02]  /*6140*/  ISETP.GE.AND P5, PT, R134, 0xa, PT ;  /* 0x0000000a8600780c */ /* 0x000fc40003fa6270 */
[----:B------:R-:W-:Y:S02]  /*6150*/  FSEL R189, R15, -INF , !P3 ;  /* 0xff8000000fbd7808 */ /* 0x000fe40005800000 */
[----:B------:R-:W-:Y:S02]  /*6160*/  ISETP.LT.OR P4, PT, R118, 0x2, P4 ;  /* 0x000000027600780c */ /* 0x000fe40002781670 */
[----:B------:R-:W-:Y:S02]  /*6170*/  ISETP.GT.AND P3, PT, R120, 0x9, !P5 ;  /* 0x000000097800780c */ /* 0x000fe40006f64270 */
[----:B0-----:R-:W-:Y:S02]  /*6180*/  FSEL R191, R14, -INF , !P4 ;  /* 0xff8000000ebf7808 */ /* 0x001fe40006000000 */
        /* <DEDUP_REMOVED lines=8> */
[----:B------:R-:W-:Y:S02]  /*6210*/  ISETP.GT.AND P3, PT, R120, 0x11, !P4 ;  /* 0x000000117800780c */ /* 0x000fe40006764270 */
        /* <DEDUP_REMOVED lines=87> */
[----:B------:R-:W-:Y:S02]  /*6790*/  P2R R122, PR, RZ, 0x40 ;  /* 0x00000040ff7a7803 */ /* 0x000fe40000000000 */
[----:B------:R-:W-:-:S04]  /*67a0*/  ISETP.GT.AND P6, PT, R120, RZ, !P6 ;  /* 0x000000ff7800720c */ /* 0x000fc800077c4270 */
[----:B------:R-:W-:-:S04]  /*67b0*/  ISETP.LT.OR P6, PT, R118, 0x1, P6 ;  /* 0x000000017600780c */ /* 0x000fc800037c1670 */
[----:B------:R-:W-:Y:S02]  /*67c0*/  FSEL R193, R13, -INF , !P6 ;  /* 0xff8000000dc17808 */ /* 0x000fe40007000000 */
[----:B------:R-:W-:Y:S01]  /*67d0*/  ISETP.GE.AND P6, PT, R134, 0x5a, PT ;  /* 0x0000005a8600780c */ /* 0x000fe20003fc6270 */
[----:B------:R-:W0:Y:S03]  /*67e0*/  SHFL.IDX PT, R13, R116, 0x1, 0x1c1f ;  /* 0x003c1f00740d7f89 */ /* 0x000e2600000e0000 */
[----:B------:R-:W-:Y:S02]  /*67f0*/  P2R R114, PR, RZ, 0x40 ;  /* 0x00000040ff727803 */ /* 0x000fe40000000000 */
[----:B------:R-:W-:-:S04]  /*6800*/  ISETP.GT.AND P6, PT, R120, 0x59, !P6 ;  /* 0x000000597800780c */ /* 0x000fc800077c4270 */
[----:B------:R-:W-:-:S04]  /*6810*/  ISETP.LT.OR P6, PT, R118, 0x5a, P6 ;  /* 0x0000005a7600780c */ /* 0x000fc800037c1670 */
[----:B------:R-:W-:Y:S02]  /*6820*/  FSEL R109, R130, -INF , !P6 ;  /* 0xff800000826d7808 */ /* 0x000fe40007000000 */
[----:B------:R-:W-:Y:S01]  /*6830*/  LOP3.LUT P6, RZ, R19, 0x80000, RZ, 0xc0, !PT ;  /* 0x0008000013ff7812 */ /* 0x000fe200078cc0ff */
[--C-:B0-----:R-:W-:Y:S02]  /*6840*/  IMAD.IADD R108, R142, 0x1, R13.reuse ;  /* 0x000000018e6c7824 */ /* 0x101fe400078e020d */
[----:B------:R-:W-:-:S10]  /*6850*/  IMAD.IADD R110, R143, 0x1, R13 ;  /* 0x000000018f6e7824 */ /* 0x000fd400078e020d */
[----:B------:R-:W-:Y:S05]  /*6860*/  @!P6 BRA `(.L_x_1002) ;  /* 0x000000000054e947 */ /* 0x000fea0003800000 */
[----:B------:R-:W-:Y:S01]  /*6870*/  IADD3 R13, R16, -R21, R13 ;  /* 0x80000015100d7210 */ /* 0x000fe20007ffe00d */
[----:B------:R-:W-:Y:S03]  /*6880*/  BSSY B0, `(.L_x_1003) ;  /* 0x0000010000007945 */ /* 0x000fe60003800000 */
[----:B------:R-:W-:-:S13]  /*6890*/  ISETP.GT.AND P6, PT, R13, -0x1, PT ;  /* 0xffffffff0d00780c */ /* 0x000fda0003fc4270 */
[----:B------:R-:W-:Y:S05]  /*68a0*/  @P6 BRA `(.L_x_1004) ;  /* 0x0000000000206947 */ /* 0x000fea0003800000 */
[----:B------:R-:W-:Y:S01]  /*68b0*/  IMAD.U32 R112, RZ, RZ, UR43 ;  /* 0x0000002bff707e24 */ /* 0x000fe2000f8e00ff */
[----:B------:R-:W-:-:S04]  /*68c0*/  LOP3.LUT R13, RZ, R13, RZ, 0x33, !PT ;  /* 0x0000000dff0d7212 */ /* 0x000fc800078e33ff */
[----:B------:R-:W-:-:S13]  /*68d0*/  ISETP.NE.AND P6, PT, R112, 0x1, PT ;  /* 0x000000017000780c */ /* 0x000fda0003fc5270 */
[----:B------:R-:W0:Y:S02]  /*68e0*/  @P6 LDC.64 R14, c[0x0][0x9e8] ;  /* 0x00027a00ff0e6b82 */ /* 0x000e240000000a00 */
[----:B0-----:R-:W-:-:S05]  /*68f0*/  @P6 IMAD.HI.U32 R14, R13, R14, RZ ;  /* 0x0000000e0d0e6227 */ /* 0x001fca00078e00ff */
[----:B------:R-:W-:-:S04]  /*6900*/  @P6 SHF.R.U32.HI R13, RZ, R15, R14 ;  /* 0x0000000fff0d6219 */ /* 0x000fc8000001160e */
[----:B------:R-:W-:Y:S01]  /*6910*/  LOP3.LUT R13, RZ, R13, RZ, 0x33, !PT ;  /* 0x0000000dff0d7212 */ /* 0x000fe200078e33ff */
[----:B------:R-:W-:Y:S06]  /*6920*/  BRA `(.L_x_1005) ;  /* 0x0000000000147947 */ /* 0x000fec0003800000 */
.L_x_1004:
[----:B------:R-:W-:-:S05]  /*6930*/  IMAD.U32 R112, RZ, RZ, UR43 ;  /* 0x0000002bff707e24 */ /* 0x000fca000f8e00ff */
[----:B------:R-:W-:-:S13]  /*6940*/  ISETP.NE.AND P6, PT, R112, 0x1, PT ;  /* 0x000000017000780c */ /* 0x000fda0003fc5270 */
[----:B------:R-:W0:Y:S02]  /*6950*/  @P6 LDC.64 R14, c[0x0][0x9e8] ;  /* 0x00027a00ff0e6b82 */ /* 0x000e240000000a00 */
[----:B0-----:R-:W-:-:S05]  /*6960*/  @P6 IMAD.HI.U32 R14, R13, R14, RZ ;  /* 0x0000000e0d0e6227 */ /* 0x001fca00078e00ff */
[----:B------:R-:W-:-:S07]  /*6970*/  @P6 SHF.R.U32.HI R13, RZ, R15, R14 ;  /* 0x0000000fff0d6219 */ /* 0x000fce000001160e */
.L_x_1005:
[----:B------:R-:W-:Y:S05]  /*6980*/  BSYNC B0 ;  /* 0x0000000000007941 */ /* 0x000fea0003800000 */
.L_x_1003:
[----:B------:R-:W-:-:S05]  /*6990*/  IMAD R13, R13, R112, R144 ;  /* 0x000000700d0d7224 */ /* 0x000fca00078e0290 */
[----:B------:R-:W-:Y:S02]  /*69a0*/  VIADDMNMX R108, R13, R112, R108, PT ;  /* 0x000000700d6c7246 */ /* 0x000fe4000380016c */
[----:B------:R-:W-:-:S07]  /*69b0*/  VIMNMX R110, R110, R13, !PT ;  /* 0x0000000d6e6e7248 */ /* 0x000fce0007fe0100 */
.L_x_1002:
[----:B------:R-:W-:Y:S01]  /*69c0*/  ISETP.GT.AND P1, PT, R110, 0x1, !P1 ;  /* 0x000000016e00780c */ /* 0x000fe20004f24270 */
[----:B------:R-:W0:Y:S01]  /*69d0*/  LDC R14, c[0x0][0x988] ;  /* 0x00026200ff0e7b82 */ /* 0x000e220000000800 */
[----:B------:R-:W-:Y:S02]  /*69e0*/  ISETP.NE.AND P6, PT, R137, RZ, PT ;  /* 0x000000ff8900720c */ /* 0x000fe40003fc5270 */
[----:B------:R-:W-:Y:S02]  /*69f0*/  ISETP.LT.OR P1, PT, R108, 0x2, P1 ;  /* 0x000000026c00780c */ /* 0x000fe40000f21670 */
[----:B------:R-:W-:Y:S02]  /*6a00*/  ISETP.GT.AND P2, PT, R110, 0x8, !P2 ;  /* 0x000000086e00780c */ /* 0x000fe40005744270 */
[----:B------:R-:W-:Y:S02]  /*6a10*/  FSEL R137, R2, -INF , !P1 ;  /* 0xff80000002897808 */ /* 0x000fe40004800000 */
[----:B------:R-:W-:-:S02]  /*6a20*/  ISETP.NE.AND P1, PT, R145, RZ, PT ;  /* 0x000000ff9100720c */ /* 0x000fc40003f25270 */
[----:B------:R-:W-:Y:S02]  /*6a30*/  ISETP.LT.OR P2, PT, R108, 0x9, P2 ;  /* 0x000000096c00780c */ /* 0x000fe40001741670 */
[----:B------:R-:W-:Y:S02]  /*6a40*/  ISETP.GT.AND P1, PT, R110, 0x9, !P1 ;  /* 0x000000096e00780c */ /* 0x000fe40004f24270 */
[----:B------:R-:W-:Y:S02]  /*6a50*/  FSEL R139, R20, -INF , !P2 ;  /* 0xff800000148b7808 */ /* 0x000fe40005000000 */
[----:B------:R-:W-:Y:S02]  /*6a60*/  ISETP.LT.OR P1, PT, R108, 0xa, P1 ;  /* 0x0000000a6c00780c */ /* 0x000fe40000f21670 */
[----:B------:R-:W-:Y:S02]  /*6a70*/  ISETP.NE.AND P2, PT, R147, RZ, PT ;  /* 0x000000ff9300720c */ /* 0x000fe40003f45270 */
        /* <DEDUP_REMOVED lines=13> */
[----:B------:R-:W-:Y:S02]  /*6b50*/  FMNMX.FTZ R2, R179, R2, !PT ;  /* 0x00000002b3027209 */ /* 0x000fe40007810000 */
        /* <DEDUP_REMOVED lines=46> */
[----:B------:R-:W-:Y:S01]  /*6e40*/  ISETP.NE.AND P1, PT, R154, RZ, PT ;  /* 0x000000ff9a00720c */ /* 0x000fe20003f25270 */
[----:B------:R-:W1:Y:S01]  /*6e50*/  SHFL.BFLY PT, R2, R15, 0x2, 0x1f ;  /* 0x0c401f000f027f89 */ /* 0x000e6200000e0000 */
[----:B------:R-:W-:-:S02]  /*6e60*/  ISETP.NE.AND P6, PT, R124, RZ, PT ;  /* 0x000000ff7c00720c */ /* 0x000fc40003fc5270 */
[C---:B------:R-:W-:Y:S02]  /*6e70*/  ISETP.GT.AND P1, PT, R110.reuse, 0x31, !P1 ;  /* 0x000000316e00780c */ /* 0x040fe40004f24270 */
[----:B------:R-:W-:Y:S02]  /*6e80*/  ISETP.GT.AND P3, PT, R110, 0x50, !P3 ;  /* 0x000000506e00780c */ /* 0x000fe40005f64270 */
[C---:B------:R-:W-:Y:S02]  /*6e90*/  ISETP.LT.OR P1, PT, R108.reuse, 0x32, P1 ;  /* 0x000000326c00780c */ /* 0x040fe40000f21670 */
[----:B------:R-:W-:Y:S02]  /*6ea0*/  ISETP.LT.OR P3, PT, R108, 0x51, P3 ;  /* 0x000000516c00780c */ /* 0x000fe40001f61670 */
[----:B------:R-:W-:Y:S02]  /*6eb0*/  FSEL R91, R98, -INF , !P1 ;  /* 0xff800000625b7808 */ /* 0x000fe40004800000 */
[----:B------:R-:W-:-:S02]  /*6ec0*/  ISETP.NE.AND P1, PT, R156, RZ, PT ;  /* 0x000000ff9c00720c */ /* 0x000fc40003f25270 */
[C---:B------:R-:W-:Y:S02]  /*6ed0*/  ISETP.GT.AND P4, PT, R110.reuse, 0x51, !P4 ;  /* 0x000000516e00780c */ /* 0x040fe40006784270 */
[----:B------:R-:W-:Y:S02]  /*6ee0*/  ISETP.GT.AND P1, PT, R110, 0x38, !P1 ;  /* 0x000000386e00780c */ /* 0x000fe40004f24270 */
[----:B------:R-:W-:Y:S02]  /*6ef0*/  FSEL R183, R183, -INF , !P3 ;  /* 0xff800000b7b77808 */ /* 0x000fe40005800000 */
[----:B------:R-:W-:Y:S02]  /*6f00*/  ISETP.LT.OR P1, PT, R108, 0x39, P1 ;  /* 0x000000396c00780c */ /* 0x000fe40000f21670 */
[----:B------:R-:W-:Y:S02]  /*6f10*/  ISETP.GT.AND P5, PT, R110, 0x58, !P5 ;  /* 0x000000586e00780c */ /* 0x000fe40006fa4270 */
[----:B------:R-:W-:-:S02]  /*6f20*/  FSEL R99, R99, -INF , !P1 ;  /* 0xff80000063637808 */ /* 0x000fc40004800000 */
[----:B------:R-:W-:Y:S02]  /*6f30*/  ISETP.NE.AND P1, PT, R157, RZ, PT ;  /* 0x000000ff9d00720c */ /* 0x000fe40003f25270 */
[----:B-1----:R-:W-:Y:S02]  /*6f40*/  FMNMX.FTZ R88, R15, R2, !PT ;  /* 0x000000020f587209 */ /* 0x002fe40007810000 */
[----:B------:R-:W-:Y:S02]  /*6f50*/  ISETP.GT.AND P1, PT, R110, 0x39, !P1 ;  /* 0x000000396e00780c */ /* 0x000fe40004f24270 */
[C---:B------:R-:W-:Y:S01]  /*6f60*/  ISETP.LT.OR P4, PT, R108.reuse, 0x52, P4 ;  /* 0x000000526c00780c */ /* 0x040fe20002781670 */
[----:B------:R-:W1:Y:S01]  /*6f70*/  SHFL.BFLY PT, R13, R88, 0x1, 0x1f ;  /* 0x0c201f00580d7f89 */ /* 0x000e6200000e0000 */
[C---:B------:R-:W-:Y:S02]  /*6f80*/  ISETP.LT.OR P1, PT, R108.reuse, 0x3a, P1 ;  /* 0x0000003a6c00780c */ /* 0x040fe40000f21670 */
[----:B------:R-:W-:-:S02]  /*6f90*/  ISETP.LT.OR P5, PT, R108, 0x59, P5 ;  /* 0x000000596c00780c */ /* 0x000fc40002fa1670 */
[----:B------:R-:W-:Y:S02]  /*6fa0*/  FSEL R157, R100, -INF , !P1 ;  /* 0xff800000649d7808 */ /* 0x000fe40004800000 */
[----:B------:R-:W-:-:S04]  /*6fb0*/  ISETP.NE.AND P1, PT, R158, RZ, PT ;  /* 0x000000ff9e00720c */ /* 0x000fc80003f25270 */
[----:B------:R-:W-:-:S04]  /*6fc0*/  ISETP.GT.AND P1, PT, R110, 0x40, !P1 ;  /* 0x000000406e00780c */ /* 0x000fc80004f24270 */
[----:B------:R-:W-:-:S04]  /*6fd0*/  ISETP.LT.OR P1, PT, R108, 0x41, P1 ;  /* 0x000000416c00780c */ /* 0x000fc80000f21670 */
[----:B------:R-:W-:Y:S02]  /*6fe0*/  FSEL R159, R102, -INF , !P1 ;  /* 0xff800000669f7808 */ /* 0x000fe40004800000 */
[----:B------:R-:W-:Y:S02]  /*6ff0*/  ISETP.NE.AND P1, PT, R175, RZ, PT ;  /* 0x000000ffaf00720c */ /* 0x000fe40003f25270 */
[----:B-1----:R-:W-:Y:S02]  /*7000*/  FMNMX.FTZ R13, R88, R13, !PT ;  /* 0x0000000d580d7209 */ /* 0x002fe40007810000 */
[----:B------:R-:W-:-:S04]  /*7010*/  ISETP.GT.AND P1, PT, R110, 0x41, !P1 ;  /* 0x000000416e00780c */ /* 0x000fc80004f24270 */
[----:B------:R-:W-:-:S04]  /*7020*/  ISETP.LT.OR P1, PT, R108, 0x42, P1 ;  /* 0x000000426c00780c */ /* 0x000fc80000f21670 */
[----:B------:R-:W-:Y:S02]  /*7030*/  FSEL R175, R104, -INF , !P1 ;  /* 0xff80000068af7808 */ /* 0x000fe40004800000 */
[----:B------:R-:W-:-:S04]  /*7040*/  ISETP.GT.AND P1, PT, R110, 0x48, !P2 ;  /* 0x000000486e00780c */ /* 0x000fc80005724270 */
[----:B------:R-:W-:-:S04]  /*7050*/  ISETP.LT.OR P1, PT, R108, 0x49, P1 ;  /* 0x000000496c00780c */ /* 0x000fc80000f21670 */
[----:B------:R-:W-:Y:S02]  /*7060*/  FSEL R177, R177, -INF , !P1 ;  /* 0xff800000b1b17808 */ /* 0x000fe40004800000 */
[----:B------:R-:W-:Y:S02]  /*7070*/  ISETP.GT.AND P1, PT, R110, 0x49, !P6 ;  /* 0x000000496e00780c */ /* 0x000fe40007724270 */
[----:B------:R-:W-:Y:S02]  /*7080*/  ISETP.NE.AND P6, PT, R122, RZ, PT ;  /* 0x000000ff7a00720c */ /* 0x000fe40003fc5270 */
[----:B------:R-:W-:-:S04]  /*7090*/  ISETP.LT.OR P1, PT, R108, 0x4a, P1 ;  /* 0x0000004a6c00780c */ /* 0x000fc80000f21670 */
[----:B------:R-:W-:Y:S02]  /*70a0*/  FSEL R181, R181, -INF , !P1 ;  /* 0xff800000b5b57808 */ /* 0x000fe40004800000 */
[----:B------:R-:W-:Y:S02]  /*70b0*/  ISETP.GT.AND P1, PT, R110, RZ, !P6 ;  /* 0x000000ff6e00720c */ /* 0x000fe40007724270 */
[----:B------:R-:W-:Y:S02]  /*70c0*/  ISETP.NE.AND P6, PT, R114, RZ, PT ;  /* 0x000000ff7200720c */ /* 0x000fe40003fc5270 */
[----:B------:R-:W-:Y:S02]  /*70d0*/  ISETP.LT.OR P1, PT, R108, 0x1, P1 ;  /* 0x000000016c00780c */ /* 0x000fe40000f21670 */
[----:B------:R-:W-:Y:S02]  /*70e0*/  ISETP.GT.AND P2, PT, R110, 0x59, !P6 ;  /* 0x000000596e00780c */ /* 0x000fe40007744270 */
[----:B------:R-:W-:Y:S01]  /*70f0*/  FSEL R2, R0, -INF , !P1 ;  /* 0xff80000000027808 */ /* 0x000fe20004800000 */
[C---:B0-----:R-:W-:Y:S01]  /*7100*/  FMUL.FTZ R0, R13.reuse, R14 ;  /* 0x0000000e0d007220 */ /* 0x041fe20000410000 */
[----:B------:R-:W-:-:S02]  /*7110*/  FSETP.NEU.FTZ.AND P1, PT, R13, -INF , PT ;  /* 0xff8000000d00780b */ /* 0x000fc40003f3d000 */
[----:B------:R-:W-:Y:S02]  /*7120*/  FMNMX.FTZ R20, R2, R11, !PT ;  /* 0x0000000b02147209 */ /* 0x000fe40007810000 */
[----:B------:R-:W-:Y:S02]  /*7130*/  FSEL R0, R0, RZ, P1 ;  /* 0x000000ff00007208 */ /* 0x000fe40000800000 */
[----:B------:R-:W-:Y:S02]  /*7140*/  FMNMX.FTZ R20, R137, R20, !PT ;  /* 0x0000001489147209 */ /* 0x000fe40007810000 */
[----:B------:R-:W-:Y:S01]  /*7150*/  ISETP.LT.OR P2, PT, R108, 0x5a, P2 ;  /* 0x0000005a6c00780c */ /* 0x000fe20001741670 */
[--C-:B------:R-:W-:Y:S01]  /*7160*/  FFMA.FTZ R148, R135, R14, -R0.reuse ;  /* 0x0000000e87947223 */ /* 0x100fe20000010800 */
[----:B------:R-:W-:Y:S01]  /*7170*/  FMNMX.FTZ R20, R139, R20, !PT ;  /* 0x000000148b147209 */ /* 0x000fe20007810000 */
[-CC-:B------:R-:W-:Y:S01]  /*7180*/  FFMA.FTZ R15, R153, R14.reuse, -R0.reuse ;  /* 0x0000000e990f7223 */ /* 0x180fe20000010800 */
[----:B------:R-:W-:Y:S01]  /*7190*/  FSEL R135, R103, -INF , !P4 ;  /* 0xff80000067877808 */ /* 0x000fe20006000000 */
[--C-:B------:R-:W-:Y:S01]  /*71a0*/  FFMA.FTZ R150, R131, R14, -R0.reuse ;  /* 0x0000000e83967223 */ /* 0x100fe20000010800 */
[----:B------:R-:W-:Y:S01]  /*71b0*/  FMNMX.FTZ R20, R141, R20, !PT ;  /* 0x000000148d147209 */ /* 0x000fe20007810000 */
[----:B------:R0:W-:Y:S01]  /*71c0*/  MUFU.EX2 R103, R15 ;  /* 0x0000000f00677308 */ /* 0x0001e20000000800 */
[----:B------:R-:W-:Y:S01]  /*71d0*/  FSEL R153, R105, -INF , !P5 ;  /* 0xff80000069997808 */ /* 0x000fe20006800000 */
[--C-:B------:R-:W-:Y:S01]  /*71e0*/  FFMA.FTZ R136, R111, R14, -R0.reuse ;  /* 0x0000000e6f887223 */ /* 0x100fe20000010800 */
[----:B------:R-:W-:Y:S01]  /*71f0*/  FMNMX.FTZ R20, R143, R20, !PT ;  /* 0x000000148f147209 */ /* 0x000fe20007810000 */
[-CC-:B------:R-:W-:Y:S01]  /*7200*/  FFMA.FTZ R138, R101, R14.reuse, -R0.reuse ;  /* 0x0000000e658a7223 */ /* 0x180fe20000010800 */
[----:B------:R-:W-:Y:S01]  /*7210*/  FSEL R131, R106, -INF , !P2 ;  /* 0xff8000006a837808 */ /* 0x000fe20005000000 */
[--C-:B------:R-:W-:Y:S01]  /*7220*/  FFMA.FTZ R101, R109, R14, -R0.reuse ;  /* 0x0000000e6d657223 */ /* 0x100fe20000010800 */
[----:B------:R-:W-:Y:S01]  /*7230*/  FMNMX.FTZ R20, R145, R20, !PT ;  /* 0x0000001491147209 */ /* 0x000fe20007810000 */
[-CC-:B------:R-:W-:Y:S01]  /*7240*/  FFMA.FTZ R144, R117, R14.reuse, -R0.reuse ;  /* 0x0000000e75907223 */ /* 0x180fe20000010800 */
[----:B------:R-:W-:Y:S01]  /*7250*/  FSEL R111, R13, RZ, P1 ;  /* 0x000000ff0d6f7208 */ /* 0x000fe20000800000 */
[--C-:B------:R-:W-:Y:S01]  /*7260*/  FFMA.FTZ R117, R119, R14, -R0.reuse ;  /* 0x0000000e77757223 */ /* 0x100fe20000010800 */
[----:B------:R-:W-:Y:S01]  /*7270*/  FMNMX.FTZ R20, R147, R20, !PT ;  /* 0x0000001493147209 */ /* 0x000fe20007810000 */
[-CC-:B------:R-:W-:Y:S01]  /*7280*/  FFMA.FTZ R146, R121, R14.reuse, -R0.reuse ;  /* 0x0000000e79927223 */ /* 0x180fe20000010800 */
[----:B------:R-:W-:Y:S01]  /*7290*/  FFMA.FTZ R193, R193, R14, -R0 ;  /* 0x0000000ec1c17223 */ /* 0x000fe20000010800 */
[----:B------:R-:W-:Y:S01]  /*72a0*/  FADD.FTZ R111, -R111, R10 ;  /* 0x0000000a6f6f7221 */ /* 0x000fe20000010100 */
[----:B------:R-:W-:Y:S01]  /*72b0*/  FMNMX.FTZ R20, R149, R20, !PT ;  /* 0x0000001495147209 */ /* 0x000fe20007810000 */
[-CC-:B------:R-:W-:Y:S01]  /*72c0*/  FFMA.FTZ R156, R191, R14.reuse, -R0.reuse ;  /* 0x0000000ebf9c7223 */ /* 0x180fe20000010800 */
[-CC-:B------:R-:W-:Y:S01]  /*72d0*/  FFMA.FTZ R158, R189, R14.reuse, -R0.reuse ;  /* 0x0000000ebd9e7223 */ /* 0x180fe20000010800 */
[--C-:B------:R-:W-:Y:S01]  /*72e0*/  FFMA.FTZ R187, R187, R14, -R0.reuse ;  /* 0x0000000ebbbb7223 */ /* 0x100fe20000010800 */
        /* <DEDUP_REMOVED lines=14> */
[-C--:B------:R-:W-:Y:S01]  /*73d0*/  FFMA.FTZ R107, R107, R14.reuse, -R0 ;  /* 0x0000000e6b6b7223 */ /* 0x080fe20000010800 */
[----:B------:R-:W-:Y:S01]  /*73e0*/  FMUL.FTZ R0, R111, R14 ;  /* 0x0000000e6f007220 */ /* 0x000fe20000410000 */
[----:B------:R-:W-:Y:S01]  /*73f0*/  FMNMX.FTZ R20, R97, R20, !PT ;  /* 0x0000001461147209 */ /* 0x000fe20007810000 */
[----:B------:R-:W-:Y:S03]  /*7400*/  MUFU.EX2 R193, R193 ;  /* 0x000000c100c17308 */ /* 0x000fe60000000800 */
[----:B------:R-:W-:-:S04]  /*7410*/  FMNMX.FTZ R20, R91, R20, !PT ;  /* 0x000000145b147209 */ /* 0x000fc80007810000 */
[----:B------:R-:W-:Y:S01]  /*7420*/  FMNMX.FTZ R20, R99, R20, !PT ;  /* 0x0000001463147209 */ /* 0x000fe20007810000 */
[----:B------:R-:W1:Y:S03]  /*7430*/  MUFU.EX2 R0, R0 ;  /* 0x0000000000007308 */ /* 0x000e660000000800 */
[----:B------:R-:W-:-:S04]  /*7440*/  FMNMX.FTZ R20, R157, R20, !PT ;  /* 0x000000149d147209 */ /* 0x000fc80007810000 */
[----:B------:R-:W-:Y:S01]  /*7450*/  FMNMX.FTZ R20, R159, R20, !PT ;  /* 0x000000149f147209 */ /* 0x000fe20007810000 */
[----:B------:R-:W2:Y:S03]  /*7460*/  MUFU.EX2 R156, R156 ;  /* 0x0000009c009c7308 */ /* 0x000ea60000000800 */
[----:B------:R-:W-:-:S04]  /*7470*/  FMNMX.FTZ R20, R175, R20, !PT ;  /* 0x00000014af147209 */ /* 0x000fc80007810000 */
[----:B------:R-:W-:Y:S01]  /*7480*/  FMNMX.FTZ R20, R177, R20, !PT ;  /* 0x00000014b1147209 */ /* 0x000fe20007810000 */
[----:B------:R-:W3:Y:S03]  /*7490*/  MUFU.EX2 R158, R158 ;  /* 0x0000009e009e7308 */ /* 0x000ee60000000800 */
[----:B------:R-:W-:-:S04]  /*74a0*/  FMNMX.FTZ R20, R181, R20, !PT ;  /* 0x00000014b5147209 */ /* 0x000fc80007810000 */
[----:B------:R-:W-:Y:S01]  /*74b0*/  FMNMX.FTZ R20, R183, R20, !PT ;  /* 0x00000014b7147209 */ /* 0x000fe20007810000 */
[----:B------:R-:W-:Y:S03]  /*74c0*/  MUFU.EX2 R187, R187 ;  /* 0x000000bb00bb7308 */ /* 0x000fe60000000800 */
[----:B------:R-:W-:-:S04]  /*74d0*/  FMNMX.FTZ R20, R135, R20, !PT ;  /* 0x0000001487147209 */ /* 0x000fc80007810000 */
[----:B------:R-:W-:Y:S01]  /*74e0*/  FMNMX.FTZ R20, R153, R20, !PT ;  /* 0x0000001499147209 */ /* 0x000fe20007810000 */
[----:B------:R-:W-:Y:S03]  /*74f0*/  MUFU.EX2 R152, R152 ;  /* 0x0000009800987308 */ /* 0x000fe60000000800 */
[----:B------:R-:W-:-:S05]  /*7500*/  FMNMX.FTZ R20, R131, R20, !PT ;  /* 0x0000001483147209 */ /* 0x000fca0007810000 */
[----:B0-----:R-:W0:Y:S01]  /*7510*/  SHFL.BFLY PT, R15, R20, 0x2, 0x1f ;  /* 0x0c401f00140f7f89 */ /* 0x001e2200000e0000 */
[----:B------:R-:W-:Y:S08]  /*7520*/  MUFU.EX2 R179, R179 ;  /* 0x000000b300b37308 */ /* 0x000ff00000000800 */
[----:B------:R-:W-:Y:S08]  /*7530*/  MUFU.EX2 R154, R154 ;  /* 0x0000009a009a7308 */ /* 0x000ff00000000800 */
[----:B------:R-:W-:Y:S01]  /*7540*/  MUFU.EX2 R133, R133 ;  /* 0x0000008500857308 */ /* 0x000fe20000000800 */
[----:B0-----:R-:W-:-:S07]  /*7550*/  FMNMX.FTZ R15, R20, R15, !PT ;  /* 0x0000000f140f7209 */ /* 0x001fce0007810000 */
[----:B------:R-:W-:Y:S01]  /*7560*/  MUFU.EX2 R148, R148 ;  /* 0x0000009400947308 */ /* 0x000fe20000000800 */
[----:B------:R-:W0:Y:S07]  /*7570*/  SHFL.BFLY PT, R20, R15, 0x1, 0x1f ;  /* 0x0c201f000f147f89 */ /* 0x000e2e00000e0000 */
[----:B------:R-:W-:Y:S08]  /*7580*/  MUFU.EX2 R150, R150 ;  /* 0x0000009600967308 */ /* 0x000ff00000000800 */
[----:B------:R-:W-:Y:S08]  /*7590*/  MUFU.EX2 R105, R105 ;  /* 0x0000006900697308 */ /* 0x000ff00000000800 */
[----:B------:R-:W-:Y:S01]  /*75a0*/  MUFU.EX2 R144, R144 ;  /* 0x0000009000907308 */ /* 0x000fe20000000800 */
[----:B0-----:R-:W-:-:S04]  /*75b0*/  FMNMX.FTZ R15, R15, R20, !PT ;  /* 0x000000140f0f7209 */ /* 0x001fc80007810000 */
[C---:B------:R-:W-:Y:S01]  /*75c0*/  FSETP.NEU.FTZ.AND P1, PT, R15.reuse, -INF , PT ;  /* 0xff8000000f00780b */ /* 0x040fe20003f3d000 */
[----:B------:R-:W-:Y:S02]  /*75d0*/  FMUL.FTZ R92, R15, R14 ;  /* 0x0000000e0f5c7220 */ /* 0x000fe40000410000 */
[----:B------:R-:W-:Y:S03]  /*75e0*/  MUFU.EX2 R117, R117 ;  /* 0x0000007500757308 */ /* 0x000fe60000000800 */
[----:B------:R-:W-:-:S05]  /*75f0*/  FSEL R92, R92, RZ, P1 ;  /* 0x000000ff5c5c7208 */ /* 0x000fca0000800000 */
[----:B------:R-:W-:Y:S01]  /*7600*/  MUFU.EX2 R146, R146 ;  /* 0x0000009200927308 */ /* 0x000fe20000000800 */
[-CC-:B------:R-:W-:Y:S01]  /*7610*/  FFMA.FTZ R109, R2, R14.reuse, -R92.reuse ;  /* 0x0000000e026d7223 */ /* 0x180fe2000001085c */
[----:B------:R-:W-:Y:S01]  /*7620*/  FSEL R2, R15, RZ, P1 ;  /* 0x000000ff0f027208 */ /* 0x000fe20000800000 */
[-CC-:B------:R-:W-:Y:S01]  /*7630*/  FFMA.FTZ R10, R137, R14.reuse, -R92.reuse ;  /* 0x0000000e890a7223 */ /* 0x180fe2000001085c */
[-CC-:B------:R-:W-:Y:S01]  /*7640*/  FFMA.FTZ R20, R139, R14.reuse, -R92.reuse ;  /* 0x0000000e8b147223 */ /* 0x180fe2000001085c */
[-CC-:B------:R-:W-:Y:S01]  /*7650*/  FFMA.FTZ R111, R141, R14.reuse, -R92.reuse ;  /* 0x0000000e8d6f7223 */ /* 0x180fe2000001085c */
[-CC-:B------:R-:W-:Y:S01]  /*7660*/  FFMA.FTZ R88, R143, R14.reuse, -R92.reuse ;  /* 0x0000000e8f587223 */ /* 0x180fe2000001085c */
[----:B------:R-:W-:Y:S01]  /*7670*/  FADD.FTZ R11, -R2, R11 ;  /* 0x0000000b020b7221 */ /* 0x000fe20000010100 */
[----:B------:R-:W-:Y:S01]  /*7680*/  MUFU.EX2 R109, R109 ;  /* 0x0000006d006d7308 */ /* 0x000fe20000000800 */
[-CC-:B------:R-:W-:Y:S01]  /*7690*/  FFMA.FTZ R115, R145, R14.reuse, -R92.reuse ;  /* 0x0000000e91737223 */ /* 0x180fe2000001085c */
[-CC-:B------:R-:W-:Y:S01]  /*76a0*/  FFMA.FTZ R96, R89, R14.reuse, -R92.reuse ;  /* 0x0000000e59607223 */ /* 0x180fe2000001085c */
[----:B------:R-:W-:Y:S01]  /*76b0*/  FMUL.FTZ R11, R11, R14 ;  /* 0x0000000e0b0b7220 */ /* 0x000fe20000410000 */
[----:B-1----:R-:W-:Y:S01]  /*76c0*/  FFMA.FTZ R89, R0, R8, R193 ;  /* 0x0000000800597223 */ /* 0x002fe200000100c1 */
[-CC-:B------:R-:W-:Y:S01]  /*76d0*/  FFMA.FTZ R155, R147, R14.reuse, -R92.reuse ;  /* 0x0000000e939b7223 */ /* 0x180fe2000001085c */
[-CC-:B------:R-:W-:Y:S01]  /*76e0*/  FFMA.FTZ R90, R149, R14.reuse, -R92.reuse ;  /* 0x0000000e955a7223 */ /* 0x180fe2000001085c */
[-CC-:B------:R-:W-:Y:S01]  /*76f0*/  FFMA.FTZ R149, R93, R14.reuse, -R92.reuse ;  /* 0x0000000e5d957223 */ /* 0x180fe2000001085c */
[----:B------:R-:W0:Y:S01]  /*7700*/  MUFU.EX2 R2, R11 ;  /* 0x0000000b00027308 */ /* 0x000e220000000800 */
[----:B--2---:R-:W-:Y:S01]  /*7710*/  FADD.FTZ R89, R156, R89 ;  /* 0x000000599c597221 */ /* 0x004fe20000010000 */
[-CC-:B------:R-:W-:Y:S01]  /*7720*/  FFMA.FTZ R94, R151, R14.reuse, -R92.reuse ;  /* 0x0000000e975e7223 */ /* 0x180fe2000001085c */
[-CC-:B------:R-:W-:Y:S01]  /*7730*/  FFMA.FTZ R151, R95, R14.reuse, -R92.reuse ;  /* 0x0000000e5f977223 */ /* 0x180fe2000001085c */
[-CC-:B------:R-:W-:Y:S01]  /*7740*/  FFMA.FTZ R145, R97, R14.reuse, -R92.reuse ;  /* 0x0000000e61917223 */ /* 0x180fe2000001085c */
[----:B---3--:R-:W-:Y:S01]  /*7750*/  FADD.FTZ R8, R158, R89 ;  /* 0x000000599e087221 */ /* 0x008fe20000010000 */
[-CC-:B------:R-:W-:Y:S01]  /*7760*/  FFMA.FTZ R91, R91, R14.reuse, -R92.reuse ;  /* 0x0000000e5b5b7223 */ /* 0x180fe2000001085c */
[-CC-:B------:R-:W-:Y:S01]  /*7770*/  FFMA.FTZ R99, R99, R14.reuse, -R92.reuse ;  /* 0x0000000e63637223 */ /* 0x180fe2000001085c */
[----:B------:R-:W1:Y:S01]  /*7780*/  MUFU.EX2 R10, R10 ;  /* 0x0000000a000a7308 */ /* 0x000e620000000800 */
[-CC-:B------:R-:W-:Y:S01]  /*7790*/  FFMA.FTZ R157, R157, R14.reuse, -R92.reuse ;  /* 0x0000000e9d9d7223 */ /* 0x180fe2000001085c */
[-CC-:B------:R-:W-:Y:S01]  /*77a0*/  FFMA.FTZ R159, R159, R14.reuse, -R92.reuse ;  /* 0x0000000e9f9f7223 */ /* 0x180fe2000001085c */
[-CC-:B------:R-:W-:Y:S01]  /*77b0*/  FFMA.FTZ R175, R175, R14.reuse, -R92.reuse ;  /* 0x0000000eafaf7223 */ /* 0x180fe2000001085c */
[-CC-:B------:R-:W-:Y:S01]  /*77c0*/  FFMA.FTZ R177, R177, R14.reuse, -R92.reuse ;  /* 0x0000000eb1b17223 */ /* 0x180fe2000001085c */
[-CC-:B------:R-:W-:Y:S01]  /*77d0*/  FFMA.FTZ R181, R181, R14.reuse, -R92.reuse ;  /* 0x0000000eb5b57223 */ /* 0x180fe2000001085c */
[-CC-:B------:R-:W-:Y:S01]  /*77e0*/  FFMA.FTZ R183, R183, R14.reuse, -R92.reuse ;  /* 0x0000000eb7b77223 */ /* 0x180fe2000001085c */
[-CC-:B------:R-:W-:Y:S01]  /*77f0*/  FFMA.FTZ R135, R135, R14.reuse, -R92.reuse ;  /* 0x0000000e87877223 */ /* 0x180fe2000001085c */
[----:B------:R-:W2:Y:S01]  /*7800*/  MUFU.EX2 R20, R20 ;  /* 0x0000001400147308 */ /* 0x000ea20000000800 */
[----:B0-----:R-:W-:Y:S01]  /*7810*/  FFMA.FTZ R3, R2, R3, R109 ;  /* 0x0000000302037223 */ /* 0x001fe2000001006d */
[-CC-:B------:R-:W-:Y:S01]  /*7820*/  FFMA.FTZ R153, R153, R14.reuse, -R92.reuse ;  /* 0x0000000e99997223 */ /* 0x180fe2000001085c */
[----:B------:R-:W-:-:S05]  /*7830*/  FFMA.FTZ R92, R131, R14, -R92 ;  /* 0x0000000e835c7223 */ /* 0x000fca000001085c */
[----:B------:R-:W0:Y:S01]  /*7840*/  MUFU.EX2 R111, R111 ;  /* 0x0000006f006f7308 */ /* 0x000e220000000800 */
[----:B-1----:R-:W-:-:S07]  /*7850*/  FADD.FTZ R3, R10, R3 ;  /* 0x000000030a037221 */ /* 0x002fce0000010000 */
[----:B------:R-:W1:Y:S01]  /*7860*/  MUFU.EX2 R88, R88 ;  /* 0x0000005800587308 */ /* 0x000e620000000800 */
[----:B--2---:R-:W-:Y:S01]  /*7870*/  FADD.FTZ R98, R20, R3 ;  /* 0x0000000314627221 */ /* 0x004fe20000010000 */
[----:B------:R-:W-:-:S04]  /*7880*/  FADD.FTZ R3, R187, R8 ;  /* 0x00000008bb037221 */ /* 0x000fc80000010000 */
[----:B------:R-:W-:Y:S02]  /*7890*/  FADD.FTZ R8, R152, R3 ;  /* 0x0000000398087221 */ /* 0x000fe40000010000 */
[----:B------:R-:W2:Y:S01]  /*78a0*/  MUFU.EX2 R115, R115 ;  /* 0x0000007300737308 */ /* 0x000ea20000000800 */
[----:B0-----:R-:W-:Y:S01]  /*78b0*/  FADD.FTZ R11, R111, R98 ;  /* 0x000000626f0b7221 */ /* 0x001fe20000010000 */
[----:B------:R-:W-:-:S04]  /*78c0*/  FADD.FTZ R3, R179, R8 ;  /* 0x00000008b3037221 */ /* 0x000fc80000010000 */
[----:B------:R-:W-:Y:S02]  /*78d0*/  FADD.FTZ R8, R154, R3 ;  /* 0x000000039a087221 */ /* 0x000fe40000010000 */
[----:B------:R-:W0:Y:S01]  /*78e0*/  MUFU.EX2 R155, R155 ;  /* 0x0000009b009b7308 */ /* 0x000e220000000800 */
[----:B-1----:R-:W-:Y:S01]  /*78f0*/  FADD.FTZ R98, R88, R11 ;  /* 0x0000000b58627221 */ /* 0x002fe20000010000 */
[----:B------:R-:W-:-:S06]  /*7900*/  FADD.FTZ R11, R133, R8 ;  /* 0x00000008850b7221 */ /* 0x000fcc0000010000 */
[----:B------:R-:W1:Y:S01]  /*7910*/  MUFU.EX2 R90, R90 ;  /* 0x0000005a005a7308 */ /* 0x000e620000000800 */
[----:B--2---:R-:W-:-:S07]  /*7920*/  FADD.FTZ R98, R115, R98 ;  /* 0x0000006273627221 */ /* 0x004fce0000010000 */
[----:B------:R-:W2:Y:S01]  /*7930*/  MUFU.EX2 R149, R149 ;  /* 0x0000009500957308 */ /* 0x000ea20000000800 */
[----:B0-----:R-:W-:Y:S01]  /*7940*/  FADD.FTZ R3, R155, R98 ;  /* 0x000000629b037221 */ /* 0x001fe20000010000 */
[----:B------:R-:W-:-:S04]  /*7950*/  FADD.FTZ R98, R148, R11 ;  /* 0x0000000b94627221 */ /* 0x000fc80000010000 */
[----:B------:R-:W-:Y:S02]  /*7960*/  FADD.FTZ R11, R103, R98 ;  /* 0x00000062670b7221 */ /* 0x000fe40000010000 */
[----:B------:R-:W0:Y:S01]  /*7970*/  MUFU.EX2 R94, R94 ;  /* 0x0000005e005e7308 */ /* 0x000e220000000800 */
[----:B-1----:R-:W-:Y:S01]  /*7980*/  FADD.FTZ R8, R90, R3 ;  /* 0x000000035a087221 */ /* 0x002fe20000010000 */
[----:B------:R-:W-:-:S04]  /*7990*/  FADD.FTZ R98, R150, R11 ;  /* 0x0000000b96627221 */ /* 0x000fc80000010000 */
[----:B------:R-:W-:Y:S02]  /*79a0*/  FADD.FTZ R11, R105, R98 ;  /* 0x00000062690b7221 */ /* 0x000fe40000010000 */
[----:B------:R-:W1:Y:S01]  /*79b0*/  MUFU.EX2 R151, R151 ;  /* 0x0000009700977308 */ /* 0x000e620000000800 */
[----:B--2---:R-:W-:Y:S01]  /*79c0*/  FADD.FTZ R3, R149, R8 ;  /* 0x0000000895037221 */ /* 0x004fe20000010000 */
[----:B------:R-:W-:-:S06]  /*79d0*/  FADD.FTZ R98, R144, R11 ;  /* 0x0000000b90627221 */ /* 0x000fcc0000010000 */
[----:B------:R-:W2:Y:S01]  /*79e0*/  MUFU.EX2 R96, R96 ;  /* 0x0000006000607308 */ /* 0x000ea20000000800 */
[----:B0-----:R-:W-:-:S07]  /*79f0*/  FADD.FTZ R8, R94, R3 ;  /* 0x000000035e087221 */ /* 0x001fce0000010000 */
[----:B------:R-:W0:Y:S01]  /*7a00*/  MUFU.EX2 R145, R145 ;  /* 0x0000009100917308 */ /* 0x000e220000000800 */
[----:B-1----:R-:W-:-:S07]  /*7a10*/  FADD.FTZ R3, R151, R8 ;  /* 0x0000000897037221 */ /* 0x002fce0000010000 */
[----:B------:R-:W1:Y:S01]  /*7a20*/  MUFU.EX2 R91, R91 ;  /* 0x0000005b005b7308 */ /* 0x000e620000000800 */
[----:B--2---:R-:W-:Y:S01]  /*7a30*/  FADD.FTZ R8, R96, R3 ;  /* 0x0000000360087221 */ /* 0x004fe20000010000 */
[----:B------:R-:W-:-:S04]  /*7a40*/  FADD.FTZ R3, R117, R98 ;  /* 0x0000006275037221 */ /* 0x000fc80000010000 */
[----:B------:R-:W-:Y:S02]  /*7a50*/  FADD.FTZ R98, R146, R3 ;  /* 0x0000000392627221 */ /* 0x000fe40000010000 */
        /* <DEDUP_REMOVED lines=42> */
.L_x_1006:
[----:B------:R-:W-:Y:S01]  /*7d00*/  UIADD3 UR6, UR6, 0x2a860, URZ ;  /* 0x0002a86006067890 */ /* 0x000fe2000fffe03f */
[----:B------:R-:W-:Y:S01]  /*7d10*/  ISETP.GT.AND P1, PT, R12, R9, PT ;  /* 0x000000090c00720c */ /* 0x000fe20003f24270 */
        /* <DEDUP_REMOVED lines=32> */
.L_x_988:
[----:B------:R-:W-:Y:S01]  /*7f20*/  ISETP.NE.AND P2, PT, R168, 0x1, PT ;  /* 0x00000001a800780c */ /* 0x000fe20003f45270 */
[----:B------:R-:W-:Y:S01]  /*7f30*/  VIADD R9, R17, 0x7f ;  /* 0x0000007f11097836 */ /* 0x000fe20000000000 */
[----:B------:R-:W-:-:S11]  /*7f40*/  LOP3.LUT P1, RZ, R19, 0x80000, RZ, 0xc0, !PT ;  /* 0x0008000013ff7812 */ /* 0x000fd6000782c0ff */
[----:B------:R-:W0:Y:S08]  /*7f50*/  @P2 LDC R10, c[0x0][0x44c] ;  /* 0x00011300ff0a2b82 */ /* 0x000e300000000800 */
[----:B------:R-:W1:Y:S01]  /*7f60*/  @P2 LDC R20, c[0x0][0x450] ;  /* 0x00011400ff142b82 */ /* 0x000e620000000800 */
[----:B0-----:R-:W-:Y:S01]  /*7f70*/  @P2 IMAD.HI.U32 R11, R9, R10, RZ ;  /* 0x0000000a090b2227 */ /* 0x001fe200078e00ff */
[----:B------:R-:W-:-:S04]  /*7f80*/  IADD3 R10, R16, 0x1, -R21 ;  /* 0x00000001100a7810 */ /* 0x000fc80007ffe815 */
[----:B-1----:R-:W-:-:S05]  /*7f90*/  @P2 SHF.R.U32.HI R9, RZ, R20, R11 ;  /* 0x00000014ff092219 */ /* 0x002fca000001160b */
[----:B------:R-:W-:-:S04]  /*7fa0*/  IMAD.IADD R9, R10, 0x1, R9 ;  /* 0x000000010a097824 */ /* 0x000fc800078e0209 */
[----:B------:R-:W-:Y:S01]  /*7fb0*/  VIADD R10, R9, -UR50 ;  /* 0x80000032090a7c36 */ /* 0x000fe20008000000 */
[----:B------:R-:W-:Y:S06]  /*7fc0*/  @!P1 BRA `(.L_x_1008) ;  /* 0x0000000000449947 */ /* 0x000fec0003800000 */
[----:B------:R-:W-:-:S13]  /*7fd0*/  ISETP.GT.AND P1, PT, R9, -0x1, PT ;  /* 0xffffffff0900780c */ /* 0x000fda0003f24270 */
[----:B------:R-:W-:Y:S05]  /*7fe0*/  @P1 BRA `(.L_x_1009) ;  /* 0x0000000000201947 */ /* 0x000fea0003800000 */
[----:B------:R-:W0:Y:S01]  /*7ff0*/  LDC R88, c[0x0][0x9e4] ;  /* 0x00027900ff587b82 */ /* 0x000e220000000800 */
[----:B------:R-:W-:Y:S02]  /*8000*/  LOP3.LUT R9, RZ, R9, RZ, 0x33, !PT ;  /* 0x00000009ff097212 */ /* 0x000fe400078e33ff */
[----:B0-----:R-:W-:-:S13]  /*8010*/  ISETP.NE.AND P1, PT, R88, 0x1, PT ;  /* 0x000000015800780c */ /* 0x001fda0003f25270 */
[----:B------:R-:W0:Y:S02]  /*8020*/  @P1 LDC.64 R20, c[0x0][0x9e8] ;  /* 0x00027a00ff141b82 */ /* 0x000e240000000a00 */
[----:B0-----:R-:W-:-:S05]  /*8030*/  @P1 IMAD.HI.U32 R20, R9, R20, RZ ;  /* 0x0000001409141227 */ /* 0x001fca00078e00ff */
[----:B------:R-:W-:-:S04]  /*8040*/  @P1 SHF.R.U32.HI R9, RZ, R21, R20 ;  /* 0x00000015ff091219 */ /* 0x000fc80000011614 */
[----:B------:R-:W-:Y:S01]  /*8050*/  LOP3.LUT R9, RZ, R9, RZ, 0x33, !PT ;  /* 0x00000009ff097212 */ /* 0x000fe200078e33ff */
[----:B------:R-:W-:Y:S06]  /*8060*/  BRA `(.L_x_1010) ;  /* 0x0000000000147947 */ /* 0x000fec0003800000 */
.L_x_1009:
[----:B------:R-:W0:Y:S02]  /*8070*/  LDC R88, c[0x0][0x9e4] ;  /* 0x00027900ff587b82 */ /* 0x000e240000000800 */
[----:B0-----:R-:W-:-:S13]  /*8080*/  ISETP.NE.AND P1, PT, R88, 0x1, PT ;  /* 0x000000015800780c */ /* 0x001fda0003f25270 */
[----:B------:R-:W0:Y:S02]  /*8090*/  @P1 LDC.64 R20, c[0x0][0x9e8] ;  /* 0x00027a00ff141b82 */ /* 0x000e240000000a00 */
[----:B0-----:R-:W-:-:S05]  /*80a0*/  @P1 IMAD.HI.U32 R20, R9, R20, RZ ;  /* 0x0000001409141227 */ /* 0x001fca00078e00ff */
[----:B------:R-:W-:-:S07]  /*80b0*/  @P1 SHF.R.U32.HI R9, RZ, R21, R20 ;  /* 0x00000015ff091219 */ /* 0x000fce0000011614 */
.L_x_1010:
[----:B------:R-:W-:-:S05]  /*80c0*/  IMAD R9, R9, R88, RZ ;  /* 0x0000005809097224 */ /* 0x000fca00078e02ff */
[----:B------:R-:W-:-:S07]  /*80d0*/  VIMNMX R10, R10, R9, !PT ;  /* 0x000000090a0a7248 */ /* 0x000fce0007fe0100 */
.L_x_1008:
[----:B------:R-:W-:-:S04]  /*80e0*/  VIADD R10, R10, 0x5f ;  /* 0x0000005f0a0a7836 */ /* 0x000fc80000000000 */
[----:B------:R-:W-:-:S05]  /*80f0*/  IMAD.HI R10, R10, 0x2aaaaaab, RZ ;  /* 0x2aaaaaab0a0a7827 */ /* 0x000fca00078e02ff */
[----:B------:R-:W-:-:S04]  /*8100*/  SHF.R.U32.HI R9, RZ, 0x1f, R10 ;  /* 0x0000001fff097819 */ /* 0x000fc8000001160a */
[----:B------:R-:W-:-:S04]  /*8110*/  LEA.HI.SX32 R10, R10, R9, 0x1c ;  /* 0x000000090a0a7211 */ /* 0x000fc800078fe2ff */
[----:B------:R-:W-:-:S04]  /*8120*/  VIMNMX R9, R23, R10, !PT ;  /* 0x0000000a17097248 */ /* 0x000fc80007fe0100 */
[----:B------:R-:W-:-:S13]  /*8130*/  ISETP.GE.AND P1, PT, R12, R9, PT ;  /* 0x000000090c00720c */ /* 0x000fda0003f26270 */
[----:B------:R-:W-:Y:S05]  /*8140*/  @!P1 BRA `(.L_x_1011) ;  /* 0x0000002000a09947 */ /* 0x000fea0003800000 */
[----:B------:R-:W-:Y:S01]  /*8150*/  IMAD.MOV.U32 R176, RZ, RZ, R15 ;  /* 0x000000ffffb07224 */ /* 0x000fe200078e000f */
[----:B------:R-:W-:Y:S01]  /*8160*/  UMOV UR41, UR39 ;  /* 0x0000002700297c82 */ /* 0x000fe20008000000 */
[----:B------:R-:W-:Y:S01]  /*8170*/  IMAD.MOV.U32 R20, RZ, RZ, R13 ;  /* 0x000000ffff147224 */ /* 0x000fe200078e000d */
[----:B------:R-:W-:Y:S01]  /*8180*/  UMOV UR4, UR38 ;  /* 0x0000002600047c82 */ /* 0x000fe20008000000 */
[----:B------:R-:W-:Y:S01]  /*8190*/  IMAD.MOV.U32 R10, RZ, RZ, R12 ;  /* 0x000000ffff0a7224 */ /* 0x000fe200078e000c */
[----:B------:R-:W-:-:S06]  /*81a0*/  ULDC UR5, c[0x0][0x9d8] ;  /* 0x0002760000057ab9 */ /* 0x000fcc0000000800 */
.L_x_1022:
[----:B------:R-:W-:-:S04]  /*81b0*/  UISETP.NE.AND UP0, UPT, UR4, 0x1, UPT ;  /* 0x000000010400788c */ /* 0x000fc8000bf05270 */
[----:B------:R-:W-:-:S04]  /*81c0*/  USEL UR39, URZ, 0x1, UP0 ;  /* 0x000000013f277887 */ /* 0x000fc80008000000 */
[----:B------:R-:W-:Y:S01]  /*81d0*/  ULOP3.LUT UR39, UR41, UR39, URZ, 0x3c, !UPT ;  /* 0x0000002729277292 */ /* 0x000fe2000f8e3c3f */
[----:B------:R-:W-:Y:S11]  /*81e0*/  @!P0 BRA `(.L_x_1012) ;  /* 0x0000000000048947 */ /* 0x000ff60003800000 */
[----:B------:R-:W-:Y:S01]  /*81f0*/  BPT.TRAP 0x1 ;  /* 0x000000040000795c */ /* 0x000fe20000300000 */
.L_x_1012:
        /* <DEDUP_REMOVED lines=9> */
.L_x_1013:
[----:B-1----:R-:W-:Y:S05]  /*8290*/  @P1 BRA `(.L_x_1014) ;  /* 0x0000000000081947 */ /* 0x002fea0003800000 */
[----:B------:R-:W1:Y:S02]  /*82a0*/  SYNCS.PHASECHK.TRANS64.TRYWAIT P1, [UR7+0x2a830], R11 ;  /* 0x02a8300bff0075a7 */ /* 0x000e640008020147 */
[----:B-1----:R-:W-:Y:S05]  /*82b0*/  @!P1 BRA `(.L_x_1015) ;  /* 0x000000c400209947 */ /* 0x002fea0003800000 */
.L_x_1014:
        /* <DEDUP_REMOVED lines=137> */
.L_x_1016:
[----:B------:R-:W-:Y:S01]  /*8b50*/  ULEA UR6, UR4, UR40, 0x3 ;  /* 0x0000002804067291 */ /* 0x000fe2000f8e183f */
[----:B------:R-:W-:-:S05]  /*8b60*/  IMAD.U32 R0, RZ, RZ, UR41 ;  /* 0x00000029ff007e24 */ /* 0x000fca000f8e00ff */
[----:B------:R-:W-:-:S04]  /*8b70*/  SHF.L.U32 R0, R0, 0x1f, RZ ;  /* 0x0000001f00007819 */ /* 0x000fc800000006ff */
[----:B------:R2:W3:Y:S01]  /*8b80*/  SYNCS.PHASECHK.TRANS64.TRYWAIT P1, [UR6+0x2a850], R0 ;  /* 0x02a85000ff0075a7 */ /* 0x0004e20008020146 */
[----:B------:R-:W-:Y:S05]  /*8b90*/  @!P0 BRA `(.L_x_1017) ;  /* 0x0000000000048947 */ /* 0x000fea0003800000 */
[----:B------:R-:W-:Y:S01]  /*8ba0*/  BPT.TRAP 0x1 ;  /* 0x000000040000795c */ /* 0x000fe20000300000 */
.L_x_1017:
[----:B---3--:R-:W-:Y:S05]  /*8bb0*/  @P1 BRA `(.L_x_1018) ;  /* 0x0000000000081947 */ /* 0x008fea0003800000 */
[----:B------:R-:W3:Y:S02]  /*8bc0*/  SYNCS.PHASECHK.TRANS64.TRYWAIT P1, [UR6+0x2a850], R0 ;  /* 0x02a85000ff0075a7 */ /* 0x000ee40008020146 */
[----:B---3--:R-:W-:Y:S05]  /*8bd0*/  @!P1 BRA `(.L_x_1019) ;  /* 0x000000b800f09947 */ /* 0x008fea0003800000 */
.L_x_1018:
        /* <DEDUP_REMOVED lines=38> */
.L_x_1020:
[----:B------:R-:W-:Y:S01]  /*8e40*/  FMUL.FTZ R137, R88, UR5 ;  /* 0x0000000558897c20 */ /* 0x000fe20008410000 */
[----:B------:R-:W-:Y:S01]  /*8e50*/  FMUL.FTZ R139, R89, UR5 ;  /* 0x00000005598b7c20 */ /* 0x000fe20008410000 */
[----:B01----:R-:W-:Y:S01]  /*8e60*/  FMUL.FTZ R11, R90, UR5 ;  /* 0x000000055a0b7c20 */ /* 0x003fe20008410000 */
        /* <DEDUP_REMOVED lines=57> */
[----:B------:R-:W0:Y:S01]  /*9200*/  LDC R14, c[0x0][0x988] ;  /* 0x00026200ff0e7b82 */ /* 0x000e220000000800 */
[----:B------:R-:W-:Y:S01]  /*9210*/  UIADD3 UR7, UR7, 0x2a840, URZ ;  /* 0x0002a84007077890 */ /* 0x000fe2000fffe03f */
[----:B------:R-:W3:Y:S01]  /*9220*/  MUFU.TANH R145, R145 ;  /* 0x0000009100917308 */ /* 0x000ee20000002400 */
[----:B-1----:R-:W-:-:S02]  /*9230*/  FMNMX.FTZ R0, R143, R0, !PT ;  /* 0x000000008f007209 */ /* 0x002fc40007810000 */
[----:B------:R-:W-:-:S05]  /*9240*/  UPRMT UR7, UR60, 0x654, UR7 ;  /* 0x000006543c077896 */ /* 0x000fca0008000007 */
[----:B------:R-:W1:Y:S01]  /*9250*/  MUFU.TANH R91, R91 ;  /* 0x0000005b005b7308 */ /* 0x000e620000002400 */
[----:B--2---:R-:W-:-:S03]  /*9260*/  FMNMX.FTZ R2, R89, R2, !PT ;  /* 0x0000000259027209 */ /* 0x004fc60007810000 */
[----:B------:R-:W-:Y:S04]  /*9270*/  SYNCS.ARRIVE.TRANS64.RED.A1T0 RZ, [UR7], RZ ;  /* 0x000000ffffff79a7 */ /* 0x000fe80008100407 */
        /* <DEDUP_REMOVED lines=77> */
[----:B--2---:R-:W-:-:S05]  /*9750*/  FMNMX.FTZ R0, R195, R0, !PT ;  /* 0x00000000c3007209 */ /* 0x004fca0007810000 */
[----:B------:R-:W2:Y:S01]  /*9760*/  SHFL.BFLY PT, R13, R0, 0x2, 0x1f ;  /* 0x0c401f00000d7f89 */ /* 0x000ea200000e0000 */
[----:B---3--:R-:W-:-:S04]  /*9770*/  FMNMX.FTZ R2, R131, R2, !PT ;  /* 0x0000000283027209 */ /* 0x008fc80007810000 */
[----:B-1----:R-:W-:-:S05]  /*9780*/  FMNMX.FTZ R2, R133, R2, !PT ;  /* 0x0000000285027209 */ /* 0x002fca0007810000 */
[----:B------:R-:W1:Y:S01]  /*9790*/  SHFL.BFLY PT, R15, R2, 0x2, 0x1f ;  /* 0x0c401f00020f7f89 */ /* 0x000e6200000e0000 */
[----:B--2---:R-:W-:-:S05]  /*97a0*/  FMNMX.FTZ R12, R0, R13, !PT ;  /* 0x0000000d000c7209 */ /* 0x004fca0007810000 */
[----:B------:R-:W2:Y:S01]  /*97b0*/  SHFL.BFLY PT, R13, R12, 0x1, 0x1f ;  /* 0x0c201f000c0d7f89 */ /* 0x000ea200000e0000 */
[----:B-1----:R-:W-:-:S05]  /*97c0*/  FMNMX.FTZ R88, R2, R15, !PT ;  /* 0x0000000f02587209 */ /* 0x002fca0007810000 */
[----:B------:R-:W1:Y:S01]  /*97d0*/  SHFL.BFLY PT, R15, R88, 0x1, 0x1f ;  /* 0x0c201f00580f7f89 */ /* 0x000e6200000e0000 */
[----:B--2---:R-:W-:-:S05]  /*97e0*/  FMNMX.FTZ R13, R12, R13, !PT ;  /* 0x0000000d0c0d7209 */ /* 0x004fca0007810000 */
[C---:B------:R-:W-:Y:S01]  /*97f0*/  FADD.FTZ R135, -R13.reuse, R20 ;  /* 0x000000140d877221 */ /* 0x040fe20000010100 */
[----:B0-----:R-:W-:-:S03]  /*9800*/  FMUL.FTZ R90, R13, R14 ;  /* 0x0000000e0d5a7220 */ /* 0x001fc60000410000 */
[-C--:B------:R-:W-:Y:S01]  /*9810*/  FMUL.FTZ R20, R135, R14.reuse ;  /* 0x0000000e87147220 */ /* 0x080fe20000410000 */
[-CC-:B------:R-:W-:Y:S01]  /*9820*/  FFMA.FTZ R150, R157, R14.reuse, -R90.reuse ;  /* 0x0000000e9d967223 */ /* 0x180fe2000001085a */
[-CC-:B------:R-:W-:Y:S01]  /*9830*/  FFMA.FTZ R156, R139, R14.reuse, -R90.reuse ;  /* 0x0000000e8b9c7223 */ /* 0x180fe2000001085a */
[-CC-:B------:R-:W-:Y:S01]  /*9840*/  FFMA.FTZ R152, R145, R14.reuse, -R90.reuse ;  /* 0x0000000e91987223 */ /* 0x180fe2000001085a */
[----:B------:R0:W-:Y:S01]  /*9850*/  MUFU.EX2 R0, R20 ;  /* 0x0000001400007308 */ /* 0x0001e20000000800 */
[-CC-:B------:R-:W-:Y:S01]  /*9860*/  FFMA.FTZ R158, R141, R14.reuse, -R90.reuse ;  /* 0x0000000e8d9e7223 */ /* 0x180fe2000001085a */
[-CC-:B------:R-:W-:Y:S01]  /*9870*/  FFMA.FTZ R145, R159, R14.reuse, -R90.reuse ;  /* 0x0000000e9f917223 */ /* 0x180fe2000001085a */
[----:B-1----:R-:W-:Y:S01]  /*9880*/  FMNMX.FTZ R15, R88, R15, !PT ;  /* 0x0000000f580f7209 */ /* 0x002fe20007810000 */
[-CC-:B------:R-:W-:Y:S01]  /*9890*/  FFMA.FTZ R148, R153, R14.reuse, -R90.reuse ;  /* 0x0000000e99947223 */ /* 0x180fe2000001085a */
[-CC-:B------:R-:W-:Y:S01]  /*98a0*/  FFMA.FTZ R139, R147, R14.reuse, -R90.reuse ;  /* 0x0000000e938b7223 */ /* 0x180fe2000001085a */
[-CC-:B------:R-:W-:Y:S01]  /*98b0*/  FFMA.FTZ R154, R149, R14.reuse, -R90.reuse ;  /* 0x0000000e959a7223 */ /* 0x180fe2000001085a */
[-C--:B------:R-:W-:Y:S01]  /*98c0*/  FFMA.FTZ R144, R175, R14.reuse, -R90 ;  /* 0x0000000eaf907223 */ /* 0x080fe2000001085a */
[C---:B------:R-:W-:Y:S01]  /*98d0*/  FADD.FTZ R135, -R15.reuse, R176 ;  /* 0x000000b00f877221 */ /* 0x040fe20000010100 */
[-C--:B------:R-:W-:Y:S01]  /*98e0*/  FMUL.FTZ R92, R15, R14.reuse ;  /* 0x0000000e0f5c7220 */ /* 0x080fe20000410000 */
[----:B------:R-:W-:Y:S01]  /*98f0*/  MUFU.EX2 R156, R156 ;  /* 0x0000009c009c7308 */ /* 0x000fe20000000800 */
[-CC-:B------:R-:W-:Y:S01]  /*9900*/  FFMA.FTZ R147, R177, R14.reuse, -R90.reuse ;  /* 0x0000000eb1937223 */ /* 0x180fe2000001085a */
[-C--:B------:R-:W-:Y:S01]  /*9910*/  FMUL.FTZ R2, R135, R14.reuse ;  /* 0x0000000e87027220 */ /* 0x080fe20000410000 */
[-C--:B------:R-:W-:Y:S01]  /*9920*/  FFMA.FTZ R135, R137, R14.reuse, -R90 ;  /* 0x0000000e89877223 */ /* 0x080fe2000001085a */
[-CC-:B------:R-:W-:Y:S01]  /*9930*/  FFMA.FTZ R157, R11, R14.reuse, -R92.reuse ;  /* 0x0000000e0b9d7223 */ /* 0x180fe2000001085c */
[-CC-:B------:R-:W-:Y:S01]  /*9940*/  FFMA.FTZ R12, R21, R14.reuse, -R92.reuse ;  /* 0x0000000e150c7223 */ /* 0x180fe2000001085c */
[-C--:B------:R-:W-:Y:S01]  /*9950*/  FFMA.FTZ R159, R89, R14.reuse, -R92 ;  /* 0x0000000e599f7223 */ /* 0x080fe2000001085c */
[-C--:B------:R-:W-:Y:S01]  /*9960*/  FFMA.FTZ R137, R143, R14.reuse, -R90 ;  /* 0x0000000e8f897223 */ /* 0x080fe2000001085a */
[----:B------:R-:W-:Y:S01]  /*9970*/  MUFU.EX2 R2, R2 ;  /* 0x0000000200027308 */ /* 0x000fe20000000800 */
[-CC-:B0-----:R-:W-:Y:S01]  /*9980*/  FFMA.FTZ R20, R91, R14.reuse, -R92.reuse ;  /* 0x0000000e5b147223 */ /* 0x181fe2000001085c */
[-CC-:B------:R-:W-:Y:S01]  /*9990*/  FFMA.FTZ R153, R93, R14.reuse, -R92.reuse ;  /* 0x0000000e5d997223 */ /* 0x180fe2000001085c */
[-C--:B------:R-:W-:Y:S01]  /*99a0*/  FFMA.FTZ R88, R95, R14.reuse, -R92 ;  /* 0x0000000e5f587223 */ /* 0x080fe2000001085c */
[-C--:B------:R-:W-:Y:S01]  /*99b0*/  FFMA.FTZ R143, R155, R14.reuse, -R90 ;  /* 0x0000000e9b8f7223 */ /* 0x080fe2000001085a */
[-C--:B------:R-:W-:Y:S01]  /*99c0*/  FFMA.FTZ R155, R97, R14.reuse, -R92 ;  /* 0x0000000e619b7223 */ /* 0x080fe2000001085c */
        /* <DEDUP_REMOVED lines=9> */
[-CC-:B------:R-:W-:Y:S01]  /*9a60*/  FFMA.FTZ R179, R191, R14.reuse, -R90.reuse ;  /* 0x0000000ebfb37223 */ /* 0x180fe2000001085a */
[----:B------:R-:W1:Y:S01]  /*9a70*/  MUFU.EX2 R157, R157 ;  /* 0x0000009d009d7308 */ /* 0x000e620000000800 */
[-CC-:B------:R-:W-:Y:S01]  /*9a80*/  FFMA.FTZ R138, R193, R14.reuse, -R90.reuse ;  /* 0x0000000ec18a7223 */ /* 0x180fe2000001085a */
[-C--:B------:R-:W-:Y:S01]  /*9a90*/  FFMA.FTZ R181, R195, R14.reuse, -R90 ;  /* 0x0000000ec3b57223 */ /* 0x080fe2000001085a */
[-CC-:B------:R-:W-:Y:S01]  /*9aa0*/  FFMA.FTZ R90, R99, R14.reuse, -R92.reuse ;  /* 0x0000000e635a7223 */ /* 0x180fe2000001085c */
[-CC-:B------:R-:W-:Y:S01]  /*9ab0*/  FFMA.FTZ R149, R101, R14.reuse, -R92.reuse ;  /* 0x0000000e65957223 */ /* 0x180fe2000001085c */
[-CC-:B------:R-:W-:Y:S01]  /*9ac0*/  FFMA.FTZ R94, R103, R14.reuse, -R92.reuse ;  /* 0x0000000e675e7223 */ /* 0x180fe2000001085c */
[-CC-:B------:R-:W-:Y:S01]  /*9ad0*/  FFMA.FTZ R151, R105, R14.reuse, -R92.reuse ;  /* 0x0000000e69977223 */ /* 0x180fe2000001085c */
[--C-:B------:R-:W-:Y:S01]  /*9ae0*/  FFMA.FTZ R96, R107, R14, -R92.reuse ;  /* 0x0000000e6b607223 */ /* 0x100fe2000001085c */
[----:B------:R-:W2:Y:S01]  /*9af0*/  MUFU.EX2 R12, R12 ;  /* 0x0000000c000c7308 */ /* 0x000ea20000000800 */
[----:B0-----:R-:W-:Y:S01]  /*9b00*/  FFMA.FTZ R21, R0, R8, R135 ;  /* 0x0000000800157223 */ /* 0x001fe20000010087 */
[-CC-:B------:R-:W-:Y:S01]  /*9b10*/  FFMA.FTZ R11, R109, R14.reuse, -R92.reuse ;  /* 0x0000000e6d0b7223 */ /* 0x180fe2000001085c */
[-CC-:B------:R-:W-:Y:S01]  /*9b20*/  FFMA.FTZ R111, R111, R14.reuse, -R92.reuse ;  /* 0x0000000e6f6f7223 */ /* 0x180fe2000001085c */
[-CC-:B------:R-:W-:Y:S01]  /*9b30*/  FFMA.FTZ R113, R113, R14.reuse, -R92.reuse ;  /* 0x0000000e71717223 */ /* 0x180fe2000001085c */
[----:B------:R-:W-:Y:S01]  /*9b40*/  FADD.FTZ R21, R156, R21 ;  /* 0x000000159c157221 */ /* 0x000fe20000010000 */
[-CC-:B------:R-:W-:Y:S01]  /*9b50*/  FFMA.FTZ R115, R115, R14.reuse, -R92.reuse ;  /* 0x0000000e73737223 */ /* 0x180fe2000001085c */
[-CC-:B------:R-:W-:Y:S01]  /*9b60*/  FFMA.FTZ R117, R117, R14.reuse, -R92.reuse ;  /* 0x0000000e75757223 */ /* 0x180fe2000001085c */
[----:B------:R-:W0:Y:S01]  /*9b70*/  MUFU.EX2 R158, R158 ;  /* 0x0000009e009e7308 */ /* 0x000e220000000800 */
[----:B-1----:R-:W-:Y:S01]  /*9b80*/  FFMA.FTZ R3, R2, R3, R157 ;  /* 0x0000000302037223 */ /* 0x002fe2000001009d */
[-CC-:B------:R-:W-:Y:S01]  /*9b90*/  FFMA.FTZ R119, R119, R14.reuse, -R92.reuse ;  /* 0x0000000e77777223 */ /* 0x180fe2000001085c */
[-CC-:B------:R-:W-:Y:S01]  /*9ba0*/  FFMA.FTZ R121, R121, R14.reuse, -R92.reuse ;  /* 0x0000000e79797223 */ /* 0x180fe2000001085c */
[-CC-:B------:R-:W-:Y:S01]  /*9bb0*/  FFMA.FTZ R123, R123, R14.reuse, -R92.reuse ;  /* 0x0000000e7b7b7223 */ /* 0x180fe2000001085c */
[-CC-:B------:R-:W-:Y:S01]  /*9bc0*/  FFMA.FTZ R127, R127, R14.reuse, -R92.reuse ;  /* 0x0000000e7f7f7223 */ /* 0x180fe2000001085c */
[-CC-:B------:R-:W-:Y:S01]  /*9bd0*/  FFMA.FTZ R129, R129, R14.reuse, -R92.reuse ;  /* 0x0000000e81817223 */ /* 0x180fe2000001085c */
[-CC-:B------:R-:W-:Y:S01]  /*9be0*/  FFMA.FTZ R131, R131, R14.reuse, -R92.reuse ;  /* 0x0000000e83837223 */ /* 0x180fe2000001085c */
[----:B------:R-:W1:Y:S01]  /*9bf0*/  MUFU.EX2 R159, R159 ;  /* 0x0000009f009f7308 */ /* 0x000e620000000800 */
[----:B--2---:R-:W-:Y:S01]  /*9c00*/  FADD.FTZ R8, R12, R3 ;  /* 0x000000030c087221 */ /* 0x004fe20000010000 */
[----:B------:R-:W-:-:S06]  /*9c10*/  FFMA.FTZ R92, R133, R14, -R92 ;  /* 0x0000000e855c7223 */ /* 0x000fcc000001085c */
        /* <DEDUP_REMOVED lines=83> */
[----:B--2---:R-:W-:Y:S01]  /*a150*/  FADD.FTZ R3, R131, R8 ;  /* 0x0000000883037221 */ /* 0x004fe20000010000 */
[----:B0-----:R-:W-:-:S03]  /*a160*/  FADD.FTZ R8, R181, R98 ;  /* 0x00000062b5087221 */ /* 0x001fc60000010000 */
[----:B-1----:R-:W-:Y:S01]  /*a170*/  FADD.FTZ R3, R92, R3 ;  /* 0x000000035c037221 */ /* 0x002fe20000010000 */
[----:B------:R-:W-:Y:S06]  /*a180*/  @!P0 BRA `(.L_x_1021) ;  /* 0x0000000000048947 */ /* 0x000fec0003800000 */
[----:B------:R-:W-:Y:S01]  /*a190*/  BPT.TRAP 0x1 ;  /* 0x000000040000795c */ /* 0x000fe20000300000 */
.L_x_1021:
[----:B------:R-:W-:Y:S01]  /*a1a0*/  UIADD3 UR6, UR6, 0x2a860, URZ ;  /* 0x0002a86006067890 */ /* 0x000fe2000fffe03f */
[C---:B------:R-:W-:Y:S01]  /*a1b0*/  ISETP.GT.AND P1, PT, R10.reuse, R9, PT ;  /* 0x000000090a00720c */ /* 0x040fe20003f24270 */
        /* <DEDUP_REMOVED lines=32> */
[----:B------:R-:W-:-:S07]  /*a3c0*/  IMAD.MOV.U32 R12, RZ, RZ, R10 ;  /* 0x000000ffff0c7224 */ /* 0x000fce00078e000a */
.L_x_1011:
[----:B------:R-:W-:-:S13]  /*a3d0*/  ISETP.GE.AND P1, PT, R12, R23, PT ;  /* 0x000000170c00720c */ /* 0x000fda0003f26270 */
[----:B------:R-:W-:Y:S05]  /*a3e0*/  @!P1 BRA `(.L_x_1023) ;  /* 0x0000003000fc9947 */ /* 0x000fea0003800000 */
[----:B------:R-:W-:Y:S01]  /*a3f0*/  IMAD.MOV.U32 R10, RZ, RZ, R15 ;  /* 0x000000ffff0a7224 */ /* 0x000fe200078e000f */
[----:B------:R-:W-:Y:S01]  /*a400*/  UMOV UR7, UR39 ;  /* 0x0000002700077c82 */ /* 0x000fe20008000000 */
[----:B------:R-:W-:Y:S01]  /*a410*/  IMAD.MOV.U32 R9, RZ, RZ, R13 ;  /* 0x000000ffff097224 */ /* 0x000fe200078e000d */
[----:B------:R-:W-:Y:S01]  /*a420*/  UMOV UR4, UR38 ;  /* 0x0000002600047c82 */ /* 0x000fe20008000000 */
[----:B------:R-:W-:Y:S01]  /*a430*/  ULDC UR41, c[0x0][0x9e4] ;  /* 0x0002790000297ab9 */ /* 0x000fe20000000800 */
[----:B------:R-:W-:Y:S01]  /*a440*/  ULDC UR50, c[0x0][0x9dc] ;  /* 0x0002770000327ab9 */ /* 0x000fe20000000800 */
[----:B------:R-:W-:Y:S01]  /*a450*/  ULDC UR43, c[0x0][0x288] ;  /* 0x0000a200002b7ab9 */ /* 0x000fe20000000800 */
[----:B------:R-:W-:Y:S01]  /*a460*/  ULDC UR5, c[0x0][0x9d8] ;  /* 0x0002760000057ab9 */ /* 0x000fe20000000800 */
[----:B------:R-:W-:-:S05]  /*a470*/  ULDC UR51, c[0x0][0x9e0] ;  /* 0x0002780000337ab9 */ /* 0x000fca0000000800 */
.L_x_1042:
[----:B------:R-:W-:-:S04]  /*a480*/  UIADD3 UR38, UR4, 0x1, URZ ;  /* 0x0000000104267890 */ /* 0x000fc8000fffe03f */
[----:B------:R-:W-:-:S04]  /*a490*/  UISETP.NE.AND UP0, UPT, UR38, 0x2, UPT ;  /* 0x000000022600788c */ /* 0x000fc8000bf05270 */
[----:B------:R-:W-:Y:S02]  /*a4a0*/  USEL UR39, URZ, 0x1, UP0 ;  /* 0x000000013f277887 */ /* 0x000fe40008000000 */
[----:B------:R-:W-:Y:S02]  /*a4b0*/  USEL UR38, UR38, URZ, UP0 ;  /* 0x0000003f26267287 */ /* 0x000fe40008000000 */
[----:B------:R-:W-:Y:S01]  /*a4c0*/  ULOP3.LUT UR39, UR7, UR39, URZ, 0x3c, !UPT ;  /* 0x0000002707277292 */ /* 0x000fe2000f8e3c3f */
[----:B------:R-:W-:Y:S11]  /*a4d0*/  @!P0 BRA `(.L_x_1024) ;  /* 0x0000000000048947 */ /* 0x000ff60003800000 */
[----:B------:R-:W-:Y:S01]  /*a4e0*/  BPT.TRAP 0x1 ;  /* 0x000000040000795c */ /* 0x000fe20000300000 */
.L_x_1024:
[----:B------:R-:W-:Y:S01]  /*a4f0*/  ULEA UR6, UR38, UR40, 0x3 ;  /* 0x0000002826067291 */ /* 0x000fe2000f8e183f */
[----:B------:R-:W-:-:S05]  /*a500*/  IMAD.U32 R11, RZ, RZ, UR39 ;  /* 0x00000027ff0b7e24 */ /* 0x000fca000f8e00ff */
[----:B------:R-:W-:-:S04]  /*a510*/  SHF.L.U32 R11, R11, 0x1f, RZ ;  /* 0x0000001f0b0b7819 */ /* 0x000fc800000006ff */
[----:B------:R0:W1:Y:S01]  /*a520*/  SYNCS.PHASECHK.TRANS64.TRYWAIT P1, [UR6+0x2a830], R11 ;  /* 0x02a8300bff0075a7 */ /* 0x0000620008020146 */
[----:B------:R-:W-:Y:S05]  /*a530*/  @!P0 BRA `(.L_x_1025) ;  /* 0x0000000000048947 */ /* 0x000fea0003800000 */
[----:B------:R-:W-:Y:S01]  /*a540*/  BPT.TRAP 0x1 ;  /* 0x000000040000795c */ /* 0x000fe20000300000 */
.L_x_1025:
[----:B-1----:R-:W-:Y:S05]  /*a550*/  @P1 BRA `(.L_x_1026) ;  /* 0x0000000000081947 */ /* 0x002fea0003800000 */
[----:B------:R-:W1:Y:S02]  /*a560*/  SYNCS.PHASECHK.TRANS64.TRYWAIT P1, [UR6+0x2a830], R11 ;  /* 0x02a8300bff0075a7 */ /* 0x000e640008020146 */
[----:B-1----:R-:W-:Y:S05]  /*a570*/  @!P1 BRA `(.L_x_1027) ;  /* 0x000000a000a09947 */ /* 0x002fea0003800000 */
.L_x_1026:
        /* <DEDUP_REMOVED lines=137> */
.L_x_1028:
[----:B------:R-:W-:Y:S01]  /*ae10*/  ULEA UR10, UR4, UR40, 0x3 ;  /* 0x00000028040a7291 */ /* 0x000fe2000f8e183f */
[----:B------:R-:W-:-:S05]  /*ae20*/  IMAD.U32 R0, RZ, RZ, UR7 ;  /* 0x00000007ff007e24 */ /* 0x000fca000f8e00ff */
[----:B------:R-:W-:-:S04]  /*ae30*/  SHF.L.U32 R0, R0, 0x1f, RZ ;  /* 0x0000001f00007819 */ /* 0x000fc800000006ff */
[----:B------:R2:W3:Y:S01]  /*ae40*/  SYNCS.PHASECHK.TRANS64.TRYWAIT P1, [UR10+0x2a850], R0 ;  /* 0x02a85000ff0075a7 */ /* 0x0004e2000802014a */
[----:B------:R-:W-:Y:S05]  /*ae50*/  @!P0 BRA `(.L_x_1029) ;  /* 0x0000000000048947 */ /* 0x000fea0003800000 */
[----:B------:R-:W-:Y:S01]  /*ae60*/  BPT.TRAP 0x1 ;  /* 0x000000040000795c */ /* 0x000fe20000300000 */
.L_x_1029:
[----:B---3--:R-:W-:Y:S05]  /*ae70*/  @P1 BRA `(.L_x_1030) ;  /* 0x0000000000081947 */ /* 0x008fea0003800000 */
[----:B------:R-:W3:Y:S02]  /*ae80*/  SYNCS.PHASECHK.TRANS64.TRYWAIT P1, [UR10+0x2a850], R0 ;  /* 0x02a85000ff0075a7 */ /* 0x000ee4000802014a */
[----:B---3--:R-:W-:Y:S05]  /*ae90*/  @!P1 BRA `(.L_x_1031) ;  /* 0x0000009800709947 */ /* 0x008fea0003800000 */
.L_x_1030:
        /* <DEDUP_REMOVED lines=37> */
.L_x_1032:
[----:B------:R-:W-:Y:S01]  /*b0f0*/  ISETP.NE.AND P2, PT, R168, 0x1, PT ;  /* 0x00000001a800780c */ /* 0x000fe20003f45270 */
[----:B------:R-:W-:Y:S01]  /*b100*/  FMUL.FTZ R149, R101, UR5 ;  /* 0x0000000565957c20 */ /* 0x000fe20008410000 */
[----:B------:R-:W-:Y:S01]  /*b110*/  FMUL.FTZ R21, R102, UR5 ;  /* 0x0000000566157c20 */ /* 0x000fe20008410000 */
[----:B------:R-:W-:Y:S01]  /*b120*/  FMUL.FTZ R2, R91, UR5 ;  /* 0x000000055b027c20 */ /* 0x000fe20008410000 */
[----:B------:R-:W-:Y:S01]  /*b130*/  FMUL.FTZ R91, R110, UR5 ;  /* 0x000000056e5b7c20 */ /* 0x000fe20008410000 */
[----:B------:R-:W-:Y:S01]  /*b140*/  IMAD.IADD R110, R22, 0x1, R17 ;  /* 0x00000001166e7824 */ /* 0x000fe200078e0211 */
[----:B------:R-:W-:Y:S01]  /*b150*/  ULEA UR4, UR38, UR40, 0x3 ;  /* 0x0000002826047291 */ /* 0x000fe2000f8e183f */
[----:B------:R-:W-:Y:S01]  /*b160*/  FMUL.FTZ R137, R92, UR5 ;  /* 0x000000055c897c20 */ /* 0x000fe20008410000 */
[----:B------:R-:W-:Y:S01]  /*b170*/  FMUL.FTZ R92, R111, UR5 ;  /* 0x000000056f5c7c20 */ /* 0x000fe20008410000 */
[----:B------:R-:W-:Y:S01]  /*b180*/  FMUL.FTZ R15, R98, UR5 ;  /* 0x00000005620f7c20 */ /* 0x000fe20008410000 */
[----:B------:R-:W-:Y:S01]  /*b190*/  UIADD3 UR4, UR4, 0x2a840, URZ ;  /* 0x0002a84004047890 */ /* 0x000fe2000fffe03f */
[----:B------:R-:W-:Y:S01]  /*b1a0*/  FMUL.FTZ R98, R118, UR5 ;  /* 0x0000000576627c20 */ /* 0x000fe20008410000 */
[----:B------:R-:W-:Y:S01]  /*b1b0*/  IMAD R118, R12, -0x60, RZ ;  /* 0xffffffa00c767824 */ /* 0x000fe200078e02ff */
[----:B------:R-:W3:Y:S01]  /*b1c0*/  @P2 LDC R101, c[0x0][0x44c] ;  /* 0x00011300ff652b82 */ /* 0x000ee20000000800 */
[----:B01----:R-:W-:Y:S01]  /*b1d0*/  FMUL.FTZ R11, R88, UR5 ;  /* 0x00000005580b7c20 */ /* 0x003fe20008410000 */
[----:B------:R-:W-:Y:S01]  /*b1e0*/  FMUL.FTZ R136, R89, UR5 ;  /* 0x0000000559887c20 */ /* 0x000fe20008410000 */
[----:B--2---:R-:W-:Y:S01]  /*b1f0*/  FMUL.FTZ R0, R90, UR5 ;  /* 0x000000055a007c20 */ /* 0x004fe20008410000 */
[----:B------:R-:W-:Y:S01]  /*b200*/  FMUL.FTZ R88, R103, UR5 ;  /* 0x0000000567587c20 */ /* 0x000fe20008410000 */
[----:B------:R-:W-:Y:S01]  /*b210*/  UPRMT UR4, UR60, 0x654, UR4 ;  /* 0x000006543c047896 */ /* 0x000fe20008000004 */
[----:B------:R-:W-:Y:S01]  /*b220*/  FMUL.FTZ R13, R94, UR5 ;  /* 0x000000055e0d7c20 */ /* 0x000fe20008410000 */
[----:B------:R-:W-:Y:S01]  /*b230*/  FMUL.FTZ R14, R95, UR5 ;  /* 0x000000055f0e7c20 */ /* 0x000fe20008410000 */
[----:B------:R-:W0:Y:S01]  /*b240*/  @P2 LDC R102, c[0x0][0x450] ;  /* 0x00011400ff662b82 */ /* 0x000e220000000800 */
        /* <DEDUP_REMOVED lines=15> */
[----:B---3--:R-:W-:-:S04]  /*b340*/  @P2 IMAD.HI.U32 R101, R110, R101, RZ ;  /* 0x000000656e652227 */ /* 0x008fc800078e00ff */
[----:B------:R-:W-:Y:S01]  /*b350*/  FMUL.FTZ R108, R116, UR5 ;  /* 0x00000005746c7c20 */ /* 0x000fe20008410000 */
[----:B------:R-:W-:Y:S01]  /*b360*/  FMUL.FTZ R109, R117, UR5 ;  /* 0x00000005756d7c20 */ /* 0x000fe20008410000 */
[----:B------:R-:W-:Y:S01]  /*b370*/  FMUL.FTZ R99, R119, UR5 ;  /* 0x0000000577637c20 */ /* 0x000fe20008410000 */
[----:B------:R-:W-:Y:S01]  /*b380*/  FMUL.FTZ R151, R122, UR5 ;  /* 0x000000057a977c20 */ /* 0x000fe20008410000 */
[----:B------:R-:W-:Y:S01]  /*b390*/  FMUL.FTZ R153, R123, UR5 ;  /* 0x000000057b997c20 */ /* 0x000fe20008410000 */
[----:B------:R-:W-:Y:S01]  /*b3a0*/  FMUL.FTZ R124, R124, UR5 ;  /* 0x000000057c7c7c20 */ /* 0x000fe20008410000 */
[----:B------:R-:W-:Y:S01]  /*b3b0*/  FMUL.FTZ R125, R125, UR5 ;  /* 0x000000057d7d7c20 */ /* 0x000fe20008410000 */
[----:B0-----:R-:W-:Y:S01]  /*b3c0*/  @P2 SHF.R.U32.HI R110, RZ, R102, R101 ;  /* 0x00000066ff6e2219 */ /* 0x001fe20000011665 */
[----:B------:R-:W-:Y:S01]  /*b3d0*/  FMUL.FTZ R155, R126, UR5 ;  /* 0x000000057e9b7c20 */ /* 0x000fe20008410000 */
[----:B------:R-:W-:Y:S01]  /*b3e0*/  FMUL.FTZ R157, R127, UR5 ;  /* 0x000000057f9d7c20 */ /* 0x000fe20008410000 */
[----:B------:R-:W-:Y:S01]  /*b3f0*/  FMUL.FTZ R128, R128, UR5 ;  /* 0x0000000580807c20 */ /* 0x000fe20008410000 */
[----:B------:R-:W-:Y:S01]  /*b400*/  FMUL.FTZ R129, R129, UR5 ;  /* 0x0000000581817c20 */ /* 0x000fe20008410000 */
[----:B------:R-:W0:Y:S01]  /*b410*/  SHFL.IDX PT, R111, R110, RZ, 0x1c1f ;  /* 0x001c1fff6e6f7589 */ /* 0x000e2200000e0000 */
[----:B------:R-:W-:Y:S01]  /*b420*/  FMUL.FTZ R175, R130, UR5 ;  /* 0x0000000582af7c20 */ /* 0x000fe20008410000 */
[----:B------:R-:W-:Y:S01]  /*b430*/  FMUL.FTZ R100, R131, UR5 ;  /* 0x0000000583647c20 */ /* 0x000fe20008410000 */
[----:B------:R-:W-:Y:S01]  /*b440*/  FMUL.FTZ R132, R132, UR5 ;  /* 0x0000000584847c20 */ /* 0x000fe20008410000 */
[----:B------:R-:W-:Y:S01]  /*b450*/  FMUL.FTZ R133, R133, UR5 ;  /* 0x0000000585857c20 */ /* 0x000fe20008410000 */
[----:B------:R-:W-:Y:S01]  /*b460*/  FMUL.FTZ R101, R134, UR5 ;  /* 0x0000000586657c20 */ /* 0x000fe20008410000 */
[----:B------:R-:W-:-:S02]  /*b470*/  VIADD R105, R118, 0x1 ;  /* 0x0000000176697836 */ /* 0x000fc40000000000 */
[----:B------:R-:W-:Y:S01]  /*b480*/  FMUL.FTZ R102, R135, UR5 ;  /* 0x0000000587667c20 */ /* 0x000fe20008410000 */
[----:B------:R-:W-:Y:S01]  /*b490*/  FMUL.FTZ R121, R121, UR5 ;  /* 0x0000000579797c20 */ /* 0x000fe20008410000 */
[----:B------:R-:W-:Y:S01]  /*b4a0*/  LOP3.LUT P1, RZ, R19, 0x80000, RZ, 0xc0, !PT ;  /* 0x0008000013ff7812 */ /* 0x000fe2000782c0ff */
[----:B------:R-:W-:Y:S01]  /*b4b0*/  IMAD R105, R18, -0x2, R105 ;  /* 0xfffffffe12697824 */ /* 0x000fe200078e0269 */
[----:B------:R-:W1:Y:S01]  /*b4c0*/  MUFU.TANH R11, R11 ;  /* 0x0000000b000b7308 */ /* 0x000e620000002400 */
[----:B------:R-:W-:Y:S01]  /*b4d0*/  SYNCS.ARRIVE.TRANS64.RED.A1T0 RZ, [UR4], RZ ;  /* 0x000000ffffff79a7 */ /* 0x000fe20008100404 */
[----:B------:R-:W-:Y:S01]  /*b4e0*/  ULOP3.LUT UR4, URZ, UR50, URZ, 0x33, !UPT ;  /* 0x000000323f047292 */ /* 0x000fe2000f8e333f */
[----:B------:R-:W-:Y:S01]  /*b4f0*/  FMUL.FTZ R120, R120, UR5 ;  /* 0x0000000578787c20 */ /* 0x000fe20008410000 */
[C---:B------:R-:W-:Y:S01]  /*b500*/  IADD3 R104, R105.reuse, -UR43, R16 ;  /* 0x8000002b69687c10 */ /* 0x040fe2000fffe010 */
[----:B------:R-:W-:-:S03]  /*b510*/  VIADD R126, R105, 0xffffffff ;  /* 0xffffffff697e7836 */ /* 0x000fc60000000000 */
[----:B------:R-:W2:Y:S01]  /*b520*/  MUFU.TANH R136, R136 ;  /* 0x0000008800887308 */ /* 0x000ea20000002400 */
[----:B------:R-:W-:-:S04]  /*b530*/  VIADD R122, R104, UR4 ;  /* 0x00000004687a7c36 */ /* 0x000fc80008000000 */
[----:B0-----:R-:W-:-:S03]  /*b540*/  IMAD.IADD R114, R122, 0x1, R111 ;  /* 0x000000017a727824 */ /* 0x001fc600078e026f */
[----:B------:R-:W0:Y:S08]  /*b550*/  MUFU.TANH R0, R0 ;  /* 0x0000000000007308 */ /* 0x000e300000002400 */
[----:B------:R-:W3:Y:S08]  /*b560*/  MUFU.TANH R2, R2 ;  /* 0x0000000200027308 */ /* 0x000ef00000002400 */
        /* <DEDUP_REMOVED lines=43> */
[----:B------:R5:W0:Y:S02]  /*b820*/  MUFU.TANH R113, R120 ;  /* 0x0000007800717308 */ /* 0x000a240000002400 */
[----:B-----5:R-:W-:-:S04]  /*b830*/  VIADD R120, R104, UR51 ;  /* 0x0000003368787c36 */ /* 0x020fc80008000000 */
[----:B------:R-:W-:Y:S01]  /*b840*/  IMAD.IADD R112, R120, 0x1, R111 ;  /* 0x0000000178707824 */ /* 0x000fe200078e026f */
[----:B-1234-:R-:W-:Y:S06]  /*b850*/  @!P1 BRA `(.L_x_1033) ;  /* 0x0000000000549947 */ /* 0x01efec0003800000 */
[----:B------:R-:W-:Y:S01]  /*b860*/  IADD3 R111, R16, -UR43, R111 ;  /* 0x8000002b106f7c10 */ /* 0x000fe2000fffe06f */
        /* <DEDUP_REMOVED lines=11> */
.L_x_1035:
[----:B------:R-:W-:-:S05]  /*b920*/  IMAD.U32 R115, RZ, RZ, UR41 ;  /* 0x00000029ff737e24 */ /* 0x000fca000f8e00ff */
[----:B------:R-:W-:-:S13]  /*b930*/  ISETP.NE.AND P1, PT, R115, 0x1, PT ;  /* 0x000000017300780c */ /* 0x000fda0003f25270 */
[----:B------:R-:W1:Y:S02]  /*b940*/  @P1 LDC.64 R104, c[0x0][0x9e8] ;  /* 0x00027a00ff681b82 */ /* 0x000e640000000a00 */
[----:B-1----:R-:W-:-:S05]  /*b950*/  @P1 IMAD.HI.U32 R104, R111, R104, RZ ;  /* 0x000000686f681227 */ /* 0x002fca00078e00ff */
[----:B------:R-:W-:-:S07]  /*b960*/  @P1 SHF.R.U32.HI R111, RZ, R105, R104 ;  /* 0x00000069ff6f1219 */ /* 0x000fce0000011668 */
.L_x_1036:
[----:B------:R-:W-:Y:S05]  /*b970*/  BSYNC B0 ;  /* 0x0000000000007941 */ /* 0x000fea0003800000 */
.L_x_1034:
[----:B------:R-:W-:-:S05]  /*b980*/  IMAD R111, R111, R115, R126 ;  /* 0x000000736f6f7224 */ /* 0x000fca00078e027e */
[----:B------:R-:W-:Y:S02]  /*b990*/  VIADDMNMX R112, R111, R115, R112, PT ;  /* 0x000000736f707246 */ /* 0x000fe40003800170 */
[----:B------:R-:W-:-:S07]  /*b9a0*/  VIMNMX R114, R114, R111, !PT ;  /* 0x0000006f72727248 */ /* 0x000fce0007fe0100 */
.L_x_1033:
        /* <DEDUP_REMOVED lines=9> */
[----:B------:R-:W-:Y:S02]  /*ba40*/  FSEL R185, R136, -INF , !P4 ;  /* 0xff80000088b97808 */ /* 0x000fe40006000000 */
[----:B------:R-:W-:Y:S02]  /*ba50*/  ISETP.LT.OR P3, PT, R112, 0xa, P3 ;  /* 0x0000000a7000780c */ /* 0x000fe40001f61670 */
[----:B------:R-:W-:-:S02]  /*ba60*/  ISETP.GE.AND P4, PT, R118, 0x11, PT ;  /* 0x000000117600780c */ /* 0x000fc40003f86270 */
[----:B0-----:R-:W-:Y:S02]  /*ba70*/  FSEL R181, R93, -INF , !P3 ;  /* 0xff8000005db57808 */ /* 0x001fe40005800000 */
        /* <DEDUP_REMOVED lines=80> */
[----:B------:R-:W-:Y:S01]  /*bf80*/  ISETP.GE.AND P3, PT, R118, 0x51, PT ;  /* 0x000000517600780c */ /* 0x000fe20003f66270 */
[----:B------:R-:W0:Y:S03]  /*bf90*/  SHFL.IDX PT, R125, R110, 0x1, 0x1c1f ;  /* 0x003c1f006e7d7f89 */ /* 0x000e2600000e0000 */
[----:B------:R-:W-:-:S04]  /*bfa0*/  ISETP.GT.AND P4, PT, R114, 0x50, !P3 ;  /* 0x000000507200780c */ /* 0x000fc80005f84270 */
[----:B------:R-:W-:-:S04]  /*bfb0*/  ISETP.LT.OR P4, PT, R112, 0x51, P4 ;  /* 0x000000517000780c */ /* 0x000fc80002781670 */
[----:B------:R-:W-:Y:S02]  /*bfc0*/  FSEL R105, R128, -INF , !P4 ;  /* 0xff80000080697808 */ /* 0x000fe40006000000 */
[----:B------:R-:W-:-:S04]  /*bfd0*/  ISETP.GE.AND P4, PT, R118, 0x52, PT ;  /* 0x000000527600780c */ /* 0x000fc80003f86270 */
[----:B------:R-:W-:-:S04]  /*bfe0*/  ISETP.GT.AND P5, PT, R114, 0x51, !P4 ;  /* 0x000000517200780c */ /* 0x000fc800067a4270 */
[----:B------:R-:W-:Y:S01]  /*bff0*/  ISETP.LT.OR P5, PT, R112, 0x52, P5 ;  /* 0x000000527000780c */ /* 0x000fe20002fa1670 */
[----:B0-----:R-:W-:-:S03]  /*c000*/  IMAD.IADD R104, R120, 0x1, R125 ;  /* 0x0000000178687824 */ /* 0x001fc600078e027d */
[----:B------:R-:W-:Y:S01]  /*c010*/  FSEL R103, R129, -INF , !P5 ;  /* 0xff80000081677808 */ /* 0x000fe20006800000 */
[----:B------:R-:W-:Y:S01]  /*c020*/  IMAD.IADD R106, R122, 0x1, R125 ;  /* 0x000000017a6a7824 */ /* 0x000fe200078e027d */
        /* <DEDUP_REMOVED lines=9> */
[----:B------:R-:W-:-:S04]  /*c0c0*/  ISETP.GE.AND P6, PT, R118, 0x5a, PT ;  /* 0x0000005a7600780c */ /* 0x000fc80003fc6270 */
[----:B------:R-:W-:Y:S02]  /*c0d0*/  P2R R116, PR, RZ, 0x40 ;  /* 0x00000040ff747803 */ /* 0x000fe40000000000 */
[----:B------:R-:W-:-:S04]  /*c0e0*/  ISETP.GT.AND P6, PT, R114, 0x59, !P6 ;  /* 0x000000597200780c */ /* 0x000fc800077c4270 */
[----:B------:R-:W-:-:S04]  /*c0f0*/  ISETP.LT.OR P6, PT, R112, 0x5a, P6 ;  /* 0x0000005a7000780c */ /* 0x000fc800037c1670 */
[----:B------:R-:W-:Y:S02]  /*c100*/  FSEL R11, R133, -INF , !P6 ;  /* 0xff800000850b7808 */ /* 0x000fe40007000000 */
[----:B------:R-:W-:-:S13]  /*c110*/  LOP3.LUT P6, RZ, R19, 0x80000, RZ, 0xc0, !PT ;  /* 0x0008000013ff7812 */ /* 0x000fda00078cc0ff */
[----:B------:R-:W-:Y:S05]  /*c120*/  @!P6 BRA `(.L_x_1037) ;  /* 0x000000000054e947 */ /* 0x000fea0003800000 */
[----:B------:R-:W-:Y:S01]  /*c130*/  IADD3 R125, R16, -UR43, R125 ;  /* 0x8000002b107d7c10 */ /* 0x000fe2000fffe07d */
        /* <DEDUP_REMOVED lines=11> */
.L_x_1039:
[----:B------:R-:W-:-:S05]  /*c1f0*/  IMAD.U32 R110, RZ, RZ, UR41 ;  /* 0x00000029ff6e7e24 */ /* 0x000fca000f8e00ff */
[----:B------:R-:W-:-:S13]  /*c200*/  ISETP.NE.AND P6, PT, R110, 0x1, PT ;  /* 0x000000016e00780c */ /* 0x000fda0003fc5270 */
[----:B------:R-:W0:Y:S02]  /*c210*/  @P6 LDC.64 R96, c[0x0][0x9e8] ;  /* 0x00027a00ff606b82 */ /* 0x000e240000000a00 */
[----:B0-----:R-:W-:-:S05]  /*c220*/  @P6 IMAD.HI.U32 R96, R125, R96, RZ ;  /* 0x000000607d606227 */ /* 0x001fca00078e00ff */
[----:B------:R-:W-:-:S07]  /*c230*/  @P6 SHF.R.U32.HI R125, RZ, R97, R96 ;  /* 0x00000061ff7d6219 */ /* 0x000fce0000011660 */
.L_x_1040:
[----:B------:R-:W-:Y:S05]  /*c240*/  BSYNC B0 ;  /* 0x0000000000007941 */ /* 0x000fea0003800000 */
.L_x_1038:
[----:B------:R-:W-:-:S05]  /*c250*/  IMAD R125, R125, R110, R126 ;  /* 0x0000006e7d7d7224 */ /* 0x000fca00078e027e */
[----:B------:R-:W-:Y:S02]  /*c260*/  VIADDMNMX R104, R125, R110, R104, PT ;  /* 0x0000006e7d687246 */ /* 0x000fe40003800168 */
[----:B------:R-:W-:-:S07]  /*c270*/  VIMNMX R106, R106, R125, !PT ;  /* 0x0000007d6a6a7248 */ /* 0x000fce0007fe0100 */
.L_x_1037:
[C---:B------:R-:W-:Y:S02]  /*c280*/  ISETP.GT.AND P1, PT, R106.reuse, 0x1, !P1 ;  /* 0x000000016a00780c */ /* 0x040fe40004f24270 */
[----:B------:R-:W-:Y:S02]  /*c290*/  ISETP.GT.AND P2, PT, R106, 0x8, !P2 ;  /* 0x000000086a00780c */ /* 0x000fe40005744270 */
[C---:B------:R-:W-:Y:S02]  /*c2a0*/  ISETP.LT.OR P1, PT, R104.reuse, 0x2, P1 ;  /* 0x000000026800780c */ /* 0x040fe40000f21670 */
[----:B------:R-:W-:Y:S02]  /*c2b0*/  ISETP.LT.OR P2, PT, R104, 0x9, P2 ;  /* 0x000000096800780c */ /* 0x000fe40001741670 */
[----:B------:R-:W-:Y:S02]  /*c2c0*/  FSEL R97, R2, -INF , !P1 ;  /* 0xff80000002617808 */ /* 0x000fe40004800000 */
[----:B------:R-:W-:-:S02]  /*c2d0*/  ISETP.NE.AND P1, PT, R127, RZ, PT ;  /* 0x000000ff7f00720c */ /* 0x000fc40003f25270 */
[----:B------:R-:W-:Y:S02]  /*c2e0*/  FSEL R125, R13, -INF , !P2 ;  /* 0xff8000000d7d7808 */ /* 0x000fe40005000000 */
[----:B------:R-:W-:Y:S02]  /*c2f0*/  ISETP.GT.AND P1, PT, R106, 0x9, !P1 ;  /* 0x000000096a00780c */ /* 0x000fe40004f24270 */
[----:B------:R-:W-:Y:S02]  /*c300*/  ISETP.NE.AND P2, PT, R135, RZ, PT ;  /* 0x000000ff8700720c */ /* 0x000fe40003f45270 */
[----:B------:R-:W-:Y:S02]  /*c310*/  ISETP.LT.OR P1, PT, R104, 0xa, P1 ;  /* 0x0000000a6800780c */ /* 0x000fe40000f21670 */
[----:B------:R-:W-:Y:S02]  /*c320*/  ISETP.NE.AND P6, PT, R136, RZ, PT ;  /* 0x000000ff8800720c */ /* 0x000fe40003fc5270 */
[----:B------:R-:W-:-:S02]  /*c330*/  FSEL R127, R14, -INF , !P1 ;  /* 0xff8000000e7f7808 */ /* 0x000fc40004800000 */
[----:B------:R-:W-:Y:S01]  /*c340*/  ISETP.NE.AND P1, PT, R130, RZ, PT ;  /* 0x000000ff8200720c */ /* 0x000fe20003f25270 */
[----:B------:R-:W0:Y:S01]  /*c350*/  LDC R14, c[0x0][0x988] ;  /* 0x00026200ff0e7b82 */ /* 0x000e220000000800 */
        /* <DEDUP_REMOVED lines=21> */
[----:B------:R-:W-:Y:S02]  /*c4b0*/  FMNMX.FTZ R2, R145, R2, !PT ;  /* 0x0000000291027209 */ /* 0x000fe40007810000 */
        /* <DEDUP_REMOVED lines=30> */
[----:B------:R-:W-:-:S02]  /*c6a0*/  ISETP.NE.AND P2, PT, R147, RZ, PT ;  /* 0x000000ff9300720c */ /* 0x000fc40003f45270 */
        /* <DEDUP_REMOVED lines=51> */
[----:B------:R-:W-:Y:S02]  /*c9e0*/  ISETP.LT.OR P2, PT, R104, 0x5a, P2 ;  /* 0x0000005a6800780c */ /* 0x000fe40001741670 */
[----:B------:R-:W-:Y:S02]  /*c9f0*/  FSEL R20, R0, RZ, P1 ;  /* 0x000000ff00147208 */ /* 0x000fe40000800000 */
[----:B------:R-:W-:Y:S02]  /*ca00*/  FMNMX.FTZ R0, R189, R10, !PT ;  /* 0x0000000abd007209 */ /* 0x000fe40007810000 */
[----:B------:R-:W-:Y:S01]  /*ca10*/  FSEL R2, R13, RZ, P1 ;  /* 0x000000ff0d027208 */ /* 0x000fe20000800000 */
[--C-:B------:R-:W-:Y:S01]  /*ca20*/  FFMA.FTZ R148, R143, R14, -R20.reuse ;  /* 0x0000000e8f947223 */ /* 0x100fe20000010814 */
[----:B------:R-:W-:Y:S01]  /*ca30*/  FMNMX.FTZ R0, R97, R0, !PT ;  /* 0x0000000061007209 */ /* 0x000fe20007810000 */
[-CC-:B------:R-:W-:Y:S01]  /*ca40*/  FFMA.FTZ R143, R145, R14.reuse, -R20.reuse ;  /* 0x0000000e918f7223 */ /* 0x180fe20000010814 */
[----:B------:R-:W-:Y:S01]  /*ca50*/  FSEL R145, R100, -INF , !P4 ;  /* 0xff80000064917808 */ /* 0x000fe20006000000 */
[--C-:B------:R-:W-:Y:S01]  /*ca60*/  FFMA.FTZ R154, R159, R14, -R20.reuse ;  /* 0x0000000e9f9a7223 */ /* 0x100fe20000010814 */
[----:B------:R-:W-:Y:S01]  /*ca70*/  FMNMX.FTZ R0, R125, R0, !PT ;  /* 0x000000007d007209 */ /* 0x000fe20007810000 */
[-CC-:B------:R-:W-:Y:S01]  /*ca80*/  FFMA.FTZ R150, R141, R14.reuse, -R20.reuse ;  /* 0x0000000e8d967223 */ /* 0x180fe20000010814 */
[----:B------:R-:W-:Y:S01]  /*ca90*/  FSEL R159, R101, -INF , !P5 ;  /* 0xff800000659f7808 */ /* 0x000fe20006800000 */
[--C-:B------:R-:W-:Y:S01]  /*caa0*/  FFMA.FTZ R142, R109, R14, -R20.reuse ;  /* 0x0000000e6d8e7223 */ /* 0x100fe20000010814 */
[----:B------:R-:W-:Y:S01]  /*cab0*/  FMNMX.FTZ R0, R127, R0, !PT ;  /* 0x000000007f007209 */ /* 0x000fe20007810000 */
[--C-:B------:R-:W-:Y:S01]  /*cac0*/  FFMA.FTZ R138, R93, R14, -R20.reuse ;  /* 0x0000000e5d8a7223 */ /* 0x100fe20000010814 */
[----:B------:R-:W-:Y:S01]  /*cad0*/  FSEL R141, R102, -INF , !P2 ;  /* 0xff800000668d7808 */ /* 0x000fe20005000000 */
        /* <DEDUP_REMOVED lines=24> */
[----:B------:R-:W-:Y:S01]  /*cc60*/  FFMA.FTZ R103, R103, R14, -R20 ;  /* 0x0000000e67677223 */ /* 0x000fe20000010814 */
[----:B------:R-:W-:Y:S01]  /*cc70*/  FMNMX.FTZ R0, R91, R0, !PT ;  /* 0x000000005b007209 */ /* 0x000fe20007810000 */
[----:B------:R-:W-:Y:S03]  /*cc80*/  MUFU.EX2 R187, R187 ;  /* 0x000000bb00bb7308 */ /* 0x000fe60000000800 */
[----:B------:R-:W-:-:S04]  /*cc90*/  FMNMX.FTZ R0, R21, R0, !PT ;  /* 0x0000000015007209 */ /* 0x000fc80007810000 */
        /* <DEDUP_REMOVED lines=17> */
[----:B------:R-:W-:-:S05]  /*cdb0*/  FMNMX.FTZ R0, R141, R0, !PT ;  /* 0x000000008d007209 */ /* 0x000fca0007810000 */
[----:B------:R-:W0:Y:S01]  /*cdc0*/  SHFL.BFLY PT, R15, R0, 0x2, 0x1f ;  /* 0x0c401f00000f7f89 */ /* 0x000e2200000e0000 */
        /* <DEDUP_REMOVED lines=9> */
[----:B0-----:R-:W-:Y:S01]  /*ce60*/  FMNMX.FTZ R15, R15, R0, !PT ;  /* 0x000000000f0f7209 */ /* 0x001fe20007810000 */
[----:B------:R-:W-:-:S03]  /*ce70*/  FMUL.FTZ R0, R93, R14 ;  /* 0x0000000e5d007220 */ /* 0x000fc60000410000 */
[C---:B------:R-:W-:Y:S01]  /*ce80*/  FSETP.NEU.FTZ.AND P1, PT, R15.reuse, -INF , PT ;  /* 0xff8000000f00780b */ /* 0x040fe20003f3d000 */
[C---:B------:R-:W-:Y:S02]  /*ce90*/  FMUL.FTZ R94, R15.reuse, R14 ;  /* 0x0000000e0f5e7220 */ /* 0x040fe40000410000 */
[----:B------:R-:W-:Y:S01]  /*cea0*/  MUFU.EX2 R146, R146 ;  /* 0x0000009200927308 */ /* 0x000fe20000000800 */
[----:B------:R-:W-:Y:S02]  /*ceb0*/  FSEL R109, R15, RZ, P1 ;  /* 0x000000ff0f6d7208 */ /* 0x000fe40000800000 */
[----:B------:R-:W-:-:S03]  /*cec0*/  FSEL R94, R94, RZ, P1 ;  /* 0x000000ff5e5e7208 */ /* 0x000fc60000800000 */
[----:B------:R-:W-:Y:S02]  /*ced0*/  FADD.FTZ R109, -R109, R10 ;  /* 0x0000000a6d6d7221 */ /* 0x000fe40000010100 */
[----:B------:R-:W0:Y:S01]  /*cee0*/  MUFU.EX2 R0, R0 ;  /* 0x0000000000007308 */ /* 0x000e220000000800 */
[-CC-:B------:R-:W-:Y:S01]  /*cef0*/  FFMA.FTZ R11, R189, R14.reuse, -R94.reuse ;  /* 0x0000000ebd0b7223 */ /* 0x180fe2000001085e */
[-CC-:B------:R-:W-:Y:S01]  /*cf00*/  FFMA.FTZ R20, R97, R14.reuse, -R94.reuse ;  /* 0x0000000e61147223 */ /* 0x180fe2000001085e */
[-C--:B------:R-:W-:Y:S01]  /*cf10*/  FMUL.FTZ R109, R109, R14.reuse ;  /* 0x0000000e6d6d7220 */ /* 0x080fe20000410000 */
        /* <DEDUP_REMOVED lines=11> */
[--C-:B------:R-:W-:Y:S01]  /*cfd0*/  FFMA.FTZ R139, R139, R14, -R94.reuse ;  /* 0x0000000e8b8b7223 */ /* 0x100fe2000001085e */
[----:B------:R-:W1:Y:S01]  /*cfe0*/  MUFU.EX2 R2, R109 ;  /* 0x0000006d00027308 */ /* 0x000e620000000800 */
        /* <DEDUP_REMOVED lines=8> */
[----:B------:R-:W-:Y:S01]  /*d070*/  FADD.FTZ R8, R158, R113 ;  /* 0x000000719e087221 */ /* 0x000fe20000010000 */
[-CC-:B------:R-:W-:Y:S01]  /*d080*/  FFMA.FTZ R155, R155, R14.reuse, -R94.reuse ;  /* 0x0000000e9b9b7223 */ /* 0x180fe2000001085e */
[-CC-:B------:R-:W-:Y:S01]  /*d090*/  FFMA.FTZ R157, R157, R14.reuse, -R94.reuse ;  /* 0x0000000e9d9d7223 */ /* 0x180fe2000001085e */
[-CC-:B------:R-:W-:Y:S01]  /*d0a0*/  FFMA.FTZ R175, R175, R14.reuse, -R94.reuse ;  /* 0x0000000eafaf7223 */ /* 0x180fe2000001085e */
[-CC-:B------:R-:W-:Y:S01]  /*d0b0*/  FFMA.FTZ R145, R145, R14.reuse, -R94.reuse ;  /* 0x0000000e91917223 */ /* 0x180fe2000001085e */
[-CC-:B------:R-:W-:Y:S01]  /*d0c0*/  FFMA.FTZ R159, R159, R14.reuse, -R94.reuse ;  /* 0x0000000e9f9f7223 */ /* 0x180fe2000001085e */
[----:B------:R-:W-:Y:S01]  /*d0d0*/  FFMA.FTZ R94, R141, R14, -R94 ;  /* 0x0000000e8d5e7223 */ /* 0x000fe2000001085e */
[----:B------:R-:W2:Y:S01]  /*d0e0*/  MUFU.EX2 R88, R88 ;  /* 0x0000005800587308 */ /* 0x000ea20000000800 */
[----:B-1----:R-:W-:-:S07]  /*d0f0*/  FFMA.FTZ R3, R2, R3, R11 ;  /* 0x0000000302037223 */ /* 0x002fce000001000b */
[----:B------:R-:W1:Y:S01]  /*d100*/  MUFU.EX2 R93, R93 ;  /* 0x0000005d005d7308 */ /* 0x000e620000000800 */
[----:B0-----:R-:W-:-:S07]  /*d110*/  FADD.FTZ R3, R20, R3 ;  /* 0x0000000314037221 */ /* 0x001fce0000010000 */
[----:B------:R-:W0:Y:S01]  /*d120*/  MUFU.EX2 R90, R90 ;  /* 0x0000005a005a7308 */ /* 0x000e220000000800 */
[----:B--2---:R-:W-:Y:S01]  /*d130*/  FADD.FTZ R98, R88, R3 ;  /* 0x0000000358627221 */ /* 0x004fe20000010000 */
[----:B------:R-:W-:-:S04]  /*d140*/  FADD.FTZ R3, R181, R8 ;  /* 0x00000008b5037221 */ /* 0x000fc80000010000 */
[----:B------:R-:W-:Y:S02]  /*d150*/  FADD.FTZ R8, R152, R3 ;  /* 0x0000000398087221 */ /* 0x000fe40000010000 */
[----:B------:R-:W2:Y:S02]  /*d160*/  MUFU.EX2 R97, R97 ;  /* 0x0000006100617308 */ /* 0x000ea40000000800 */
[----:B------:R-:W-:-:S04]  /*d170*/  FADD.FTZ R3, R177, R8 ;  /* 0x00000008b1037221 */ /* 0x000fc80000010000 */
[----:B------:R-:W-:Y:S02]  /*d180*/  FADD.FTZ R8, R154, R3 ;  /* 0x000000039a087221 */ /* 0x000fe40000010000 */
[----:B------:R-:W3:Y:S02]  /*d190*/  MUFU.EX2 R92, R92 ;  /* 0x0000005c005c7308 */ /* 0x000ee40000000800 */
[----:B------:R-:W-:-:S04]  /*d1a0*/  FADD.FTZ R3, R149, R8 ;  /* 0x0000000895037221 */ /* 0x000fc80000010000 */
[----:B------:R-:W-:Y:S02]  /*d1b0*/  FADD.FTZ R8, R148, R3 ;  /* 0x0000000394087221 */ /* 0x000fe40000010000 */
[----:B------:R-:W4:Y:S08]  /*d1c0*/  MUFU.EX2 R105, R105 ;  /* 0x0000006900697308 */ /* 0x000f300000000800 */
[----:B------:R1:W-:Y:S08]  /*d1d0*/  MUFU.EX2 R100, R21 ;  /* 0x0000001500647308 */ /* 0x0003f00000000800 */
[----:B------:R-:W5:Y:S01]  /*d1e0*/  MUFU.EX2 R89, R89 ;  /* 0x0000005900597308 */ /* 0x000f620000000800 */
[----:B-1----:R-:W-:-:S04]  /*d1f0*/  FADD.FTZ R21, R93, R98 ;  /* 0x000000625d157221 */ /* 0x002fc80000010000 */
[----:B0-----:R-:W-:-:S03]  /*d200*/  FADD.FTZ R98, R90, R21 ;  /* 0x000000155a627221 */ /* 0x001fc60000010000 */
[----:B------:R-:W0:Y:S01]  /*d210*/  MUFU.EX2 R96, R96 ;  /* 0x0000006000607308 */ /* 0x000e220000000800 */
[----:B--2---:R-:W-:-:S04]  /*d220*/  FADD.FTZ R21, R97, R98 ;  /* 0x0000006261157221 */ /* 0x004fc80000010000 */
[----:B---3--:R-:W-:Y:S01]  /*d230*/  FADD.FTZ R98, R92, R21 ;  /* 0x000000155c627221 */ /* 0x008fe20000010000 */
[----:B------:R-:W-:Y:S02]  /*d240*/  FADD.FTZ R21, R143, R8 ;  /* 0x000000088f157221 */ /* 0x000fe40000010000 */
[----:B------:R-:W1:Y:S01]  /*d250*/  MUFU.EX2 R10, R91 ;  /* 0x0000005b000a7308 */ /* 0x000e620000000800 */
[----:B----4-:R-:W-:Y:S01]  /*d260*/  FADD.FTZ R98, R105, R98 ;  /* 0x0000006269627221 */ /* 0x010fe20000010000 */
[----:B------:R-:W-:-:S03]  /*d270*/  FADD.FTZ R8, R150, R21 ;  /* 0x0000001596087221 */ /* 0x000fc60000010000 */
[----:B-----5:R-:W-:Y:S01]  /*d280*/  FADD.FTZ R3, R89, R98 ;  /* 0x0000006259037221 */ /* 0x020fe20000010000 */
[----:B------:R-:W-:Y:S02]  /*d290*/  FADD.FTZ R21, R101, R8 ;  /* 0x0000000865157221 */ /* 0x000fe40000010000 */
[----:B------:R-:W2:Y:S01]  /*d2a0*/  MUFU.EX2 R102, R139 ;  /* 0x0000008b00667308 */ /* 0x000ea20000000800 */
[----:B0-----:R-:W-:Y:S01]  /*d2b0*/  FADD.FTZ R3, R96, R3 ;  /* 0x0000000360037221 */ /* 0x001fe20000010000 */
[----:B------:R-:W-:-:S04]  /*d2c0*/  FADD.FTZ R8, R144, R21 ;  /* 0x0000001590087221 */ /* 0x000fc80000010000 */
[----:B------:R-:W-:Y:S02]  /*d2d0*/  FADD.FTZ R21, R115, R8 ;  /* 0x0000000873157221 */ /* 0x000fe40000010000 */
[----:B------:R-:W0:Y:S01]  /*d2e0*/  MUFU.EX2 R95, R95 ;  /* 0x0000005f005f7308 */ /* 0x000e220000000800 */
[----:B-1----:R-:W-:Y:S01]  /*d2f0*/  FADD.FTZ R3, R10, R3 ;  /* 0x000000030a037221 */ /* 0x002fe20000010000 */
[----:B------:R-:W-:-:S03]  /*d300*/  FADD.FTZ R8, R146, R21 ;  /* 0x0000001592087221 */ /* 0x000fc60000010000 */
[----:B------:R-:W-:-:S03]  /*d310*/  FADD.FTZ R3, R100, R3 ;  /* 0x0000000364037221 */ /* 0x000fc60000010000 */
        /* <DEDUP_REMOVED lines=42> */
.L_x_1041:
[----:B------:R-:W-:Y:S01]  /*d5c0*/  UIADD3 UR10, UR10, 0x2a860, URZ ;  /* 0x0002a8600a0a7890 */ /* 0x000fe2000fffe03f */
[C---:B------:R-:W-:Y:S01]  /*d5d0*/  ISETP.GT.AND P1, PT, R12.reuse, R23, PT ;  /* 0x000000170c00720c */ /* 0x040fe20003f24270 */
[----:B------:R-:W-:Y:S01]  /*d5e0*/  UMOV UR7, UR39 ;  /* 0x0000002700077c82 */ /* 0x000fe20008000000 */
[----:B------:R-:W-:Y:S01]  /*d5f0*/  UMOV UR4, UR38 ;  /* 0x0000002600047c82 */ /* 0x000fe20008000000 */
[----:B------:R-:W-:Y:S01]  /*d600*/  UPRMT UR10, UR60, 0x654, UR10 ;  /* 0x000006543c0a7896 */ /* 0x000fe2000800000a */
[----:B------:R-:W-:Y:S01]  /*d610*/  F2FP.BF16.F32.PACK_AB R154, R149, R154 ;  /* 0x0000009a959a723e */ /* 0x000fe200000010ff */
[----:B------:R-:W-:Y:S01]  /*d620*/  VIADD R12, R12, 0xffffffff ;  /* 0xffffffff0c0c7836 */ /* 0x000fe20000000000 */
[----:B------:R-:W-:Y:S02]  /*d630*/  F2FP.BF16.F32.PACK_AB R148, R143, R148 ;  /* 0x000000948f94723e */ /* 0x000fe400000010ff */
[----:B------:R-:W-:Y:S01]  /*d640*/  F2FP.BF16.F32.PACK_AB R151, R100, R10 ;  /* 0x0000000a6497723e */ /* 0x000fe200000010ff */
[----:B------:R-:W-:Y:S01]  /*d650*/  IMAD.MOV.U32 R10, RZ, RZ, R15 ;  /* 0x000000ffff0a7224 */ /* 0x000fe200078e000f */
[----:B------:R-:W-:Y:S01]  /*d660*/  F2FP.BF16.F32.PACK_AB R138, R9, R138 ;  /* 0x0000008a098a723e */ /* 0x000fe200000010ff */
[----:B------:R-:W-:Y:S01]  /*d670*/  IMAD.MOV.U32 R9, RZ, RZ, R13 ;  /* 0x000000ffff097224 */ /* 0x000fe200078e000d */
[----:B------:R-:W-:Y:S01]  /*d680*/  SYNCS.ARRIVE.TRANS64.RED.A1T0 RZ, [UR10], RZ ;  /* 0x000000ffffff79a7 */ /* 0x000fe2000810040a */
        /* <DEDUP_REMOVED lines=20> */
[----:B------:R-:W-:Y:S06]  /*d7d0*/  @P1 BRA `(.L_x_1042) ;  /* 0xffffffcc00281947 */ /* 0x000fec000383ffff */
.L_x_1023:
        /* <DEDUP_REMOVED lines=67> */
.L_x_1043:
[----:B------:R-:W-:Y:S01]  /*dc10*/  ULEA UR5, UR38, UR40, 0x3 ;  /* 0x0000002826057291 */ /* 0x000fe2000f8e183f */
[----:B------:R-:W-:-:S05]  /*dc20*/  IMAD.U32 R0, RZ, RZ, UR39 ;  /* 0x00000027ff007e24 */ /* 0x000fca000f8e00ff */
[----:B------:R-:W-:-:S04]  /*dc30*/  SHF.L.U32 R0, R0, 0x1f, RZ ;  /* 0x0000001f00007819 */ /* 0x000fc800000006ff */
[----:B------:R0:W1:Y:S01]  /*dc40*/  SYNCS.PHASECHK.TRANS64.TRYWAIT P1, [UR5+0x2a850], R0 ;  /* 0x02a85000ff0075a7 */ /* 0x0000620008020145 */
[----:B------:R-:W-:Y:S05]  /*dc50*/  @!P0 BRA `(.L_x_1044) ;  /* 0x0000000000048947 */ /* 0x000fea0003800000 */
[----:B------:R-:W-:Y:S01]  /*dc60*/  BPT.TRAP 0x1 ;  /* 0x000000040000795c */ /* 0x000fe20000300000 */
.L_x_1044:
[----:B-1----:R-:W-:Y:S05]  /*dc70*/  @P1 BRA `(.L_x_1045) ;  /* 0x0000000000081947 */ /* 0x002fea0003800000 */
[----:B------:R-:W1:Y:S02]  /*dc80*/  SYNCS.PHASECHK.TRANS64.TRYWAIT P1, [UR5+0x2a850], R0 ;  /* 0x02a85000ff0075a7 */ /* 0x000e640008020145 */
[----:B-1----:R-:W-:Y:S05]  /*dc90*/  @!P1 BRA `(.L_x_1046) ;  /* 0x0000006c00089947 */ /* 0x002fea0003800000 */
.L_x_1045:
[----:B------:R-:W-:Y:S01]  /*dca0*/  UIADD3 UR40, UR40, 0x400, URZ ;  /* 0x0000040028287890 */ /* 0x000fe2000fffe03f */
[----:B------:R-:W-:Y:S01]  /*dcb0*/  WARPGROUP.ARRIVE ;  /* 0x00000000000079c5 */ /* 0x000fe20000000000 */
[----:B------:R-:W-:Y:S01]  /*dcc0*/  UMOV UR7, 0x40000040 ;  /* 0x4000004000077882 */ /* 0x000fe20000000000 */
[----:B-1----:R-:W1:Y:S01]  /*dcd0*/  SHFL.BFLY PT, R5, R8, 0x2, 0x1f ;  /* 0x0c401f0008057f89 */ /* 0x002e6200000e0000 */
[----:B------:R-:W-:Y:S01]  /*dce0*/  USHF.R.U32.HI UR40, URZ, 0x4, UR40 ;  /* 0x000000043f287899 */ /* 0x000fe20008011628 */
[----:B------:R-:W-:Y:S02]  /*dcf0*/  IMAD.MOV.U32 R4, RZ, RZ, RZ ;  /* 0x000000ffff047224 */ /* 0x000fe400078e00ff */
[----:B0-----:R-:W0:Y:S01]  /*dd00*/  SHFL.BFLY PT, R0, R3, 0x2, 0x1f ;  /* 0x0c401f0003007f89 */ /* 0x001e2200000e0000 */
[----:B------:R-:W-:Y:S01]  /*dd10*/  ULOP3.LUT UR40, UR40, 0x3fff, URZ, 0xc0, !UPT ;  /* 0x00003fff28287892 */ /* 0x000fe2000f8ec03f */
[----:B------:R-:W-:-:S03]  /*dd20*/  IMAD.MOV.U32 R88, RZ, RZ, -0x800000 ;  /* 0xff800000ff587424 */ /* 0x000fc600078e00ff */
[----:B------:R-:W-:-:S04]  /*dd30*/  ULOP3.LUT UR4, UR40, 0x3000000, URZ, 0xfc, !UPT ;  /* 0x0300000028047892 */ /* 0x000fc8000f8efc3f */
[----:B------:R-:W-:-:S07]  /*dd40*/  UIMAD UR4, UR38, 0x600, UR4 ;  /* 0x00000600260478a4 */ /* 0x000fce000f8e0204 */
[----:B------:R-:W-:Y:S02]  /*dd50*/  UMOV UR6, UR4 ;  /* 0x0000000400067c82 */ /* 0x000fe40008000000 */
[----:B------:R-:W-:Y:S01]  /*dd60*/  HGMMA.64x128x16.F32.BF16 R24, R156, gdesc[UR4].tnspB, R24, gsb0 ;  /* 0x41e000049c187df0 */ /* 0x000fe20008001818 */
[----:B------:R-:W-:Y:S01]  /*dd70*/  UIADD3 UR6, UR4, 0x80, URZ ;  /* 0x0000008004067890 */ /* 0x000fe2000fffe03f */
[----:B-1----:R-:W-:Y:S01]  /*dd80*/  FADD.FTZ R5, R5, R8 ;  /* 0x0000000805057221 */ /* 0x002fe20000010000 */
[----:B------:R-:W-:Y:S01]  /*dd90*/  UMOV UR7, 0x40000040 ;  /* 0x4000004000077882 */ /* 0x000fe20000000000 */
[----:B------:R-:W-:Y:S02]  /*dda0*/  IMAD.MOV.U32 R8, RZ, RZ, RZ ;  /* 0x000000ffff087224 */ /* 0x000fe400078e00ff */
[----:B0-----:R-:W-:Y:S02]  /*ddb0*/  FADD.FTZ R2, R0, R3 ;  /* 0x0000000300027221 */ /* 0x001fe40000010000 */
[----:B------:R-:W0:Y:S04]  /*ddc0*/  SHFL.BFLY PT, R0, R5, 0x1, 0x1f ;  /* 0x0c201f0005007f89 */ /* 0x000e2800000e0000 */
[----:B------:R-:W1:Y:S01]  /*ddd0*/  SHFL.BFLY PT, R7, R2, 0x1, 0x1f ;  /* 0x0c201f0002077f89 */ /* 0x000e6200000e0000 */
[----:B0-----:R-:W-:Y:S01]  /*dde0*/  FADD.FTZ R9, R5, R0 ;  /* 0x0000000005097221 */ /* 0x001fe20000010000 */
[----:B------:R-:W-:-:S02]  /*ddf0*/  IMAD.MOV.U32 R0, RZ, RZ, -0x800000 ;  /* 0xff800000ff007424 */ /* 0x000fc400078e00ff */
        /* <DEDUP_REMOVED lines=40> */
.L_x_1047:
[----:B------:R-:W-:Y:S01]  /*e080*/  UIADD3 UR4, UR5, 0x2a860, URZ ;  /* 0x0002a86005047890 */ /* 0x000fe2000fffe03f */
[-C--:B------:R-:W-:Y:S01]  /*e090*/  FMUL.FTZ R89, R40, R4.reuse ;  /* 0x0000000428597220 */ /* 0x080fe20000410000 */
[----:B------:R-:W-:Y:S01]  /*e0a0*/  UIADD3 UR38, UR38, 0x1, URZ ;  /* 0x0000000126267890 */ /* 0x000fe2000fffe03f */
[-C--:B------:R-:W-:Y:S01]  /*e0b0*/  FMUL.FTZ R90, R41, R4.reuse ;  /* 0x00000004295a7220 */ /* 0x080fe20000410000 */
[----:B------:R-:W-:Y:S01]  /*e0c0*/  UPRMT UR4, UR60, 0x654, UR4 ;  /* 0x000006543c047896 */ /* 0x000fe20008000004 */
[-C--:B------:R-:W-:Y:S01]  /*e0d0*/  FMUL.FTZ R91, R45, R4.reuse ;  /* 0x000000042d5b7220 */ /* 0x080fe20000410000 */
[----:B------:R-:W-:Y:S01]  /*e0e0*/  UISETP.NE.AND UP0, UPT, UR38, 0x2, UPT ;  /* 0x000000022600788c */ /* 0x000fe2000bf05270 */
[----:B------:R-:W-:Y:S01]  /*e0f0*/  FMUL.FTZ R40, R48, R4 ;  /* 0x0000000430287220 */ /* 0x000fe20000410000 */
[-C--:B------:R-:W-:Y:S01]  /*e100*/  FMUL.FTZ R110, R26, R8.reuse ;  /* 0x000000081a6e7220 */ /* 0x080fe20000410000 */
[-C--:B------:R-:W-:Y:S01]  /*e110*/  FMUL.FTZ R98, R50, R8.reuse ;  /* 0x0000000832627220 */ /* 0x080fe20000410000 */
[-C--:B------:R-:W-:Y:S01]  /*e120*/  FMUL.FTZ R99, R51, R8.reuse ;  /* 0x0000000833637220 */ /* 0x080fe20000410000 */
[----:B------:R-:W-:Y:S01]  /*e130*/  FMUL.FTZ R97, R54, R8 ;  /* 0x0000000836617220 */ /* 0x000fe20000410000 */
[-C--:B------:R-:W-:Y:S01]  /*e140*/  FMUL.FTZ R3, R24, R4.reuse ;  /* 0x0000000418037220 */ /* 0x080fe20000410000 */
[----:B------:R-:W-:Y:S01]  /*e150*/  SYNCS.ARRIVE.TRANS64.RED.A1T0 RZ, [UR4], RZ ;  /* 0x000000ffffff79a7 */ /* 0x000fe20008100404 */
        /* <DEDUP_REMOVED lines=57> */
[----:B------:R-:W-:Y:S01]  /*e4f0*/  VIADD R166, R166, 0x1 ;  /* 0x00000001a6a67836 */ /* 0x000fe20000000000 */
[----:B------:R-:W-:-:S02]  /*e500*/  USEL UR38, UR38, URZ, UP0 ;  /* 0x0000003f26267287 */ /* 0x000fc40008000000 */
[----:B------:R-:W-:-:S12]  /*e510*/  ULOP3.LUT UR39, UR39, UR4, URZ, 0x3c, !UPT ;  /* 0x0000000427277292 */ /* 0x000fd8000f8e3c3f */
.L_x_969:
[----:B------:R-:W0:Y:S01]  /*e520*/  S2R R2, SR_CgaCtaId ;  /* 0x0000000000027919 */ /* 0x000e220000008800 */
[----:B------:R-:W-:Y:S01]  /*e530*/  MOV R23, 0x400 ;  /* 0x0000040000177802 */ /* 0x000fe20000000f00 */
[----:B------:R-:W-:Y:S01]  /*e540*/  BSSY B0, `(.L_x_1048) ;  /* 0x00001bc000007945 */ /* 0x000fe20003800000 */
[----:B------:R-:W-:Y:S02]  /*e550*/  BAR.SYNC.DEFER_BLOCKING 0x5, 0x180 ;  /* 0x0146000000007b1d */ /* 0x000fe40000010000 */
[----:B0-----:R-:W-:-:S05]  /*e560*/  LEA R23, R2, R23, 0x18 ;  /* 0x0000001702177211 */ /* 0x001fca00078ec0ff */
[----:B------:R0:W1:Y:S01]  /*e570*/  LDS R16, [R23+0x2a8d0] ;  /* 0x02a8d00017107984 */ /* 0x0000620000000800 */
[----:B------:R-:W-:Y:S06]  /*e580*/  BAR.ARV 0x4, 0x180 ;  /* 0x0106000000007b1d */ /* 0x000fec0000002000 */
[----:B------:R-:W-:Y:S05]  /*e590*/  @P0 BRA `(.L_x_1049) ;  /* 0x0000001000980947 */ /* 0x000fea0003800000 */
[----:B------:R-:W2:Y:S01]  /*e5a0*/  S2R R2, SR_SWINHI ;  /* 0x0000000000027919 */ /* 0x000ea20000002f00 */
[----:B------:R-:W3:Y:S01]  /*e5b0*/  LDC R57, c[0x0][0xbe8] ;  /* 0x0002fa00ff397b82 */ /* 0x000ee20000000800 */
[----:B------:R-:W-:Y:S01]  /*e5c0*/  SHF.R.S32.HI R58, RZ, 0x1f, R164 ;  /* 0x0000001fff3a7819 */ /* 0x000fe200000114a4 */
[----:B------:R-:W-:Y:S01]  /*e5d0*/  ULDC.64 UR4, c[0x0][0xb90] ;  /* 0x0002e40000047ab9 */ /* 0x000fe20000000a00 */
[----:B------:R-:W-:Y:S01]  /*e5e0*/  F2FP.BF16.F32.PACK_AB R7, R7, R26 ;  /* 0x0000001a0707723e */ /* 0x000fe200000010ff */
[----:B------:R-:W-:Y:S01]  /*e5f0*/  IMAD.WIDE.U32 R12, R164, UR4, RZ ;  /* 0x00000004a40c7c25 */ /* 0x000fe2000f8e00ff */
[----:B------:R-:W-:Y:S01]  /*e600*/  F2FP.BF16.F32.PACK_AB R6, R29, R6 ;  /* 0x000000061d06723e */ /* 0x000fe200000010ff */
[----:B------:R-:W-:Y:S01]  /*e610*/  ULDC UR6, c[0x0][0xa88] ;  /* 0x0002a20000067ab9 */ /* 0x000fe20000000800 */
[----:B------:R-:W-:Y:S01]  /*e620*/  SHF.R.S32.HI R112, RZ, 0x1f, R162 ;  /* 0x0000001fff707819 */ /* 0x000fe200000114a2 */
[----:B------:R-:W-:Y:S01]  /*e630*/  IMAD R9, R58, UR4, RZ ;  /* 0x000000043a097c24 */ /* 0x000fe2000f8e02ff */
[----:B------:R-:W-:-:S02]  /*e640*/  F2FP.BF16.F32.PACK_AB R80, R81, R80 ;  /* 0x000000505150723e */ /* 0x000fc400000010ff */
[----:B------:R-:W-:Y:S01]  /*e650*/  F2FP.BF16.F32.PACK_AB R48, R41, R48 ;  /* 0x000000302930723e */ /* 0x000fe200000010ff */
[----:B------:R-:W-:Y:S01]  /*e660*/  IMAD R11, R164, UR5, R9 ;  /* 0x00000005a40b7c24 */ /* 0x000fe2000f8e0209 */
[----:B------:R-:W-:Y:S01]  /*e670*/  ULDC.64 UR4, c[0x0][0xb98] ;  /* 0x0002e60000047ab9 */ /* 0x000fe20000000a00 */
[----:B------:R-:W-:Y:S01]  /*e680*/  IMAD R9, R165, 0x40, R160 ;  /* 0x00000040a5097824 */ /* 0x000fe200078e02a0 */
[----:B------:R-:W-:Y:S01]  /*e690*/  F2FP.BF16.F32.PACK_AB R51, R54, R51 ;  /* 0x000000333633723e */ /* 0x000fe200000010ff */
[----:B------:R-:W-:Y:S01]  /*e6a0*/  IMAD.IADD R13, R13, 0x1, R11 ;  /* 0x000000010d0d7824 */ /* 0x000fe200078e020b */
[----:B------:R-:W-:Y:S02]  /*e6b0*/  F2FP.BF16.F32.PACK_AB R81, R83, R82 ;  /* 0x000000525351723e */ /* 0x000fe400000010ff */
[----:B------:R-:W-:Y:S01]  /*e6c0*/  F2FP.BF16.F32.PACK_AB R82, R85, R84 ;  /* 0x000000545552723e */ /* 0x000fe200000010ff */
[----:B------:R-:W-:Y:S01]  /*e6d0*/  IMAD.WIDE.U32 R12, R162, UR4, R12 ;  /* 0x00000004a20c7c25 */ /* 0x000fe2000f8e000c */
[----:B------:R-:W-:-:S02]  /*e6e0*/  F2FP.BF16.F32.PACK_AB R83, R87, R86 ;  /* 0x000000565753723e */ /* 0x000fc400000010ff */
[----:B------:R-:W-:Y:S02]  /*e6f0*/  MOV R34, R23 ;  /* 0x0000001700227202 */ /* 0x000fe40000000f00 */
[----:B--2---:R-:W-:-:S03]  /*e700*/  MOV R35, R2 ;  /* 0x0000000200237202 */ /* 0x004fc60000000f00 */
[----:B------:R-:W-:-:S04]  /*e710*/  IMAD.WIDE R4, R171, 0x2, R34 ;  /* 0x00000002ab047825 */ /* 0x000fc800078e0222 */
[----:B------:R-:W-:Y:S01]  /*e720*/  IMAD.WIDE R34, R9, 0x2, R34 ;  /* 0x0000000209227825 */ /* 0x000fe200078e0222 */
[C---:B------:R-:W-:Y:S02]  /*e730*/  IADD3 R33, P2, R4.reuse, 0x4020, RZ ;  /* 0x0000402004217810 */ /* 0x040fe40007f5e0ff */
[C---:B------:R-:W-:Y:S02]  /*e740*/  IADD3 R21, P6, R4.reuse, 0x20, RZ ;  /* 0x0000002004157810 */ /* 0x040fe40007fde0ff */
[----:B------:R-:W-:Y:S01]  /*e750*/  LOP3.LUT R10, R33, 0x380, RZ, 0xc0, !PT ;  /* 0x00000380210a7812 */ /* 0x000fe200078ec0ff */
[--C-:B------:R-:W-:Y:S01]  /*e760*/  IMAD.X R39, RZ, RZ, R5.reuse, P2 ;  /* 0x000000ffff277224 */ /* 0x100fe200010e0605 */
[----:B------:R-:W-:Y:S01]  /*e770*/  IADD3 R73, P1, R4, 0x4040, RZ ;  /* 0x0000404004497810 */ /* 0x000fe20007f3e0ff */
[--C-:B------:R-:W-:Y:S01]  /*e780*/  IMAD.X R15, RZ, RZ, R5.reuse, P6 ;  /* 0x000000ffff0f7224 */ /* 0x100fe200030e0605 */
[----:B------:R-:W-:Y:S02]  /*e790*/  SHF.R.U64 R10, R10, 0x3, RZ ;  /* 0x000000030a0a7819 */ /* 0x000fe400000012ff */
[----:B------:R-:W-:Y:S01]  /*e7a0*/  IADD3 R31, P3, R4, 0x4000, RZ ;  /* 0x00004000041f7810 */ /* 0x000fe20007f7e0ff */
[----:B------:R-:W-:Y:S01]  /*e7b0*/  IMAD.X R43, RZ, RZ, R5, P1 ;  /* 0x000000ffff2b7224 */ /* 0x000fe200008e0605 */
[----:B------:R-:W-:-:S02]  /*e7c0*/  LOP3.LUT R38, R10, R33, RZ, 0x3c, !PT ;  /* 0x000000210a267212 */ /* 0x000fc400078e3cff */
[----:B------:R-:W-:Y:S01]  /*e7d0*/  IADD3 R33, P6, R34, 0x1000, RZ ;  /* 0x0000100022217810 */ /* 0x000fe20007fde0ff */
[--C-:B------:R-:W-:Y:S01]  /*e7e0*/  IMAD.X R37, RZ, RZ, R5.reuse, P3 ;  /* 0x000000ffff257224 */ /* 0x100fe200018e0605 */
[----:B---3--:R-:W-:Y:S02]  /*e7f0*/  ISETP.NE.AND P1, PT, R57, 0x1, PT ;  /* 0x000000013900780c */ /* 0x008fe40003f25270 */
[----:B------:R-:W-:Y:S02]  /*e800*/  LOP3.LUT R32, R33, 0x380, RZ, 0xc0, !PT ;  /* 0x0000038021207812 */ /* 0x000fe400078ec0ff */
[----:B------:R-:W-:Y:S02]  /*e810*/  IADD3 R55, P4, R4, 0x60, RZ ;  /* 0x0000006004377810 */ /* 0x000fe40007f9e0ff */
[----:B------:R-:W-:Y:S02]  /*e820*/  LOP3.LUT R14, R73, 0x380, RZ, 0xc0, !PT ;  /* 0x00000380490e7812 */ /* 0x000fe400078ec0ff */
[----:B------:R-:W-:Y:S01]  /*e830*/  SHF.R.U64 R32, R32, 0x3, RZ ;  /* 0x0000000320207819 */ /* 0x000fe200000012ff */
[----:B------:R-:W-:Y:S01]  /*e840*/  IMAD.X R11, RZ, RZ, R5, P4 ;  /* 0x000000ffff0b7224 */ /* 0x000fe200020e0605 */
[----:B------:R-:W-:-:S02]  /*e850*/  LOP3.LUT R8, R31, 0x380, RZ, 0xc0, !PT ;  /* 0x000003801f087812 */ /* 0x000fc400078ec0ff */
[----:B------:R-:W-:Y:S01]  /*e860*/  SHF.R.U64 R14, R14, 0x3, RZ ;  /* 0x000000030e0e7819 */ /* 0x000fe200000012ff */
[----:B------:R-:W2:Y:S01]  /*e870*/  @P1 LDC R79, c[0x0][0xbf0] ;  /* 0x0002fc00ff4f1b82 */ /* 0x000ea20000000800 */
[----:B------:R-:W-:Y:S02]  /*e880*/  LOP3.LUT R32, R32, R33, RZ, 0x3c, !PT ;  /* 0x0000002120207212 */ /* 0x000fe400078e3cff */
[----:B------:R-:W-:Y:S02]  /*e890*/  SHF.R.U64 R8, R8, 0x3, RZ ;  /* 0x0000000308087819 */ /* 0x000fe400000012ff */
[----:B------:R-:W-:Y:S02]  /*e8a0*/  IADD3 R33, P4, R34, 0x3000, RZ ;  /* 0x0000300022217810 */ /* 0x000fe40007f9e0ff */
[----:B------:R-:W-:Y:S02]  /*e8b0*/  LOP3.LUT R42, R14, R73, RZ, 0x3c, !PT ;  /* 0x000000490e2a7212 */ /* 0x000fe400078e3cff */
[----:B------:R-:W-:Y:S01]  /*e8c0*/  LOP3.LUT R36, R8, R31, RZ, 0x3c, !PT ;  /* 0x0000001f08247212 */ /* 0x000fe200078e3cff */
[----:B------:R-:W3:Y:S01]  /*e8d0*/  @P1 LDC R73, c[0x0][0xbec] ;  /* 0x0002fb00ff491b82 */ /* 0x000ee20000000800 */
[----:B------:R-:W-:Y:S01]  /*e8e0*/  LOP3.LUT R28, R33, 0x380, RZ, 0xc0, !PT ;  /* 0x00000380211c7812 */ /* 0x000fe200078ec0ff */
[----:B------:R-:W-:Y:S01]  /*e8f0*/  IMAD.X R29, RZ, RZ, R35, P4 ;  /* 0x000000ffff1d7224 */ /* 0x000fe200020e0623 */
[----:B------:R-:W-:-:S02]  /*e900*/  IADD3 R47, P0, R4, 0x4060, RZ ;  /* 0x00004060042f7810 */ /* 0x000fc40007f1e0ff */
[----:B------:R-:W-:Y:S02]  /*e910*/  LOP3.LUT R8, R55, 0x380, RZ, 0xc0, !PT ;  /* 0x0000038037087812 */ /* 0x000fe400078ec0ff */
[----:B------:R-:W-:Y:S02]  /*e920*/  SHF.R.U64 R28, R28, 0x3, RZ ;  /* 0x000000031c1c7819 */ /* 0x000fe400000012ff */
[----:B------:R-:W-:Y:S02]  /*e930*/  LOP3.LUT R46, R47, 0x380, RZ, 0xc0, !PT ;  /* 0x000003802f2e7812 */ /* 0x000fe400078ec0ff */
[----:B------:R-:W-:Y:S02]  /*e940*/  LOP3.LUT R9, R4, 0x380, RZ, 0xc0, !PT ;  /* 0x0000038004097812 */ /* 0x000fe400078ec0ff */
[----:B------:R-:W-:Y:S02]  /*e950*/  SHF.R.U64 R8, R8, 0x3, RZ ;  /* 0x0000000308087819 */ /* 0x000fe400000012ff */
[----:B------:R-:W-:Y:S01]  /*e960*/  LOP3.LUT R28, R28, R33, RZ, 0x3c, !PT ;  /* 0x000000211c1c7212 */ /* 0x000fe200078e3cff */
[----:B------:R-:W-:Y:S01]  /*e970*/  IMAD.X R33, RZ, RZ, R35, P6 ;  /* 0x000000ffff217224 */ /* 0x000fe200030e0623 */
[----:B------:R-:W-:-:S02]  /*e980*/  SHF.R.U64 R46, R46, 0x3, RZ ;  /* 0x000000032e2e7819 */ /* 0x000fc400000012ff */
[----:B------:R-:W-:Y:S02]  /*e990*/  SHF.R.U64 R9, R9, 0x3, RZ ;  /* 0x0000000309097819 */ /* 0x000fe400000012ff */
[----:B------:R-:W-:Y:S02]  /*e9a0*/  LOP3.LUT R10, R8, R55, RZ, 0x3c, !PT ;  /* 0x00000037080a7212 */ /* 0x000fe400078e3cff */
[----:B------:R-:W-:Y:S02]  /*e9b0*/  IADD3 R55, P6, R34, 0x7000, RZ ;  /* 0x0000700022377810 */ /* 0x000fe40007fde0ff */
[----:B------:R-:W-:Y:S02]  /*e9c0*/  IADD3 R25, P5, R4, 0x40, RZ ;  /* 0x0000004004197810 */ /* 0x000fe40007fbe0ff */
[----:B------:R-:W-:Y:S01]  /*e9d0*/  LOP3.LUT R46, R46, R47, RZ, 0x3c, !PT ;  /* 0x0000002f2e2e7212 */ /* 0x000fe200078e3cff */
[--C-:B------:R-:W-:Y:S01]  /*e9e0*/  IMAD.X R47, RZ, RZ, R5.reuse, P0 ;  /* 0x000000ffff2f7224 */ /* 0x100fe200000e0605 */
[----:B------:R-:W-:Y:S01]  /*e9f0*/  LOP3.LUT R4, R9, R4, RZ, 0x3c, !PT ;  /* 0x0000000409047212 */ /* 0x000fe200078e3cff */
[----:B------:R-:W-:Y:S01]  /*ea00*/  IMAD.X R9, RZ, RZ, R5, P5 ;  /* 0x000000ffff097224 */ /* 0x000fe200028e0605 */
[----:B------:R-:W-:-:S02]  /*ea10*/  LOP3.LUT R26, R55, 0x380, RZ, 0xc0, !PT ;  /* 0x00000380371a7812 */ /* 0x000fc400078ec0ff */
[----:B------:R-:W-:Y:S02]  /*ea20*/  MOV R72, R4 ;  /* 0x0000000400487202 */ /* 0x000fe40000000f00 */
[----:B------:R-:W-:Y:S02]  /*ea30*/  F2FP.BF16.F32.PACK_AB R4, R96, R3 ;  /* 0x000000036004723e */ /* 0x000fe400000010ff */
[----:B------:R-:W-:Y:S02]  /*ea40*/  SHF.R.U64 R26, R26, 0x3, RZ ;  /* 0x000000031a1a7819 */ /* 0x000fe400000012ff */
[----:B------:R-:W-:Y:S01]  /*ea50*/  MOV R96, R46 ;  /* 0x0000002e00607202 */ /* 0x000fe20000000f00 */
[----:B------:R-:W-:Y:S01]  /*ea60*/  IMAD.IADD R46, R22, 0x1, R17 ;  /* 0x00000001162e7824 */ /* 0x000fe200078e0211 */
[----:B------:R-:W-:Y:S02]  /*ea70*/  LOP3.LUT R2, R21, 0x380, RZ, 0xc0, !PT ;  /* 0x0000038015027812 */ /* 0x000fe400078ec0ff */
[----:B------:R-:W-:-:S02]  /*ea80*/  LOP3.LUT R26, R26, R55, RZ, 0x3c, !PT ;  /* 0x000000371a1a7212 */ /* 0x000fc400078e3cff */
[----:B------:R-:W-:Y:S01]  /*ea90*/  MOV R55, R38 ;  /* 0x0000002600377202 */ /* 0x000fe20000000f00 */
[----:B---3--:R-:W-:Y:S01]  /*eaa0*/  @P1 IMAD.HI.U32 R38, R46, R73, RZ ;  /* 0x000000492e261227 */ /* 0x008fe200078e00ff */
[----:B------:R-:W-:Y:S02]  /*eab0*/  SHF.R.U64 R2, R2, 0x3, RZ ;  /* 0x0000000302027819 */ /* 0x000fe400000012ff */
[----:B------:R-:W-:Y:S01]  /*eac0*/  IADD3 R31, P5, R34, 0x2000, RZ ;  /* 0x00002000221f7810 */ /* 0x000fe20007fbe0ff */
[----:B------:R-:W-:Y:S01]  /*ead0*/  IMAD.MOV.U32 R39, RZ, RZ, R46 ;  /* 0x000000ffff277224 */ /* 0x000fe200078e002e */
[----:B------:R-:W-:Y:S01]  /*eae0*/  F2FP.BF16.F32.PACK_AB R5, R27, R110 ;  /* 0x0000006e1b05723e */ /* 0x000fe200000010ff */
[----:B------:R-:W-:Y:S01]  /*eaf0*/  BAR.SYNC.DEFER_BLOCKING 0x1, 0x100 ;  /* 0x0044000000007b1d */ /* 0x000fe20000010000 */
[----:B--2---:R-:W-:Y:S01]  /*eb00*/  @P1 SHF.R.U32.HI R39, RZ, R79, R38 ;  /* 0x0000004fff271219 */ /* 0x004fe20000011626 */
[----:B------:R-:W-:Y:S01]  /*eb10*/  IMAD.IADD R38, R170, 0x1, R17 ;  /* 0x00000001aa267824 */ /* 0x000fe200078e0211 */
[----:B------:R-:W-:Y:S01]  /*eb20*/  LOP3.LUT R14, R2, R21, RZ, 0x3c, !PT ;  /* 0x00000015020e7212 */ /* 0x000fe200078e3cff */
[----:B------:R-:W-:Y:S01]  /*eb30*/  IMAD.X R27, RZ, RZ, R35, P6 ;  /* 0x000000ffff1b7224 */ /* 0x000fe200030e0623 */
[----:B------:R-:W-:-:S02]  /*eb40*/  LOP3.LUT R2, R25, 0x380, RZ, 0xc0, !PT ;  /* 0x0000038019027812 */ /* 0x000fc400078ec0ff */
[----:B------:R-:W-:Y:S02]  /*eb50*/  LOP3.LUT R30, R31, 0x380, RZ, 0xc0, !PT ;  /* 0x000003801f1e7812 */ /* 0x000fe400078ec0ff */
[----:B------:R-:W-:Y:S02]  /*eb60*/  LOP3.LUT R3, R34, 0x380, RZ, 0xc0, !PT ;  /* 0x0000038022037812 */ /* 0x000fe400078ec0ff */
[----:B------:R-:W-:Y:S02]  /*eb70*/  SHF.R.U64 R2, R2, 0x3, RZ ;  /* 0x0000000302027819 */ /* 0x000fe400000012ff */
[----:B------:R-:W-:Y:S02]  /*eb80*/  SHF.R.U64 R30, R30, 0x3, RZ ;  /* 0x000000031e1e7819 */ /* 0x000fe400000012ff */
[----:B------:R-:W-:Y:S02]  /*eb90*/  IADD3 R21, P0, R34, 0x6000, RZ ;  /* 0x0000600022157810 */ /* 0x000fe40007f1e0ff */
[----:B------:R-:W-:-:S02]  /*eba0*/  SHF.R.U64 R3, R3, 0x3, RZ ;  /* 0x0000000303037819 */ /* 0x000fc400000012ff */
[----:B------:R-:W-:Y:S02]  /*ebb0*/  MOV R111, R10 ;  /* 0x0000000a006f7202 */ /* 0x000fe40000000f00 */
[----:B------:R-:W-:Y:S02]  /*ebc0*/  LOP3.LUT R8, R2, R25, RZ, 0x3c, !PT ;  /* 0x0000001902087212 */ /* 0x000fe400078e3cff */
[----:B------:R-:W-:Y:S01]  /*ebd0*/  LOP3.LUT R30, R30, R31, RZ, 0x3c, !PT ;  /* 0x0000001f1e1e7212 */ /* 0x000fe200078e3cff */
[----:B------:R2:W-:Y:S01]  /*ebe0*/  STSM.16.M88.4 [R72], R4 ;  /* 0x0000000448007844 */ /* 0x0005e20000000200 */
[C---:B------:R-:W-:Y:S02]  /*ebf0*/  IADD3 R31, P3, R34.reuse, 0x4000, RZ ;  /* 0x00004000221f7810 */ /* 0x040fe40007f7e0ff */
[----:B------:R-:W-:Y:S02]  /*ec00*/  IADD3 R25, P2, R34, 0x5000, RZ ;  /* 0x0000500022197810 */ /* 0x000fe40007f5e0ff */
[----:B------:R-:W-:Y:S01]  /*ec10*/  LOP3.LUT R34, R3, R34, RZ, 0x3c, !PT ;  /* 0x0000002203227212 */ /* 0x000fe200078e3cff */
[----:B------:R-:W-:Y:S01]  /*ec20*/  IMAD.X R3, RZ, RZ, R35, P0 ;  /* 0x000000ffff037224 */ /* 0x000fe200000e0623 */
[----:B------:R-:W-:-:S02]  /*ec30*/  IADD3 R12, P0, R39, R12, RZ ;  /* 0x0000000c270c7210 */ /* 0x000fc40007f1e0ff */
[----:B------:R-:W-:Y:S02]  /*ec40*/  LOP3.LUT R2, R21, 0x380, RZ, 0xc0, !PT ;  /* 0x0000038015027812 */ /* 0x000fe400078ec0ff */
[----:B------:R-:W-:Y:S02]  /*ec50*/  LOP3.LUT R24, R25, 0x380, RZ, 0xc0, !PT ;  /* 0x0000038019187812 */ /* 0x000fe400078ec0ff */
[----:B------:R-:W-:Y:S02]  /*ec60*/  MOV R15, R14 ;  /* 0x0000000e000f7202 */ /* 0x000fe40000000f00 */
[----:B------:R-:W-:Y:S01]  /*ec70*/  SHF.R.U64 R2, R2, 0x3, RZ ;  /* 0x0000000302027819 */ /* 0x000fe200000012ff */
[----:B--2---:R-:W-:Y:S01]  /*ec80*/  IMAD.MOV R6, RZ, RZ, -R39 ;  /* 0x000000ffff067224 */ /* 0x004fe200078e0a27 */
[----:B------:R-:W-:Y:S01]  /*ec90*/  F2FP.BF16.F32.PACK_AB R7, R106, R105 ;  /* 0x000000696a07723e */ /* 0x000fe200000010ff */
[----:B------:R-:W-:Y:S01]  /*eca0*/  IMAD R5, R112, UR4, RZ ;  /* 0x0000000470057c24 */ /* 0x000fe2000f8e02ff */
[----:B------:R-:W-:Y:S01]  /*ecb0*/  MOV R110, R36 ;  /* 0x00000024006e7202 */ /* 0x000fe20000000f00 */
[----:B------:R-:W-:Y:S01]  /*ecc0*/  IMAD R11, R57, R6, R46 ;  /* 0x00000006390b7224 */ /* 0x000fe200078e022e */
[----:B------:R-:W-:Y:S01]  /*ecd0*/  F2FP.BF16.F32.PACK_AB R6, R95, R92 ;  /* 0x0000005c5f06723e */ /* 0x000fe200000010ff */
[----:B------:R-:W-:Y:S01]  /*ece0*/  IMAD R4, R162, UR5, R5 ;  /* 0x00000005a2047c24 */ /* 0x000fe2000f8e0205 */
[----:B------:R-:W-:Y:S01]  /*ecf0*/  SHF.R.S32.HI R5, RZ, 0x1f, R39 ;  /* 0x0000001fff057819 */ /* 0x000fe20000011427 */
[----:B------:R-:W-:Y:S01]  /*ed00*/  ULDC.64 UR4, c[0x0][0xb88] ;  /* 0x0002e20000047ab9 */ /* 0x000fe20000000a00 */
[----:B------:R-:W-:-:S02]  /*ed10*/  SHF.R.S32.HI R10, RZ, 0x1f, R11 ;  /* 0x0000001fff0a7819 */ /* 0x000fc4000001140b */
[----:B------:R-:W-:Y:S02]  /*ed20*/  IADD3.X R13, R5, R13, R4, P0, !PT ;  /* 0x0000000d050d7210 */ /* 0x000fe400007fe404 */
[----:B------:R-:W-:Y:S01]  /*ed30*/  F2FP.BF16.F32.PACK_AB R4, R93, R94 ;  /* 0x0000005e5d04723e */ /* 0x000fe200000010ff */
[----:B------:R-:W-:Y:S01]  /*ed40*/  IMAD R10, R10, UR4, RZ ;  /* 0x000000040a0a7c24 */ /* 0x000fe2000f8e02ff */
[----:B------:R-:W-:Y:S01]  /*ed50*/  F2FP.BF16.F32.PACK_AB R5, R108, R107 ;  /* 0x0000006b6c05723e */ /* 0x000fe200000010ff */
[C---:B------:R-:W-:Y:S01]  /*ed60*/  IMAD.WIDE.U32 R12, R11.reuse, UR4, R12 ;  /* 0x000000040b0c7c25 */ /* 0x040fe2000f8e000c */
[----:B------:R-:W-:Y:S02]  /*ed70*/  MOV R14, R8 ;  /* 0x00000008000e7202 */ /* 0x000fe40000000f00 */
[----:B------:R-:W-:Y:S01]  /*ed80*/  SHF.R.U64 R24, R24, 0x3, RZ ;  /* 0x0000000318187819 */ /* 0x000fe200000012ff */
[----:B------:R-:W-:Y:S01]  /*ed90*/  IMAD R37, R11, UR5, R10 ;  /* 0x000000050b257c24 */ /* 0x000fe2000f8e020a */
[----:B------:R-:W-:Y:S01]  /*eda0*/  F2FP.BF16.F32.PACK_AB R8, R90, R89 ;  /* 0x000000595a08723e */ /* 0x000fe200000010ff */
[----:B------:R2:W-:Y:S01]  /*edb0*/  STSM.16.M88.4 [R15], R4 ;  /* 0x000000040f007844 */ /* 0x0005e20000000200 */
[----:B------:R-:W-:Y:S01]  /*edc0*/  LOP3.LUT R2, R2, R21, RZ, 0x3c, !PT ;  /* 0x0000001502027212 */ /* 0x000fe200078e3cff */
[----:B------:R-:W-:Y:S01]  /*edd0*/  ULDC.64 UR4, c[0x0][0xb50] ;  /* 0x0002d40000047ab9 */ /* 0x000fe20000000a00 */
[----:B------:R-:W-:Y:S01]  /*ede0*/  IMAD R89, R57, UR6, RZ ;  /* 0x0000000639597c24 */ /* 0x000fe2000f8e02ff */
[----:B------:R-:W-:Y:S01]  /*edf0*/  LOP3.LUT P0, RZ, R167, 0x3, RZ, 0xc0, !PT ;  /* 0x00000003a7ff7812 */ /* 0x000fe2000780c0ff */
[----:B------:R-:W-:Y:S01]  /*ee00*/  IMAD.X R21, RZ, RZ, R35, P3 ;  /* 0x000000ffff157224 */ /* 0x000fe200018e0623 */
[----:B------:R-:W-:-:S02]  /*ee10*/  F2FP.BF16.F32.PACK_AB R9, R103, R102 ;  /* 0x000000666709723e */ /* 0x000fc400000010ff */
[----:B------:R-:W-:Y:S02]  /*ee20*/  F2FP.BF16.F32.PACK_AB R10, R91, R44 ;  /* 0x0000002c5b0a723e */ /* 0x000fe400000010ff */
[----:B------:R-:W-:Y:S02]  /*ee30*/  F2FP.BF16.F32.PACK_AB R11, R104, R101 ;  /* 0x00000065680b723e */ /* 0x000fe400000010ff */
[----:B------:R-:W-:Y:S02]  /*ee40*/  LEA R36, P3, R12, UR4, 0x2 ;  /* 0x000000040c247c11 */ /* 0x000fe4000f8610ff */
[----:B------:R-:W-:Y:S01]  /*ee50*/  LOP3.LUT R24, R24, R25, RZ, 0x3c, !PT ;  /* 0x0000001918187212 */ /* 0x000fe200078e3cff */
[----:B------:R-:W-:Y:S01]  /*ee60*/  IMAD.X R25, RZ, RZ, R35, P2 ;  /* 0x000000ffff197224 */ /* 0x000fe200010e0623 */
[C---:B------:R-:W-:Y:S01]  /*ee70*/  ISETP.GE.OR P2, PT, R38.reuse, R89, P0 ;  /* 0x000000592600720c */ /* 0x040fe20000746670 */
[----:B--2---:R-:W-:Y:S01]  /*ee80*/  VIADD R4, R38, 0x8 ;  /* 0x0000000826047836 */ /* 0x004fe20000000000 */
[----:B------:R2:W-:Y:S01]  /*ee90*/  STSM.16.M88.4 [R14], R8 ;  /* 0x000000080e007844 */ /* 0x0005e20000000200 */
[----:B------:R-:W-:Y:S01]  /*eea0*/  IMAD.IADD R5, R13, 0x1, R37 ;  /* 0x000000010d057824 */ /* 0x000fe200078e0225 */
[----:B------:R-:W-:-:S02]  /*eeb0*/  F2FP.BF16.F32.PACK_AB R6, R53, R52 ;  /* 0x000000343506723e */ /* 0x000fc400000010ff */
[----:B------:R-:W-:Y:S01]  /*eec0*/  ISETP.GE.OR P0, PT, R4, R89, P0 ;  /* 0x000000590400720c */ /* 0x000fe20000706670 */
[----:B------:R-:W-:Y:S01]  /*eed0*/  SHFL.IDX PT, R72, R36, RZ, 0x1c1f ;  /* 0x001c1fff24487589 */ /* 0x000fe200000e0000 */
[----:B------:R-:W-:Y:S01]  /*eee0*/  LEA.HI.X R37, R12, UR5, R5, 0x2, P3 ;  /* 0x000000050c257c11 */ /* 0x000fe200098f1405 */
[----:B------:R-:W-:Y:S01]  /*eef0*/  ULDC.64 UR4, c[0x0][0xae8] ;  /* 0x0002ba0000047ab9 */ /* 0x000fe20000000a00 */
[----:B------:R-:W-:Y:S01]  /*ef00*/  F2FP.BF16.F32.PACK_AB R4, R49, R40 ;  /* 0x000000283104723e */ /* 0x000fe200000010ff */
[----:B------:R-:W-:Y:S01]  /*ef10*/  SHFL.IDX PT, R78, R36, 0x1, 0x1c1f ;  /* 0x003c1f00244e7f89 */ /* 0x000fe200000e0000 */
[----:B------:R-:W-:Y:S02]  /*ef20*/  F2FP.BF16.F32.PACK_AB R5, R99, R98 ;  /* 0x000000626305723e */ /* 0x000fe400000010ff */
[----:B------:R-:W-:Y:S01]  /*ef30*/  F2FP.BF16.F32.PACK_AB R7, R100, R97 ;  /* 0x000000616407723e */ /* 0x000fe200000010ff */
[----:B------:R-:W3:Y:S01]  /*ef40*/  SHFL.IDX PT, R73, R37, RZ, 0x1c1f ;  /* 0x001c1fff25497589 */ /* 0x000ee200000e0000 */
[----:B------:R-:W-:-:S02]  /*ef50*/  F2FP.BF16.F32.PACK_AB R12, R45, R56 ;  /* 0x000000382d0c723e */ /* 0x000fc400000010ff */
[----:B------:R-:W-:Y:S01]  /*ef60*/  F2FP.BF16.F32.PACK_AB R13, R59, R50 ;  /* 0x000000323b0d723e */ /* 0x000fe200000010ff */
[----:B------:R-:W-:Y:S01]  /*ef70*/  STSM.16.M88.4 [R111], R4 ;  /* 0x000000046f007844 */ /* 0x000fe20000000200 */
[----:B--2---:R-:W-:Y:S02]  /*ef80*/  F2FP.BF16.F32.PACK_AB R14, R61, R60 ;  /* 0x0000003c3d0e723e */ /* 0x004fe400000010ff */
[----:B------:R-:W-:Y:S01]  /*ef90*/  F2FP.BF16.F32.PACK_AB R15, R63, R62 ;  /* 0x0000003e3f0f723e */ /* 0x000fe200000010ff */
[----:B------:R-:W2:Y:S01]  /*efa0*/  SHFL.IDX PT, R79, R37, 0x1, 0x1c1f ;  /* 0x003c1f00254f7f89 */ /* 0x000ea200000e0000 */
[----:B------:R-:W-:Y:S02]  /*efb0*/  F2FP.BF16.F32.PACK_AB R8, R65, R64 ;  /* 0x000000404108723e */ /* 0x000fe400000010ff */
[----:B------:R-:W-:Y:S01]  /*efc0*/  F2FP.BF16.F32.PACK_AB R9, R67, R66 ;  /* 0x000000424309723e */ /* 0x000fe200000010ff */
[----:B------:R-:W-:Y:S01]  /*efd0*/  STSM.16.M88.4 [R110], R12 ;  /* 0x0000000c6e007844 */ /* 0x000fe20000000200 */
[----:B------:R-:W-:-:S02]  /*efe0*/  F2FP.BF16.F32.PACK_AB R10, R69, R68 ;  /* 0x00000044450a723e */ /* 0x000fc400000010ff */
[----:B------:R-:W-:Y:S02]  /*eff0*/  F2FP.BF16.F32.PACK_AB R11, R71, R70 ;  /* 0x00000046470b723e */ /* 0x000fe400000010ff */
[----:B------:R-:W-:Y:S02]  /*f000*/  MOV R109, R42 ;  /* 0x0000002a006d7202 */ /* 0x000fe40000000f00 */
[----:B------:R-:W-:Y:S01]  /*f010*/  F2FP.BF16.F32.PACK_AB R49, R75, R74 ;  /* 0x0000004a4b31723e */ /* 0x000fe200000010ff */
[----:B------:R-:W-:Y:S01]  /*f020*/  STSM.16.M88.4 [R55], R8 ;  /* 0x0000000837007844 */ /* 0x000fe20000000200 */
[----:B------:R-:W-:Y:S02]  /*f030*/  F2FP.BF16.F32.PACK_AB R50, R77, R76 ;  /* 0x0000004c4d32723e */ /* 0x000fe400000010ff */
[----:B------:R-:W-:-:S03]  /*f040*/  LOP3.LUT R20, R31, 0x380, RZ, 0xc0, !PT ;  /* 0x000003801f147812 */ /* 0x000fc600078ec0ff */
[----:B------:R4:W-:Y:S01]  /*f050*/  STSM.16.M88.4 [R109], R48 ;  /* 0x000000306d007844 */ /* 0x0009e20000000200 */
[----:B------:R-:W-:-:S03]  /*f060*/  SHF.R.U64 R20, R20, 0x3, RZ ;  /* 0x0000000314147819 */ /* 0x000fc600000012ff */
[----:B------:R-:W-:Y:S01]  /*f070*/  STSM.16.M88.4 [R96], R80 ;  /* 0x0000005060007844 */ /* 0x000fe20000000200 */
[----:B------:R-:W-:Y:S01]  /*f080*/  LOP3.LUT R20, R20, R31, RZ, 0x3c, !PT ;  /* 0x0000001f14147212 */ /* 0x000fe200078e3cff */
[----:B------:R-:W-:Y:S01]  /*f090*/  IMAD.X R31, RZ, RZ, R35, P5 ;  /* 0x000000ffff1f7224 */ /* 0x000fe200028e0623 */
[----:B------:R-:W-:Y:S08]  /*f0a0*/  BAR.SYNC.DEFER_BLOCKING 0x1, 0x100 ;  /* 0x0044000000007b1d */ /* 0x000ff00000010000 */
[----:B----4-:R-:W4:Y:S08]  /*f0b0*/  @P1 LDC R49, c[0x0][0xbec] ;  /* 0x0002fb00ff311b82 */ /* 0x010f300000000800 */
[----:B------:R-:W0:Y:S01]  /*f0c0*/  @P1 LDC R51, c[0x0][0xbf0] ;  /* 0x0002fc00ff331b82 */ /* 0x000e220000000800 */
[----:B---3--:R-:W-:Y:S04]  /*f0d0*/  @!P2 ST.E desc[UR36][R72.64], R88 ;  /* 0x000000584800a985 */ /* 0x008fe8000c101924 */
[----:B--2---:R2:W-:Y:S04]  /*f0e0*/  @!P0 ST.E desc[UR36][R78.64], R0 ;  /* 0x000000004e008985 */ /* 0x0045e8000c101924 */
[----:B------:R3:W5:Y:S04]  /*f0f0*/  LD.E.128 R36, desc[UR36][R30.64] ;  /* 0x000000241e247980 */ /* 0x000768000c101d00 */
[----:B------:R1:W5:Y:S01]  /*f100*/  LD.E.128 R44, desc[UR36][R34.64] ;  /* 0x00000024222c7980 */ /* 0x000362000c101d00 */
[----:B--2---:R-:W-:-:S03]  /*f110*/  IMAD R0, R163, 0x20, R165 ;  /* 0x00000020a3007824 */ /* 0x004fc600078e02a5 */
[----:B------:R2:W5:Y:S01]  /*f120*/  LD.E.128 R4, desc[UR36][R28.64] ;  /* 0x000000241c047980 */ /* 0x000562000c101d00 */
[----:B---3--:R-:W-:-:S03]  /*f130*/  IMAD.IADD R30, R17, 0x1, R0 ;  /* 0x00000001111e7824 */ /* 0x008fc600078e0200 */
[----:B------:R3:W5:Y:S01]  /*f140*/  LD.E.128 R60, desc[UR36][R20.64] ;  /* 0x00000024143c7980 */ /* 0x000762000c101d00 */
[----:B-1----:R-:W-:Y:S02]  /*f150*/  IMAD R35, R58, UR4, RZ ;  /* 0x000000043a237c24 */ /* 0x002fe4000f8e02ff */
[----:B----4-:R-:W-:Y:S01]  /*f160*/  @P1 IMAD.HI.U32 R0, R30, R49, RZ ;  /* 0x000000311e001227 */ /* 0x010fe200078e00ff */
[----:B------:R1:W5:Y:S03]  /*f170*/  LD.E.128 R52, desc[UR36][R24.64] ;  /* 0x0000002418347980 */ /* 0x000366000c101d00 */
[C---:B------:R-:W-:Y:S01]  /*f180*/  IMAD R35, R164.reuse, UR5, R35 ;  /* 0x00000005a4237c24 */ /* 0x040fe2000f8e0223 */
[----:B------:R4:W5:Y:S01]  /*f190*/  LD.E.128 R12, desc[UR36][R2.64] ;  /* 0x00000024020c7980 */ /* 0x000962000c101d00 */
[----:B--2---:R-:W-:Y:S01]  /*f1a0*/  IMAD.WIDE.U32 R28, R164, UR4, RZ ;  /* 0x00000004a41c7c25 */ /* 0x004fe2000f8e00ff */
[----:B------:R-:W-:-:S02]  /*f1b0*/  ULDC.64 UR4, c[0x0][0xaf0] ;  /* 0x0002bc0000047ab9 */ /* 0x000fc40000000a00 */
[----:B------:R-:W5:Y:S01]  /*f1c0*/  LD.E.128 R40, desc[UR36][R32.64] ;  /* 0x0000002420287980 */ /* 0x000f62000c101d00 */
[----:B---3--:R-:W-:Y:S01]  /*f1d0*/  IMAD.MOV.U32 R21, RZ, RZ, R30 ;  /* 0x000000ffff157224 */ /* 0x008fe200078e001e */
[----:B0-----:R-:W-:Y:S01]  /*f1e0*/  @P1 SHF.R.U32.HI R21, RZ, R51, R0 ;  /* 0x00000033ff151219 */ /* 0x001fe20000011600 */
[----:B-1----:R-:W-:Y:S01]  /*f1f0*/  IMAD R25, R112, UR4, RZ ;  /* 0x0000000470197c24 */ /* 0x002fe2000f8e02ff */
[----:B------:R0:W5:Y:S01]  /*f200*/  LD.E.128 R8, desc[UR36][R26.64] ;  /* 0x000000241a087980 */ /* 0x000162000c101d00 */
[----:B----4-:R-:W-:Y:S02]  /*f210*/  IMAD.IADD R3, R29, 0x1, R35 ;  /* 0x000000011d037824 */ /* 0x010fe400078e0223 */
[----:B------:R-:W-:Y:S01]  /*f220*/  IMAD.MOV.U32 R2, RZ, RZ, R28 ;  /* 0x000000ffff027224 */ /* 0x000fe200078e001c */
[--C-:B------:R-:W-:Y:S01]  /*f230*/  SHF.R.S32.HI R0, RZ, 0x1f, R21.reuse ;  /* 0x0000001fff007819 */ /* 0x100fe20000011415 */
[----:B------:R-:W-:Y:S01]  /*f240*/  IMAD.MOV R20, RZ, RZ, -R21 ;  /* 0x000000ffff147224 */ /* 0x000fe200078e0a15 */
[----:B------:R-:W-:Y:S01]  /*f250*/  @!PT LDS RZ, [RZ] ;  /* 0x00000000fffff984 */ /* 0x000fe20000000800 */
[----:B------:R-:W-:Y:S01]  /*f260*/  @!PT LDS RZ, [RZ] ;  /* 0x00000000fffff984 */ /* 0x000fe20000000800 */
[----:B------:R-:W-:Y:S01]  /*f270*/  @!PT LDS RZ, [RZ] ;  /* 0x00000000fffff984 */ /* 0x000fe20000000800 */
[----:B------:R-:W-:Y:S01]  /*f280*/  @!PT LDS RZ, [RZ] ;  /* 0x00000000fffff984 */ /* 0x000fe20000000800 */
[----:B------:R1:W-:Y:S06]  /*f290*/  MEMBAR.ALL.CTA ;  /* 0x0000000000007992 */ /* 0x0003ec0000008000 */
[----:B-1----:R-:W1:Y:S01]  /*f2a0*/  FENCE.VIEW.ASYNC.S ;  /* 0x00000000000073c6 */ /* 0x002e620000000000 */
[----:B------:R-:W-:-:S02]  /*f2b0*/  IMAD R25, R162, UR5, R25 ;  /* 0x00000005a2197c24 */ /* 0x000fc4000f8e0219 */
[----:B------:R-:W-:Y:S01]  /*f2c0*/  IMAD.WIDE.U32 R2, R162, UR4, R2 ;  /* 0x00000004a2027c25 */ /* 0x000fe2000f8e0002 */
[----:B------:R-:W-:-:S03]  /*f2d0*/  ULDC.64 UR4, c[0x0][0xae0] ;  /* 0x0002b80000047ab9 */ /* 0x000fc60000000a00 */
[----:B------:R-:W-:Y:S02]  /*f2e0*/  IMAD R0, R0, UR4, RZ ;  /* 0x0000000400007c24 */ /* 0x000fe4000f8e02ff */
[----:B------:R-:W-:Y:S02]  /*f2f0*/  IMAD R57, R57, R20, R30 ;  /* 0x0000001439397224 */ /* 0x000fe400078e021e */
[----:B------:R-:W-:Y:S02]  /*f300*/  IMAD.IADD R3, R3, 0x1, R25 ;  /* 0x0000000103037824 */ /* 0x000fe400078e0219 */
[C---:B------:R-:W-:Y:S01]  /*f310*/  IMAD R25, R21.reuse, UR5, R0 ;  /* 0x0000000515197c24 */ /* 0x040fe2000f8e0200 */
[----:B------:R-:W-:Y:S01]  /*f320*/  SHF.R.S32.HI R0, RZ, 0x1f, R57 ;  /* 0x0000001fff007819 */ /* 0x000fe20000011439 */
[----:B------:R-:W-:Y:S01]  /*f330*/  IMAD.WIDE.U32 R2, R21, UR4, R2 ;  /* 0x0000000415027c25 */ /* 0x000fe2000f8e0002 */
[----:B------:R-:W-:-:S03]  /*f340*/  ULDC.64 UR4, c[0x0][0xad8] ;  /* 0x0002b60000047ab9 */ /* 0x000fc60000000a00 */
[----:B------:R-:W-:Y:S02]  /*f350*/  IMAD.IADD R3, R3, 0x1, R25 ;  /* 0x0000000103037824 */ /* 0x000fe400078e0219 */
[----:B------:R-:W-:Y:S02]  /*f360*/  IMAD R20, R0, UR4, RZ ;  /* 0x0000000400147c24 */ /* 0x000fe4000f8e02ff */
[----:B0-----:R-:W-:Y:S02]  /*f370*/  IMAD.IADD R26, R165, 0x1, R17 ;  /* 0x00000001a51a7824 */ /* 0x001fe400078e0211 */
[C---:B------:R-:W-:Y:S02]  /*f380*/  IMAD R17, R57.reuse, UR5, R20 ;  /* 0x0000000539117c24 */ /* 0x040fe4000f8e0214 */
[----:B------:R-:W-:Y:S01]  /*f390*/  IMAD.WIDE.U32 R2, R57, UR4, R2 ;  /* 0x0000000439027c25 */ /* 0x000fe2000f8e0002 */
[----:B------:R-:W-:Y:S01]  /*f3a0*/  ISETP.GE.AND P2, PT, R26, R89, PT ;  /* 0x000000591a00720c */ /* 0x000fe20003f46270 */
[----:B------:R-:W-:-:S02]  /*f3b0*/  ULDC.64 UR4, c[0x0][0xa80] ;  /* 0x0002a00000047ab9 */ /* 0x000fc40000000a00 */
[----:B------:R-:W-:Y:S02]  /*f3c0*/  VIADD R0, R26, 0x20 ;  /* 0x000000201a007836 */ /* 0x000fe40000000000 */
[----:B------:R-:W-:Y:S01]  /*f3d0*/  IMAD.IADD R3, R3, 0x1, R17 ;  /* 0x0000000103037824 */ /* 0x000fe200078e0211 */
[----:B------:R-:W-:Y:S01]  /*f3e0*/  LEA R17, P3, R2, UR4, 0x1 ;  /* 0x0000000402117c11 */ /* 0x000fe2000f8608ff */
[----:B------:R-:W-:Y:S01]  /*f3f0*/  VIADD R23, R23, 0x2a820 ;  /* 0x0002a82017177836 */ /* 0x000fe20000000000 */
[-C--:B------:R-:W-:Y:S01]  /*f400*/  ISETP.GE.AND P0, PT, R0, R89.reuse, PT ;  /* 0x000000590000720c */ /* 0x080fe20003f06270 */
[----:B------:R-:W-:Y:S01]  /*f410*/  VIADD R0, R26, 0x40 ;  /* 0x000000401a007836 */ /* 0x000fe20000000000 */
[----:B------:R-:W-:Y:S02]  /*f420*/  LEA.HI.X R24, R2, UR5, R3, 0x1, P3 ;  /* 0x0000000502187c11 */ /* 0x000fe400098f0c03 */
        /* <DEDUP_REMOVED lines=16> */
.L_x_1051:
[----:B------:R-:W-:Y:S05]  /*f530*/  BSYNC B1 ;  /* 0x0000000000017941 */ /* 0x000fea0003800000 */
.L_x_1050:
        /* <DEDUP_REMOVED lines=13> */
.L_x_1053:
[----:B------:R-:W-:Y:S05]  /*f610*/  BSYNC B1 ;  /* 0x0000000000017941 */ /* 0x000fea0003800000 */
.L_x_1052:
[----:B----4-:R4:W0:Y:S01]  /*f620*/  SHFL.IDX PT, R0, R24, 0x2, 0x181f ;  /* 0x00581f0018007f89 */ /* 0x01082200000e0000 */
        /* <DEDUP_REMOVED lines=8> */
[-C--:B0-----:R-:W-:Y:S02]  /*f6b0*/  @!P2 LEA.HI.X R3, R160, R0.reuse, R173, 0x1, P0 ;  /* 0x00000000a003a211 */ /* 0x081fe400000f0cad */
[----:B------:R-:W-:-:S03]  /*f6c0*/  @!P3 LEA.HI.X R21, R161, R0, R172, 0x1, P1 ;  /* 0x00000000a115b211 */ /* 0x000fc600008f0cac */
[----:B-----5:R3:W-:Y:S04]  /*f6d0*/  @!P2 ST.E.128 desc[UR36][R2.64], R36 ;  /* 0x000000240200a985 */ /* 0x0207e8000c101d24 */
[----:B------:R3:W-:Y:S02]  /*f6e0*/  @!P3 ST.E.128 desc[UR36][R20.64], R12 ;  /* 0x0000000c1400b985 */ /* 0x0007e4000c101d24 */
.L_x_1055:
[----:B------:R-:W-:Y:S05]  /*f6f0*/  BSYNC B1 ;  /* 0x0000000000017941 */ /* 0x000fea0003800000 */
.L_x_1054:
[----:B0-----:R-:W-:Y:S01]  /*f700*/  VIADD R0, R26, 0x60 ;  /* 0x000000601a007836 */ /* 0x001fe20000000000 */
[----:B--2-4-:R-:W0:Y:S04]  /*f710*/  SHFL.IDX PT, R24, R24, 0x3, 0x181f ;  /* 0x00781f0018187f89 */ /* 0x014e2800000e0000 */
[----:B------:R-:W-:Y:S01]  /*f720*/  ISETP.GE.AND P0, PT, R0, R89, PT ;  /* 0x000000590000720c */ /* 0x000fe20003f06270 */
[----:B------:R-:W2:-:S12]  /*f730*/  SHFL.IDX PT, R17, R17, 0x3, 0x181f ;  /* 0x00781f0011117f89 */ /* 0x000e9800000e0000 */
[----:B------:R-:W-:Y:S05]  /*f740*/  @P0 BRA `(.L_x_1056) ;  /* 0x00000008006c0947 */ /* 0x000fea0003800000 */
[----:B------:R-:W-:Y:S02]  /*f750*/  ULDC UR4, c[0x0][0xac8] ;  /* 0x0002b20000047ab9 */ /* 0x000fe40000000800 */
[----:B------:R-:W-:-:S13]  /*f760*/  ISETP.GE.AND P1, PT, R160, UR4, PT ;  /* 0x00000004a0007c0c */ /* 0x000fda000bf26270 */
[----:B--23--:R-:W-:-:S04]  /*f770*/  @!P1 LEA R2, P0, R160, R17, 0x1 ;  /* 0x00000011a0029211 */ /* 0x00cfc800078008ff */
[----:B0-----:R-:W-:Y:S02]  /*f780*/  @!P1 LEA.HI.X R3, R160, R24, R173, 0x1, P0 ;  /* 0x00000018a0039211 */ /* 0x001fe400000f0cad */
[----:B------:R-:W-:-:S03]  /*f790*/  ISETP.GE.AND P0, PT, R161, UR4, PT ;  /* 0x00000004a1007c0c */ /* 0x000fc6000bf06270 */
[----:B-----5:R4:W-:Y:S10]  /*f7a0*/  @!P1 ST.E.128 desc[UR36][R2.64], R4 ;  /* 0x0000000402009985 */ /* 0x0209f4000c101d24 */
[----:B------:R-:W-:Y:S05]  /*f7b0*/  @P0 BRA `(.L_x_1056) ;  /* 0x0000000800500947 */ /* 0x000fea0003800000 */
[----:B----4-:R-:W-:-:S04]  /*f7c0*/  LEA R2, P0, R161, R17, 0x1 ;  /* 0x00000011a1027211 */ /* 0x010fc800078008ff */
[----:B------:R-:W-:-:S05]  /*f7d0*/  LEA.HI.X R3, R161, R24, R172, 0x1, P0 ;  /* 0x00000018a1037211 */ /* 0x000fca00000f0cac */
[----:B------:R0:W-:Y:S01]  /*f7e0*/  ST.E.128 desc[UR36][R2.64], R8 ;  /* 0x0000000802007985 */ /* 0x0001e2000c101d24 */
[----:B------:R-:W-:Y:S05]  /*f7f0*/  BRA `(.L_x_1056) ;  /* 0x0000000800407947 */ /* 0x000fea0003800000 */
.L_x_1049:
[----:B------:R-:W2:Y:S01]  /*f800*/  LDC R11, c[0x0][0xbe8] ;  /* 0x0002fa00ff0b7b82 */ /* 0x000ea20000000800 */
[----:B------:R-:W-:Y:S01]  /*f810*/  ISETP.GE.AND P0, PT, R174, 0x80, PT ;  /* 0x00000080ae00780c */ /* 0x000fe20003f06270 */
[----:B------:R-:W-:Y:S01]  /*f820*/  IMAD R0, R163, 0x20, R165 ;  /* 0x00000020a3007824 */ /* 0x000fe200078e02a5 */
[----:B------:R-:W-:Y:S01]  /*f830*/  BSSY B1, `(.L_x_1057) ;  /* 0x000002e000017945 */ /* 0x000fe20003800000 */
[----:B------:R-:W-:Y:S02]  /*f840*/  SHF.R.S32.HI R6, RZ, 0x1f, R164 ;  /* 0x0000001fff067819 */ /* 0x000fe400000114a4 */
[----:B------:R-:W-:Y:S01]  /*f850*/  IMAD.IADD R12, R17, 0x1, R0 ;  /* 0x00000001110c7824 */ /* 0x000fe200078e0200 */
[----:B------:R-:W-:Y:S02]  /*f860*/  SHF.R.S32.HI R8, RZ, 0x1f, R162 ;  /* 0x0000001fff087819 */ /* 0x000fe400000114a2 */
[----:B--2---:R-:W-:-:S13]  /*f870*/  ISETP.NE.AND P1, PT, R11, 0x1, PT ;  /* 0x000000010b00780c */ /* 0x004fda0003f25270 */
[----:B------:R-:W2:Y:S08]  /*f880*/  @P1 LDC R13, c[0x0][0xbec] ;  /* 0x0002fb00ff0d1b82 */ /* 0x000eb00000000800 */
[----:B------:R-:W3:Y:S01]  /*f890*/  @P1 LDC R15, c[0x0][0xbf0] ;  /* 0x0002fc00ff0f1b82 */ /* 0x000ee20000000800 */
[----:B------:R-:W-:Y:S05]  /*f8a0*/  @P0 BRA `(.L_x_1058) ;  /* 0x0000000000980947 */ /* 0x000fea0003800000 */
[----:B------:R-:W4:Y:S01]  /*f8b0*/  S2R R2, SR_TID.X ;  /* 0x0000000000027919 */ /* 0x000f220000002100 */
[----:B------:R-:W5:Y:S01]  /*f8c0*/  LDC R10, c[0x0][0xbe8] ;  /* 0x0002fa00ff0a7b82 */ /* 0x000f620000000800 */
[----:B------:R-:W-:Y:S02]  /*f8d0*/  ULDC UR4, c[0x0][0xa88] ;  /* 0x0002a20000047ab9 */ /* 0x000fe40000000800 */
[----:B-----5:R-:W-:Y:S01]  /*f8e0*/  IMAD R3, R10, UR4, RZ ;  /* 0x000000040a037c24 */ /* 0x020fe2000f8e02ff */
[----:B----4-:R-:W-:-:S04]  /*f8f0*/  IADD3 R4, R17, -0x80, R2 ;  /* 0xffffff8011047810 */ /* 0x010fc80007ffe002 */
[----:B------:R-:W-:-:S13]  /*f900*/  ISETP.GE.AND P0, PT, R4, R3, PT ;  /* 0x000000030400720c */ /* 0x000fda0003f06270 */
[----:B------:R-:W-:Y:S05]  /*f910*/  @P0 BRA `(.L_x_1058) ;  /* 0x00000000007c0947 */ /* 0x000fea0003800000 */
[----:B------:R-:W-:Y:S01]  /*f920*/  ISETP.NE.AND P0, PT, R10, 0x1, PT ;  /* 0x000000010a00780c */ /* 0x000fe20003f05270 */
[----:B------:R-:W-:Y:S01]  /*f930*/  ULDC.64 UR4, c[0x0][0xb90] ;  /* 0x0002e40000047ab9 */ /* 0x000fe20000000a00 */
[----:B------:R-:W-:Y:S02]  /*f940*/  IMAD.MOV.U32 R5, RZ, RZ, R4 ;  /* 0x000000ffff057224 */ /* 0x000fe400078e0004 */
[----:B------:R-:W-:-:S04]  /*f950*/  IMAD R7, R6, UR4, RZ ;  /* 0x0000000406077c24 */ /* 0x000fc8000f8e02ff */
[----:B------:R-:W-:-:S05]  /*f960*/  IMAD R7, R164, UR5, R7 ;  /* 0x00000005a4077c24 */ /* 0x000fca000f8e0207 */
[----:B------:R-:W4:Y:S08]  /*f970*/  @P0 LDC R3, c[0x0][0xbec] ;  /* 0x0002fb00ff030b82 */ /* 0x000f300000000800 */
[----:B------:R-:W5:Y:S01]  /*f980*/  @P0 LDC R9, c[0x0][0xbf0] ;  /* 0x0002fc00ff090b82 */ /* 0x000f620000000800 */
[----:B----4-:R-:W-:-:S04]  /*f990*/  @P0 IMAD.HI.U32 R0, R4, R3, RZ ;  /* 0x0000000304000227 */ /* 0x010fc800078e00ff */
[----:B------:R-:W-:Y:S01]  /*f9a0*/  IMAD.WIDE.U32 R2, R164, UR4, RZ ;  /* 0x00000004a4027c25 */ /* 0x000fe2000f8e00ff */
[----:B------:R-:W-:Y:S01]  /*f9b0*/  ULDC.64 UR4, c[0x0][0xb98] ;  /* 0x0002e60000047ab9 */ /* 0x000fe20000000a00 */
[----:B-----5:R-:W-:Y:S02]  /*f9c0*/  @P0 SHF.R.U32.HI R5, RZ, R9, R0 ;  /* 0x00000009ff050219 */ /* 0x020fe40000011600 */
[----:B------:R-:W-:Y:S02]  /*f9d0*/  IMAD.IADD R3, R3, 0x1, R7 ;  /* 0x0000000103037824 */ /* 0x000fe400078e0207 */
[----:B------:R-:W-:Y:S02]  /*f9e0*/  IMAD R9, R8, UR4, RZ ;  /* 0x0000000408097c24 */ /* 0x000fe4000f8e02ff */
[----:B------:R-:W-:Y:S02]  /*f9f0*/  IMAD.MOV R7, RZ, RZ, -R5 ;  /* 0x000000ffff077224 */ /* 0x000fe400078e0a05 */
[----:B------:R-:W-:-:S04]  /*fa00*/  IMAD.WIDE.U32 R2, R162, UR4, R2 ;  /* 0x00000004a2027c25 */ /* 0x000fc8000f8e0002 */
[----:B------:R-:W-:Y:S01]  /*fa10*/  IMAD R7, R10, R7, R4 ;  /* 0x000000070a077224 */ /* 0x000fe200078e0204 */
[----:B------:R-:W-:Y:S01]  /*fa20*/  IADD3 R2, P0, R5, R2, RZ ;  /* 0x0000000205027210 */ /* 0x000fe20007f1e0ff */
[----:B------:R-:W-:Y:S01]  /*fa30*/  IMAD R4, R162, UR5, R9 ;  /* 0x00000005a2047c24 */ /* 0x000fe2000f8e0209 */
[----:B------:R-:W-:Y:S01]  /*fa40*/  SHF.R.S32.HI R9, RZ, 0x1f, R5 ;  /* 0x0000001fff097819 */ /* 0x000fe20000011405 */
[----:B------:R-:W-:Y:S01]  /*fa50*/  ULDC.64 UR4, c[0x0][0xb88] ;  /* 0x0002e20000047ab9 */ /* 0x000fe20000000a00 */
        /* <DEDUP_REMOVED lines=11> */
.L_x_1058:
[----:B------:R-:W-:Y:S05]  /*fb10*/  BSYNC B1 ;  /* 0x0000000000017941 */ /* 0x000fea0003800000 */
.L_x_1057:
[----:B------:R-:W-:Y:S01]  /*fb20*/  ULDC.64 UR4, c[0x0][0xae8] ;  /* 0x0002ba0000047ab9 */ /* 0x000fe20000000a00 */
[----:B--2---:R-:W-:Y:S01]  /*fb30*/  @P1 IMAD.HI.U32 R0, R12, R13, RZ ;  /* 0x0000000d0c001227 */ /* 0x004fe200078e00ff */
[----:B------:R-:W-:Y:S01]  /*fb40*/  ULDC UR6, c[0x0][0xa88] ;  /* 0x0002a20000067ab9 */ /* 0x000fe20000000800 */
[----:B------:R-:W-:Y:S02]  /*fb50*/  BSSY B1, `(.L_x_1059) ;  /* 0x0000030000017945 */ /* 0x000fe40003800000 */
[----:B----4-:R-:W-:Y:S02]  /*fb60*/  IMAD R3, R6, UR4, RZ ;  /* 0x0000000406037c24 */ /* 0x010fe4000f8e02ff */
[----:B------:R-:W-:Y:S01]  /*fb70*/  IMAD.MOV.U32 R5, RZ, RZ, R12 ;  /* 0x000000ffff057224 */ /* 0x000fe200078e000c */
[----:B---3--:R-:W-:Y:S01]  /*fb80*/  @P1 SHF.R.U32.HI R5, RZ, R15, R0 ;  /* 0x0000000fff051219 */ /* 0x008fe20000011600 */
[C---:B------:R-:W-:Y:S02]  /*fb90*/  IMAD R7, R164.reuse, UR5, R3 ;  /* 0x00000005a4077c24 */ /* 0x040fe4000f8e0203 */
[----:B------:R-:W-:Y:S01]  /*fba0*/  IMAD.WIDE.U32 R2, R164, UR4, RZ ;  /* 0x00000004a4027c25 */ /* 0x000fe2000f8e00ff */
[----:B------:R-:W-:Y:S01]  /*fbb0*/  ULDC.64 UR4, c[0x0][0xaf0] ;  /* 0x0002bc0000047ab9 */ /* 0x000fe20000000a00 */
[----:B------:R-:W-:-:S02]  /*fbc0*/  SHF.R.S32.HI R0, RZ, 0x1f, R5 ;  /* 0x0000001fff007819 */ /* 0x000fc40000011405 */
[----:B------:R-:W-:Y:S02]  /*fbd0*/  IMAD R9, R8, UR4, RZ ;  /* 0x0000000408097c24 */ /* 0x000fe4000f8e02ff */
[----:B------:R-:W-:Y:S02]  /*fbe0*/  IMAD.IADD R3, R3, 0x1, R7 ;  /* 0x0000000103037824 */ /* 0x000fe400078e0207 */
[----:B------:R-:W-:Y:S02]  /*fbf0*/  IMAD.MOV R7, RZ, RZ, -R5 ;  /* 0x000000ffff077224 */ /* 0x000fe400078e0a05 */
[C---:B------:R-:W-:Y:S02]  /*fc00*/  IMAD R9, R162.reuse, UR5, R9 ;  /* 0x00000005a2097c24 */ /* 0x040fe4000f8e0209 */
        /* <DEDUP_REMOVED lines=11> */
[----:B------:R-:W-:Y:S02]  /*fcc0*/  IMAD.IADD R6, R165, 0x1, R17 ;  /* 0x00000001a5067824 */ /* 0x000fe400078e0211 */
[----:B------:R-:W-:Y:S02]  /*fcd0*/  IMAD R11, R11, UR6, RZ ;  /* 0x000000060b0b7c24 */ /* 0x000fe4000f8e02ff */
        /* <DEDUP_REMOVED lines=10> */
[----:B------:R2:W3:Y:S02]  /*fd80*/  SHFL.IDX PT, R2, R4, RZ, 0x181f ;  /* 0x00181fff04027589 */ /* 0x0004e400000e0000 */
[----:B------:R-:W-:Y:S02]  /*fd90*/  ISETP.GE.AND P0, PT, R0, R11, PT ;  /* 0x0000000b0000720c */ /* 0x000fe40003f06270 */
[----:B------:R2:W4:Y:S01]  /*fda0*/  SHFL.IDX PT, R0, R5, RZ, 0x181f ;  /* 0x00181fff05007589 */ /* 0x00052200000e0000 */
[----:B------:R-:W-:Y:S10]  /*fdb0*/  @P2 BRA `(.L_x_1060) ;  /* 0x0000000000242947 */ /* 0x000ff40003800000 */
        /* <DEDUP_REMOVED lines=9> */
.L_x_1060:
[----:B------:R-:W-:Y:S05]  /*fe50*/  BSYNC B1 ;  /* 0x0000000000017941 */ /* 0x000fea0003800000 */
.L_x_1059:
        /* <DEDUP_REMOVED lines=13> */
.L_x_1062:
[----:B------:R-:W-:Y:S05]  /*ff30*/  BSYNC B1 ;  /* 0x0000000000017941 */ /* 0x000fea0003800000 */
.L_x_1061:
        /* <DEDUP_REMOVED lines=13> */
.L_x_1064:
[----:B------:R-:W-:Y:S05]  /*10010*/  BSYNC B1 ;  /* 0x0000000000017941 */ /* 0x000fea0003800000 */
.L_x_1063:
        /* <DEDUP_REMOVED lines=8> */
[CC--:B----4-:R-:W-:Y:S02]  /*100a0*/  @!P2 LEA R6, P0, R160.reuse, R2.reuse, 0x1 ;  /* 0x00000002a006a211 */ /* 0x0d0fe400078008ff */
[C---:B------:R-:W-:Y:S02]  /*100b0*/  @!P3 LEA R2, P1, R161.reuse, R2, 0x1 ;  /* 0x00000002a102b211 */ /* 0x040fe400078208ff */
[-C--:B0-----:R-:W-:Y:S02]  /*100c0*/  @!P2 LEA.HI.X R7, R160, R5.reuse, R173, 0x1, P0 ;  /* 0x00000005a007a211 */ /* 0x081fe400000f0cad */
[----:B------:R-:W-:-:S03]  /*100d0*/  @!P3 LEA.HI.X R3, R161, R5, R172, 0x1, P1 ;  /* 0x00000005a103b211 */ /* 0x000fc600008f0cac */
[----:B------:R0:W-:Y:S04]  /*100e0*/  @!P2 ST.E.128 desc[UR36][R6.64], RZ ;  /* 0x000000ff0600a985 */ /* 0x0001e8000c101d24 */
[----:B------:R0:W-:Y:S02]  /*100f0*/  @!P3 ST.E.128 desc[UR36][R2.64], RZ ;  /* 0x000000ff0200b985 */ /* 0x0001e4000c101d24 */
.L_x_1056:
[----:B------:R-:W-:Y:S05]  /*10100*/  BSYNC B0 ;  /* 0x0000000000007941 */ /* 0x000fea0003800000 */
.L_x_1048:
[----:B------:R-:W-:Y:S02]  /*10110*/  ULDC UR4, c[0x0][0xc38] ;  /* 0x00030e0000047ab9 */ /* 0x000fe40000000800 */
[----:B-1----:R-:W-:-:S13]  /*10120*/  ISETP.GE.AND P0, PT, R16, UR4, PT ;  /* 0x0000000410007c0c */ /* 0x002fda000bf06270 */
[----:B------:R-:W-:Y:S05]  /*10130*/  @!P0 BRA `(.L_x_1065) ;  /* 0xffffff0800ec8947 */ /* 0x000fea000383ffff */
[----:B------:R-:W-:Y:S05]  /*10140*/  EXIT ;  /* 0x000000000000794d */ /* 0x000fea0003800000 */
.L_x_959:
[----:B------:R-:W-:-:S08]  /*10150*/  NOP ;  /* 0x0000000000007918 */ /* 0x000fd00000000000 */
[----:B0-----:R-:W0:-:S00]  /*10160*/  USETMAXREG.DEALLOC.CTAPOOL 0x28 ;  /* 0x00000028000079c8 */ /* 0x001e0000080e0500 */
[----:B0-----:R-:W-:-:S06]  /*10170*/  LOP3.LUT R0, R0, 0x3, RZ, 0xc0, !PT ;  /* 0x0000000300007812 */ /* 0x001fcc00078ec0ff */
[----:B------:R-:W0:Y:S01]  /*10180*/  S2UR UR9, SR_CTAID.X ;  /* 0x00000000000979c3 */ /* 0x000e220000002500 */
[----:B------:R-:W-:Y:S01]  /*10190*/  LOP3.LUT R19, R19, 0xfffff7ff, RZ, 0xc0, !PT ;  /* 0xfffff7ff13137812 */ /* 0x000fe200078ec0ff */
[----:B------:R-:W-:Y:S01]  /*101a0*/  STL [R1], RZ ;  /* 0x000000ff01007387 */ /* 0x000fe20000100800 */
[----:B------:R-:W-:Y:S02]  /*101b0*/  IMAD.MOV.U32 R23, RZ, RZ, RZ ;  /* 0x000000ffff177224 */ /* 0x000fe400078e00ff */
[----:B------:R-:W-:Y:S01]  /*101c0*/  IMAD.MOV.U32 R26, RZ, RZ, 0x1 ;  /* 0x00000001ff1a7424 */ /* 0x000fe200078e00ff */
[----:B------:R1:W2:Y:S02]  /*101d0*/  SHFL.IDX PT, R2, R0, RZ, 0x1f ;  /* 0x00001fff00027589 */ /* 0x0002a400000e0000 */
[----:B-1----:R-:W0:Y:S01]  /*101e0*/  LDC R0, c[0x0][0xc38] ;  /* 0x00030e00ff007b82 */ /* 0x002e220000000800 */
[----:B--2---:R-:W-:-:S13]  /*101f0*/  ISETP.NE.AND P0, PT, R2, RZ, PT ;  /* 0x000000ff0200720c */ /* 0x004fda0003f05270 */
[----:B------:R-:W-:Y:S01]  /*10200*/  @P0 LOP3.LUT R19, R19, 0x800, RZ, 0xfc, !PT ;  /* 0x0000080013130812 */ /* 0x000fe200078efcff */
[----:B------:R-:W-:Y:S06]  /*10210*/  @P0 BAR.ARV 0x4, 0x180 ;  /* 0x0106000000000b1d */ /* 0x000fec0000002000 */
[----:B0-----:R-:W-:-:S13]  /*10220*/  ISETP.LE.AND P0, PT, R0, UR9, PT ;  /* 0x0000000900007c0c */ /* 0x001fda000bf03270 */
[----:B------:R-:W-:Y:S05]  /*10230*/  @P0 BRA `(.L_x_1066) ;  /* 0x0000003c00f40947 */ /* 0x000fea0003800000 */
[----:B------:R-:W2:Y:S01]  /*10240*/  LDL R3, [R1+0x4] ;  /* 0x0000040001037983 */ /* 0x000ea20000100800 */
[----:B------:R-:W-:Y:S01]  /*10250*/  ULDC.64 UR38, c[0x0][0x2f0] ;  /* 0x0000bc0000267ab9 */ /* 0x000fe20000000a00 */
[----:B------:R-:W-:Y:S01]  /*10260*/  ULDC UR7, c[0x0][0x320] ;  /* 0x0000c80000077ab9 */ /* 0x000fe20000000800 */
[----:B------:R-:W-:Y:S01]  /*10270*/  LOP3.LUT R19, R19, 0xfffffffe, RZ, 0xc0, !PT ;  /* 0xfffffffe13137812 */ /* 0x000fe200078ec0ff */
[----:B------:R-:W0:Y:S01]  /*10280*/  S2R R5, SR_TID.X ;  /* 0x0000000000057919 */ /* 0x000e220000002100 */
[----:B------:R-:W-:Y:S01]  /*10290*/  ULDC UR8, c[0x0][0x2b8] ;  /* 0x0000ae0000087ab9 */ /* 0x000fe20000000800 */
[----:B------:R-:W1:Y:S01]  /*102a0*/  S2UR UR6, SR_CgaCtaId ;  /* 0x00000000000679c3 */ /* 0x000e620000008800 */
[----:B------:R-:W-:Y:S01]  /*102b0*/  LOP3.LUT R19, R19, 0xfffffff7, RZ, 0xc0, !PT ;  /* 0xfffffff713137812 */ /* 0x000fe200078ec0ff */
[----:B------:R-:W-:Y:S01]  /*102c0*/  ULDC.64 UR4, c[0x0][0x418] ;  /* 0x0001060000047ab9 */ /* 0x000fe20000000a00 */
[----:B------:R3:W-:Y:S01]  /*102d0*/  STL [R1], RZ ;  /* 0x000000ff01007387 */ /* 0x0007e20000100800 */
[----:B------:R-:W-:Y:S01]  /*102e0*/  UISETP.NE.U32.AND UP0, UPT, UR4, URZ, UPT ;  /* 0x0000003f0400728c */ /* 0x000fe2000bf05070 */
[----:B------:R-:W-:Y:S01]  /*102f0*/  IMAD.U32 R34, RZ, RZ, UR9 ;  /* 0x00000009ff227e24 */ /* 0x000fe2000f8e00ff */
[----:B------:R-:W-:Y:S01]  /*10300*/  ULDC UR40, c[0x0][0x288] ;  /* 0x0000a20000287ab9 */ /* 0x000fe20000000800 */
[----:B------:R-:W-:Y:S01]  /*10310*/  ULDC UR4, c[0x0][0x424] ;  /* 0x0001090000047ab9 */ /* 0x000fe20000000800 */
[----:B------:R-:W-:Y:S01]  /*10320*/  UISETP.NE.AND.EX UP0, UPT, UR5, URZ, UPT, UP0 ;  /* 0x0000003f0500728c */ /* 0x000fe2000bf05300 */
[----:B------:R-:W-:Y:S01]  /*10330*/  IMAD.MOV.U32 R26, RZ, RZ, 0x1 ;  /* 0x00000001ff1a7424 */ /* 0x000fe200078e00ff */
[----:B------:R-:W-:Y:S01]  /*10340*/  ULDC UR47, c[0x0][0xc] ;  /* 0x00000300002f7ab9 */ /* 0x000fe20000000800 */
[----:B------:R-:W-:Y:S01]  /*10350*/  UMOV UR5, 0x400 ;  /* 0x0000040000057882 */ /* 0x000fe20000000000 */
[----:B------:R-:W-:Y:S01]  /*10360*/  USEL UR4, UR4, 0x1, UP0 ;  /* 0x0000000104047887 */ /* 0x000fe20008000000 */
[----:B------:R-:W-:-:S03]  /*10370*/  IMAD.MOV.U32 R23, RZ, RZ, RZ ;  /* 0x000000ffff177224 */ /* 0x000fc600078e00ff */
[----:B------:R-:W-:-:S04]  /*10380*/  UIMAD UR38, UR4, UR38, URZ ;  /* 0x00000026042672a4 */ /* 0x000fc8000f8e023f */
[----:B------:R-:W-:Y:S02]  /*10390*/  UIADD3 UR4, UR38, 0x5f, URZ ;  /* 0x0000005f26047890 */ /* 0x000fe4000fffe03f */
[----:B------:R-:W-:Y:S02]  /*103a0*/  UIADD3 UR49, UR38, 0x1, -UR40 ;  /* 0x0000000126317890 */ /* 0x000fe4000fffe828 */
[----:B-1----:R-:W-:Y:S02]  /*103b0*/  ULEA UR6, UR6, UR5, 0x18 ;  /* 0x0000000506067291 */ /* 0x002fe4000f8ec03f */
[----:B------:R-:W-:Y:S01]  /*103c0*/  UIMAD.WIDE UR4, UR4, 0x2aaaaaab, URZ ;  /* 0x2aaaaaab040478a5 */ /* 0x000fe2000f8e023f */
[C---:B0-----:R-:W-:Y:S01]  /*103d0*/  IMAD.SHL.U32 R30, R5.reuse, 0x8, RZ ;  /* 0x00000008051e7824 */ /* 0x041fe200078e00ff */
[----:B------:R-:W-:Y:S02]  /*103e0*/  LOP3.LUT R4, R5, 0x7f, RZ, 0xc0, !PT ;  /* 0x0000007f05047812 */ /* 0x000fe400078ec0ff */
[----:B------:R-:W-:Y:S01]  /*103f0*/  IMAD.U32 R16, RZ, RZ, UR6 ;  /* 0x00000006ff107e24 */ /* 0x000fe2000f8e00ff */
[----:B------:R-:W-:Y:S01]  /*10400*/  USHF.R.U32.HI UR41, URZ, 0x1f, UR5 ;  /* 0x0000001f3f297899 */ /* 0x000fe20008011605 */
[----:B------:R-:W-:-:S02]  /*10410*/  LOP3.LUT R0, R30, 0x1f8, RZ, 0xc0, !PT ;  /* 0x000001f81e007812 */ /* 0x000fc400078ec0ff */
[----:B------:R-:W-:Y:S01]  /*10420*/  LOP3.LUT R37, R30, 0x38, RZ, 0xc0, !PT ;  /* 0x000000381e257812 */ /* 0x000fe200078ec0ff */
[----:B------:R-:W-:Y:S01]  /*10430*/  ULEA.HI.SX32 UR41, UR5, UR41, 0x1c ;  /* 0x0000002905297291 */ /* 0x000fe2000f8fe23f */
[----:B------:R-:W-:Y:S02]  /*10440*/  SHF.R.U32.HI R36, RZ, 0x3, R4 ;  /* 0x00000003ff247819 */ /* 0x000fe40000011604 */
[----:B------:R-:W-:Y:S02]  /*10450*/  LOP3.LUT R2, R37, 0x80, RZ, 0xfc, !PT ;  /* 0x0000008025027812 */ /* 0x000fe400078efcff */
[----:B--2---:R-:W-:Y:S02]  /*10460*/  R2UR UR10, R3 ;  /* 0x00000000030a72ca */ /* 0x004fe400000e0000 */
[----:B------:R-:W-:Y:S02]  /*10470*/  LOP3.LUT R3, R0, 0x38, R5, 0x78, !PT ;  /* 0x0000003800037812 */ /* 0x000fe400078e7805 */
[----:B------:R-:W-:-:S02]  /*10480*/  LOP3.LUT R0, R37, 0x40, RZ, 0xfc, !PT ;  /* 0x0000004025007812 */ /* 0x000fc400078efcff */
[----:B------:R-:W-:Y:S01]  /*10490*/  LOP3.LUT R30, R3, 0x200, R30, 0xf8, !PT ;  /* 0x00000200031e7812 */ /* 0x000fe200078ef81e */
[----:B------:R-:W-:Y:S01]  /*104a0*/  IMAD.SHL.U32 R3, R5, 0x10, RZ ;  /* 0x0000001005037824 */ /* 0x000fe200078e00ff */
[C---:B------:R-:W-:Y:S02]  /*104b0*/  ISETP.GE.AND P0, PT, R0.reuse, UR39, PT ;  /* 0x0000002700007c0c */ /* 0x040fe4000bf06270 */
[----:B------:R-:W-:Y:S01]  /*104c0*/  ISETP.GE.AND P1, PT, R0, UR7, PT ;  /* 0x0000000700007c0c */ /* 0x000fe2000bf26270 */
[----:B------:R-:W-:Y:S02]  /*104d0*/  IMAD R31, R30, 0x2, R16 ;  /* 0x000000021e1f7824 */ /* 0x000fe400078e0210 */
[----:B------:R-:W-:-:S08]  /*104e0*/  ULOP3.LUT UR48, UR10, 0x2, URZ, 0xfc, !UPT ;  /* 0x000000020a307892 */ /* 0x000fd0000f8efc3f */
[----:B------:R-:W-:Y:S02]  /*104f0*/  @P0 LOP3.LUT R19, R19, 0x8, RZ, 0xfc, !PT ;  /* 0x0000000813130812 */ /* 0x000fe400078efcff */
[----:B------:R-:W-:Y:S02]  /*10500*/  ISETP.GE.AND P0, PT, R0, UR8, PT ;  /* 0x0000000800007c0c */ /* 0x000fe4000bf06270 */
[----:B------:R-:W-:Y:S02]  /*10510*/  @P1 LOP3.LUT R19, R19, 0x1, RZ, 0xfc, !PT ;  /* 0x0000000113131812 */ /* 0x000fe400078efcff */
[----:B------:R-:W-:Y:S02]  /*10520*/  ISETP.GE.AND P1, PT, R2, UR8, PT ;  /* 0x0000000802007c0c */ /* 0x000fe4000bf26270 */
[----:B------:R-:W-:Y:S02]  /*10530*/  LOP3.LUT R19, R19, 0xfffffdff, RZ, 0xc0, !PT ;  /* 0xfffffdff13137812 */ /* 0x000fe400078ec0ff */
[----:B------:R-:W-:-:S05]  /*10540*/  LOP3.LUT R0, R36, 0x70, R3, 0xf8, !PT ;  /* 0x0000007024007812 */ /* 0x000fca00078ef803 */
[----:B------:R-:W-:Y:S02]  /*10550*/  @P0 LOP3.LUT R19, R19, 0x200, RZ, 0xfc, !PT ;  /* 0x0000020013130812 */ /* 0x000fe400078efcff */
[----:B------:R-:W-:Y:S02]  /*10560*/  ISETP.GE.AND P0, PT, R2, UR39, PT ;  /* 0x0000002702007c0c */ /* 0x000fe4000bf06270 */
[----:B------:R-:W-:-:S11]  /*10570*/  LOP3.LUT R19, R19, 0xfffffffb, RZ, 0xc0, !PT ;  /* 0xfffffffb13137812 */ /* 0x000fd600078ec0ff */
[----:B------:R-:W-:Y:S02]  /*10580*/  @P0 LOP3.LUT R19, R19, 0x4, RZ, 0xfc, !PT ;  /* 0x0000000413130812 */ /* 0x000fe400078efcff */
[----:B------:R-:W-:Y:S01]  /*10590*/  ISETP.GE.AND P0, PT, R37, UR39, PT ;  /* 0x0000002725007c0c */ /* 0x000fe2000bf06270 */
[----:B------:R-:W-:Y:S01]  /*105a0*/  ULDC UR39, c[0x0][0x448] ;  /* 0x0001120000277ab9 */ /* 0x000fe20000000800 */
[----:B------:R-:W-:Y:S01]  /*105b0*/  LOP3.LUT R19, R19, 0xfffffeff, RZ, 0xc0, !PT ;  /* 0xfffffeff13137812 */ /* 0x000fe200078ec0ff */
[----:B------:R-:W-:Y:S02]  /*105c0*/  UIMAD UR39, UR39, UR40, URZ ;  /* 0x00000028272772a4 */ /* 0x000fe4000f8e023f */
[----:B------:R-:W-:Y:S01]  /*105d0*/  UIADD3 UR40, UR38, -UR40, URZ ;  /* 0x8000002826287290 */ /* 0x000fe2000fffe03f */
[----:B------:R-:W-:Y:S02]  /*105e0*/  @P1 LOP3.LUT R19, R19, 0x100, RZ, 0xfc, !PT ;  /* 0x0000010013131812 */ /* 0x000fe400078efcff */
[----:B------:R-:W-:-:S02]  /*105f0*/  ISETP.GE.AND P1, PT, R37, UR7, PT ;  /* 0x0000000725007c0c */ /* 0x000fc4000bf26270 */
[----:B------:R-:W-:-:S04]  /*10600*/  LOP3.LUT R19, R19, 0xffffffef, RZ, 0xc0, !PT ;  /* 0xffffffef13137812 */ /* 0x000fc800078ec0ff */
[----:B------:R-:W-:Y:S02]  /*10610*/  @P0 LOP3.LUT R19, R19, 0x10, RZ, 0xfc, !PT ;  /* 0x0000001013130812 */ /* 0x000fe400078efcff */
[----:B------:R-:W-:Y:S02]  /*10620*/  ISETP.GE.AND P0, PT, R37, UR8, PT ;  /* 0x0000000825007c0c */ /* 0x000fe4000bf06270 */
[----:B------:R-:W-:-:S04]  /*10630*/  LOP3.LUT R19, R19, 0xfffffbff, RZ, 0xc0, !PT ;  /* 0xfffffbff13137812 */ /* 0x000fc800078ec0ff */
[----:B------:R-:W-:-:S04]  /*10640*/  LOP3.LUT R19, R19, 0xfffffffd, RZ, 0xc0, !PT ;  /* 0xfffffffd13137812 */ /* 0x000fc800078ec0ff */
[----:B------:R-:W-:-:S04]  /*10650*/  @P1 LOP3.LUT R19, R19, 0x2, RZ, 0xfc, !PT ;  /* 0x0000000213131812 */ /* 0x000fc800078efcff */
[----:B---3--:R-:W-:-:S07]  /*10660*/  @P0 LOP3.LUT R19, R19, 0x400, RZ, 0xfc, !PT ;  /* 0x0000040013130812 */ /* 0x008fce00078efcff */
.L_x_1121:
[----:B------:R-:W-:Y:S01]  /*10670*/  ULDC UR7, c[0x0][0xc60] ;  /* 0x0003180000077ab9 */ /* 0x000fe20000000800 */
[C---:B------:R-:W-:Y:S01]  /*10680*/  R2UR UR42, R34.reuse ;  /* 0x00000000222a72ca */ /* 0x040fe200000e0000 */
[----:B------:R-:W-:Y:S01]  /*10690*/  UISETP.NE.AND UP0, UPT, UR7, 0x1, UPT ;  /* 0x000000010700788c */ /* 0x000fe2000bf05270 */
[----:B------:R-:W-:-:S10]  /*106a0*/  R2UR UR6, R34 ;  /* 0x00000000220672ca */ /* 0x000fd400000e0000 */
[----:B------:R-:W-:Y:S01]  /*106b0*/  @UP0 ULDC UR4, c[0x0][0xc64] ;  /* 0x0003190000040ab9 */ /* 0x000fe20000000800 */
[----:B------:R-:W-:Y:S01]  /*106c0*/  @UP0 ULDC UR8, c[0x0][0xc68] ;  /* 0x00031a0000080ab9 */ /* 0x000fe20000000800 */
[----:B------:R-:W-:-:S04]  /*106d0*/  UIMAD.WIDE.U32 UR4, UR42, UR4, URZ ;  /* 0x000000042a0472a5 */ /* 0x000fc8000f8e003f */
[----:B------:R-:W-:-:S03]  /*106e0*/  @UP0 USHF.R.U32.HI UR42, URZ, UR8, UR5 ;  /* 0x000000083f2a0299 */ /* 0x000fc60008011605 */
[----:B------:R-:W-:Y:S02]  /*106f0*/  ULDC UR4, c[0x0][0xc78] ;  /* 0x00031e0000047ab9 */ /* 0x000fe40000000800 */
[----:B------:R-:W-:Y:S02]  /*10700*/  UISETP.GE.AND UP0, UPT, UR42, UR4, UPT ;  /* 0x000000042a00728c */ /* 0x000fe4000bf06270 */
[----:B------:R-:W-:-:S04]  /*10710*/  UIADD3 UR4, -UR42, URZ, URZ ;  /* 0x0000003f2a047290 */ /* 0x000fc8000fffe13f */
[----:B------:R-:W-:Y:S01]  /*10720*/  PLOP3.LUT P0, PT, PT, PT, UP0, 0x40, 0x0 ;  /* 0x000000000000781c */ /* 0x000fe20003f0e808 */
[----:B------:R-:W-:-:S12]  /*10730*/  UIMAD UR7, UR7, UR4, UR6 ;  /* 0x00000004070772a4 */ /* 0x000fd8000f8e0206 */
[----:B0----5:R-:W-:Y:S05]  /*10740*/  @P0 BRA `(.L_x_1067) ;  /* 0x0000000000200947 */ /* 0x021fea0003800000 */
[----:B------:R-:W-:Y:S01]  /*10750*/  ULDC UR8, c[0x0][0xc6c] ;  /* 0x00031b0000087ab9 */ /* 0x000fe20000000800 */
[----:B------:R-:W-:Y:S01]  /*10760*/  UMOV UR6, UR7 ;  /* 0x0000000700067c82 */ /* 0x000fe20008000000 */
[----:B------:R-:W-:-:S11]  /*10770*/  UISETP.NE.AND UP0, UPT, UR8, 0x1, UPT ;  /* 0x000000010800788c */ /* 0x000fd6000bf05270 */
[----:B------:R-:W-:Y:S02]  /*10780*/  @UP0 ULDC.64 UR10, c[0x0][0xc70] ;  /* 0x00031c00000a0ab9 */ /* 0x000fe40000000a00 */
[----:B------:R-:W-:-:S04]  /*10790*/  UIMAD.WIDE.U32 UR4, UR7, UR10, URZ ;  /* 0x0000000a070472a5 */ /* 0x000fc8000f8e003f */
[----:B------:R-:W-:-:S04]  /*107a0*/  @UP0 USHF.R.U32.HI UR6, URZ, UR11, UR5 ;  /* 0x0000000b3f060299 */ /* 0x000fc80008011605 */
[----:B------:R-:W-:Y:S01]  /*107b0*/  UIMAD UR4, UR6, UR8, URZ ;  /* 0x00000008060472a4 */ /* 0x000fe2000f8e023f */
[----:B------:R-:W-:Y:S11]  /*107c0*/  BRA `(.L_x_1068) ;  /* 0x00000000001c7947 */ /* 0x000ff60003800000 */
.L_x_1067:
[----:B------:R-:W-:Y:S01]  /*107d0*/  ULDC UR8, c[0x0][0xc54] ;  /* 0x0003150000087ab9 */ /* 0x000fe20000000800 */
[----:B------:R-:W-:Y:S01]  /*107e0*/  UMOV UR6, UR7 ;  /* 0x0000000700067c82 */ /* 0x000fe20008000000 */
[----:B------:R-:W-:-:S11]  /*107f0*/  UISETP.NE.AND UP0, UPT, UR8, 0x1, UPT ;  /* 0x000000010800788c */ /* 0x000fd6000bf05270 */
[----:B------:R-:W-:Y:S02]  /*10800*/  @UP0 ULDC.64 UR10, c[0x0][0xc58] ;  /* 0x00031600000a0ab9 */ /* 0x000fe40000000a00 */
[----:B------:R-:W-:-:S04]  /*10810*/  UIMAD.WIDE.U32 UR4, UR7, UR10, URZ ;  /* 0x0000000a070472a5 */ /* 0x000fc8000f8e003f */
[----:B------:R-:W-:-:S04]  /*10820*/  @UP0 USHF.R.U32.HI UR6, URZ, UR11, UR5 ;  /* 0x0000000b3f060299 */ /* 0x000fc80008011605 */
[----:B------:R-:W-:-:S12]  /*10830*/  UIMAD UR4, UR6, UR8, URZ ;  /* 0x00000008060472a4 */ /* 0x000fd8000f8e023f */
.L_x_1068:
[----:B------:R-:W-:Y:S01]  /*10840*/  ULDC UR5, c[0x0][0xc48] ;  /* 0x0003120000057ab9 */ /* 0x000fe20000000800 */
[----:B------:R-:W-:Y:S01]  /*10850*/  ULDC.64 UR8, c[0x0][0xa28] ;  /* 0x00028a0000087ab9 */ /* 0x000fe20000000a00 */
[----:B------:R-:W-:Y:S01]  /*10860*/  UISETP.NE.AND UP1, UPT, UR5, 0x1, UPT ;  /* 0x000000010500788c */ /* 0x000fe2000bf25270 */
[----:B------:R-:W-:Y:S01]  /*10870*/  IMAD.MOV.U32 R32, RZ, RZ, RZ ;  /* 0x000000ffff207224 */ /* 0x000fe200078e00ff */
[----:B------:R-:W-:Y:S02]  /*10880*/  UIADD3 UR4, UR7, -UR4, URZ ;  /* 0x8000000407047290 */ /* 0x000fe4000fffe03f */
[----:B------:R-:W-:Y:S01]  /*10890*/  UISETP.NE.U32.AND UP0, UPT, UR8, URZ, UPT ;  /* 0x0000003f0800728c */ /* 0x000fe2000bf05070 */
[----:B------:R-:W-:Y:S02]  /*108a0*/  ULDC UR5, c[0x0][0xc54] ;  /* 0x0003150000057ab9 */ /* 0x000fe40000000800 */
[----:B------:R-:W-:Y:S02]  /*108b0*/  UIMAD UR42, UR42, UR5, UR4 ;  /* 0x000000052a2a72a4 */ /* 0x000fe4000f8e0204 */
[----:B------:R-:W-:-:S02]  /*108c0*/  UISETP.NE.AND.EX UP0, UPT, UR9, URZ, UPT, UP0 ;  /* 0x0000003f0900728c */ /* 0x000fc4000bf05300 */
[----:B------:R-:W-:Y:S01]  /*108d0*/  @UP1 ULDC UR4, c[0x0][0xc4c] ;  /* 0x0003130000041ab9 */ /* 0x000fe20000000800 */
[----:B------:R-:W-:Y:S01]  /*108e0*/  @UP1 ULDC UR7, c[0x0][0xc50] ;  /* 0x0003140000071ab9 */ /* 0x000fe20000000800 */
[----:B------:R-:W-:Y:S02]  /*108f0*/  UIMAD.WIDE.U32 UR4, UR42, UR4, URZ ;  /* 0x000000042a0472a5 */ /* 0x000fe4000f8e003f */
[----:B------:R-:W-:Y:S01]  /*10900*/  UMOV UR43, UR42 ;  /* 0x0000002a002b7c82 */ /* 0x000fe20008000000 */
[----:B------:R-:W-:Y:S01]  /*10910*/  ULOP3.LUT UR6, UR6, 0x1ffffff, URZ, 0x3c, !UPT ;  /* 0x01ffffff06067892 */ /* 0x000fe2000f8e3c3f */
[----:B------:R-:W-:Y:S01]  /*10920*/  PLOP3.LUT P0, PT, PT, PT, UP0, 0x80, 0x0 ;  /* 0x000000000000781c */ /* 0x000fe20003f0f008 */
[----:B------:R-:W-:-:S03]  /*10930*/  @UP1 USHF.R.U32.HI UR43, URZ, UR7, UR5 ;  /* 0x000000073f2b1299 */ /* 0x000fc60008011605 */
[----:B------:R-:W-:Y:S02]  /*10940*/  @UP0 ULDC.64 UR4, c[0x0][0xa28] ;  /* 0x00028a0000040ab9 */ /* 0x000fe40000000a00 */
[----:B------:R-:W-:-:S06]  /*10950*/  @UP0 UIMAD.WIDE UR4, UR43, 0x4, UR4 ;  /* 0x000000042b0408a5 */ /* 0x000fcc000f8e0204 */
[----:B------:R-:W-:Y:S01]  /*10960*/  IMAD.U32 R3, RZ, RZ, UR5 ;  /* 0x00000005ff037e24 */ /* 0x000fe2000f8e00ff */
[----:B------:R-:W-:Y:S01]  /*10970*/  ULDC UR5, c[0x0][0x448] ;  /* 0x0001120000057ab9 */ /* 0x000fe20000000800 */
[----:B------:R-:W-:Y:S01]  /*10980*/  IMAD.U32 R2, RZ, RZ, UR4 ;  /* 0x00000004ff027e24 */ /* 0x000fe2000f8e00ff */
[----:B------:R-:W-:Y:S01]  /*10990*/  ULDC UR4, c[0x0][0xc3c] ;  /* 0x00030f0000047ab9 */ /* 0x000fe20000000800 */
[----:B------:R-:W-:Y:S02]  /*109a0*/  UISETP.NE.AND UP2, UPT, UR5, 0x1, UPT ;  /* 0x000000010500788c */ /* 0x000fe4000bf45270 */
[----:B------:R-:W-:Y:S01]  /*109b0*/  UIADD3 UR6, UR6, UR4, URZ ;  /* 0x0000000406067290 */ /* 0x000fe2000fffe03f */
[----:B------:R0:W5:Y:S01]  /*109c0*/  @P0 LDG.E R32, desc[UR36][R2.64] ;  /* 0x0000002402200981 */ /* 0x000162000c1e1900 */
[----:B------:R-:W-:Y:S02]  /*109d0*/  UP2UR UR50, UPR, URZ, 0x4 ;  /* 0x000000043f327883 */ /* 0x000fe40008000000 */
[----:B------:R-:W-:-:S04]  /*109e0*/  USHF.L.U32 UR44, UR6, 0x7, URZ ;  /* 0x00000007062c7899 */ /* 0x000fc8000800063f */
[----:B------:R-:W-:Y:S01]  /*109f0*/  UIADD3 UR6, UR44, 0x7f, URZ ;  /* 0x0000007f2c067890 */ /* 0x000fe2000fffe03f */
[----:B------:R-:W-:Y:S01]  /*10a00*/  @UP2 ULDC UR4, c[0x0][0x44c] ;  /* 0x0001130000042ab9 */ /* 0x000fe20000000800 */
[----:B------:R-:W-:Y:S02]  /*10a10*/  @UP2 ULDC UR7, c[0x0][0x450] ;  /* 0x0001140000072ab9 */ /* 0x000fe40000000800 */
[----:B------:R-:W-:-:S04]  /*10a20*/  UIMAD.WIDE.U32 UR4, UR6, UR4, URZ ;  /* 0x00000004060472a5 */ /* 0x000fc8000f8e003f */
[----:B------:R-:W-:-:S03]  /*10a30*/  @UP2 USHF.R.U32.HI UR6, URZ, UR7, UR5 ;  /* 0x000000073f062299 */ /* 0x000fc60008011605 */
[----:B------:R-:W-:Y:S01]  /*10a40*/  ULDC.64 UR4, c[0x0][0x9e0] ;  /* 0x0002780000047ab9 */ /* 0x000fe20000000a00 */
[----:B------:R-:W-:Y:S02]  /*10a50*/  UIADD3 UR6, UR49, UR6, URZ ;  /* 0x0000000631067290 */ /* 0x000fe4000fffe03f */
[----:B------:R-:W-:Y:S02]  /*10a60*/  UISETP.GE.AND UP0, UPT, UR5, 0x1, UPT ;  /* 0x000000010500788c */ /* 0x000fe4000bf06270 */
[----:B------:R-:W-:-:S04]  /*10a70*/  UIADD3 UR4, UR6, UR4, URZ ;  /* 0x0000000406047290 */ /* 0x000fc8000fffe03f */
[----:B------:R-:W-:-:S13]  /*10a80*/  PLOP3.LUT P0, PT, PT, PT, UP0, 0x40, 0x0 ;  /* 0x000000000000781c */ /* 0x000fda0003f0e808 */
[----:B0-----:R-:W-:Y:S05]  /*10a90*/  @P0 BRA `(.L_x_1069) ;  /* 0x0000000000440947 */ /* 0x001fea0003800000 */
[----:B------:R-:W-:Y:S01]  /*10aa0*/  ISETP.LT.AND P0, PT, RZ, UR6, PT ;  /* 0x00000006ff007c0c */ /* 0x000fe2000bf01270 */
[----:B------:R-:W-:-:S12]  /*10ab0*/  UIADD3 UR8, UR6, -0x1, URZ ;  /* 0xffffffff06087890 */ /* 0x000fd8000fffe03f */
[----:B------:R-:W-:Y:S05]  /*10ac0*/  @P0 BRA `(.L_x_1070) ;  /* 0x00000000001c0947 */ /* 0x000fea0003800000 */
[----:B------:R-:W-:Y:S02]  /*10ad0*/  UISETP.NE.AND UP1, UPT, UR5, 0x1, UPT ;  /* 0x000000010500788c */ /* 0x000fe4000bf25270 */
[----:B------:R-:W-:-:S09]  /*10ae0*/  UIADD3 UR8, -UR6, URZ, URZ ;  /* 0x0000003f06087290 */ /* 0x000fd2000fffe13f */
[----:B------:R-:W-:Y:S02]  /*10af0*/  @UP1 ULDC.64 UR10, c[0x0][0x9e8] ;  /* 0x00027a00000a1ab9 */ /* 0x000fe40000000a00 */
[----:B------:R-:W-:-:S04]  /*10b00*/  UIMAD.WIDE.U32 UR6, UR8, UR10, URZ ;  /* 0x0000000a080672a5 */ /* 0x000fc8000f8e003f */
[----:B------:R-:W-:-:S04]  /*10b10*/  @UP1 USHF.R.U32.HI UR8, URZ, UR11, UR7 ;  /* 0x0000000b3f081299 */ /* 0x000fc80008011607 */
[----:B------:R-:W-:Y:S01]  /*10b20*/  ULOP3.LUT UR8, URZ, UR8, URZ, 0x33, !UPT ;  /* 0x000000083f087292 */ /* 0x000fe2000f8e333f */
[----:B------:R-:W-:Y:S11]  /*10b30*/  BRA `(.L_x_1071) ;  /* 0x0000000000107947 */ /* 0x000ff60003800000 */
.L_x_1070:
[----:B------:R-:W-:-:S11]  /*10b40*/  UISETP.NE.AND UP1, UPT, UR5, 0x1, UPT ;  /* 0x000000010500788c */ /* 0x000fd6000bf25270 */
[----:B------:R-:W-:Y:S02]  /*10b50*/  @UP1 ULDC.64 UR10, c[0x0][0x9e8] ;  /* 0x00027a00000a1ab9 */ /* 0x000fe40000000a00 */
[----:B------:R-:W-:-:S04]  /*10b60*/  UIMAD.WIDE.U32 UR6, UR8, UR10, URZ ;  /* 0x0000000a080672a5 */ /* 0x000fc8000f8e003f */
[----:B------:R-:W-:-:S12]  /*10b70*/  @UP1 USHF.R.U32.HI UR8, URZ, UR11, UR7 ;  /* 0x0000000b3f081299 */ /* 0x000fd80008011607 */
.L_x_1071:
[----:B------:R-:W-:-:S04]  /*10b80*/  UIMAD UR8, UR8, UR5, UR5 ;  /* 0x00000005080872a4 */ /* 0x000fc8000f8e0205 */
[----:B------:R-:W-:-:S04]  /*10b90*/  UISETP.LT.AND UP1, UPT, UR4, UR8, UPT ;  /* 0x000000080400728c */ /* 0x000fc8000bf21270 */
[----:B------:R-:W-:-:S12]  /*10ba0*/  USEL UR4, UR4, UR8, UP1 ;  /* 0x0000000804047287 */ /* 0x000fd80008800000 */
.L_x_1069:
[----:B------:R-:W-:Y:S01]  /*10bb0*/  UISETP.NE.AND UP1, UPT, UR50, URZ, UPT ;  /* 0x0000003f3200728c */ /* 0x000fe2000bf25270 */
[----:B------:R-:W-:Y:S01]  /*10bc0*/  PLOP3.LUT P0, PT, PT, PT, UP0, 0x40, 0x0 ;  /* 0x000000000000781c */ /* 0x000fe20003f0e808 */
[----:B------:R-:W-:Y:S01]  /*10bd0*/  UIADD3 UR6, UR4, 0x5f, URZ ;  /* 0x0000005f04067890 */ /* 0x000fe2000fffe03f */
[----:B------:R-:W-:-:S03]  /*10be0*/  UMOV UR10, UR44 ;  /* 0x0000002c000a7c82 */ /* 0x000fc60008000000 */
[----:B------:R-:W-:-:S04]  /*10bf0*/  UIMAD.WIDE UR6, UR6, 0x2aaaaaab, URZ ;  /* 0x2aaaaaab060678a5 */ /* 0x000fc8000f8e023f */
[----:B------:R-:W-:Y:S01]  /*10c00*/  USHF.R.U32.HI UR4, URZ, 0x1f, UR7 ;  /* 0x0000001f3f047899 */ /* 0x000fe20008011607 */
[----:B------:R-:W-:Y:S02]  /*10c10*/  @UP1 ULDC UR8, c[0x0][0x44c] ;  /* 0x0001130000081ab9 */ /* 0x000fe40000000800 */
[----:B------:R-:W-:Y:S01]  /*10c20*/  @UP1 ULDC UR6, c[0x0][0x450] ;  /* 0x0001140000061ab9 */ /* 0x000fe20000000800 */
[----:B------:R-:W-:Y:S02]  /*10c30*/  UIMAD.WIDE.U32 UR8, UR44, UR8, URZ ;  /* 0x000000082c0872a5 */ /* 0x000fe4000f8e003f */
[----:B------:R-:W-:Y:S02]  /*10c40*/  ULEA.HI.SX32 UR4, UR7, UR4, 0x1c ;  /* 0x0000000407047291 */ /* 0x000fe4000f8fe23f */
[----:B------:R-:W-:Y:S02]  /*10c50*/  @UP1 USHF.R.U32.HI UR10, URZ, UR6, UR9 ;  /* 0x000000063f0a1299 */ /* 0x000fe40008011609 */
[----:B------:R-:W-:-:S02]  /*10c60*/  UISETP.LT.AND UP1, UPT, UR41, UR4, UPT ;  /* 0x000000042900728c */ /* 0x000fc4000bf21270 */
[----:B------:R-:W-:Y:S01]  /*10c70*/  UIADD3 UR6, UR40, UR10, URZ ;  /* 0x0000000a28067290 */ /* 0x000fe2000fffe03f */
[----:B------:R-:W-:Y:S01]  /*10c80*/  ULDC UR8, c[0x0][0x9dc] ;  /* 0x0002770000087ab9 */ /* 0x000fe20000000800 */
[----:B------:R-:W-:Y:S02]  /*10c90*/  USEL UR45, UR41, UR4, UP1 ;  /* 0x00000004292d7287 */ /* 0x000fe40008800000 */
[----:B------:R-:W-:Y:S01]  /*10ca0*/  UIADD3 UR8, UR6, -UR8, URZ ;  /* 0x8000000806087290 */ /* 0x000fe2000fffe03f */
[----:B------:R-:W-:Y:S11]  /*10cb0*/  @P0 BRA `(.L_x_1072) ;  /* 0x0000000000480947 */ /* 0x000ff60003800000 */
[----:B------:R-:W-:Y:S02]  /*10cc0*/  UMOV UR4, UR6 ;  /* 0x0000000600047c82 */ /* 0x000fe40008000000 */
[----:B------:R-:W-:-:S06]  /*10cd0*/  UISETP.GT.AND UP0, UPT, UR4, -0x1, UPT ;  /* 0xffffffff0400788c */ /* 0x000fcc000bf04270 */
[----:B------:R-:W-:-:S13]  /*10ce0*/  PLOP3.LUT P0, PT, PT, PT, UP0, 0x80, 0x0 ;  /* 0x000000000000781c */ /* 0x000fda0003f0f008 */
[----:B------:R-:W-:Y:S05]  /*10cf0*/  @P0 BRA `(.L_x_1073) ;  /* 0x00000000001c0947 */ /* 0x000fea0003800000 */
[----:B------:R-:W-:Y:S02]  /*10d00*/  UISETP.NE.AND UP0, UPT, UR5, 0x1, UPT ;  /* 0x000000010500788c */ /* 0x000fe4000bf05270 */
[----:B------:R-:W-:-:S09]  /*10d10*/  ULOP3.LUT UR4, URZ, UR4, URZ, 0x33, !UPT ;  /* 0x000000043f047292 */ /* 0x000fd2000f8e333f */
[----:B------:R-:W-:Y:S02]  /*10d20*/  @UP0 ULDC.64 UR10, c[0x0][0x9e8] ;  /* 0x00027a00000a0ab9 */ /* 0x000fe40000000a00 */
[----:B------:R-:W-:-:S04]  /*10d30*/  UIMAD.WIDE.U32 UR6, UR4, UR10, URZ ;  /* 0x0000000a040672a5 */ /* 0x000fc8000f8e003f */
[----:B------:R-:W-:-:S04]  /*10d40*/  @UP0 USHF.R.U32.HI UR4, URZ, UR11, UR7 ;  /* 0x0000000b3f040299 */ /* 0x000fc80008011607 */
[----:B------:R-:W-:Y:S01]  /*10d50*/  ULOP3.LUT UR4, URZ, UR4, URZ, 0x33, !UPT ;  /* 0x000000043f047292 */ /* 0x000fe2000f8e333f */
[----:B------:R-:W-:Y:S11]  /*10d60*/  BRA `(.L_x_1074) ;  /* 0x0000000000107947 */ /* 0x000ff60003800000 */
.L_x_1073:
[----:B------:R-:W-:-:S11]  /*10d70*/  UISETP.NE.AND UP0, UPT, UR5, 0x1, UPT ;  /* 0x000000010500788c */ /* 0x000fd6000bf05270 */
[----:B------:R-:W-:Y:S02]  /*10d80*/  @UP0 ULDC.64 UR10, c[0x0][0x9e8] ;  /* 0x00027a00000a0ab9 */ /* 0x000fe40000000a00 */
[----:B------:R-:W-:-:S04]  /*10d90*/  UIMAD.WIDE.U32 UR6, UR4, UR10, URZ ;  /* 0x0000000a040672a5 */ /* 0x000fc8000f8e003f */
[----:B------:R-:W-:-:S12]  /*10da0*/  @UP0 USHF.R.U32.HI UR4, URZ, UR11, UR7 ;  /* 0x0000000b3f040299 */ /* 0x000fd80008011607 */
.L_x_1074:
[----:B------:R-:W-:-:S04]  /*10db0*/  UIMAD UR4, UR4, UR5, URZ ;  /* 0x00000005040472a4 */ /* 0x000fc8000f8e023f */
[----:B------:R-:W-:-:S04]  /*10dc0*/  UISETP.LT.AND UP0, UPT, UR8, UR4, UPT ;  /* 0x000000040800728c */ /* 0x000fc8000bf01270 */
[----:B------:R-:W-:-:S12]  /*10dd0*/  USEL UR8, UR8, UR4, !UP0 ;  /* 0x0000000408087287 */ /* 0x000fd8000c000000 */
.L_x_1072:
[----:B------:R-:W-:Y:S01]  /*10de0*/  UIMAD.WIDE UR4, UR8, 0x2aaaaaab, URZ ;  /* 0x2aaaaaab080478a5 */ /* 0x000fe2000f8e023f */
[----:B------:R-:W-:Y:S03]  /*10df0*/  BSSY B7, `(.L_x_1075) ;  /* 0x0000328000077945 */ /* 0x000fe60003800000 */
[----:B------:R-:W-:-:S04]  /*10e00*/  USHF.R.U32.HI UR4, URZ, 0x1f, UR5 ;  /* 0x0000001f3f047899 */ /* 0x000fc80008011605 */
[----:B------:R-:W-:-:S04]  /*10e10*/  ULEA.HI.SX32 UR4, UR5, UR4, 0x1c ;  /* 0x0000000405047291 */ /* 0x000fc8000f8fe23f */
[----:B------:R-:W-:-:S04]  /*10e20*/  UISETP.LT.AND UP0, UPT, URZ, UR4, UPT ;  /* 0x000000043f00728c */ /* 0x000fc8000bf01270 */
[----:B------:R-:W-:-:S04]  /*10e30*/  USEL UR46, URZ, UR4, !UP0 ;  /* 0x000000043f2e7287 */ /* 0x000fc8000c000000 */
[----:B------:R-:W-:-:S06]  /*10e40*/  UISETP.GT.AND UP0, UPT, UR45, UR46, UPT ;  /* 0x0000002e2d00728c */ /* 0x000fcc000bf04270 */
[----:B------:R-:W-:-:S13]  /*10e50*/  PLOP3.LUT P0, PT, PT, PT, UP0, 0x80, 0x0 ;  /* 0x000000000000781c */ /* 0x000fda0003f0f008 */
[----:B------:R-:W-:Y:S05]  /*10e60*/  @P0 BRA `(.L_x_1076) ;  /* 0x0000000000440947 */ /* 0x000fea0003800000 */
[----:B------:R-:W0:Y:S02]  /*10e70*/  S2R R0, SR_TID.X ;  /* 0x0000000000007919 */ /* 0x000e240000002100 */
[----:B0-----:R-:W-:-:S04]  /*10e80*/  LOP3.LUT R0, R0, 0x7f, RZ, 0xc0, !PT ;  /* 0x0000007f00007812 */ /* 0x001fc800078ec0ff */
[----:B------:R-:W-:-:S13]  /*10e90*/  ISETP.NE.AND P2, PT, R0, RZ, PT ;  /* 0x000000ff0000720c */ /* 0x000fda0003f45270 */
[----:B------:R-:W-:Y:S05]  /*10ea0*/  @P2 BRA `(.L_x_1077) ;  /* 0x0000003000702947 */ /* 0x000fea0003800000 */
[----:B------:R-:W0:Y:S01]  /*10eb0*/  S2R R7, SR_LANEID ;  /* 0x0000000000077919 */ /* 0x000e220000000000 */
[----:B------:R-:W-:Y:S01]  /*10ec0*/  VOTEU.ANY UR4, UPT, PT ;  /* 0x0000000000047886 */ /* 0x000fe200038e0100 */
[----:B------:R-:W1:Y:S01]  /*10ed0*/  LDC.64 R2, c[0x0][0xc80] ;  /* 0x00032000ff027b82 */ /* 0x000e620000000a00 */
[----:B------:R-:W0:Y:S08]  /*10ee0*/  FLO.U32 R0, UR4 ;  /* 0x0000000400007d00 */ /* 0x000e3000080e0000 */
[----:B------:R-:W1:Y:S01]  /*10ef0*/  POPC R5, UR4 ;  /* 0x0000000400057d09 */ /* 0x000e620008000000 */
[----:B0-----:R-:W-:-:S13]  /*10f00*/  ISETP.EQ.U32.AND P0, PT, R0, R7, PT ;  /* 0x000000070000720c */ /* 0x001fda0003f02070 */
[----:B-1----:R-:W2:Y:S01]  /*10f10*/  @P0 ATOMG.E.ADD.STRONG.GPU PT, R3, desc[UR36][R2.64], R5 ;  /* 0x00000005020309a8 */ /* 0x002ea200081ee1e4 */
[----:B------:R-:W0:Y:S02]  /*10f20*/  S2R R4, SR_LTMASK ;  /* 0x0000000000047919 */ /* 0x000e240000003900 */
[----:B0-----:R-:W-:-:S04]  /*10f30*/  LOP3.LUT R4, R4, UR4, RZ, 0xc0, !PT ;  /* 0x0000000404047c12 */ /* 0x001fc8000f8ec0ff */
[----:B------:R-:W0:Y:S01]  /*10f40*/  POPC R7, R4 ;  /* 0x0000000400077309 */ /* 0x000e220000000000 */
[----:B--2---:R-:W0:Y:S02]  /*10f50*/  SHFL.IDX PT, R0, R3, R0, 0x1f ;  /* 0x00001f0003007589 */ /* 0x004e2400000e0000 */
[----:B0-----:R-:W-:Y:S01]  /*10f60*/  IADD3 R34, R0, UR47, R7 ;  /* 0x0000002f00227c10 */ /* 0x001fe2000fffe007 */
[----:B------:R-:W-:Y:S06]  /*10f70*/  BRA `(.L_x_1077) ;  /* 0x00000030003c7947 */ /* 0x000fec0003800000 */
.L_x_1076:
[----:B------:R-:W-:Y:S01]  /*10f80*/  VIADD R0, R16, 0x18400 ;  /* 0x0001840010007836 */ /* 0x000fe20000000000 */
[----:B------:R-:W-:Y:S04]  /*10f90*/  BSSY B6, `(.L_x_1078) ;  /* 0x0000013000067945 */ /* 0x000fe80003800000 */
[----:B------:R-:W-:-:S13]  /*10fa0*/  LOP3.LUT P0, RZ, R0, 0x3ff, RZ, 0xc0, !PT ;  /* 0x000003ff00ff7812 */ /* 0x000fda000780c0ff */
[----:B------:R-:W-:Y:S05]  /*10fb0*/  @!P0 BRA `(.L_x_1079) ;  /* 0x0000000000408947 */ /* 0x000fea0003800000 */
[----:B------:R-:W-:Y:S01]  /*10fc0*/  MOV R2, 0x0 ;  /* 0x0000000000027802 */ /* 0x000fe20000000f00 */
[----:B------:R-:W-:Y:S01]  /*10fd0*/  ULDC.64 UR4, c[0x4][0x90] ;  /* 0x0100240000047ab9 */ /* 0x000fe20000000a00 */
[----:B------:R-:W-:Y:S01]  /*10fe0*/  ULDC.64 UR6, c[0x4][0x98] ;  /* 0x0100260000067ab9 */ /* 0x000fe20000000a00 */
[----:B------:R-:W-:Y:S02]  /*10ff0*/  IMAD.U32 R4, RZ, RZ, UR4 ;  /* 0x00000004ff047e24 */ /* 0x000fe4000f8e00ff */
[----:B------:R-:W-:Y:S01]  /*11000*/  IMAD.U32 R5, RZ, RZ, UR5 ;  /* 0x00000005ff057e24 */ /* 0x000fe2000f8e00ff */
[----:B------:R-:W0:Y:S01]  /*11010*/  LDC.64 R2, c[0x4][R2] ;  /* 0x0100000002027b82 */ /* 0x000e220000000a00 */
[----:B------:R-:W-:Y:S01]  /*11020*/  ULDC.64 UR4, c[0x4][0x8] ;  /* 0x0100020000047ab9 */ /* 0x000fe20000000a00 */
[----:B------:R-:W-:Y:S02]  /*11030*/  IMAD.U32 R6, RZ, RZ, UR6 ;  /* 0x00000006ff067e24 */ /* 0x000fe4000f8e00ff */
[----:B------:R-:W-:-:S02]  /*11040*/  IMAD.U32 R7, RZ, RZ, UR7 ;  /* 0x00000007ff077e24 */ /* 0x000fc4000f8e00ff */
[----:B------:R-:W-:Y:S02]  /*11050*/  IMAD.U32 R10, RZ, RZ, UR4 ;  /* 0x00000004ff0a7e24 */ /* 0x000fe4000f8e00ff */
[----:B------:R-:W-:Y:S02]  /*11060*/  IMAD.U32 R11, RZ, RZ, UR5 ;  /* 0x00000005ff0b7e24 */ /* 0x000fe4000f8e00ff */
[----:B------:R-:W-:Y:S02]  /*11070*/  IMAD.MOV.U32 R8, RZ, RZ, 0x70 ;  /* 0x00000070ff087424 */ /* 0x000fe400078e00ff */
[----:B------:R-:W-:Y:S02]  /*11080*/  IMAD.MOV.U32 R12, RZ, RZ, 0x1 ;  /* 0x00000001ff0c7424 */ /* 0x000fe400078e00ff */
[----:B------:R-:W-:-:S07]  /*11090*/  IMAD.MOV.U32 R13, RZ, RZ, RZ ;  /* 0x000000ffff0d7224 */ /* 0x000fce00078e00ff */
[----:B------:R-:W-:-:S07]  /*110a0*/  LEPC R20, `(.L_x_1079) ;  /* 0x000000001014794e */ /* 0x000fce0000000000 */
[----:B0----5:R-:W-:Y:S05]  /*110b0*/  CALL.ABS.NOINC R2 ;  /* 0x0000000002007343 */ /* 0x021fea0003c00000 */
.L_x_1079:
[----:B------:R-:W-:Y:S05]  /*110c0*/  BSYNC B6 ;  /* 0x0000000000067941 */ /* 0x000fea0003800000 */
.L_x_1078:
        /* <DEDUP_REMOVED lines=19> */
[----:B-1---5:R-:W-:Y:S05]  /*11200*/  CALL.ABS.NOINC R2 ;  /* 0x0000000002007343 */ /* 0x022fea0003c00000 */
.L_x_1082:
[----:B------:R0:W1:Y:S01]  /*11210*/  LDC.64 R2, c[0x4][R17] ;  /* 0x0100000011027b82 */ /* 0x0000620000000a00 */
[----:B------:R-:W-:Y:S01]  /*11220*/  ULDC.64 UR4, c[0x4][0x90] ;  /* 0x0100240000047ab9 */ /* 0x000fe20000000a00 */
[----:B------:R-:W-:Y:S01]  /*11230*/  ULDC.64 UR6, c[0x4][0x98] ;  /* 0x0100260000067ab9 */ /* 0x000fe20000000a00 */
[----:B------:R-:W-:Y:S02]  /*11240*/  IMAD.U32 R4, RZ, RZ, UR4 ;  /* 0x00000004ff047e24 */ /* 0x000fe4000f8e00ff */
        /* <DEDUP_REMOVED lines=11> */
.L_x_1081:
[----:B------:R-:W-:Y:S05]  /*11300*/  BSYNC B6 ;  /* 0x0000000000067941 */ /* 0x000fea0003800000 */
.L_x_1080:
[----:B------:R-:W-:Y:S01]  /*11310*/  ULDC.64 UR4, c[0x0][0x9f8] ;  /* 0x00027e0000047ab9 */ /* 0x000fe20000000a00 */
[----:B------:R-:W-:Y:S01]  /*11320*/  IMAD.U32 R29, RZ, RZ, UR43 ;  /* 0x0000002bff1d7e24 */ /* 0x000fe2000f8e00ff */
[----:B------:R-:W-:Y:S01]  /*11330*/  UISETP.NE.U32.AND UP0, UPT, UR4, URZ, UPT ;  /* 0x0000003f0400728c */ /* 0x000fe2000bf05070 */
[----:B------:R-:W0:Y:S03]  /*11340*/  LDC R10, c[0x0][0x430] ;  /* 0x00010c00ff0a7b82 */ /* 0x000e260000000800 */
[----:B------:R-:W-:-:S06]  /*11350*/  UISETP.NE.AND.EX UP0, UPT, UR5, URZ, UPT, UP0 ;  /* 0x0000003f0500728c */ /* 0x000fcc000bf05300 */
[----:B------:R-:W-:-:S05]  /*11360*/  PLOP3.LUT P0, PT, PT, PT, UP0, 0x80, 0x0 ;  /* 0x000000000000781c */ /* 0x000fca0003f0f008 */
[----:B------:R-:W-:Y:S02]  /*11370*/  @UP0 ULDC.64 UR4, c[0x0][0x9f8] ;  /* 0x00027e0000040ab9 */ /* 0x000fe40000000a00 */
[----:B------:R-:W-:-:S06]  /*11380*/  @UP0 UIMAD.WIDE UR4, UR43, 0x4, UR4 ;  /* 0x000000042b0408a5 */ /* 0x000fcc000f8e0204 */
[----:B------:R-:W-:Y:S01]  /*11390*/  IMAD.U32 R2, RZ, RZ, UR4 ;  /* 0x00000004ff027e24 */ /* 0x000fe2000f8e00ff */
[----:B------:R-:W-:Y:S01]  /*113a0*/  ULDC UR4, c[0x0][0xc48] ;  /* 0x0003120000047ab9 */ /* 0x000fe20000000800 */
[----:B------:R-:W-:-:S05]  /*113b0*/  IMAD.U32 R3, RZ, RZ, UR5 ;  /* 0x00000005ff037e24 */ /* 0x000fca000f8e00ff */
[----:B------:R1:W5:Y:S01]  /*113c0*/  @P0 LDG.E R29, desc[UR36][R2.64] ;  /* 0x00000024021d0981 */ /* 0x000362000c1e1900 */
[----:B------:R-:W-:Y:S01]  /*113d0*/  UMOV UR5, 0xffffffff ;  /* 0xffffffff00057882 */ /* 0x000fe20000000000 */
[----:B------:R-:W-:Y:S02]  /*113e0*/  IMAD.U32 R22, RZ, RZ, UR4 ;  /* 0x00000004ff167e24 */ /* 0x000fe4000f8e00ff */
[----:B------:R-:W-:Y:S05]  /*113f0*/  BRA.DIV UR5, `(.L_x_1083) ;  /* 0x0000003605487947 */ /* 0x000fea000b800000 */
.L_x_1137:
[----:B------:R-:W2:Y:S01]  /*11400*/  S2R R0, SR_TID.X ;  /* 0x0000000000007919 */ /* 0x000ea20000002100 */
[----:B------:R-:W-:Y:S01]  /*11410*/  UIADD3 UR4, UR45, -0x1, URZ ;  /* 0xffffffff2d047890 */ /* 0x000fe2000fffe03f */
[----:B0-----:R-:W-:Y:S02]  /*11420*/  ISETP.NE.AND P1, PT, R10, 0x1, PT ;  /* 0x000000010a00780c */ /* 0x001fe40003f25270 */
[----:B-----5:R-:W-:Y:S02]  /*11430*/  SHF.R.S32.HI R33, RZ, 0x1f, R29 ;  /* 0x0000001fff217819 */ /* 0x020fe4000001141d */
[----:B------:R-:W-:Y:S01]  /*11440*/  LOP3.LUT R19, R19, 0xffffff7f, RZ, 0xc0, !PT ;  /* 0xffffff7f13137812 */ /* 0x000fe200078ec0ff */
[----:B------:R-:W-:-:S08]  /*11450*/  IMAD.U32 R7, RZ, RZ, UR4 ;  /* 0x00000004ff077e24 */ /* 0x000fd0000f8e00ff */
[----:B-1----:R-:W0:Y:S01]  /*11460*/  @P1 LDC R3, c[0x0][0x434] ;  /* 0x00010d00ff031b82 */ /* 0x002e220000000800 */
[----:B------:R-:W-:-:S07]  /*11470*/  @P1 LOP3.LUT R19, R19, 0x80, RZ, 0xfc, !PT ;  /* 0x0000008013131812 */ /* 0x000fce00078efcff */
[----:B------:R-:W1:Y:S01]  /*11480*/  @P1 LDC R5, c[0x0][0x438] ;  /* 0x00010e00ff051b82 */ /* 0x000e620000000800 */
[----:B--2---:R-:W-:-:S05]  /*11490*/  IMAD.SHL.U32 R8, R0, 0x10, RZ ;  /* 0x0000001000087824 */ /* 0x004fca00078e00ff */
[----:B------:R-:W-:-:S05]  /*114a0*/  LOP3.LUT R8, R36, 0x70, R8, 0xf8, !PT ;  /* 0x0000007024087812 */ /* 0x000fca00078ef808 */
[----:B------:R-:W-:-:S04]  /*114b0*/  IMAD R7, R7, 0x60, R8 ;  /* 0x0000006007077824 */ /* 0x000fc800078e0208 */
[C---:B------:R-:W-:Y:S01]  /*114c0*/  IMAD.IADD R0, R7.reuse, 0x1, R32 ;  /* 0x0000000107007824 */ /* 0x040fe200078e0220 */
[----:B------:R-:W-:-:S03]  /*114d0*/  ISETP.GE.AND P0, PT, R7, UR38, PT ;  /* 0x0000002607007c0c */ /* 0x000fc6000bf06270 */
[----:B0-----:R-:W-:Y:S01]  /*114e0*/  @P1 IMAD.HI.U32 R2, R0, R3, RZ ;  /* 0x0000000300021227 */ /* 0x001fe200078e00ff */
[----:B------:R-:W-:-:S03]  /*114f0*/  ISETP.GT.U32.OR P0, PT, R8, 0x5f, P0 ;  /* 0x0000005f0800780c */ /* 0x000fc60000704470 */
[----:B------:R-:W-:Y:S01]  /*11500*/  IMAD.MOV.U32 R9, RZ, RZ, R0 ;  /* 0x000000ffff097224 */ /* 0x000fe200078e0000 */
[----:B-1----:R-:W-:-:S09]  /*11510*/  @P1 SHF.R.U32.HI R9, RZ, R5, R2 ;  /* 0x00000005ff091219 */ /* 0x002fd20000011602 */
[----:B------:R-:W0:Y:S01]  /*11520*/  @!P0 LDC.64 R6, c[0x0][0x428] ;  /* 0x00010a00ff068b82 */ /* 0x000e220000000a00 */
[----:B------:R-:W-:-:S07]  /*11530*/  @!P0 SHF.R.S32.HI R3, RZ, 0x1f, R9 ;  /* 0x0000001fff038819 */ /* 0x000fce0000011409 */
[----:B------:R-:W1:Y:S01]  /*11540*/  @!P0 LDC.64 R4, c[0x0][0x418] ;  /* 0x00010600ff048b82 */ /* 0x000e620000000a00 */
[----:B0-----:R-:W-:-:S04]  /*11550*/  @!P0 IMAD R2, R33, R6, RZ ;  /* 0x0000000621028224 */ /* 0x001fc800078e02ff */
[----:B------:R-:W-:Y:S02]  /*11560*/  @!P0 IMAD R7, R29, R7, R2 ;  /* 0x000000071d078224 */ /* 0x000fe400078e0202 */
[----:B------:R-:W-:-:S04]  /*11570*/  @!P0 IMAD.MOV.U32 R2, RZ, RZ, R9 ;  /* 0x000000ffff028224 */ /* 0x000fc800078e0009 */
[----:B------:R-:W-:-:S04]  /*11580*/  @!P0 IMAD.WIDE.U32 R2, R29, R6, R2 ;  /* 0x000000061d028225 */ /* 0x000fc800078e0002 */
[----:B------:R-:W-:Y:S01]  /*11590*/  @!P0 IMAD.IADD R3, R3, 0x1, R7 ;  /* 0x0000000103038824 */ /* 0x000fe200078e0207 */
[----:B-1----:R-:W-:Y:S01]  /*115a0*/  @!P0 LEA R4, P1, R2, R4, 0x2 ;  /* 0x0000000402048211 */ /* 0x002fe200078210ff */
[----:B------:R-:W-:-:S03]  /*115b0*/  IMAD.MOV.U32 R6, RZ, RZ, RZ ;  /* 0x000000ffff067224 */ /* 0x000fc600078e00ff */
[----:B------:R-:W-:Y:S01]  /*115c0*/  @!P0 LEA.HI.X R5, R2, R5, R3, 0x2, P1 ;  /* 0x0000000502058211 */ /* 0x000fe200008f1403 */
[----:B------:R-:W-:-:S04]  /*115d0*/  IMAD.MOV R7, RZ, RZ, -R9 ;  /* 0x000000ffff077224 */ /* 0x000fc800078e0a09 */
[----:B------:R0:W5:Y:S01]  /*115e0*/  @!P0 LDG.E R6, desc[UR36][R4.64] ;  /* 0x0000002404068981 */ /* 0x000162000c1e1900 */
[----:B------:R-:W-:Y:S01]  /*115f0*/  ISETP.GT.U32.AND P0, PT, R8, 0x5f, PT ;  /* 0x0000005f0800780c */ /* 0x000fe20003f04070 */
[----:B------:R-:W-:Y:S01]  /*11600*/  IMAD R3, RZ, RZ, -UR43 ;  /* 0x8000002bff037e24 */ /* 0x000fe2000f8e02ff */
[----:B------:R-:W-:Y:S01]  /*11610*/  LOP3.LUT R19, R19, 0xffffffbf, RZ, 0xc0, !PT ;  /* 0xffffffbf13137812 */ /* 0x000fe200078ec0ff */
[----:B------:R-:W-:Y:S02]  /*11620*/  IMAD.U32 R24, RZ, RZ, UR4 ;  /* 0x00000004ff187e24 */ /* 0x000fe4000f8e00ff */
[----:B------:R-:W-:Y:S02]  /*11630*/  IMAD R22, R22, R3, UR42 ;  /* 0x0000002a16167e24 */ /* 0x000fe4000f8e0203 */
[----:B0-----:R-:W-:-:S03]  /*11640*/  IMAD R5, R10, R7, R0 ;  /* 0x000000070a057224 */ /* 0x001fc600078e0200 */
[----:B------:R-:W-:Y:S01]  /*11650*/  SHF.R.S32.HI R28, RZ, 0x1f, R22 ;  /* 0x0000001fff1c7819 */ /* 0x000fe20000011416 */
[----:B------:R-:W-:-:S05]  /*11660*/  IMAD.U32 R0, RZ, RZ, UR48 ;  /* 0x00000030ff007e24 */ /* 0x000fca000f8e00ff */
[----:B------:R-:W-:-:S13]  /*11670*/  ISETP.NE.AND P2, PT, R0, 0x3, PT ;  /* 0x000000030000780c */ /* 0x000fda0003f45270 */
[----:B------:R-:W-:-:S04]  /*11680*/  @P2 LOP3.LUT R19, R19, 0x40, RZ, 0xfc, !PT ;  /* 0x0000004013132812 */ /* 0x000fc800078efcff */
[----:B------:R-:W-:-:S04]  /*11690*/  LOP3.LUT R19, R19, 0xffffffdf, RZ, 0xc0, !PT ;  /* 0xffffffdf13137812 */ /* 0x000fc800078ec0ff */
[----:B------:R-:W-:Y:S01]  /*116a0*/  @P0 LOP3.LUT R19, R19, 0x20, RZ, 0xfc, !PT ;  /* 0x0000002013130812 */ /* 0x000fe200078efcff */
[----:B------:R-:W-:Y:S06]  /*116b0*/  @!P2 BRA `(.L_x_1084) ;  /* 0x000000000004a947 */ /* 0x000fec0003800000 */
[----:B------:R-:W-:Y:S01]  /*116c0*/  BPT.TRAP 0x1 ;  /* 0x000000040000795c */ /* 0x000fe20000300000 */
.L_x_1084:
[----:B------:R-:W-:Y:S01]  /*116d0*/  SHF.R.S32.HI R7, RZ, 0x1f, R5 ;  /* 0x0000001fff077819 */ /* 0x000fe20000011405 */
[----:B------:R-:W-:Y:S01]  /*116e0*/  ULDC.64 UR4, c[0x0][0x328] ;  /* 0x0000ca0000047ab9 */ /* 0x000fe20000000a00 */
[----:B-----5:R-:W-:Y:S01]  /*116f0*/  SHF.R.S32.HI R4, RZ, 0x1f, R6 ;  /* 0x0000001fff047819 */ /* 0x020fe20000011406 */
[----:B------:R-:W-:Y:S01]  /*11700*/  IMAD.WIDE.U32 R2, R5, UR4, RZ ;  /* 0x0000000405027c25 */ /* 0x000fe2000f8e00ff */
[----:B------:R-:W-:Y:S03]  /*11710*/  BSSY B0, `(.L_x_1085) ;  /* 0x0000015000007945 */ /* 0x000fe60003800000 */
[----:B------:R-:W-:-:S04]  /*11720*/  IMAD R0, R7, UR4, RZ ;  /* 0x0000000407007c24 */ /* 0x000fc8000f8e02ff */
[----:B------:R-:W-:Y:S01]  /*11730*/  IMAD R9, R5, UR5, R0 ;  /* 0x0000000505097c24 */ /* 0x000fe2000f8e0200 */
[----:B------:R-:W-:Y:S01]  /*11740*/  ULDC.64 UR4, c[0x0][0x338] ;  /* 0x0000ce0000047ab9 */ /* 0x000fe20000000a00 */
[----:B------:R-:W-:Y:S02]  /*11750*/  IMAD R0, R23, 0x8, R16 ;  /* 0x0000000817007824 */ /* 0x000fe400078e0210 */
        /* <DEDUP_REMOVED lines=13> */
[----:B------:R-:W-:-:S04]  /*11830*/  SHF.L.U32 R3, R26, 0x1f, RZ ;  /* 0x0000001f1a037819 */ /* 0x000fc800000006ff */
[----:B------:R-:W0:Y:S02]  /*11840*/  SYNCS.PHASECHK.TRANS64.TRYWAIT P0, [R0+URZ+0x2a840], R3 ;  /* 0x02a84003000075a7 */ /* 0x000e24000800017f */
[----:B0-----:R-:W-:Y:S05]  /*11850*/  @!P0 BRA `(.L_x_1086) ;  /* 0x00000030005c8947 */ /* 0x001fea0003800000 */
.L_x_1138:
[----:B------:R-:W-:Y:S05]  /*11860*/  BSYNC B0 ;  /* 0x0000000000007941 */ /* 0x000fea0003800000 */
.L_x_1085:
[----:B------:R-:W-:Y:S01]  /*11870*/  ULDC.64 UR4, c[0x0][0x300] ;  /* 0x0000c00000047ab9 */ /* 0x000fe20000000a00 */
[----:B------:R-:W-:Y:S01]  /*11880*/  LOP3.LUT P4, RZ, R19, 0x10, RZ, 0xc0, !PT ;  /* 0x0000001013ff7812 */ /* 0x000fe2000788c0ff */
[----:B------:R-:W-:Y:S01]  /*11890*/  IMAD R2, R7, UR4, RZ ;  /* 0x0000000407027c24 */ /* 0x000fe2000f8e02ff */
[C---:B------:R-:W-:Y:S02]  /*118a0*/  LOP3.LUT P3, RZ, R19.reuse, 0x8, RZ, 0xc0, !PT ;  /* 0x0000000813ff7812 */ /* 0x040fe4000786c0ff */
[----:B------:R-:W-:Y:S01]  /*118b0*/  LOP3.LUT P2, RZ, R19, 0x4, RZ, 0xc0, !PT ;  /* 0x0000000413ff7812 */ /* 0x000fe2000784c0ff */
[C---:B------:R-:W-:Y:S02]  /*118c0*/  IMAD R7, R5.reuse, UR5, R2 ;  /* 0x0000000505077c24 */ /* 0x040fe4000f8e0202 */
[----:B0-----:R-:W-:Y:S01]  /*118d0*/  IMAD.WIDE.U32 R2, R5, UR4, RZ ;  /* 0x0000000405027c25 */ /* 0x001fe2000f8e00ff */
[----:B------:R-:W-:-:S03]  /*118e0*/  ULDC.64 UR4, c[0x0][0x310] ;  /* 0x0000c40000047ab9 */ /* 0x000fc60000000a00 */
[----:B------:R-:W-:Y:S02]  /*118f0*/  IMAD.IADD R3, R3, 0x1, R7 ;  /* 0x0000000103037824 */ /* 0x000fe400078e0207 */
[----:B------:R-:W-:Y:S02]  /*11900*/  IMAD R5, R4, UR4, RZ ;  /* 0x0000000404057c24 */ /* 0x000fe4000f8e02ff */
[----:B------:R-:W-:-:S04]  /*11910*/  IMAD.WIDE.U32 R2, R6, UR4, R2 ;  /* 0x0000000406027c25 */ /* 0x000fc8000f8e0002 */
[----:B------:R-:W-:Y:S01]  /*11920*/  IMAD R5, R6, UR5, R5 ;  /* 0x0000000506057c24 */ /* 0x000fe2000f8e0205 */
[----:B------:R-:W-:Y:S01]  /*11930*/  ULDC.64 UR4, c[0x0][0x308] ;  /* 0x0000c20000047ab9 */ /* 0x000fe20000000a00 */
[----:B------:R-:W-:Y:S02]  /*11940*/  IMAD.MOV.U32 R7, RZ, RZ, -0x60 ;  /* 0xffffffa0ff077424 */ /* 0x000fe400078e00ff */
[----:B------:R-:W-:Y:S02]  /*11950*/  IMAD.IADD R3, R3, 0x1, R5 ;  /* 0x0000000103037824 */ /* 0x000fe400078e0205 */
[----:B------:R-:W-:Y:S02]  /*11960*/  IMAD R5, R28, UR4, RZ ;  /* 0x000000041c057c24 */ /* 0x000fe4000f8e02ff */
[----:B------:R-:W-:-:S04]  /*11970*/  IMAD.WIDE.U32 R2, R22, UR4, R2 ;  /* 0x0000000416027c25 */ /* 0x000fc8000f8e0002 */
[----:B------:R-:W-:Y:S01]  /*11980*/  IMAD R5, R22, UR5, R5 ;  /* 0x0000000516057c24 */ /* 0x000fe2000f8e0205 */
[----:B------:R-:W-:Y:S01]  /*11990*/  ULDC.64 UR4, c[0x0][0x2e8] ;  /* 0x0000ba0000047ab9 */ /* 0x000fe20000000a00 */
[----:B------:R-:W-:Y:S01]  /*119a0*/  IMAD R7, R24, R7, UR38 ;  /* 0x0000002618077e24 */ /* 0x000fe2000f8e0207 */
[C---:B------:R-:W-:Y:S01]  /*119b0*/  LEA R4, P0, R2.reuse, UR4, 0x1 ;  /* 0x0000000402047c11 */ /* 0x040fe2000f8008ff */
[----:B------:R-:W-:Y:S01]  /*119c0*/  IMAD.IADD R3, R3, 0x1, R5 ;  /* 0x0000000103037824 */ /* 0x000fe200078e0205 */
[----:B------:R-:W-:Y:S01]  /*119d0*/  UMOV UR4, 0xffffffff ;  /* 0xffffffff00047882 */ /* 0x000fe20000000000 */
[----:B------:R-:W-:Y:S02]  /*119e0*/  IMAD.IADD R7, R7, 0x1, -R36 ;  /* 0x0000000107077824 */ /* 0x000fe400078e0a24 */
[----:B------:R-:W-:Y:S01]  /*119f0*/  IMAD R5, R23, 0x4800, R30 ;  /* 0x0000480017057824 */ /* 0x000fe200078e021e */
[----:B------:R-:W-:Y:S02]  /*11a00*/  LEA.HI.X R6, R2, UR5, R3, 0x1, P0 ;  /* 0x0000000502067c11 */ /* 0x000fe400080f0c03 */
[----:B------:R-:W-:Y:S01]  /*11a10*/  ISETP.GE.AND P0, PT, R7, 0x1, PT ;  /* 0x000000010700780c */ /* 0x000fe20003f06270 */
[----:B------:R-:W-:-:S12]  /*11a20*/  BRA.DIV UR4, `(.L_x_1087) ;  /* 0x0000002e04fc7947 */ /* 0x000fd8000b800000 */
[----:B------:R-:W0:Y:S01]  /*11a30*/  SHFL.IDX PT, R14, R4, RZ, 0x181f ;  /* 0x00181fff040e7589 */ /* 0x000e2200000e0000 */
[----:B------:R-:W-:-:S03]  /*11a40*/  @P0 IMAD R9, R5, 0x2, R16 ;  /* 0x0000000205090824 */ /* 0x000fc600078e0210 */
[----:B------:R-:W1:Y:S04]  /*11a50*/  SHFL.IDX PT, R2, R6, RZ, 0x181f ;  /* 0x00181fff06027589 */ /* 0x000e6800000e0000 */
[----:B------:R-:W-:Y:S01]  /*11a60*/  SHFL.IDX PT, R8, R6, 0x1, 0x181f ;  /* 0x00381f0006087f89 */ /* 0x000fe200000e0000 */
[----:B0-----:R-:W-:-:S05]  /*11a70*/  @P0 LEA R14, P1, R37, R14, 0x1 ;  /* 0x0000000e250e0211 */ /* 0x001fca00078208ff */
[----:B-1----:R-:W-:Y:S02]  /*11a80*/  @P0 IMAD.X R3, RZ, RZ, R2, P1 ;  /* 0x000000ffff030224 */ /* 0x002fe400008e0602 */
[----:B------:R-:W-:Y:S02]  /*11a90*/  @P0 IMAD.MOV.U32 R2, RZ, RZ, R14 ;  /* 0x000000ffff020224 */ /* 0x000fe400078e000e */
[----:B------:R-:W0:Y:S04]  /*11aa0*/  SHFL.IDX PT, R14, R4, 0x1, 0x181f ;  /* 0x00381f00040e7f89 */ /* 0x000e2800000e0000 */
[----:B------:R-:W-:Y:S04]  /*11ab0*/  @P0 LDGSTS.E.BYPASS.LTC128B.128 [R9+0x18400], desc[UR36][R2.64], !P4 ;  /* 0x1840000002090fae */ /* 0x000fe8000e101d64 */
[----:B------:R-:W-:Y:S04]  /*11ac0*/  @P0 LDGSTS.E.BYPASS.LTC128B.128 [R9+0x1b400], desc[UR36][R2.64+0x80], !P3 ;  /* 0x1b40008002090fae */ /* 0x000fe8000d901d64 */
[----:B------:R1:W-:Y:S01]  /*11ad0*/  @P0 LDGSTS.E.BYPASS.LTC128B.128 [R9+0x1e400], desc[UR36][R2.64+0x100], !P2 ;  /* 0x1e40010002090fae */ /* 0x0003e2000d101d64 */
[----:B------:R-:W-:-:S13]  /*11ae0*/  ISETP.GE.AND P0, PT, R7, 0x11, PT ;  /* 0x000000110700780c */ /* 0x000fda0003f06270 */
[----:B0-----:R-:W-:Y:S01]  /*11af0*/  @P0 LEA R14, P1, R37, R14, 0x1 ;  /* 0x0000000e250e0211 */ /* 0x001fe200078208ff */
[----:B------:R-:W-:-:S04]  /*11b00*/  @P0 IMAD R25, R5, 0x2, R16 ;  /* 0x0000000205190824 */ /* 0x000fc800078e0210 */
[----:B------:R-:W-:Y:S02]  /*11b10*/  @P0 IMAD.X R21, RZ, RZ, R8, P1 ;  /* 0x000000ffff150224 */ /* 0x000fe400008e0608 */
[----:B-1----:R-:W-:Y:S01]  /*11b20*/  @P0 IMAD.MOV.U32 R2, RZ, RZ, R14 ;  /* 0x000000ffff020224 */ /* 0x002fe200078e000e */
[----:B------:R-:W-:Y:S01]  /*11b30*/  SHFL.IDX PT, R8, R6, 0x2, 0x181f ;  /* 0x00581f0006087f89 */ /* 0x000fe200000e0000 */
[----:B------:R-:W-:-:S03]  /*11b40*/  @P0 IMAD.MOV.U32 R3, RZ, RZ, R21 ;  /* 0x000000ffff030224 */ /* 0x000fc600078e0015 */
        /* <DEDUP_REMOVED lines=31> */
[----:B------:R0:W1:Y:S01]  /*11d40*/  SHFL.IDX PT, R8, R6, 0x5, 0x181f ;  /* 0x00b81f0006087f89 */ /* 0x00006200000e0000 */
[----:B------:R-:W-:-:S03]  /*11d50*/  @P0 IMAD.MOV.U32 R3, RZ, RZ, R9 ;  /* 0x000000ffff030224 */ /* 0x000fc600078e0009 */
[----:B------:R0:W2:Y:S04]  /*11d60*/  SHFL.IDX PT, R14, R4, 0x5, 0x181f ;  /* 0x00b81f00040e7f89 */ /* 0x0000a800000e0000 */
[----:B------:R0:W-:Y:S04]  /*11d70*/  @P0 LDGSTS.E.BYPASS.LTC128B.128 [R21+0x1a400], desc[UR36][R2.64], !P4 ;  /* 0x1a40000002150fae */ /* 0x0001e8000e101d64 */
[----:B------:R0:W-:Y:S04]  /*11d80*/  @P0 LDGSTS.E.BYPASS.LTC128B.128 [R21+0x1d400], desc[UR36][R2.64+0x80], !P3 ;  /* 0x1d40008002150fae */ /* 0x0001e8000d901d64 */
[----:B------:R0:W-:Y:S02]  /*11d90*/  @P0 LDGSTS.E.BYPASS.LTC128B.128 [R21+0x20400], desc[UR36][R2.64+0x100], !P2 ;  /* 0x2040010002150fae */ /* 0x0001e4000d101d64 */
.L_x_1152:
[----:B------:R-:W-:-:S13]  /*11da0*/  ISETP.GE.AND P0, PT, R7, 0x51, PT ;  /* 0x000000510700780c */ /* 0x000fda0003f06270 */
[----:B0-2---:R-:W-:Y:S01]  /*11db0*/  @P0 LEA R2, P1, R37, R14, 0x1 ;  /* 0x0000000e25020211 */ /* 0x005fe200078208ff */
[----:B------:R-:W-:-:S04]  /*11dc0*/  @P0 IMAD R5, R5, 0x2, R16 ;  /* 0x0000000205050824 */ /* 0x000fc800078e0210 */
[----:B-1----:R-:W-:-:S05]  /*11dd0*/  @P0 IMAD.X R3, RZ, RZ, R8, P1 ;  /* 0x000000ffff030224 */ /* 0x002fca00008e0608 */
        /* <DEDUP_REMOVED lines=8> */
.L_x_1088:
        /* <DEDUP_REMOVED lines=10> */
.L_x_1089:
[----:B------:R1:W-:Y:S02]  /*11f00*/  SYNCS.ARRIVE.TRANS64.A1T0 RZ, [R0+URZ+0x2a830], RZ ;  /* 0x02a830ff00ff79a7 */ /* 0x0003e4000810003f */
[----:B------:R-:W-:Y:S05]  /*11f10*/  WARPSYNC.ALL ;  /* 0x0000000000007948 */ /* 0x000fea0003800000 */
[----:B------:R-:W-:Y:S01]  /*11f20*/  BSSY B6, `(.L_x_1090) ;  /* 0x0000015000067945 */ /* 0x000fe20003800000 */
[----:B-1----:R-:W-:Y:S01]  /*11f30*/  VIADD R0, R16, 0xc400 ;  /* 0x0000c40010007836 */ /* 0x002fe20000000000 */
[----:B------:R-:W-:Y:S04]  /*11f40*/  BAR.SYNC.DEFER_BLOCKING 0x8, 0x180 ;  /* 0x0206000000007b1d */ /* 0x000fe80000010000 */
[----:B------:R-:W-:-:S13]  /*11f50*/  LOP3.LUT P0, RZ, R0, 0x3ff, RZ, 0xc0, !PT ;  /* 0x000003ff00ff7812 */ /* 0x000fda000780c0ff */
[----:B------:R-:W-:Y:S05]  /*11f60*/  @!P0 BRA `(.L_x_1091) ;  /* 0x0000000000408947 */ /* 0x000fea0003800000 */
[----:B0-----:R-:W-:Y:S01]  /*11f70*/  MOV R2, 0x0 ;  /* 0x0000000000027802 */ /* 0x001fe20000000f00 */
[----:B------:R-:W-:Y:S01]  /*11f80*/  ULDC.64 UR6, c[0x4][0x90] ;  /* 0x0100240000067ab9 */ /* 0x000fe20000000a00 */
[----:B------:R-:W-:Y:S01]  /*11f90*/  ULDC.64 UR8, c[0x4][0x98] ;  /* 0x0100260000087ab9 */ /* 0x000fe20000000a00 */
[----:B------:R-:W-:Y:S01]  /*11fa0*/  ULDC.64 UR4, c[0x4][0x20] ;  /* 0x0100080000047ab9 */ /* 0x000fe20000000a00 */
[----:B------:R-:W-:Y:S02]  /*11fb0*/  IMAD.U32 R4, RZ, RZ, UR6 ;  /* 0x00000006ff047e24 */ /* 0x000fe4000f8e00ff */
[----:B------:R-:W0:Y:S01]  /*11fc0*/  LDC.64 R2, c[0x4][R2] ;  /* 0x0100000002027b82 */ /* 0x000e220000000a00 */
[----:B------:R-:W-:Y:S02]  /*11fd0*/  IMAD.U32 R5, RZ, RZ, UR7 ;  /* 0x00000007ff057e24 */ /* 0x000fe4000f8e00ff */
        /* <DEDUP_REMOVED lines=8> */
[----:B0-----:R-:W-:Y:S05]  /*12060*/  CALL.ABS.NOINC R2 ;  /* 0x0000000002007343 */ /* 0x001fea0003c00000 */
.L_x_1091:
[----:B------:R-:W-:Y:S05]  /*12070*/  BSYNC B6 ;  /* 0x0000000000067941 */ /* 0x000fea0003800000 */
.L_x_1090:
[----:B0-----:R-:W0:Y:S01]  /*12080*/  S2R R2, SR_TID.X ;  /* 0x0000000000027919 */ /* 0x001e220000002100 */
[----:B------:R-:W-:Y:S01]  /*12090*/  UISETP.NE.AND UP0, UPT, UR50, URZ, UPT ;  /* 0x0000003f3200728c */ /* 0x000fe2000bf05270 */
[----:B------:R-:W-:Y:S01]  /*120a0*/  R2UR UR6, R28 ;  /* 0x000000001c0672ca */ /* 0x000fe200000e0000 */
[----:B------:R-:W-:Y:S01]  /*120b0*/  ULDC.64 UR8, c[0x0][0x2d8] ;  /* 0x0000b60000087ab9 */ /* 0x000fe20000000a00 */
[----:B------:R-:W-:Y:S02]  /*120c0*/  R2UR UR7, R22 ;  /* 0x00000000160772ca */ /* 0x000fe400000e0000 */
[C---:B------:R-:W-:Y:S02]  /*120d0*/  LOP3.LUT P3, RZ, R19.reuse, 0x400, RZ, 0xc0, !PT ;  /* 0x0000040013ff7812 */ /* 0x040fe4000786c0ff */
[----:B------:R-:W-:Y:S02]  /*120e0*/  PLOP3.LUT P0, PT, PT, PT, UP0, 0x80, 0x0 ;  /* 0x000000000000781c */ /* 0x000fe40003f0f008 */
[----:B------:R-:W-:-:S02]  /*120f0*/  LOP3.LUT P4, RZ, R19, 0x200, RZ, 0xc0, !PT ;  /* 0x0000020013ff7812 */ /* 0x000fc4000788c0ff */
[----:B------:R-:W-:Y:S01]  /*12100*/  @UP0 ULDC UR4, c[0x0][0x44c] ;  /* 0x0001130000040ab9 */ /* 0x000fe20000000800 */
[----:B------:R-:W-:Y:S02]  /*12110*/  LOP3.LUT P5, RZ, R19, 0x100, RZ, 0xc0, !PT ;  /* 0x0000010013ff7812 */ /* 0x000fe400078ac0ff */
[----:B------:R-:W-:-:S04]  /*12120*/  UIMAD UR6, UR6, UR8, URZ ;  /* 0x00000008060672a4 */ /* 0x000fc8000f8e023f */
[----:B------:R-:W-:Y:S02]  /*12130*/  UIMAD UR7, UR7, UR9, UR6 ;  /* 0x00000009070772a4 */ /* 0x000fe4000f8e0206 */
[----:B------:R-:W-:Y:S01]  /*12140*/  USHF.R.S32.HI UR6, URZ, 0x1f, UR43 ;  /* 0x0000001f3f067899 */ /* 0x000fe2000801142b */
[----:B0-----:R-:W-:-:S05]  /*12150*/  IMAD.SHL.U32 R2, R2, 0x10, RZ ;  /* 0x0000001002027824 */ /* 0x001fca00078e00ff */
[----:B------:R-:W-:-:S05]  /*12160*/  LOP3.LUT R2, R36, 0x70, R2, 0xf8, !PT ;  /* 0x0000007024027812 */ /* 0x000fca00078ef802 */
[----:B------:R-:W-:-:S04]  /*12170*/  VIADD R0, R2, UR44 ;  /* 0x0000002c02007c36 */ /* 0x000fc80008000000 */
[----:B------:R-:W-:Y:S01]  /*12180*/  @P0 IMAD.HI.U32 R3, R0, UR4, RZ ;  /* 0x0000000400030c27 */ /* 0x000fe2000f8e00ff */
[----:B------:R-:W-:Y:S01]  /*12190*/  PLOP3.LUT P0, PT, PT, PT, UP0, 0x80, 0x0 ;  /* 0x000000000000781c */ /* 0x000fe20003f0f008 */
[----:B------:R-:W-:Y:S02]  /*121a0*/  @UP0 ULDC UR4, c[0x0][0x450] ;  /* 0x0001140000040ab9 */ /* 0x000fe40000000800 */
[----:B------:R-:W-:-:S10]  /*121b0*/  IMAD.MOV.U32 R2, RZ, RZ, R0 ;  /* 0x000000ffff027224 */ /* 0x000fd400078e0000 */
[----:B------:R-:W-:Y:S02]  /*121c0*/  @P0 SHF.R.U32.HI R2, RZ, UR4, R3 ;  /* 0x00000004ff020c19 */ /* 0x000fe40008011603 */
[----:B------:R-:W-:-:S03]  /*121d0*/  R2UR UR4, R22 ;  /* 0x00000000160472ca */ /* 0x000fc600000e0000 */
[----:B------:R-:W-:-:S10]  /*121e0*/  IMAD.MOV R5, RZ, RZ, -R2 ;  /* 0x000000ffff057224 */ /* 0x000fd400078e0a02 */
[----:B------:R-:W-:-:S03]  /*121f0*/  UIMAD.WIDE.U32 UR4, UR4, UR8, URZ ;  /* 0x00000008040472a5 */ /* 0x000fc6000f8e003f */
[----:B------:R-:W-:Y:S01]  /*12200*/  ULDC.64 UR8, c[0x0][0x2e0] ;  /* 0x0000b80000087ab9 */ /* 0x000fe20000000a00 */
[----:B------:R-:W-:Y:S02]  /*12210*/  UIADD3 UR5, UR5, UR7, URZ ;  /* 0x0000000705057290 */ /* 0x000fe4000fffe03f */
[----:B------:R-:W-:Y:S01]  /*12220*/  UIMAD UR6, UR6, UR8, URZ ;  /* 0x00000008060672a4 */ /* 0x000fe2000f8e023f */
[----:B------:R-:W-:Y:S01]  /*12230*/  ULDC UR7, c[0x0][0x448] ;  /* 0x0001120000077ab9 */ /* 0x000fe20000000800 */
[----:B------:R-:W-:Y:S01]  /*12240*/  UIMAD.WIDE.U32 UR4, UR43, UR8, UR4 ;  /* 0x000000082b0472a5 */ /* 0x000fe2000f8e0004 */
[----:B------:R-:W-:Y:S01]  /*12250*/  IMAD R5, R5, UR7, R0 ;  /* 0x0000000705057c24 */ /* 0x000fe2000f8e0200 */
[----:B------:R-:W-:Y:S01]  /*12260*/  UIMAD UR6, UR43, UR9, UR6 ;  /* 0x000000092b0672a4 */ /* 0x000fe2000f8e0206 */
[----:B------:R-:W-:Y:S02]  /*12270*/  SHF.R.S32.HI R0, RZ, 0x1f, R2 ;  /* 0x0000001fff007819 */ /* 0x000fe40000011402 */
[----:B------:R-:W-:Y:S01]  /*12280*/  ULDC.64 UR8, c[0x0][0x2d0] ;  /* 0x0000b40000087ab9 */ /* 0x000fe20000000a00 */
[----:B------:R-:W-:Y:S01]  /*12290*/  UIADD3 UR5, UR5, UR6, URZ ;  /* 0x0000000605057290 */ /* 0x000fe2000fffe03f */
[----:B------:R-:W-:-:S02]  /*122a0*/  IMAD.U32 R9, RZ, RZ, UR8 ;  /* 0x00000008ff097e24 */ /* 0x000fc4000f8e00ff */
[----:B------:R-:W-:Y:S01]  /*122b0*/  IMAD R3, R0, UR8, RZ ;  /* 0x0000000800037c24 */ /* 0x000fe2000f8e02ff */
[----:B------:R-:W-:-:S03]  /*122c0*/  SHF.R.S32.HI R0, RZ, 0x1f, R5 ;  /* 0x0000001fff007819 */ /* 0x000fc60000011405 */
[C---:B------:R-:W-:Y:S02]  /*122d0*/  IMAD R7, R2.reuse, UR9, R3 ;  /* 0x0000000902077c24 */ /* 0x040fe4000f8e0203 */
[----:B------:R-:W-:Y:S01]  /*122e0*/  IMAD.WIDE.U32 R2, R2, R9, UR4 ;  /* 0x0000000402027e25 */ /* 0x000fe2000f8e0009 */
        /* <DEDUP_REMOVED lines=11> */
[----:B------:R-:W0:Y:S01]  /*123a0*/  SHFL.IDX PT, R14, R0, RZ, 0x181f ;  /* 0x00181fff000e7589 */ /* 0x000e2200000e0000 */
[----:B------:R-:W-:-:S03]  /*123b0*/  VIADD R4, R36, UR44 ;  /* 0x0000002c24047c36 */ /* 0x000fc60008000000 */
[----:B------:R-:W1:Y:S01]  /*123c0*/  SHFL.IDX PT, R2, R5, RZ, 0x181f ;  /* 0x00181fff05027589 */ /* 0x000e6200000e0000 */
[C---:B------:R-:W-:Y:S01]  /*123d0*/  VIADD R7, R4.reuse, 0x10 ;  /* 0x0000001004077836 */ /* 0x040fe20000000000 */
[----:B------:R-:W-:Y:S02]  /*123e0*/  ISETP.GE.AND P0, PT, R4, UR39, PT ;  /* 0x0000002704007c0c */ /* 0x000fe4000bf06270 */
[----:B------:R-:W-:Y:S11]  /*123f0*/  SHFL.IDX PT, R6, R5, 0x1, 0x181f ;  /* 0x00381f0005067f89 */ /* 0x000ff600000e0000 */
[----:B0-----:R-:W-:-:S05]  /*12400*/  @!P0 LEA R14, P1, R37, R14, 0x1 ;  /* 0x0000000e250e8211 */ /* 0x001fca00078208ff */
[----:B-1----:R-:W-:Y:S02]  /*12410*/  @!P0 IMAD.X R3, RZ, RZ, R2, P1 ;  /* 0x000000ffff038224 */ /* 0x002fe400008e0602 */
[----:B------:R-:W-:Y:S02]  /*12420*/  @!P0 IMAD.MOV.U32 R2, RZ, RZ, R14 ;  /* 0x000000ffff028224 */ /* 0x000fe400078e000e */
[----:B------:R-:W0:Y:S04]  /*12430*/  SHFL.IDX PT, R14, R0, 0x1, 0x181f ;  /* 0x00381f00000e7f89 */ /* 0x000e2800000e0000 */
[----:B------:R-:W-:Y:S04]  /*12440*/  @!P0 LDGSTS.E.BYPASS.LTC128B.128 [R31+0xc400], desc[UR36][R2.64], !P3 ;  /* 0x0c400000021f8fae */ /* 0x000fe8000d901d64 */
[----:B------:R-:W-:Y:S04]  /*12450*/  @!P0 LDGSTS.E.BYPASS.LTC128B.128 [R31+0x10400], desc[UR36][R2.64+0x80], !P4 ;  /* 0x10400080021f8fae */ /* 0x000fe8000e101d64 */
[----:B------:R1:W-:Y:S01]  /*12460*/  @!P0 LDGSTS.E.BYPASS.LTC128B.128 [R31+0x14400], desc[UR36][R2.64+0x100], !P5 ;  /* 0x14400100021f8fae */ /* 0x0003e2000e901d64 */
[----:B------:R-:W-:-:S13]  /*12470*/  ISETP.GE.AND P0, PT, R7, UR39, PT ;  /* 0x0000002707007c0c */ /* 0x000fda000bf06270 */
[----:B0-----:R-:W-:-:S05]  /*12480*/  @!P0 LEA R14, P1, R37, R14, 0x1 ;  /* 0x0000000e250e8211 */ /* 0x001fca00078208ff */
[----:B------:R-:W-:Y:S02]  /*12490*/  @!P0 IMAD.X R7, RZ, RZ, R6, P1 ;  /* 0x000000ffff078224 */ /* 0x000fe400008e0606 */
[----:B-1----:R-:W-:Y:S01]  /*124a0*/  @!P0 IMAD.MOV.U32 R2, RZ, RZ, R14 ;  /* 0x000000ffff028224 */ /* 0x002fe200078e000e */
[----:B------:R-:W-:Y:S01]  /*124b0*/  SHFL.IDX PT, R6, R5, 0x2, 0x181f ;  /* 0x00581f0005067f89 */ /* 0x000fe200000e0000 */
[----:B------:R-:W-:Y:S02]  /*124c0*/  @!P0 IMAD.MOV.U32 R3, RZ, RZ, R7 ;  /* 0x000000ffff038224 */ /* 0x000fe400078e0007 */
[----:B------:R-:W-:Y:S01]  /*124d0*/  VIADD R7, R4, 0x20 ;  /* 0x0000002004077836 */ /* 0x000fe20000000000 */
        /* <DEDUP_REMOVED lines=52> */
[----:B------:R0:W1:Y:S01]  /*12820*/  SHFL.IDX PT, R6, R5, 0x7, 0x181f ;  /* 0x00f81f0005067f89 */ /* 0x00006200000e0000 */
[----:B------:R-:W-:-:S03]  /*12830*/  @!P0 IMAD.MOV.U32 R3, RZ, RZ, R7 ;  /* 0x000000ffff038224 */ /* 0x000fc600078e0007 */
[----:B------:R0:W2:Y:S04]  /*12840*/  SHFL.IDX PT, R14, R0, 0x7, 0x181f ;  /* 0x00f81f00000e7f89 */ /* 0x0000a800000e0000 */
[----:B------:R0:W-:Y:S04]  /*12850*/  @!P0 LDGSTS.E.BYPASS.LTC128B.128 [R31+0xf400], desc[UR36][R2.64], !P3 ;  /* 0x0f400000021f8fae */ /* 0x0001e8000d901d64 */
[----:B------:R0:W-:Y:S04]  /*12860*/  @!P0 LDGSTS.E.BYPASS.LTC128B.128 [R31+0x13400], desc[UR36][R2.64+0x80], !P4 ;  /* 0x13400080021f8fae */ /* 0x0001e8000e101d64 */
[----:B------:R0:W-:Y:S02]  /*12870*/  @!P0 LDGSTS.E.BYPASS.LTC128B.128 [R31+0x17400], desc[UR36][R2.64+0x100], !P5 ;  /* 0x17400100021f8fae */ /* 0x0001e4000e901d64 */
.L_x_1169:
[----:B------:R-:W-:-:S05]  /*12880*/  VIADD R4, R4, 0x70 ;  /* 0x0000007004047836 */ /* 0x000fca0000000000 */
[----:B------:R-:W-:-:S13]  /*12890*/  ISETP.GE.AND P0, PT, R4, UR39, PT ;  /* 0x0000002704007c0c */ /* 0x000fda000bf06270 */
[----:B0-2---:R-:W-:-:S05]  /*128a0*/  @!P0 LEA R2, P1, R37, R14, 0x1 ;  /* 0x0000000e25028211 */ /* 0x005fca00078208ff */
[----:B-1----:R-:W-:-:S05]  /*128b0*/  @!P0 IMAD.X R3, RZ, RZ, R6, P1 ;  /* 0x000000ffff038224 */ /* 0x002fca00008e0606 */
[----:B------:R-:W-:Y:S01]  /*128c0*/  @!PT LDS RZ, [RZ] ;  /* 0x00000000fffff984 */ /* 0x000fe20000000800 */
[----:B------:R-:W-:Y:S01]  /*128d0*/  @!PT LDS RZ, [RZ] ;  /* 0x00000000fffff984 */ /* 0x000fe20000000800 */
[----:B------:R-:W-:Y:S01]  /*128e0*/  @!PT LDS RZ, [RZ] ;  /* 0x00000000fffff984 */ /* 0x000fe20000000800 */
[----:B------:R0:W-:Y:S04]  /*128f0*/  @!P0 LDGSTS.E.BYPASS.LTC128B.128 [R31+0xfc00], desc[UR36][R2.64], !P3 ;  /* 0x0fc00000021f8fae */ /* 0x0001e8000d901d64 */
[----:B------:R0:W-:Y:S04]  /*12900*/  @!P0 LDGSTS.E.BYPASS.LTC128B.128 [R31+0x13c00], desc[UR36][R2.64+0x80], !P4 ;  /* 0x13c00080021f8fae */ /* 0x0001e8000e101d64 */
[----:B------:R0:W-:Y:S01]  /*12910*/  @!P0 LDGSTS.E.BYPASS.LTC128B.128 [R31+0x17c00], desc[UR36][R2.64+0x100], !P5 ;  /* 0x17c00100021f8fae */ /* 0x0001e2000e901d64 */
[----:B------:R-:W-:Y:S01]  /*12920*/  PLOP3.LUT P0, PT, PT, PT, PT, 0x80, 0x0 ;  /* 0x000000000000781c */ /* 0x000fe20003f0f070 */
[----:B------:R-:W-:-:S12]  /*12930*/  NOP ;  /* 0x0000000000007918 */ /* 0x000fd80000000000 */
.L_x_1093:
[----:B------:R-:W-:Y:S02]  /*12940*/  PLOP3.LUT P1, PT, P1, P0, PT, 0xa2, 0x0 ;  /* 0x000000000000781c */ /* 0x000fe40000f21472 */
[----:B------:R-:W-:-:S08]  /*12950*/  @P0 R2UR P1, UR4, R16 ;  /* 0x00000000100402ca */ /* 0x000fd00000020000 */
[----:B------:R-:W-:-:S05]  /*12960*/  @P0 PLOP3.LUT P0, PT, P1, PT, PT, 0x80, 0x0 ;  /* 0x000000000000081c */ /* 0x000fca0000f0f070 */
[----:B------:R-:W-:Y:S01]  /*12970*/  @!P1 SYNCS.ARRIVE.TRANS64.RED.A0T1 RZ, [UR4+0x2a800], RZ ;  /* 0x02a800ffffff99a7 */ /* 0x000fe20008200404 */
[----:B------:R-:W-:Y:S07]  /*12980*/  @!P1 ARRIVES.LDGSTSBAR.64.TRANSCNT [UR4+0x2a800] ;  /* 0x02a80000ff0099b0 */ /* 0x000fee0008000a84 */
[----:B------:R-:W-:Y:S05]  /*12990*/  @P0 BRA.U.ANY `(.L_x_1093) ;  /* 0xfffffffd00e80947 */ /* 0x000fea000393ffff */
[----:B0-----:R-:W2:Y:S02]  /*129a0*/  LDL.LU R2, [R1] ;  /* 0x0000000001027983 */ /* 0x001ea40000300800 */
[----:B--2---:R-:W-:-:S05]  /*129b0*/  VIADD R2, R2, 0x1 ;  /* 0x0000000102027836 */ /* 0x004fca0000000000 */
[----:B------:R0:W-:Y:S01]  /*129c0*/  STL [R1], R2 ;  /* 0x0000000201007387 */ /* 0x0001e20000100800 */
        /* <DEDUP_REMOVED lines=9> */
.L_x_1170:
[----:B------:R-:W-:Y:S05]  /*12a60*/  BSYNC B0 ;  /* 0x0000000000007941 */ /* 0x000fea0003800000 */
.L_x_1094:
[----:B------:R-:W-:-:S04]  /*12a70*/  UIADD3 UR4, UR45, -0x2, URZ ;  /* 0xfffffffe2d047890 */ /* 0x000fc8000fffe03f */
[----:B------:R-:W-:-:S06]  /*12a80*/  UISETP.GE.AND UP0, UPT, UR4, UR46, UPT ;  /* 0x0000002e0400728c */ /* 0x000fcc000bf06270 */
[----:B------:R-:W-:-:S13]  /*12a90*/  PLOP3.LUT P0, PT, PT, PT, UP0, 0x40, 0x0 ;  /* 0x000000000000781c */ /* 0x000fda0003f0e808 */
[----:B------:R-:W-:Y:S05]  /*12aa0*/  @P0 BRA `(.L_x_1096) ;  /* 0x0000000c00c80947 */ /* 0x000fea0003800000 */
[----:B------:R-:W-:Y:S01]  /*12ab0*/  BSSY B0, `(.L_x_1096) ;  /* 0x00000f1000007945 */ /* 0x000fe20003800000 */
[----:B------:R-:W-:Y:S02]  /*12ac0*/  IMAD.MOV.U32 R9, RZ, RZ, R23 ;  /* 0x000000ffff097224 */ /* 0x000fe400078e0017 */
[----:B------:R-:W-:Y:S02]  /*12ad0*/  IMAD.MOV.U32 R20, RZ, RZ, R26 ;  /* 0x000000ffff147224 */ /* 0x000fe400078e001a */
[----:B------:R-:W-:Y:S02]  /*12ae0*/  IMAD.MOV.U32 R27, RZ, RZ, R24 ;  /* 0x000000ffff1b7224 */ /* 0x000fe400078e0018 */
[----:B------:R-:W-:-:S07]  /*12af0*/  IMAD.U32 R8, RZ, RZ, UR4 ;  /* 0x00000004ff087e24 */ /* 0x000fce000f8e00ff */
.L_x_1109:
[----:B0-----:R-:W0:Y:S01]  /*12b00*/  LDC R3, c[0x0][0x430] ;  /* 0x00010c00ff037b82 */ /* 0x001e220000000800 */
[----:B------:R-:W1:Y:S01]  /*12b10*/  S2R R0, SR_TID.X ;  /* 0x0000000000007919 */ /* 0x000e620000002100 */
[----:B------:R-:W-:Y:S01]  /*12b20*/  IMAD R10, R8, 0x60, R32 ;  /* 0x00000060080a7824 */ /* 0x000fe200078e0220 */
[----:B------:R-:W-:Y:S01]  /*12b30*/  LOP3.LUT P1, RZ, R19, 0x40, RZ, 0xc0, !PT ;  /* 0x0000004013ff7812 */ /* 0x000fe2000782c0ff */
[----:B------:R-:W-:Y:S01]  /*12b40*/  VIADD R23, R9, 0x1 ;  /* 0x0000000109177836 */ /* 0x000fe20000000000 */
[----:B0-----:R-:W-:Y:S01]  /*12b50*/  ISETP.NE.AND P0, PT, R3, 0x1, PT ;  /* 0x000000010300780c */ /* 0x001fe20003f05270 */
[----:B-1----:R-:W-:-:S12]  /*12b60*/  IMAD.SHL.U32 R0, R0, 0x10, RZ ;  /* 0x0000001000007824 */ /* 0x002fd800078e00ff */
[----:B------:R-:W0:Y:S01]  /*12b70*/  @P0 LDC R3, c[0x0][0x434] ;  /* 0x00010d00ff030b82 */ /* 0x000e220000000800 */
[----:B------:R-:W-:-:S04]  /*12b80*/  LOP3.LUT R0, R36, 0x70, R0, 0xf8, !PT ;  /* 0x0000007024007812 */ /* 0x000fc800078ef800 */
[C---:B------:R-:W-:Y:S01]  /*12b90*/  ISETP.GT.U32.AND P2, PT, R0.reuse, 0x5f, PT ;  /* 0x0000005f0000780c */ /* 0x040fe20003f44070 */
[----:B------:R-:W-:Y:S02]  /*12ba0*/  IMAD.IADD R10, R0, 0x1, R10 ;  /* 0x00000001000a7824 */ /* 0x000fe400078e020a */
[----:B------:R-:W1:Y:S02]  /*12bb0*/  @P0 LDC R5, c[0x0][0x438] ;  /* 0x00010e00ff050b82 */ /* 0x000e640000000800 */
[----:B------:R-:W-:-:S08]  /*12bc0*/  IMAD.MOV.U32 R11, RZ, RZ, R10 ;  /* 0x000000ffff0b7224 */ /* 0x000fd000078e000a */
[----:B------:R-:W2:Y:S01]  /*12bd0*/  @!P2 LDC.64 R6, c[0x0][0x428] ;  /* 0x00010a00ff06ab82 */ /* 0x000ea20000000a00 */
[----:B0-----:R-:W-:-:S05]  /*12be0*/  @P0 IMAD.HI.U32 R0, R10, R3, RZ ;  /* 0x000000030a000227 */ /* 0x001fca00078e00ff */
[----:B-1----:R-:W-:Y:S02]  /*12bf0*/  @P0 SHF.R.U32.HI R11, RZ, R5, R0 ;  /* 0x00000005ff0b0219 */ /* 0x002fe40000011600 */
[----:B------:R-:W0:Y:S02]  /*12c00*/  @!P2 LDC.64 R4, c[0x0][0x418] ;  /* 0x00010600ff04ab82 */ /* 0x000e240000000a00 */
[--C-:B------:R-:W-:Y:S01]  /*12c10*/  @!P2 SHF.R.S32.HI R3, RZ, 0x1f, R11.reuse ;  /* 0x0000001fff03a819 */ /* 0x100fe2000001140b */
[----:B------:R-:W-:Y:S02]  /*12c20*/  @!P2 IMAD.MOV.U32 R2, RZ, RZ, R11 ;  /* 0x000000ffff02a224 */ /* 0x000fe400078e000b */
[-C--:B--2---:R-:W-:Y:S02]  /*12c30*/  @!P2 IMAD R0, R33, R6.reuse, RZ ;  /* 0x000000062100a224 */ /* 0x084fe400078e02ff */
[----:B------:R-:W-:-:S04]  /*12c40*/  @!P2 IMAD.WIDE.U32 R2, R29, R6, R2 ;  /* 0x000000061d02a225 */ /* 0x000fc800078e0002 */
[----:B------:R-:W-:-:S04]  /*12c50*/  @!P2 IMAD R7, R29, R7, R0 ;  /* 0x000000071d07a224 */ /* 0x000fc800078e0200 */
[----:B------:R-:W-:Y:S01]  /*12c60*/  @!P2 IMAD.IADD R0, R7, 0x1, R3 ;  /* 0x000000010700a824 */ /* 0x000fe200078e0203 */
[----:B0-----:R-:W-:-:S04]  /*12c70*/  @!P2 LEA R4, P0, R2, R4, 0x2 ;  /* 0x000000040204a211 */ /* 0x001fc800078010ff */
[----:B------:R-:W-:Y:S01]  /*12c80*/  @!P2 LEA.HI.X R5, R2, R5, R0, 0x2, P0 ;  /* 0x000000050205a211 */ /* 0x000fe200000f1400 */
[----:B------:R-:W-:Y:S01]  /*12c90*/  IMAD.MOV.U32 R0, RZ, RZ, RZ ;  /* 0x000000ffff007224 */ /* 0x000fe200078e00ff */
[C---:B------:R-:W-:Y:S01]  /*12ca0*/  ISETP.NE.AND P0, PT, R23.reuse, 0x2, PT ;  /* 0x000000021700780c */ /* 0x040fe20003f05270 */
[----:B------:R-:W-:Y:S01]  /*12cb0*/  IMAD.MOV R7, RZ, RZ, -R11 ;  /* 0x000000ffff077224 */ /* 0x000fe200078e0a0b */
[----:B------:R-:W-:Y:S05]  /*12cc0*/  YIELD ;  /* 0x0000000000007946 */ /* 0x000fea0003800000 */
[----:B------:R-:W-:Y:S01]  /*12cd0*/  ULDC UR4, c[0x0][0x430] ;  /* 0x00010c0000047ab9 */ /* 0x000fe20000000800 */
[----:B------:R-:W-:Y:S01]  /*12ce0*/  SEL R3, RZ, 0x1, P0 ;  /* 0x00000001ff037807 */ /* 0x000fe20000000000 */
[----:B------:R0:W5:Y:S01]  /*12cf0*/  @!P2 LDG.E R0, desc[UR36][R4.64] ;  /* 0x000000240400a981 */ /* 0x000162000c1e1900 */
[----:B------:R-:W-:Y:S01]  /*12d00*/  SEL R23, R23, RZ, P0 ;  /* 0x000000ff17177207 */ /* 0x000fe20000000000 */
[----:B------:R-:W-:Y:S01]  /*12d10*/  IMAD.MOV.U32 R24, RZ, RZ, R8 ;  /* 0x000000ffff187224 */ /* 0x000fe200078e0008 */
[----:B------:R-:W-:Y:S01]  /*12d20*/  LOP3.LUT R26, R20, R3, RZ, 0x3c, !PT ;  /* 0x00000003141a7212 */ /* 0x000fe200078e3cff */
[----:B0-----:R-:W-:Y:S01]  /*12d30*/  IMAD R4, R7, UR4, R10 ;  /* 0x0000000407047c24 */ /* 0x001fe2000f8e020a */
[----:B------:R-:W-:Y:S06]  /*12d40*/  @!P1 BRA `(.L_x_1097) ;  /* 0x0000000000049947 */ /* 0x000fec0003800000 */
[----:B------:R-:W-:Y:S01]  /*12d50*/  BPT.TRAP 0x1 ;  /* 0x000000040000795c */ /* 0x000fe20000300000 */
.L_x_1097:
[----:B------:R-:W-:Y:S01]  /*12d60*/  IMAD R6, R23, 0x8, R16 ;  /* 0x0000000817067824 */ /* 0x000fe200078e0210 */
[----:B------:R-:W-:Y:S01]  /*12d70*/  SHF.L.U32 R3, R26, 0x1f, RZ ;  /* 0x0000001f1a037819 */ /* 0x000fe200000006ff */
[----:B------:R-:W-:Y:S03]  /*12d80*/  BSSY B1, `(.L_x_1098) ;  /* 0x0000003000017945 */ /* 0x000fe60003800000 */
[----:B------:R-:W0:Y:S02]  /*12d90*/  SYNCS.PHASECHK.TRANS64.TRYWAIT P0, [R6+URZ+0x2a840], R3 ;  /* 0x02a84003060075a7 */ /* 0x000e24000800017f */
[----:B0-----:R-:W-:Y:S05]  /*12da0*/  @!P0 BRA `(.L_x_1099) ;  /* 0x0000002c00c08947 */ /* 0x001fea0003800000 */
.L_x_1171:
[----:B------:R-:W-:Y:S05]  /*12db0*/  BSYNC B1 ;  /* 0x0000000000017941 */ /* 0x000fea0003800000 */
.L_x_1098:
[----:B------:R-:W-:Y:S01]  /*12dc0*/  SHF.R.S32.HI R21, RZ, 0x1f, R4 ;  /* 0x0000001fff157819 */ /* 0x000fe20000011404 */
[----:B------:R-:W-:Y:S01]  /*12dd0*/  ULDC.64 UR4, c[0x0][0x300] ;  /* 0x0000c00000047ab9 */ /* 0x000fe20000000a00 */
[----:B-----5:R-:W-:Y:S01]  /*12de0*/  SHF.R.S32.HI R25, RZ, 0x1f, R0 ;  /* 0x0000001fff197819 */ /* 0x020fe20000011400 */
[----:B------:R-:W-:Y:S01]  /*12df0*/  IMAD R8, R23, 0x4800, R30 ;  /* 0x0000480017087824 */ /* 0x000fe200078e021e */
[----:B------:R-:W-:Y:S01]  /*12e00*/  LOP3.LUT P3, RZ, R19, 0x10, RZ, 0xc0, !PT ;  /* 0x0000001013ff7812 */ /* 0x000fe2000786c0ff */
        /* <DEDUP_REMOVED lines=22> */
[----:B------:R-:W-:Y:S02]  /*12f70*/  IMAD.SHL.U32 R5, R37, 0x2, RZ ;  /* 0x0000000225057824 */ /* 0x000fe400078e00ff */
[----:B------:R-:W-:Y:S01]  /*12f80*/  IMAD R8, R8, 0x2, R16 ;  /* 0x0000000208087824 */ /* 0x000fe200078e0210 */
[----:B------:R-:W1:Y:S04]  /*12f90*/  SHFL.IDX PT, R3, R10, RZ, 0x181f ;  /* 0x00181fff0a037589 */ /* 0x000e6800000e0000 */
[----:B------:R-:W-:Y:S01]  /*12fa0*/  SHFL.IDX PT, R35, R10, 0x2, 0x181f ;  /* 0x00581f000a237f89 */ /* 0x000fe200000e0000 */
[----:B0-----:R-:W-:-:S03]  /*12fb0*/  IADD3 R2, P0, R14, R5, RZ ;  /* 0x000000050e027210 */ /* 0x001fc60007f1e0ff */
[----:B------:R-:W0:Y:S02]  /*12fc0*/  SHFL.IDX PT, R14, R7, 0x1, 0x181f ;  /* 0x00381f00070e7f89 */ /* 0x000e2400000e0000 */
[----:B-1----:R-:W-:-:S05]  /*12fd0*/  IMAD.X R3, RZ, RZ, R3, P0 ;  /* 0x000000ffff037224 */ /* 0x002fca00000e0603 */
        /* <DEDUP_REMOVED lines=18> */
[----:B------:R-:W0:Y:S03]  /*13100*/  SHFL.IDX PT, R14, R7, 0x4, 0x181f ;  /* 0x00981f00070e7f89 */ /* 0x000e2600000e0000 */
[----:B-1----:R-:W-:Y:S02]  /*13110*/  IMAD.X R3, RZ, RZ, R35, P0 ;  /* 0x000000ffff037224 */ /* 0x002fe400000e0623 */
        /* <DEDUP_REMOVED lines=11> */
.L_x_1185:
        /* <DEDUP_REMOVED lines=10> */
.L_x_1101:
        /* <DEDUP_REMOVED lines=10> */
.L_x_1102:
[----:B------:R1:W-:Y:S01]  /*13310*/  SYNCS.ARRIVE.TRANS64.A1T0 RZ, [R6+URZ+0x2a830], RZ ;  /* 0x02a830ff06ff79a7 */ /* 0x0003e2000810003f */
[----:B------:R-:W-:Y:S05]  /*13320*/  @!P2 BRA `(.L_x_1103) ;  /* 0x000000000004a947 */ /* 0x000fea0003800000 */
[----:B------:R-:W-:Y:S01]  /*13330*/  BPT.TRAP 0x1 ;  /* 0x000000040000795c */ /* 0x000fe20000300000 */
.L_x_1103:
[----:B0-----:R-:W-:Y:S01]  /*13340*/  SHF.L.U32 R3, R20, 0x1f, RZ ;  /* 0x0000001f14037819 */ /* 0x001fe200000006ff */
[----:B-1----:R-:W-:Y:S01]  /*13350*/  IMAD R6, R9, 0x8, R16 ;  /* 0x0000000809067824 */ /* 0x002fe200078e0210 */
[----:B------:R-:W-:Y:S03]  /*13360*/  BSSY B1, `(.L_x_1104) ;  /* 0x0000003000017945 */ /* 0x000fe60003800000 */
[----:B------:R-:W0:Y:S02]  /*13370*/  SYNCS.PHASECHK.TRANS64.TRYWAIT P0, [R6+URZ+0x2a860], R3 ;  /* 0x02a86003060075a7 */ /* 0x000e24000800017f */
[----:B0-----:R-:W-:Y:S05]  /*13380*/  @!P0 BRA `(.L_x_1105) ;  /* 0x0000003000148947 */ /* 0x001fea0003800000 */
.L_x_1186:
[----:B------:R-:W-:Y:S05]  /*13390*/  BSYNC B1 ;  /* 0x0000000000017941 */ /* 0x000fea0003800000 */
.L_x_1104:
[----:B------:R-:W-:Y:S01]  /*133a0*/  IMAD.MOV.U32 R2, RZ, RZ, -0x60 ;  /* 0xffffffa0ff027424 */ /* 0x000fe200078e00ff */
[----:B------:R-:W-:Y:S01]  /*133b0*/  UMOV UR4, 0xffffffff ;  /* 0xffffffff00047882 */ /* 0x000fe20000000000 */
[----:B------:R-:W-:Y:S01]  /*133c0*/  LOP3.LUT P2, RZ, R19, 0x2, RZ, 0xc0, !PT ;  /* 0x0000000213ff7812 */ /* 0x000fe2000784c0ff */
[----:B------:R-:W-:Y:S01]  /*133d0*/  IMAD R7, R9, 0x3000, R30 ;  /* 0x0000300009077824 */ /* 0x000fe200078e021e */
[----:B------:R-:W-:Y:S01]  /*133e0*/  LOP3.LUT P1, RZ, R19, 0x1, RZ, 0xc0, !PT ;  /* 0x0000000113ff7812 */ /* 0x000fe2000782c0ff */
[----:B0-----:R-:W-:-:S04]  /*133f0*/  IMAD R3, R27, R2, UR38 ;  /* 0x000000261b037e24 */ /* 0x001fc8000f8e0202 */
[----:B------:R-:W-:Y:S01]  /*13400*/  IMAD.IADD R8, R3, 0x1, -R36 ;  /* 0x0000000103087824 */ /* 0x000fe200078e0a24 */
[----:B------:R-:W-:Y:S07]  /*13410*/  BRA.DIV UR4, `(.L_x_1106) ;  /* 0x0000003204047947 */ /* 0x000fee000b800000 */
[----:B------:R-:W0:Y:S01]  /*13420*/  SHFL.IDX PT, R14, R17, RZ, 0x181f ;  /* 0x00181fff110e7589 */ /* 0x000e2200000e0000 */
[----:B------:R-:W-:-:S03]  /*13430*/  IMAD R7, R7, 0x2, R16 ;  /* 0x0000000207077824 */ /* 0x000fc600078e0210 */
[----:B------:R-:W1:Y:S01]  /*13440*/  SHFL.IDX PT, R3, R18, RZ, 0x181f ;  /* 0x00181fff12037589 */ /* 0x000e6200000e0000 */
[----:B0-----:R-:W-:-:S03]  /*13450*/  IADD3 R2, P0, R14, R5, RZ ;  /* 0x000000050e027210 */ /* 0x001fc60007f1e0ff */
[----:B------:R-:W0:Y:S02]  /*13460*/  SHFL.IDX PT, R14, R17, 0x1, 0x181f ;  /* 0x00381f00110e7f89 */ /* 0x000e2400000e0000 */
[----:B-1----:R-:W-:Y:S01]  /*13470*/  IMAD.X R3, RZ, RZ, R3, P0 ;  /* 0x000000ffff037224 */ /* 0x002fe200000e0603 */
[----:B------:R-:W-:-:S13]  /*13480*/  ISETP.LT.OR P0, PT, R8, 0x1, P2 ;  /* 0x000000010800780c */ /* 0x000fda0001701670 */
[----:B------:R-:W-:Y:S01]  /*13490*/  LDGSTS.E.BYPASS.LTC128B.128 [R7+0x400], desc[UR36][R2.64], !P0 ;  /* 0x0040000002077fae */ /* 0x000fe2000c101d64 */
[----:B------:R-:W-:-:S13]  /*134a0*/  ISETP.LT.OR P0, PT, R8, 0x1, P1 ;  /* 0x000000010800780c */ /* 0x000fda0000f01670 */
[----:B------:R1:W-:Y:S04]  /*134b0*/  LDGSTS.E.BYPASS.LTC128B.128 [R7+0x3400], desc[UR36][R2.64+0x80], !P0 ;  /* 0x0340008002077fae */ /* 0x0003e8000c101d64 */
[----:B-1----:R-:W1:Y:S01]  /*134c0*/  SHFL.IDX PT, R3, R18, 0x1, 0x181f ;  /* 0x00381f0012037f89 */ /* 0x002e6200000e0000 */
        /* <DEDUP_REMOVED lines=25> */
[----:B------:R-:W2:Y:S04]  /*13660*/  SHFL.IDX PT, R18, R18, 0x5, 0x181f ;  /* 0x00b81f0012127f89 */ /* 0x000ea800000e0000 */
[----:B------:R3:W4:Y:S01]  /*13670*/  SHFL.IDX PT, R14, R17, 0x5, 0x181f ;  /* 0x00b81f00110e7f89 */ /* 0x00072200000e0000 */
[----:B-1----:R-:W-:Y:S01]  /*13680*/  IMAD.X R3, RZ, RZ, R3, P0 ;  /* 0x000000ffff037224 */ /* 0x002fe200000e0603 */
[----:B------:R-:W-:-:S13]  /*13690*/  ISETP.LT.OR P0, PT, R8, 0x41, P2 ;  /* 0x000000410800780c */ /* 0x000fda0001701670 */
[----:B------:R3:W-:Y:S01]  /*136a0*/  LDGSTS.E.BYPASS.LTC128B.128 [R7+0x2400], desc[UR36][R2.64], !P0 ;  /* 0x0240000002077fae */ /* 0x0007e2000c101d64 */
[----:B------:R-:W-:-:S13]  /*136b0*/  ISETP.LT.OR P0, PT, R8, 0x41, P1 ;  /* 0x000000410800780c */ /* 0x000fda0000f01670 */
[----:B--2-4-:R3:W-:Y:S02]  /*136c0*/  LDGSTS.E.BYPASS.LTC128B.128 [R7+0x5400], desc[UR36][R2.64+0x80], !P0 ;  /* 0x0540008002077fae */ /* 0x0147e4000c101d64 */
.L_x_1200:
        /* <DEDUP_REMOVED lines=19> */
[----:B------:R-:W-:-:S04]  /*13800*/  IMAD R25, R0, UR5, R25 ;  /* 0x0000000500197c24 */ /* 0x000fc8000f8e0219 */
[----:B------:R-:W-:-:S07]  /*13810*/  IMAD.IADD R25, R3, 0x1, R25 ;  /* 0x0000000103197824 */ /* 0x000fce00078e0219 */
.L_x_1107:
        /* <DEDUP_REMOVED lines=10> */
.L_x_1108:
[----:B------:R-:W-:Y:S01]  /*138c0*/  ULDC.64 UR4, c[0x0][0x330] ;  /* 0x0000cc0000047ab9 */ /* 0x000fe20000000a00 */
[----:B------:R-:W-:Y:S01]  /*138d0*/  IMAD.MOV.U32 R3, RZ, RZ, R25 ;  /* 0x000000ffff037224 */ /* 0x000fe200078e0019 */
[----:B------:R1:W-:Y:S01]  /*138e0*/  SYNCS.ARRIVE.TRANS64.A1T0 RZ, [R6+URZ+0x2a850], RZ ;  /* 0x02a850ff06ff79a7 */ /* 0x0003e2000810003f */
[----:B------:R-:W-:Y:S02]  /*138f0*/  IMAD R5, R28, UR4, RZ ;  /* 0x000000041c057c24 */ /* 0x000fe4000f8e02ff */
[----:B------:R-:W-:-:S04]  /*13900*/  IMAD.WIDE.U32 R2, R22, UR4, R2 ;  /* 0x0000000416027c25 */ /* 0x000fc8000f8e0002 */
[----:B------:R-:W-:Y:S01]  /*13910*/  IMAD R5, R22, UR5, R5 ;  /* 0x0000000516057c24 */ /* 0x000fe2000f8e0205 */
[----:B------:R-:W-:Y:S01]  /*13920*/  ULDC.64 UR4, c[0x0][0x318] ;  /* 0x0000c60000047ab9 */ /* 0x000fe20000000a00 */
[----:B------:R-:W-:Y:S01]  /*13930*/  VIADD R8, R24, 0xffffffff ;  /* 0xffffffff18087836 */ /* 0x000fe20000000000 */
[C---:B------:R-:W-:Y:S01]  /*13940*/  LEA R17, P0, R2.reuse, UR4, 0x1 ;  /* 0x0000000402117c11 */ /* 0x040fe2000f8008ff */
[----:B------:R-:W-:Y:S02]  /*13950*/  IMAD.IADD R3, R5, 0x1, R3 ;  /* 0x0000000105037824 */ /* 0x000fe400078e0203 */
[----:B------:R-:W-:Y:S02]  /*13960*/  IMAD.MOV.U32 R9, RZ, RZ, R23 ;  /* 0x000000ffff097224 */ /* 0x000fe400078e0017 */
[----:B------:R-:W-:Y:S01]  /*13970*/  IMAD.MOV.U32 R20, RZ, RZ, R26 ;  /* 0x000000ffff147224 */ /* 0x000fe200078e001a */
[----:B------:R-:W-:Y:S01]  /*13980*/  LEA.HI.X R18, R2, UR5, R3, 0x1, P0 ;  /* 0x0000000502127c11 */ /* 0x000fe200080f0c03 */
[----:B------:R-:W-:Y:S01]  /*13990*/  IMAD.MOV.U32 R27, RZ, RZ, R24 ;  /* 0x000000ffff1b7224 */ /* 0x000fe200078e0018 */
[----:B------:R-:W-:-:S13]  /*139a0*/  ISETP.GT.AND P0, PT, R24, UR46, PT ;  /* 0x0000002e18007c0c */ /* 0x000fda000bf04270 */
[----:B-1----:R-:W-:Y:S05]  /*139b0*/  @P0 BRA `(.L_x_1109) ;  /* 0xfffffff000500947 */ /* 0x002fea000383ffff */
[----:B------:R-:W-:Y:S05]  /*139c0*/  BSYNC B0 ;  /* 0x0000000000007941 */ /* 0x000fea0003800000 */
.L_x_1096:
        /* <DEDUP_REMOVED lines=8> */
[----:B------:R-:W1:Y:S08]  /*13a50*/  FLO.U32 R0, UR4 ;  /* 0x0000000400007d00 */ /* 0x000e7000080e0000 */
[----:B------:R-:W0:Y:S01]  /*13a60*/  POPC R5, UR4 ;  /* 0x0000000400057d09 */ /* 0x000e220008000000 */
[----:B-1----:R-:W-:-:S13]  /*13a70*/  ISETP.EQ.U32.AND P0, PT, R0, R7, PT ;  /* 0x000000070000720c */ /* 0x002fda0003f02070 */
[----:B0-----:R-:W2:Y:S01]  /*13a80*/  @P0 ATOMG.E.ADD.STRONG.GPU PT, R3, desc[UR36][R2.64], R5 ;  /* 0x00000005020309a8 */ /* 0x001ea200081ee1e4 */
[----:B------:R-:W0:Y:S02]  /*13a90*/  S2R R4, SR_LTMASK ;  /* 0x0000000000047919 */ /* 0x000e240000003900 */
[----:B0-----:R-:W-:-:S04]  /*13aa0*/  LOP3.LUT R4, R4, UR4, RZ, 0xc0, !PT ;  /* 0x0000000404047c12 */ /* 0x001fc8000f8ec0ff */
[----:B------:R-:W0:Y:S01]  /*13ab0*/  POPC R7, R4 ;  /* 0x0000000400077309 */ /* 0x000e220000000000 */
[----:B--2---:R-:W0:Y:S02]  /*13ac0*/  SHFL.IDX PT, R0, R3, R0, 0x1f ;  /* 0x00001f0003007589 */ /* 0x004e2400000e0000 */
[----:B0-----:R-:W-:-:S07]  /*13ad0*/  IADD3 R34, R0, UR47, R7 ;  /* 0x0000002f00227c10 */ /* 0x001fce000fffe007 */
.L_x_1111:
[----:B------:R-:W-:Y:S05]  /*13ae0*/  BSYNC B0 ;  /* 0x0000000000007941 */ /* 0x000fea0003800000 */
.L_x_1110:
[----:B------:R-:W-:-:S13]  /*13af0*/  LOP3.LUT P0, RZ, R19, 0x40, RZ, 0xc0, !PT ;  /* 0x0000004013ff7812 */ /* 0x000fda000780c0ff */
[----:B------:R-:W-:Y:S05]  /*13b00*/  @!P0 BRA `(.L_x_1112) ;  /* 0x0000000000048947 */ /* 0x000fea0003800000 */
[----:B------:R-:W-:Y:S01]  /*13b10*/  BPT.TRAP 0x1 ;  /* 0x000000040000795c */ /* 0x000fe20000300000 */
.L_x_1112:
[----:B------:R-:W-:Y:S01]  /*13b20*/  IMAD R4, R23, 0x8, R16 ;  /* 0x0000000817047824 */ /* 0x000fe200078e0210 */
[----:B0-----:R-:W-:Y:S01]  /*13b30*/  SHF.L.U32 R3, R26, 0x1f, RZ ;  /* 0x0000001f1a037819 */ /* 0x001fe200000006ff */
[----:B------:R-:W-:Y:S01]  /*13b40*/  IMAD.MOV.U32 R5, RZ, RZ, -0x60 ;  /* 0xffffffa0ff057424 */ /* 0x000fe200078e00ff */
[----:B------:R-:W-:Y:S02]  /*13b50*/  BSSY B0, `(.L_x_1113) ;  /* 0x0000004000007945 */ /* 0x000fe40003800000 */
[----:B------:R-:W0:Y:S01]  /*13b60*/  SYNCS.PHASECHK.TRANS64.TRYWAIT P0, [R4+URZ+0x2a860], R3 ;  /* 0x02a86003040075a7 */ /* 0x000e22000800017f */
[----:B------:R-:W-:Y:S01]  /*13b70*/  IMAD R5, R24, R5, UR38 ;  /* 0x0000002618057e24 */ /* 0x000fe2000f8e0205 */
[----:B0-----:R-:W-:Y:S06]  /*13b80*/  @!P0 BRA `(.L_x_1114) ;  /* 0x0000002c00fc8947 */ /* 0x001fec0003800000 */
.L_x_1201:
[----:B------:R-:W-:Y:S05]  /*13b90*/  BSYNC B0 ;  /* 0x0000000000007941 */ /* 0x000fea0003800000 */
.L_x_1113:
[----:B------:R-:W-:Y:S01]  /*13ba0*/  UMOV UR4, 0xffffffff ;  /* 0xffffffff00047882 */ /* 0x000fe20000000000 */
[----:B------:R-:W-:Y:S01]  /*13bb0*/  LOP3.LUT P3, RZ, R19, 0x2, RZ, 0xc0, !PT ;  /* 0x0000000213ff7812 */ /* 0x000fe2000786c0ff */
[----:B------:R-:W-:Y:S01]  /*13bc0*/  IMAD R7, R23, 0x3000, R30 ;  /* 0x0000300017077824 */ /* 0x000fe200078e021e */
[----:B------:R-:W-:Y:S01]  /*13bd0*/  LOP3.LUT P1, RZ, R19, 0x1, RZ, 0xc0, !PT ;  /* 0x0000000113ff7812 */ /* 0x000fe2000782c0ff */
[----:B------:R-:W-:Y:S01]  /*13be0*/  IMAD.IADD R5, R5, 0x1, -R36 ;  /* 0x0000000105057824 */ /* 0x000fe200078e0a24 */
[----:B------:R-:W-:Y:S11]  /*13bf0*/  BRA.DIV UR4, `(.L_x_1115) ;  /* 0x0000002e04f47947 */ /* 0x000ff6000b800000 */
[----:B------:R-:W1:Y:S01]  /*13c00*/  SHFL.IDX PT, R14, R17, RZ, 0x181f ;  /* 0x00181fff110e7589 */ /* 0x000e6200000e0000 */
[----:B------:R-:W-:-:S03]  /*13c10*/  IMAD.SHL.U32 R6, R37, 0x2, RZ ;  /* 0x0000000225067824 */ /* 0x000fc600078e00ff */
[----:B------:R-:W0:Y:S02]  /*13c20*/  SHFL.IDX PT, R0, R18, RZ, 0x181f ;  /* 0x00181fff12007589 */ /* 0x000e2400000e0000 */
[----:B-1----:R-:W-:Y:S02]  /*13c30*/  IADD3 R2, P0, R14, R6, RZ ;  /* 0x000000060e027210 */ /* 0x002fe40007f1e0ff */
[----:B------:R-:W1:Y:S03]  /*13c40*/  SHFL.IDX PT, R14, R17, 0x1, 0x181f ;  /* 0x00381f00110e7f89 */ /* 0x000e6600000e0000 */
[----:B0-----:R-:W-:Y:S01]  /*13c50*/  IMAD.X R3, RZ, RZ, R0, P0 ;  /* 0x000000ffff037224 */ /* 0x001fe200000e0600 */
[----:B------:R-:W-:Y:S01]  /*13c60*/  ISETP.LT.OR P0, PT, R5, 0x1, P3 ;  /* 0x000000010500780c */ /* 0x000fe20001f01670 */
[----:B------:R-:W-:Y:S02]  /*13c70*/  IMAD R0, R7, 0x2, R16 ;  /* 0x0000000207007824 */ /* 0x000fe400078e0210 */
[----:B------:R-:W0:Y:S10]  /*13c80*/  SHFL.IDX PT, R7, R18, 0x1, 0x181f ;  /* 0x00381f0012077f89 */ /* 0x000e3400000e0000 */
        /* <DEDUP_REMOVED lines=35> */
.L_x_1215:
[----:B01----:R-:W-:-:S05]  /*13ec0*/  IADD3 R2, P0, R14, R6, RZ ;  /* 0x000000060e027210 */ /* 0x003fca0007f1e0ff */
[----:B------:R-:W-:Y:S01]  /*13ed0*/  IMAD.X R3, RZ, RZ, R7, P0 ;  /* 0x000000ffff037224 */ /* 0x000fe200000e0607 */
        /* <DEDUP_REMOVED lines=9> */
.L_x_1116:
        /* <DEDUP_REMOVED lines=10> */
.L_x_1117:
[----:B------:R1:W-:Y:S01]  /*14010*/  SYNCS.ARRIVE.TRANS64.A1T0 RZ, [R4+URZ+0x2a850], RZ ;  /* 0x02a850ff04ff79a7 */ /* 0x0003e2000810003f */
[----:B------:R-:W-:-:S05]  /*14020*/  VIADD R23, R23, 0x1 ;  /* 0x0000000117177836 */ /* 0x000fca0000000000 */
[----:B------:R-:W-:-:S04]  /*14030*/  ISETP.NE.AND P0, PT, R23, 0x2, PT ;  /* 0x000000021700780c */ /* 0x000fc80003f05270 */
[----:B0-----:R-:W-:Y:S02]  /*14040*/  SEL R3, RZ, 0x1, P0 ;  /* 0x00000001ff037807 */ /* 0x001fe40000000000 */
[----:B------:R-:W-:Y:S02]  /*14050*/  SEL R23, R23, RZ, P0 ;  /* 0x000000ff17177207 */ /* 0x000fe40000000000 */
[----:B-1----:R-:W-:-:S07]  /*14060*/  LOP3.LUT R26, R26, R3, RZ, 0x3c, !PT ;  /* 0x000000031a1a7212 */ /* 0x002fce00078e3cff */
.L_x_1077:
[----:B------:R-:W-:Y:S05]  /*14070*/  BSYNC B7 ;  /* 0x0000000000077941 */ /* 0x000fea0003800000 */
.L_x_1075:
[----:B------:R-:W-:-:S13]  /*14080*/  LOP3.LUT P0, RZ, R19, 0x800, RZ, 0xc0, !PT ;  /* 0x0000080013ff7812 */ /* 0x000fda000780c0ff */
[----:B------:R-:W-:Y:S05]  /*14090*/  @!P0 BRA `(.L_x_1118) ;  /* 0x0000000000248947 */ /* 0x000fea0003800000 */
[----:B------:R-:W-:Y:S05]  /*140a0*/  WARPSYNC.ALL ;  /* 0x0000000000007948 */ /* 0x000fea0003800000 */
[----:B------:R-:W0:Y:S08]  /*140b0*/  S2UR UR5, SR_CgaCtaId ;  /* 0x00000000000579c3 */ /* 0x000e300000008800 */
[----:B------:R-:W-:Y:S06]  /*140c0*/  BAR.SYNC.DEFER_BLOCKING 0x5, 0x180 ;  /* 0x0146000000007b1d */ /* 0x000fec0000010000 */
[----:B------:R-:W-:-:S02]  /*140d0*/  UMOV UR4, 0x400 ;  /* 0x0000040000047882 */ /* 0x000fc40000000000 */
[----:B0-----:R-:W-:-:S06]  /*140e0*/  ULEA UR4, UR5, UR4, 0x18 ;  /* 0x0000000405047291 */ /* 0x001fcc000f8ec03f */
[----:B------:R-:W-:-:S05]  /*140f0*/  IMAD.U32 R16, RZ, RZ, UR4 ;  /* 0x00000004ff107e24 */ /* 0x000fca000f8e00ff */
[----:B------:R0:W1:Y:S01]  /*14100*/  LDS R34, [R16+0x2a8d0] ;  /* 0x02a8d00010227984 */ /* 0x0000620000000800 */
[----:B------:R-:W-:Y:S06]  /*14110*/  BAR.ARV 0x4, 0x180 ;  /* 0x0106000000007b1d */ /* 0x000fec0000002000 */
[----:B------:R-:W-:Y:S05]  /*14120*/  BRA `(.L_x_1119) ;  /* 0x00000000002c7947 */ /* 0x000fea0003800000 */
.L_x_1118:
[----:B------:R-:W-:-:S03]  /*14130*/  UMOV UR4, 0xffffffff ;  /* 0xffffffff00047882 */ /* 0x000fc60000000000 */
[----:B------:R-:W-:Y:S05]  /*14140*/  BRA.DIV UR4, `(.L_x_1120) ;  /* 0x0000003204a87947 */ /* 0x000fea000b800000 */
[----:B------:R0:W1:Y:S02]  /*14150*/  SHFL.IDX PT, R14, R34, RZ, 0x1f ;  /* 0x00001fff220e7589 */ /* 0x00006400000e0000 */
.L_x_1218:
[----:B------:R-:W2:Y:S01]  /*14160*/  @!P2 S2R R3, SR_CgaCtaId ;  /* 0x000000000003a919 */ /* 0x000ea20000008800 */
[----:B------:R-:W-:Y:S05]  /*14170*/  WARPSYNC.ALL ;  /* 0x0000000000007948 */ /* 0x000fea0003800000 */
[----:B------:R-:W-:Y:S01]  /*14180*/  BAR.SYNC.DEFER_BLOCKING 0x4, 0x180 ;  /* 0x0106000000007b1d */ /* 0x000fe20000010000 */
[----:B------:R-:W-:-:S04]  /*14190*/  @!P2 MOV R0, 0x400 ;  /* 0x000004000000a802 */ /* 0x000fc80000000f00 */
[----:B--2---:R-:W-:-:S05]  /*141a0*/  @!P2 LEA R16, R3, R0, 0x18 ;  /* 0x000000000310a211 */ /* 0x004fca00078ec0ff */
[----:B------:R0:W-:Y:S02]  /*141b0*/  @!P2 STS [R16+0x2a8d0], R34 ;  /* 0x02a8d0221000a388 */ /* 0x0001e40000000800 */
[----:B01----:R-:W-:Y:S01]  /*141c0*/  IMAD.MOV.U32 R34, RZ, RZ, R14 ;  /* 0x000000ffff227224 */ /* 0x003fe200078e000e */
[----:B------:R-:W-:Y:S06]  /*141d0*/  BAR.ARV 0x5, 0x180 ;  /* 0x0146000000007b1d */ /* 0x000fec0000002000 */
.L_x_1119:
[----:B------:R-:W-:Y:S02]  /*141e0*/  ULDC UR4, c[0x0][0xc38] ;  /* 0x00030e0000047ab9 */ /* 0x000fe40000000800 */
[----:B-1----:R-:W-:-:S13]  /*141f0*/  ISETP.GE.AND P0, PT, R34, UR4, PT ;  /* 0x0000000422007c0c */ /* 0x002fda000bf06270 */
[----:B------:R-:W-:Y:S05]  /*14200*/  @!P0 BRA `(.L_x_1121) ;  /* 0xffffffc400188947 */ /* 0x000fea000383ffff */
.L_x_1066:
[----:B------:R-:W2:Y:S01]  /*14210*/  LDL.LU R0, [R1] ;  /* 0x0000000001007983 */ /* 0x000ea20000300800 */
[----:B------:R-:W-:Y:S01]  /*14220*/  BSSY B0, `(.L_x_1122) ;  /* 0x000000b000007945 */ /* 0x000fe20003800000 */
[----:B------:R-:W1:Y:S01]  /*14230*/  S2R R5, SR_CgaCtaId ;  /* 0x0000000000057919 */ /* 0x000e620000008800 */
[----:B--2---:R-:W-:-:S05]  /*14240*/  VIADD R0, R0, 0x1 ;  /* 0x0000000100007836 */ /* 0x004fca0000000000 */
[----:B------:R-:W-:-:S04]  /*14250*/  LEA.HI R2, R0, R0, RZ, 0x1 ;  /* 0x0000000000027211 */ /* 0x000fc800078f08ff */
[----:B------:R-:W-:Y:S02]  /*14260*/  LOP3.LUT R3, R2, 0xfffffffe, RZ, 0xc0, !PT ;  /* 0xfffffffe02037812 */ /* 0x000fe400078ec0ff */
[----:B------:R-:W-:-:S03]  /*14270*/  MOV R2, 0x400 ;  /* 0x0000040000027802 */ /* 0x000fc60000000f00 */
[----:B------:R-:W-:Y:S01]  /*14280*/  IMAD.IADD R0, R0, 0x1, -R3 ;  /* 0x0000000100007824 */ /* 0x000fe200078e0a03 */
[----:B-1----:R-:W-:-:S04]  /*14290*/  LEA R4, R5, R2, 0x18 ;  /* 0x0000000205047211 */ /* 0x002fc800078ec0ff */
[----:B------:R-:W-:-:S04]  /*142a0*/  SHF.L.U32 R0, R0, 0x1f, RZ ;  /* 0x0000001f00007819 */ /* 0x000fc800000006ff */
[----:B------:R-:W1:Y:S02]  /*142b0*/  SYNCS.PHASECHK.TRANS64.TRYWAIT P0, [R4+URZ+0x2a820], R0 ;  /* 0x02a82000040075a7 */ /* 0x000e64000800017f */
[----:B-1----:R-:W-:Y:S05]  /*142c0*/  @!P0 BRA `(.L_x_1123) ;  /* 0x0000003000708947 */ /* 0x002fea0003800000 */
.L_x_1219:
[----:B------:R-:W-:Y:S05]  /*142d0*/  BSYNC B0 ;  /* 0x0000000000007941 */ /* 0x000fea0003800000 */
.L_x_1122:
[----:B------:R-:W-:-:S03]  /*142e0*/  UMOV UR4, 0xffffffff ;  /* 0xffffffff00047882 */ /* 0x000fc60000000000 */
[----:B------:R-:W-:Y:S05]  /*142f0*/  BRA.DIV UR4, `(.L_x_1124) ;  /* 0x0000003204787947 */ /* 0x000fea000b800000 */
[----:B-1----:R-:W1:Y:S02]  /*14300*/  S2R R0, SR_TID.X ;  /* 0x0000000000007919 */ /* 0x002e640000002100 */
[----:B-1----:R-:W-:-:S04]  /*14310*/  SHF.R.U32.HI R0, RZ, 0x5, R0 ;  /* 0x00000005ff007819 */ /* 0x002fc80000011600 */
[----:B------:R-:W-:-:S05]  /*14320*/  LOP3.LUT R0, R0, 0x3, RZ, 0xc0, !PT ;  /* 0x0000000300007812 */ /* 0x000fca00078ec0ff */
[----:B------:R1:W2:Y:S02]  /*14330*/  SHFL.IDX PT, R14, R0, RZ, 0x1f ;  /* 0x00001fff000e7589 */ /* 0x0002a400000e0000 */
.L_x_1222:
[----:B--2---:R-:W-:Y:S01]  /*14340*/  ISETP.NE.AND P0, PT, R14, RZ, PT ;  /* 0x000000ff0e00720c */ /* 0x004fe20003f05270 */
[----:B------:R-:W-:-:S12]  /*14350*/  BSSY B0, `(.L_x_1125) ;  /* 0x0000026000007945 */ /* 0x000fd80003800000 */
[----:B------:R-:W-:Y:S05]  /*14360*/  @P0 BRA `(.L_x_1126) ;  /* 0x0000000000900947 */ /* 0x000fea0003800000 */
[----:B------:R-:W-:-:S03]  /*14370*/  UMOV UR4, 0xffffffff ;  /* 0xffffffff00047882 */ /* 0x000fc60000000000 */
[----:B------:R-:W-:Y:S05]  /*14380*/  BRA.DIV UR4, `(.L_x_1127) ;  /* 0x0000003204887947 */ /* 0x000fea000b800000 */
[----:B------:R-:W-:-:S13]  /*14390*/  ELECT P6, URZ, PT ;  /* 0x00000000003f782f */ /* 0x000fda00038c0000 */
.L_x_1225:
[----:B------:R-:W-:Y:S05]  /*143a0*/  @!P6 BRA `(.L_x_1126) ;  /* 0x000000000080e947 */ /* 0x000fea0003800000 */
[----:B-1----:R-:W2:Y:S02]  /*143b0*/  LDL R0, [R1+0x4] ;  /* 0x0000040001007983 */ /* 0x002ea40000100800 */
[----:B--2---:R-:W-:-:S13]  /*143c0*/  R2UR UR4, R0 ;  /* 0x00000000000472ca */ /* 0x004fda00000e0000 */
[----:B------:R-:W-:-:S06]  /*143d0*/  ULOP3.LUT UR4, UR4, 0x2, URZ, 0xfc, !UPT ;  /* 0x0000000204047892 */ /* 0x000fcc000f8efc3f */
[----:B------:R-:W-:-:S05]  /*143e0*/  IMAD.U32 R0, RZ, RZ, UR4 ;  /* 0x00000004ff007e24 */ /* 0x000fca000f8e00ff */
[----:B------:R-:W-:-:S13]  /*143f0*/  ISETP.NE.AND P0, PT, R0, 0x3, PT ;  /* 0x000000030000780c */ /* 0x000fda0003f05270 */
[----:B------:R-:W-:Y:S05]  /*14400*/  @!P0 BRA `(.L_x_1128) ;  /* 0x0000000000048947 */ /* 0x000fea0003800000 */
[----:B------:R-:W-:Y:S01]  /*14410*/  BPT.TRAP 0x1 ;  /* 0x000000040000795c */ /* 0x000fe20000300000 */
.L_x_1128:
[C---:B------:R-:W-:Y:S01]  /*14420*/  IMAD R5, R23.reuse, 0x8, R4 ;  /* 0x0000000817057824 */ /* 0x040fe200078e0204 */
[----:B------:R-:W-:Y:S01]  /*14430*/  SHF.L.U32 R0, R26, 0x1f, RZ ;  /* 0x0000001f1a007819 */ /* 0x000fe200000006ff */
[----:B------:R-:W-:-:S03]  /*14440*/  VIADD R23, R23, 0x1 ;  /* 0x0000000117177836 */ /* 0x000fc60000000000 */
[----:B------:R-:W1:Y:S02]  /*14450*/  SYNCS.PHASECHK.TRANS64.TRYWAIT P1, [R5+URZ+0x2a840], R0 ;  /* 0x02a84000050075a7 */ /* 0x000e64000802017f */
[----:B------:R-:W-:-:S04]  /*14460*/  ISETP.NE.AND P2, PT, R23, 0x2, PT ;  /* 0x000000021700780c */ /* 0x000fc80003f45270 */
[----:B------:R-:W-:Y:S01]  /*14470*/  SEL R3, RZ, 0x1, P2 ;  /* 0x00000001ff037807 */ /* 0x000fe20001000000 */
[----:B-1----:R-:W-:Y:S08]  /*14480*/  @!P1 BRA `(.L_x_1129) ;  /* 0x0000003000689947 */ /* 0x002ff00003800000 */
.L_x_1226:
[----:B------:R-:W-:Y:S02]  /*14490*/  SEL R23, R23, RZ, P2 ;  /* 0x000000ff17177207 */ /* 0x000fe40001000000 */
[----:B------:R-:W-:Y:S01]  /*144a0*/  LOP3.LUT R2, R26, R3, RZ, 0x3c, !PT ;  /* 0x000000031a027212 */ /* 0x000fe200078e3cff */
[----:B------:R-:W-:Y:S06]  /*144b0*/  @!P0 BRA `(.L_x_1130) ;  /* 0x0000000000048947 */ /* 0x000fec0003800000 */
[----:B------:R-:W-:Y:S01]  /*144c0*/  BPT.TRAP 0x1 ;  /* 0x000000040000795c */ /* 0x000fe20000300000 */
.L_x_1130:
[----:B------:R-:W-:Y:S01]  /*144d0*/  IMAD R23, R23, 0x8, R4 ;  /* 0x0000000817177824 */ /* 0x000fe200078e0204 */
[----:B------:R-:W-:-:S04]  /*144e0*/  SHF.L.U32 R2, R2, 0x1f, RZ ;  /* 0x0000001f02027819 */ /* 0x000fc800000006ff */
[----:B------:R-:W2:Y:S02]  /*144f0*/  SYNCS.PHASECHK.TRANS64.TRYWAIT P1, [R23+URZ+0x2a840], R2 ;  /* 0x02a84002170075a7 */ /* 0x000ea4000802017f */
[----:B--2---:R-:W-:Y:S05]  /*14500*/  @!P1 BRA `(.L_x_1131) ;  /* 0x00000030005c9947 */ /* 0x004fea0003800000 */
.L_x_1227:
[----:B------:R-:W-:Y:S05]  /*14510*/  @!P0 BRA `(.L_x_1132) ;  /* 0x0000000000048947 */ /* 0x000fea0003800000 */
[----:B------:R-:W-:Y:S01]  /*14520*/  BPT.TRAP 0x1 ;  /* 0x000000040000795c */ /* 0x000fe20000300000 */
.L_x_1132:
[----:B------:R-:W3:Y:S02]  /*14530*/  SYNCS.PHASECHK.TRANS64.TRYWAIT P1, [R5+URZ+0x2a860], R0 ;  /* 0x02a86000050075a7 */ /* 0x000ee4000802017f */
[----:B---3--:R-:W-:Y:S05]  /*14540*/  @!P1 BRA `(.L_x_1133) ;  /* 0x0000003000609947 */ /* 0x008fea0003800000 */
.L_x_1228:
[----:B------:R-:W-:Y:S05]  /*14550*/  @!P0 BRA `(.L_x_1134) ;  /* 0x0000000000048947 */ /* 0x000fea0003800000 */
[----:B------:R-:W-:Y:S01]  /*14560*/  BPT.TRAP 0x1 ;  /* 0x000000040000795c */ /* 0x000fe20000300000 */
.L_x_1134:
[----:B----4-:R4:W0:Y:S02]  /*14570*/  SYNCS.PHASECHK.TRANS64.TRYWAIT P0, [R23+URZ+0x2a860], R2 ;  /* 0x02a86002170075a7 */ /* 0x010824000800017f */
[----:B0-----:R-:W-:Y:S05]  /*14580*/  @!P0 NANOSLEEP.SYNCS 0x989680 ;  /* 0x009896800000895d */ /* 0x001fea0003900000 */
[----:B------:R-:W0:Y:S02]  /*14590*/  @!P0 SYNCS.PHASECHK.TRANS64 P0, [R23+URZ+0x2a860], R2 ;  /* 0x02a86002170085a7 */ /* 0x000e24000800007f */
[----:B0-----:R-:W-:Y:S05]  /*145a0*/  @!P0 BRA `(.L_x_1134) ;  /* 0xfffffffc00f08947 */ /* 0x001fea000383ffff */
.L_x_1126:
[----:B------:R-:W-:Y:S05]  /*145b0*/  BSYNC B0 ;  /* 0x0000000000007941 */ /* 0x000fea0003800000 */
.L_x_1125:
[----:B------:R-:W-:Y:S05]  /*145c0*/  EXIT ;  /* 0x000000000000794d */ /* 0x000fea0003800000 */
.L_x_971:
[----:B0-----:R-:W-:-:S04]  /*145d0*/  IMAD.U32 R3, RZ, RZ, UR40 ;  /* 0x00000028ff037e24 */ /* 0x001fc8000f8e00ff */
[----:B------:R0:W1:Y:S03]  /*145e0*/  SYNCS.PHASECHK.TRANS64.TRYWAIT P1, [R3+URZ+0x2a800], R0 ;  /* 0x02a80000030075a7 */ /* 0x000066000802017f */
[----:B-1----:R-:W-:Y:S05]  /*145f0*/  @!P1 NANOSLEEP.SYNCS 0x989680 ;  /* 0x009896800000995d */ /* 0x002fea0003900000 */
[----:B------:R-:W1:Y:S02]  /*14600*/  @!P1 SYNCS.PHASECHK.TRANS64 P1, [R3+URZ+0x2a800], R0 ;  /* 0x02a80000030095a7 */ /* 0x000e64000802007f */
[----:B-1----:R-:W-:Y:S05]  /*14610*/  @!P1 BRA `(.L_x_971) ;  /* 0xfffffffc00ec9947 */ /* 0x002fea000383ffff */
[----:B------:R-:W-:Y:S05]  /*14620*/  BRA `(.L_x_1135) ;  /* 0xfffffed000d87947 */ /* 0x000fea000383ffff */
.L_x_975:
[----:B-1----:R1:W2:Y:S02]  /*14630*/  SYNCS.PHASECHK.TRANS64.TRYWAIT P1, [R15+URZ+0x2a830], R0 ;  /* 0x02a830000f0075a7 */ /* 0x0022a4000802017f */
[----:B--2---:R-:W-:Y:S05]  /*14640*/  @!P1 NANOSLEEP.SYNCS 0x989680 ;  /* 0x009896800000995d */ /* 0x004fea0003900000 */
[----:B------:R-:W2:Y:S02]  /*14650*/  @!P1 SYNCS.PHASECHK.TRANS64 P1, [R15+URZ+0x2a830], R0 ;  /* 0x02a830000f0095a7 */ /* 0x000ea4000802007f */
[----:B--2---:R-:W-:Y:S05]  /*14660*/  @!P1 BRA `(.L_x_975) ;  /* 0xfffffffc00f09947 */ /* 0x004fea000383ffff */
[----:B------:R-:W-:Y:S05]  /*14670*/  BRA `(.L_x_974) ;  /* 0xfffffed000f47947 */ /* 0x000fea000383ffff */
.L_x_992:
[----:B-1----:R-:W-:-:S04]  /*14680*/  IMAD.U32 R14, RZ, RZ, UR7 ;  /* 0x00000007ff0e7e24 */ /* 0x002fc8000f8e00ff */
[----:B------:R1:W2:Y:S03]  /*14690*/  SYNCS.PHASECHK.TRANS64.TRYWAIT P1, [R14+URZ+0x2a830], R13 ;  /* 0x02a8300d0e0075a7 */ /* 0x0002a6000802017f */
[----:B--2---:R-:W-:Y:S05]  /*146a0*/  @!P1 NANOSLEEP.SYNCS 0x989680 ;  /* 0x009896800000995d */ /* 0x004fea0003900000 */
[----:B------:R-:W2:Y:S02]  /*146b0*/  @!P1 SYNCS.PHASECHK.TRANS64 P1, [R14+URZ+0x2a830], R13 ;  /* 0x02a8300d0e0095a7 */ /* 0x000ea4000802007f */
[----:B--2---:R-:W-:Y:S05]  /*146c0*/  @!P1 BRA `(.L_x_992) ;  /* 0xfffffffc00ec9947 */ /* 0x004fea000383ffff */
[----:B------:R-:W-:Y:S05]  /*146d0*/  BRA `(.L_x_991) ;  /* 0xffffff0400787947 */ /* 0x000fea000383ffff */
.L_x_996:
[----:B01----:R-:W-:-:S04]  /*146e0*/  IMAD.U32 R13, RZ, RZ, UR6 ;  /* 0x00000006ff0d7e24 */ /* 0x003fc8000f8e00ff */
[----:B------:R0:W1:Y:S03]  /*146f0*/  SYNCS.PHASECHK.TRANS64.TRYWAIT P1, [R13+URZ+0x2a850], R0 ;  /* 0x02a850000d0075a7 */ /* 0x000066000802017f */
[----:B-1----:R-:W-:Y:S05]  /*14700*/  @!P1 NANOSLEEP.SYNCS 0x989680 ;  /* 0x009896800000995d */ /* 0x002fea0003900000 */
[----:B------:R-:W1:Y:S02]  /*14710*/  @!P1 SYNCS.PHASECHK.TRANS64 P1, [R13+URZ+0x2a850], R0 ;  /* 0x02a850000d0095a7 */ /* 0x000e64000802007f */
[----:B-1----:R-:W-:Y:S05]  /*14720*/  @!P1 BRA `(.L_x_996) ;  /* 0xfffffffc00ec9947 */ /* 0x002fea000383ffff */
[----:B------:R-:W-:Y:S05]  /*14730*/  BRA `(.L_x_995) ;  /* 0xffffff0c00a87947 */ /* 0x000fea000383ffff */
.L_x_1015:
[----:B-1----:R-:W-:-:S04]  /*14740*/  IMAD.U32 R12, RZ, RZ, UR7 ;  /* 0x00000007ff0c7e24 */ /* 0x002fc8000f8e00ff */
[----:B------:R1:W2:Y:S03]  /*14750*/  SYNCS.PHASECHK.TRANS64.TRYWAIT P1, [R12+URZ+0x2a830], R11 ;  /* 0x02a8300b0c0075a7 */ /* 0x0002a6000802017f */
[----:B--2---:R-:W-:Y:S05]  /*14760*/  @!P1 NANOSLEEP.SYNCS 0x989680 ;  /* 0x009896800000995d */ /* 0x004fea0003900000 */
[----:B------:R-:W2:Y:S02]  /*14770*/  @!P1 SYNCS.PHASECHK.TRANS64 P1, [R12+URZ+0x2a830], R11 ;  /* 0x02a8300b0c0095a7 */ /* 0x000ea4000802007f */
[----:B--2---:R-:W-:Y:S05]  /*14780*/  @!P1 BRA `(.L_x_1015) ;  /* 0xfffffffc00ec9947 */ /* 0x004fea000383ffff */
[----:B------:R-:W-:Y:S05]  /*14790*/  BRA `(.L_x_1014) ;  /* 0xffffff3800c87947 */ /* 0x000fea000383ffff */
.L_x_1019:
[----:B01----:R-:W-:-:S04]  /*147a0*/  IMAD.U32 R11, RZ, RZ, UR6 ;  /* 0x00000006ff0b7e24 */ /* 0x003fc8000f8e00ff */
[----:B------:R0:W1:Y:S03]  /*147b0*/  SYNCS.PHASECHK.TRANS64.TRYWAIT P1, [R11+URZ+0x2a850], R0 ;  /* 0x02a850000b0075a7 */ /* 0x000066000802017f */
[----:B-1----:R-:W-:Y:S05]  /*147c0*/  @!P1 NANOSLEEP.SYNCS 0x989680 ;  /* 0x009896800000995d */ /* 0x002fea0003900000 */
[----:B------:R-:W1:Y:S02]  /*147d0*/  @!P1 SYNCS.PHASECHK.TRANS64 P1, [R11+URZ+0x2a850], R0 ;  /* 0x02a850000b0095a7 */ /* 0x000e64000802007f */
[----:B-1----:R-:W-:Y:S05]  /*147e0*/  @!P1 BRA `(.L_x_1019) ;  /* 0xfffffffc00ec9947 */ /* 0x002fea000383ffff */
[----:B------:R-:W-:Y:S05]  /*147f0*/  BRA `(.L_x_1018) ;  /* 0xffffff4000f87947 */ /* 0x000fea000383ffff */
.L_x_1027:
[----:B-1----:R-:W-:-:S04]  /*14800*/  IMAD.U32 R14, RZ, RZ, UR6 ;  /* 0x00000006ff0e7e24 */ /* 0x002fc8000f8e00ff */
[----:B------:R1:W2:Y:S03]  /*14810*/  SYNCS.PHASECHK.TRANS64.TRYWAIT P1, [R14+URZ+0x2a830], R11 ;  /* 0x02a8300b0e0075a7 */ /* 0x0002a6000802017f */
[----:B--2---:R-:W-:Y:S05]  /*14820*/  @!P1 NANOSLEEP.SYNCS 0x989680 ;  /* 0x009896800000995d */ /* 0x004fea0003900000 */
[----:B------:R-:W2:Y:S02]  /*14830*/  @!P1 SYNCS.PHASECHK.TRANS64 P1, [R14+URZ+0x2a830], R11 ;  /* 0x02a8300b0e0095a7 */ /* 0x000ea4000802007f */
[----:B--2---:R-:W-:Y:S05]  /*14840*/  @!P1 BRA `(.L_x_1027) ;  /* 0xfffffffc00ec9947 */ /* 0x004fea000383ffff */
[----:B------:R-:W-:Y:S05]  /*14850*/  BRA `(.L_x_1026) ;  /* 0xffffff5c00487947 */ /* 0x000fea000383ffff */
.L_x_1031:
[----:B01----:R-:W-:-:S04]  /*14860*/  IMAD.U32 R11, RZ, RZ, UR10 ;  /* 0x0000000aff0b7e24 */ /* 0x003fc8000f8e00ff */
[----:B------:R0:W1:Y:S03]  /*14870*/  SYNCS.PHASECHK.TRANS64.TRYWAIT P1, [R11+URZ+0x2a850], R0 ;  /* 0x02a850000b0075a7 */ /* 0x000066000802017f */
[----:B-1----:R-:W-:Y:S05]  /*14880*/  @!P1 NANOSLEEP.SYNCS 0x989680 ;  /* 0x009896800000995d */ /* 0x002fea0003900000 */
[----:B------:R-:W1:Y:S02]  /*14890*/  @!P1 SYNCS.PHASECHK.TRANS64 P1, [R11+URZ+0x2a850], R0 ;  /* 0x02a850000b0095a7 */ /* 0x000e64000802007f */
[----:B-1----:R-:W-:Y:S05]  /*148a0*/  @!P1 BRA `(.L_x_1031) ;  /* 0xfffffffc00ec9947 */ /* 0x002fea000383ffff */
[----:B------:R-:W-:Y:S05]  /*148b0*/  BRA `(.L_x_1030) ;  /* 0xffffff6400787947 */ /* 0x000fea000383ffff */
.L_x_1046:
[----:B-1----:R-:W-:-:S04]  /*148c0*/  IMAD.U32 R5, RZ, RZ, UR5 ;  /* 0x00000005ff057e24 */ /* 0x002fc8000f8e00ff */
[----:B------:R1:W2:Y:S03]  /*148d0*/  SYNCS.PHASECHK.TRANS64.TRYWAIT P1, [R5+URZ+0x2a850], R0 ;  /* 0x02a85000050075a7 */ /* 0x0002a6000802017f */
[----:B--2---:R-:W-:Y:S05]  /*148e0*/  @!P1 NANOSLEEP.SYNCS 0x989680 ;  /* 0x009896800000995d */ /* 0x004fea0003900000 */
[----:B------:R-:W2:Y:S02]  /*148f0*/  @!P1 SYNCS.PHASECHK.TRANS64 P1, [R5+URZ+0x2a850], R0 ;  /* 0x02a85000050095a7 */ /* 0x000ea4000802007f */
[----:B--2---:R-:W-:Y:S05]  /*14900*/  @!P1 BRA `(.L_x_1046) ;  /* 0xfffffffc00ec9947 */ /* 0x004fea000383ffff */
[----:B------:R-:W-:Y:S05]  /*14910*/  BRA `(.L_x_1045) ;  /* 0xffffff9000e07947 */ /* 0x000fea000383ffff */
.L_x_1083:
[----:B------:R-:W2:Y:S01]  /*14920*/  S2R R17, SR_TID.X ;  /* 0x0000000000117919 */ /* 0x000ea20000002100 */
[----:B------:R-:W-:Y:S02]  /*14930*/  IMAD.MOV.U32 R12, RZ, RZ, RZ ;  /* 0x000000ffff0c7224 */ /* 0x000fe400078e00ff */
[----:B------:R-:W-:Y:S02]  /*14940*/  IMAD.MOV.U32 R11, RZ, RZ, 0x1f ;  /* 0x0000001fff0b7424 */ /* 0x000fe400078e00ff */
[----:B------:R-:W-:Y:S01]  /*14950*/  IMAD.MOV.U32 R15, RZ, RZ, -0x1 ;  /* 0xffffffffff0f7424 */ /* 0x000fe200078e00ff */
[----:B--2---:R-:W-:-:S04]  /*14960*/  SHF.R.U32.HI R17, RZ, 0x5, R17 ;  /* 0x00000005ff117819 */ /* 0x004fc80000011611 */
[----:B------:R-:W-:-:S05]  /*14970*/  LOP3.LUT R17, R17, 0x3, RZ, 0xc0, !PT ;  /* 0x0000000311117812 */ /* 0x000fca00078ec0ff */
[----:B------:R-:W-:-:S07]  /*14980*/  IMAD.MOV.U32 R13, RZ, RZ, R17 ;  /* 0x000000ffff0d7224 */ /* 0x000fce00078e0011 */
[----:B01---5:R-:W-:Y:S05]  /*14990*/  WARPSYNC.COLLECTIVE R15, `(.L_x_1136) ;  /* 0x000000000f087348 */ /* 0x023fea0003c00000 */
[----:B------:R2:W3:Y:S02]  /*149a0*/  SHFL.IDX P6, R14, R13, R12, R11 ;  /* 0x0000000c0d0e7389 */ /* 0x0004e400000c000b */
[----:B0123-5:R-:W-:Y:S01]  /*149b0*/  ENDCOLLECTIVE ;  /* 0x000000000000791b */ /* 0x02ffe20003800000 */
.L_x_1136:
[----:B------:R-:W-:Y:S05]  /*149c0*/  BRA `(.L_x_1137) ;  /* 0xffffffc8008c7947 */ /* 0x000fea000383ffff */
.L_x_1086:
[----:B0-----:R0:W1:Y:S02]  /*149d0*/  SYNCS.PHASECHK.TRANS64.TRYWAIT P0, [R0+URZ+0x2a840], R3 ;  /* 0x02a84003000075a7 */ /* 0x001064000800017f */
[----:B-1----:R-:W-:Y:S05]  /*149e0*/  @!P0 NANOSLEEP.SYNCS 0x989680 ;  /* 0x009896800000895d */ /* 0x002fea0003900000 */
[----:B------:R-:W1:Y:S02]  /*149f0*/  @!P0 SYNCS.PHASECHK.TRANS64 P0, [R0+URZ+0x2a840], R3 ;  /* 0x02a84003000085a7 */ /* 0x000e64000800007f */
[----:B-1----:R-:W-:Y:S05]  /*14a00*/  @!P0 BRA `(.L_x_1086) ;  /* 0xfffffffc00f08947 */ /* 0x002fea000383ffff */
[----:B------:R-:W-:Y:S05]  /*14a10*/  BRA `(.L_x_1138) ;  /* 0xffffffcc00907947 */ /* 0x000fea000383ffff */
.L_x_1087:
        /* <DEDUP_REMOVED lines=8> */
.L_x_1140:
[----:B------:R-:W-:Y:S05]  /*14aa0*/  BSYNC B0 ;  /* 0x0000000000007941 */ /* 0x000fea0003800000 */
.L_x_1139:
[----:B------:R-:W-:Y:S02]  /*14ab0*/  IMAD.MOV.U32 R13, RZ, RZ, R4 ;  /* 0x000000ffff0d7224 */ /* 0x000fe400078e0004 */
[----:B------:R-:W-:Y:S02]  /*14ac0*/  IMAD.MOV.U32 R12, RZ, RZ, RZ ;  /* 0x000000ffff0c7224 */ /* 0x000fe400078e00ff */
[----:B------:R-:W-:Y:S02]  /*14ad0*/  IMAD.MOV.U32 R11, RZ, RZ, 0x181f ;  /* 0x0000181fff0b7424 */ /* 0x000fe400078e00ff */
[----:B------:R-:W-:Y:S02]  /*14ae0*/  IMAD.MOV.U32 R15, RZ, RZ, -0x1 ;  /* 0xffffffffff0f7424 */ /* 0x000fe400078e00ff */
[----:B------:R-:W-:Y:S02]  /*14af0*/  IMAD.MOV.U32 R2, RZ, RZ, R14 ;  /* 0x000000ffff027224 */ /* 0x000fe400078e000e */
[----:B------:R-:W-:-:S07]  /*14b00*/  @P0 IMAD R9, R5, 0x2, R16 ;  /* 0x0000000205090824 */ /* 0x000fce00078e0210 */
[----:B------:R-:W-:Y:S05]  /*14b10*/  WARPSYNC.COLLECTIVE R15, `(.L_x_1141) ;  /* 0x000000000f087348 */ /* 0x000fea0003c00000 */
[----:B------:R0:W1:Y:S02]  /*14b20*/  SHFL.IDX P6, R14, R13, R12, R11 ;  /* 0x0000000c0d0e7389 */ /* 0x00006400000c000b */
[----:B01----:R-:W-:Y:S01]  /*14b30*/  ENDCOLLECTIVE ;  /* 0x000000000000791b */ /* 0x003fe20003800000 */
.L_x_1141:
[----:B------:R-:W-:Y:S02]  /*14b40*/  IMAD.MOV.U32 R13, RZ, RZ, R6 ;  /* 0x000000ffff0d7224 */ /* 0x000fe400078e0006 */
[----:B------:R-:W-:Y:S01]  /*14b50*/  IMAD.MOV.U32 R12, RZ, RZ, 0x1 ;  /* 0x00000001ff0c7424 */ /* 0x000fe200078e00ff */
[----:B------:R-:W-:-:S05]  /*14b60*/  @P0 LEA R14, P1, R37, R14, 0x1 ;  /* 0x0000000e250e0211 */ /* 0x000fca00078208ff */
[----:B------:R-:W-:Y:S02]  /*14b70*/  @P0 IMAD.X R3, RZ, RZ, R2, P1 ;  /* 0x000000ffff030224 */ /* 0x000fe400008e0602 */
[----:B------:R-:W-:-:S07]  /*14b80*/  @P0 IMAD.MOV.U32 R2, RZ, RZ, R14 ;  /* 0x000000ffff020224 */ /* 0x000fce00078e000e */
[----:B------:R-:W-:Y:S05]  /*14b90*/  WARPSYNC.COLLECTIVE R15, `(.L_x_1142) ;  /* 0x000000000f087348 */ /* 0x000fea0003c00000 */
[----:B------:R0:W1:Y:S02]  /*14ba0*/  SHFL.IDX P6, R14, R13, R12, R11 ;  /* 0x0000000c0d0e7389 */ /* 0x00006400000c000b */
[----:B01----:R-:W-:Y:S01]  /*14bb0*/  ENDCOLLECTIVE ;  /* 0x000000000000791b */ /* 0x003fe20003800000 */
.L_x_1142:
[----:B------:R-:W-:Y:S01]  /*14bc0*/  @!PT LDS RZ, [RZ] ;  /* 0x00000000fffff984 */ /* 0x000fe20000000800 */
[----:B------:R-:W-:Y:S01]  /*14bd0*/  @!PT LDS RZ, [RZ] ;  /* 0x00000000fffff984 */ /* 0x000fe20000000800 */
[----:B------:R-:W-:Y:S01]  /*14be0*/  @!PT LDS RZ, [RZ] ;  /* 0x00000000fffff984 */ /* 0x000fe20000000800 */
[----:B------:R0:W-:Y:S04]  /*14bf0*/  @P0 LDGSTS.E.BYPASS.LTC128B.128 [R9+0x18400], desc[UR36][R2.64], !P4 ;  /* 0x1840000002090fae */ /* 0x0001e8000e101d64 */
[----:B------:R0:W-:Y:S04]  /*14c00*/  @P0 LDGSTS.E.BYPASS.LTC128B.128 [R9+0x1b400], desc[UR36][R2.64+0x80], !P3 ;  /* 0x1b40008002090fae */ /* 0x0001e8000d901d64 */
[----:B------:R0:W-:Y:S01]  /*14c10*/  @P0 LDGSTS.E.BYPASS.LTC128B.128 [R9+0x1e400], desc[UR36][R2.64+0x100], !P2 ;  /* 0x1e40010002090fae */ /* 0x0001e2000d101d64 */
[----:B------:R-:W-:Y:S01]  /*14c20*/  ISETP.GE.AND P0, PT, R7, 0x11, PT ;  /* 0x000000110700780c */ /* 0x000fe20003f06270 */
[----:B------:R-:W-:-:S02]  /*14c30*/  IMAD.MOV.U32 R13, RZ, RZ, R4 ;  /* 0x000000ffff0d7224 */ /* 0x000fc400078e0004 */
[----:B------:R-:W-:-:S10]  /*14c40*/  IMAD.MOV.U32 R8, RZ, RZ, R14 ;  /* 0x000000ffff087224 */ /* 0x000fd400078e000e */
[----:B0-----:R-:W-:Y:S05]  /*14c50*/  WARPSYNC.COLLECTIVE R15, `(.L_x_1143) ;  /* 0x000000000f087348 */ /* 0x001fea0003c00000 */
[----:B------:R1:W2:Y:S02]  /*14c60*/  SHFL.IDX P6, R14, R13, R12, R11 ;  /* 0x0000000c0d0e7389 */ /* 0x0002a400000c000b */
[----:B012---:R-:W-:Y:S01]  /*14c70*/  ENDCOLLECTIVE ;  /* 0x000000000000791b */ /* 0x007fe20003800000 */
.L_x_1143:
[----:B------:R-:W-:Y:S02]  /*14c80*/  @P0 IMAD R25, R5, 0x2, R16 ;  /* 0x0000000205190824 */ /* 0x000fe400078e0210 */
[----:B------:R-:W-:Y:S02]  /*14c90*/  IMAD.MOV.U32 R13, RZ, RZ, R6 ;  /* 0x000000ffff0d7224 */ /* 0x000fe400078e0006 */
[----:B------:R-:W-:Y:S01]  /*14ca0*/  IMAD.MOV.U32 R12, RZ, RZ, 0x2 ;  /* 0x00000002ff0c7424 */ /* 0x000fe200078e00ff */
[----:B------:R-:W-:-:S05]  /*14cb0*/  @P0 LEA R14, P1, R37, R14, 0x1 ;  /* 0x0000000e250e0211 */ /* 0x000fca00078208ff */
[----:B------:R-:W-:-:S08]  /*14cc0*/  @P0 IMAD.MOV.U32 R2, RZ, RZ, R14 ;  /* 0x000000ffff020224 */ /* 0x000fd000078e000e */
[----:B------:R-:W-:Y:S05]  /*14cd0*/  WARPSYNC.COLLECTIVE R15, `(.L_x_1144) ;  /* 0x000000000f087348 */ /* 0x000fea0003c00000 */
[----:B------:R0:W1:Y:S02]  /*14ce0*/  SHFL.IDX P6, R14, R13, R12, R11 ;  /* 0x0000000c0d0e7389 */ /* 0x00006400000c000b */
[----:B01----:R-:W-:Y:S01]  /*14cf0*/  ENDCOLLECTIVE ;  /* 0x000000000000791b */ /* 0x003fe20003800000 */
.L_x_1144:
[----:B------:R-:W-:-:S04]  /*14d00*/  @P0 IMAD.X R21, RZ, RZ, R8, P1 ;  /* 0x000000ffff150224 */ /* 0x000fc800008e0608 */
[----:B------:R-:W-:-:S05]  /*14d10*/  @P0 IMAD.MOV.U32 R3, RZ, RZ, R21 ;  /* 0x000000ffff030224 */ /* 0x000fca00078e0015 */
[----:B------:R-:W-:Y:S01]  /*14d20*/  @!PT LDS RZ, [RZ] ;  /* 0x00000000fffff984 */ /* 0x000fe20000000800 */
[----:B------:R-:W-:Y:S01]  /*14d30*/  @!PT LDS RZ, [RZ] ;  /* 0x00000000fffff984 */ /* 0x000fe20000000800 */
[----:B------:R-:W-:Y:S01]  /*14d40*/  @!PT LDS RZ, [RZ] ;  /* 0x00000000fffff984 */ /* 0x000fe20000000800 */
[----:B------:R0:W-:Y:S01]  /*14d50*/  @P0 LDGSTS.E.BYPASS.LTC128B.128 [R25+0x18c00], desc[UR36][R2.64], !P4 ;  /* 0x18c0000002190fae */ /* 0x0001e2000e101d64 */
[----:B------:R-:W-:-:S03]  /*14d60*/  IMAD.MOV.U32 R13, RZ, RZ, R4 ;  /* 0x000000ffff0d7224 */ /* 0x000fc600078e0004 */
[----:B------:R0:W-:Y:S04]  /*14d70*/  @P0 LDGSTS.E.BYPASS.LTC128B.128 [R25+0x1bc00], desc[UR36][R2.64+0x80], !P3 ;  /* 0x1bc0008002190fae */ /* 0x0001e8000d901d64 */
[----:B------:R0:W-:Y:S01]  /*14d80*/  @P0 LDGSTS.E.BYPASS.LTC128B.128 [R25+0x1ec00], desc[UR36][R2.64+0x100], !P2 ;  /* 0x1ec0010002190fae */ /* 0x0001e2000d101d64 */
[----:B------:R-:W-:Y:S01]  /*14d90*/  ISETP.GE.AND P0, PT, R7, 0x21, PT ;  /* 0x000000210700780c */ /* 0x000fe20003f06270 */
[----:B------:R-:W-:-:S12]  /*14da0*/  IMAD.MOV.U32 R8, RZ, RZ, R14 ;  /* 0x000000ffff087224 */ /* 0x000fd800078e000e */
[----:B0-----:R-:W-:Y:S05]  /*14db0*/  WARPSYNC.COLLECTIVE R15, `(.L_x_1145) ;  /* 0x000000000f087348 */ /* 0x001fea0003c00000 */
[----:B------:R1:W2:Y:S02]  /*14dc0*/  SHFL.IDX P6, R14, R13, R12, R11 ;  /* 0x0000000c0d0e7389 */ /* 0x0002a400000c000b */
[----:B012---:R-:W-:Y:S01]  /*14dd0*/  ENDCOLLECTIVE ;  /* 0x000000000000791b */ /* 0x007fe20003800000 */
.L_x_1145:
        /* <DEDUP_REMOVED lines=8> */
.L_x_1146:
        /* <DEDUP_REMOVED lines=14> */
.L_x_1147:
        /* <DEDUP_REMOVED lines=8> */
.L_x_1148:
        /* <DEDUP_REMOVED lines=14> */
.L_x_1149:
        /* <DEDUP_REMOVED lines=8> */
.L_x_1150:
        /* <DEDUP_REMOVED lines=9> */
[----:B------:R-:W-:-:S07]  /*151b0*/  IMAD.MOV.U32 R8, RZ, RZ, R14 ;  /* 0x000000ffff087224 */ /* 0x000fce00078e000e */
[----:B0-----:R-:W-:Y:S05]  /*151c0*/  WARPSYNC.COLLECTIVE R15, `(.L_x_1151) ;  /* 0x000000000f087348 */ /* 0x001fea0003c00000 */
[----:B------:R1:W2:Y:S02]  /*151d0*/  SHFL.IDX P6, R14, R13, R12, R11 ;  /* 0x0000000c0d0e7389 */ /* 0x0002a400000c000b */
[----:B012---:R-:W-:Y:S01]  /*151e0*/  ENDCOLLECTIVE ;  /* 0x000000000000791b */ /* 0x007fe20003800000 */
.L_x_1151:
[----:B------:R-:W-:Y:S05]  /*151f0*/  BRA `(.L_x_1152) ;  /* 0xffffffc800e87947 */ /* 0x000fea000383ffff */
.L_x_1092:
[----:B------:R-:W-:Y:S02]  /*15200*/  IMAD.MOV.U32 R13, RZ, RZ, R5 ;  /* 0x000000ffff0d7224 */ /* 0x000fe400078e0005 */
[----:B------:R-:W-:Y:S02]  /*15210*/  IMAD.MOV.U32 R12, RZ, RZ, RZ ;  /* 0x000000ffff0c7224 */ /* 0x000fe400078e00ff */
[----:B------:R-:W-:Y:S02]  /*15220*/  IMAD.MOV.U32 R11, RZ, RZ, 0x181f ;  /* 0x0000181fff0b7424 */ /* 0x000fe400078e00ff */
[----:B------:R-:W-:Y:S02]  /*15230*/  IMAD.MOV.U32 R15, RZ, RZ, -0x1 ;  /* 0xffffffffff0f7424 */ /* 0x000fe400078e00ff */
[----:B------:R-:W-:-:S07]  /*15240*/  VIADD R4, R36, UR44 ;  /* 0x0000002c24047c36 */ /* 0x000fce0008000000 */
[----:B------:R-:W-:Y:S05]  /*15250*/  WARPSYNC.COLLECTIVE R15, `(.L_x_1153) ;  /* 0x000000000f087348 */ /* 0x000fea0003c00000 */
[----:B------:R0:W1:Y:S02]  /*15260*/  SHFL.IDX P6, R14, R13, R12, R11 ;  /* 0x0000000c0d0e7389 */ /* 0x00006400000c000b */
[----:B01----:R-:W-:Y:S01]  /*15270*/  ENDCOLLECTIVE ;  /* 0x000000000000791b */ /* 0x003fe20003800000 */
.L_x_1153:
[C---:B------:R-:W-:Y:S01]  /*15280*/  VIADD R6, R4.reuse, 0x10 ;  /* 0x0000001004067836 */ /* 0x040fe20000000000 */
[----:B------:R-:W-:Y:S01]  /*15290*/  ISETP.GE.AND P0, PT, R4, UR39, PT ;  /* 0x0000002704007c0c */ /* 0x000fe2000bf06270 */
[----:B------:R-:W-:Y:S02]  /*152a0*/  IMAD.MOV.U32 R13, RZ, RZ, R0 ;  /* 0x000000ffff0d7224 */ /* 0x000fe400078e0000 */
[----:B------:R-:W-:-:S10]  /*152b0*/  IMAD.MOV.U32 R2, RZ, RZ, R14 ;  /* 0x000000ffff027224 */ /* 0x000fd400078e000e */
[----:B------:R-:W-:Y:S05]  /*152c0*/  WARPSYNC.COLLECTIVE R15, `(.L_x_1154) ;  /* 0x000000000f087348 */ /* 0x000fea0003c00000 */
[----:B------:R0:W1:Y:S02]  /*152d0*/  SHFL.IDX P6, R14, R13, R12, R11 ;  /* 0x0000000c0d0e7389 */ /* 0x00006400000c000b */
[----:B01----:R-:W-:Y:S01]  /*152e0*/  ENDCOLLECTIVE ;  /* 0x000000000000791b */ /* 0x003fe20003800000 */
.L_x_1154:
[----:B------:R-:W-:Y:S02]  /*152f0*/  IMAD.MOV.U32 R13, RZ, RZ, R5 ;  /* 0x000000ffff0d7224 */ /* 0x000fe400078e0005 */
[----:B------:R-:W-:Y:S01]  /*15300*/  IMAD.MOV.U32 R12, RZ, RZ, 0x1 ;  /* 0x00000001ff0c7424 */ /* 0x000fe200078e00ff */
[----:B------:R-:W-:-:S05]  /*15310*/  @!P0 LEA R14, P1, R37, R14, 0x1 ;  /* 0x0000000e250e8211 */ /* 0x000fca00078208ff */
[----:B------:R-:W-:Y:S02]  /*15320*/  @!P0 IMAD.X R3, RZ, RZ, R2, P1 ;  /* 0x000000ffff038224 */ /* 0x000fe400008e0602 */
[----:B------:R-:W-:-:S07]  /*15330*/  @!P0 IMAD.MOV.U32 R2, RZ, RZ, R14 ;  /* 0x000000ffff028224 */ /* 0x000fce00078e000e */
[----:B------:R-:W-:Y:S05]  /*15340*/  WARPSYNC.COLLECTIVE R15, `(.L_x_1155) ;  /* 0x000000000f087348 */ /* 0x000fea0003c00000 */
[----:B------:R0:W1:Y:S02]  /*15350*/  SHFL.IDX P6, R14, R13, R12, R11 ;  /* 0x0000000c0d0e7389 */ /* 0x00006400000c000b */
[----:B01----:R-:W-:Y:S01]  /*15360*/  ENDCOLLECTIVE ;  /* 0x000000000000791b */ /* 0x003fe20003800000 */
.L_x_1155:
[----:B------:R-:W-:Y:S01]  /*15370*/  @!PT LDS RZ, [RZ] ;  /* 0x00000000fffff984 */ /* 0x000fe20000000800 */
[----:B------:R-:W-:Y:S01]  /*15380*/  @!PT LDS RZ, [RZ] ;  /* 0x00000000fffff984 */ /* 0x000fe20000000800 */
[----:B------:R-:W-:Y:S01]  /*15390*/  @!PT LDS RZ, [RZ] ;  /* 0x00000000fffff984 */ /* 0x000fe20000000800 */
[----:B------:R0:W-:Y:S04]  /*153a0*/  @!P0 LDGSTS.E.BYPASS.LTC128B.128 [R31+0xc400], desc[UR36][R2.64], !P3 ;  /* 0x0c400000021f8fae */ /* 0x0001e8000d901d64 */
[----:B------:R0:W-:Y:S04]  /*153b0*/  @!P0 LDGSTS.E.BYPASS.LTC128B.128 [R31+0x10400], desc[UR36][R2.64+0x80], !P4 ;  /* 0x10400080021f8fae */ /* 0x0001e8000e101d64 */
[----:B------:R0:W-:Y:S01]  /*153c0*/  @!P0 LDGSTS.E.BYPASS.LTC128B.128 [R31+0x14400], desc[UR36][R2.64+0x100], !P5 ;  /* 0x14400100021f8fae */ /* 0x0001e2000e901d64 */
[----:B------:R-:W-:Y:S01]  /*153d0*/  ISETP.GE.AND P0, PT, R6, UR39, PT ;  /* 0x0000002706007c0c */ /* 0x000fe2000bf06270 */
[----:B------:R-:W-:-:S02]  /*153e0*/  IMAD.MOV.U32 R13, RZ, RZ, R0 ;  /* 0x000000ffff0d7224 */ /* 0x000fc400078e0000 */
[----:B------:R-:W-:-:S10]  /*153f0*/  IMAD.MOV.U32 R6, RZ, RZ, R14 ;  /* 0x000000ffff067224 */ /* 0x000fd400078e000e */
[----:B0-----:R-:W-:Y:S05]  /*15400*/  WARPSYNC.COLLECTIVE R15, `(.L_x_1156) ;  /* 0x000000000f087348 */ /* 0x001fea0003c00000 */
[----:B------:R1:W2:Y:S02]  /*15410*/  SHFL.IDX P6, R14, R13, R12, R11 ;  /* 0x0000000c0d0e7389 */ /* 0x0002a400000c000b */
[----:B012---:R-:W-:Y:S01]  /*15420*/  ENDCOLLECTIVE ;  /* 0x000000000000791b */ /* 0x007fe20003800000 */
.L_x_1156:
[----:B------:R-:W-:Y:S02]  /*15430*/  IMAD.MOV.U32 R13, RZ, RZ, R5 ;  /* 0x000000ffff0d7224 */ /* 0x000fe400078e0005 */
[----:B------:R-:W-:Y:S01]  /*15440*/  IMAD.MOV.U32 R12, RZ, RZ, 0x2 ;  /* 0x00000002ff0c7424 */ /* 0x000fe200078e00ff */
[----:B------:R-:W-:-:S05]  /*15450*/  @!P0 LEA R14, P1, R37, R14, 0x1 ;  /* 0x0000000e250e8211 */ /* 0x000fca00078208ff */
[----:B------:R-:W-:-:S08]  /*15460*/  @!P0 IMAD.MOV.U32 R2, RZ, RZ, R14 ;  /* 0x000000ffff028224 */ /* 0x000fd000078e000e */
[----:B------:R-:W-:Y:S05]  /*15470*/  WARPSYNC.COLLECTIVE R15, `(.L_x_1157) ;  /* 0x000000000f087348 */ /* 0x000fea0003c00000 */
[----:B------:R0:W1:Y:S02]  /*15480*/  SHFL.IDX P6, R14, R13, R12, R11 ;  /* 0x0000000c0d0e7389 */ /* 0x00006400000c000b */
[----:B01----:R-:W-:Y:S01]  /*15490*/  ENDCOLLECTIVE ;  /* 0x000000000000791b */ /* 0x003fe20003800000 */
.L_x_1157:
[----:B------:R-:W-:Y:S02]  /*154a0*/  @!P0 IMAD.X R7, RZ, RZ, R6, P1 ;  /* 0x000000ffff078224 */ /* 0x000fe400008e0606 */
[----:B------:R-:W-:Y:S02]  /*154b0*/  VIADD R6, R4, 0x20 ;  /* 0x0000002004067836 */ /* 0x000fe40000000000 */
[----:B------:R-:W-:-:S05]  /*154c0*/  @!P0 IMAD.MOV.U32 R3, RZ, RZ, R7 ;  /* 0x000000ffff038224 */ /* 0x000fca00078e0007 */
        /* <DEDUP_REMOVED lines=12> */
.L_x_1158:
[----:B------:R-:W-:Y:S02]  /*15590*/  IMAD.MOV.U32 R13, RZ, RZ, R5 ;  /* 0x000000ffff0d7224 */ /* 0x000fe400078e0005 */
[----:B------:R-:W-:Y:S01]  /*155a0*/  IMAD.MOV.U32 R12, RZ, RZ, 0x3 ;  /* 0x00000003ff0c7424 */ /* 0x000fe200078e00ff */
[----:B------:R-:W-:-:S05]  /*155b0*/  @!P0 LEA R14, P1, R37, R14, 0x1 ;  /* 0x0000000e250e8211 */ /* 0x000fca00078208ff */
[----:B------:R-:W-:-:S08]  /*155c0*/  @!P0 IMAD.MOV.U32 R2, RZ, RZ, R14 ;  /* 0x000000ffff028224 */ /* 0x000fd000078e000e */
[----:B------:R-:W-:Y:S05]  /*155d0*/  WARPSYNC.COLLECTIVE R15, `(.L_x_1159) ;  /* 0x000000000f087348 */ /* 0x000fea0003c00000 */
[----:B------:R0:W1:Y:S02]  /*155e0*/  SHFL.IDX P6, R14, R13, R12, R11 ;  /* 0x0000000c0d0e7389 */ /* 0x00006400000c000b */
[----:B01----:R-:W-:Y:S01]  /*155f0*/  ENDCOLLECTIVE ;  /* 0x000000000000791b */ /* 0x003fe20003800000 */
.L_x_1159:
        /* <DEDUP_REMOVED lines=15> */
.L_x_1160:
[----:B------:R-:W-:Y:S02]  /*156f0*/  IMAD.MOV.U32 R13, RZ, RZ, R5 ;  /* 0x000000ffff0d7224 */ /* 0x000fe400078e0005 */
[----:B------:R-:W-:Y:S01]  /*15700*/  IMAD.MOV.U32 R12, RZ, RZ, 0x4 ;  /* 0x00000004ff0c7424 */ /* 0x000fe200078e00ff */
[----:B------:R-:W-:-:S05]  /*15710*/  @!P0 LEA R14, P1, R37, R14, 0x1 ;  /* 0x0000000e250e8211 */ /* 0x000fca00078208ff */
[----:B------:R-:W-:-:S08]  /*15720*/  @!P0 IMAD.MOV.U32 R2, RZ, RZ, R14 ;  /* 0x000000ffff028224 */ /* 0x000fd000078e000e */
[----:B------:R-:W-:Y:S05]  /*15730*/  WARPSYNC.COLLECTIVE R15, `(.L_x_1161) ;  /* 0x000000000f087348 */ /* 0x000fea0003c00000 */
[----:B------:R0:W1:Y:S02]  /*15740*/  SHFL.IDX P6, R14, R13, R12, R11 ;  /* 0x0000000c0d0e7389 */ /* 0x00006400000c000b */
[----:B01----:R-:W-:Y:S01]  /*15750*/  ENDCOLLECTIVE ;  /* 0x000000000000791b */ /* 0x003fe20003800000 */
.L_x_1161:
        /* <DEDUP_REMOVED lines=15> */
.L_x_1162:
[----:B------:R-:W-:Y:S02]  /*15850*/  IMAD.MOV.U32 R13, RZ, RZ, R5 ;  /* 0x000000ffff0d7224 */ /* 0x000fe400078e0005 */
[----:B------:R-:W-:Y:S01]  /*15860*/  IMAD.MOV.U32 R12, RZ, RZ, 0x5 ;  /* 0x00000005ff0c7424 */ /* 0x000fe200078e00ff */
[----:B------:R-:W-:-:S05]  /*15870*/  @!P0 LEA R14, P1, R37, R14, 0x1 ;  /* 0x0000000e250e8211 */ /* 0x000fca00078208ff */
[----:B------:R-:W-:-:S08]  /*15880*/  @!P0 IMAD.MOV.U32 R2, RZ, RZ, R14 ;  /* 0x000000ffff028224 */ /* 0x000fd000078e000e */
[----:B------:R-:W-:Y:S05]  /*15890*/  WARPSYNC.COLLECTIVE R15, `(.L_x_1163) ;  /* 0x000000000f087348 */ /* 0x000fea0003c00000 */
[----:B------:R0:W1:Y:S02]  /*158a0*/  SHFL.IDX P6, R14, R13, R12, R11 ;  /* 0x0000000c0d0e7389 */ /* 0x00006400000c000b */
[----:B01----:R-:W-:Y:S01]  /*158b0*/  ENDCOLLECTIVE ;  /* 0x000000000000791b */ /* 0x003fe20003800000 */
.L_x_1163:
        /* <DEDUP_REMOVED lines=15> */
.L_x_1164:
[----:B------:R-:W-:Y:S02]  /*159b0*/  IMAD.MOV.U32 R13, RZ, RZ, R5 ;  /* 0x000000ffff0d7224 */ /* 0x000fe400078e0005 */
[----:B------:R-:W-:Y:S01]  /*159c0*/  IMAD.MOV.U32 R12, RZ, RZ, 0x6 ;  /* 0x00000006ff0c7424 */ /* 0x000fe200078e00ff */
[----:B------:R-:W-:-:S05]  /*159d0*/  @!P0 LEA R14, P1, R37, R14, 0x1 ;  /* 0x0000000e250e8211 */ /* 0x000fca00078208ff */
[----:B------:R-:W-:-:S08]  /*159e0*/  @!P0 IMAD.MOV.U32 R2, RZ, RZ, R14 ;  /* 0x000000ffff028224 */ /* 0x000fd000078e000e */
[----:B------:R-:W-:Y:S05]  /*159f0*/  WARPSYNC.COLLECTIVE R15, `(.L_x_1165) ;  /* 0x000000000f087348 */ /* 0x000fea0003c00000 */
[----:B------:R0:W1:Y:S02]  /*15a00*/  SHFL.IDX P6, R14, R13, R12, R11 ;  /* 0x0000000c0d0e7389 */ /* 0x00006400000c000b */
[----:B01----:R-:W-:Y:S01]  /*15a10*/  ENDCOLLECTIVE ;  /* 0x000000000000791b */ /* 0x003fe20003800000 */
.L_x_1165:
        /* <DEDUP_REMOVED lines=15> */
.L_x_1166:
[----:B------:R-:W-:Y:S02]  /*15b10*/  IMAD.MOV.U32 R13, RZ, RZ, R5 ;  /* 0x000000ffff0d7224 */ /* 0x000fe400078e0005 */
[----:B------:R-:W-:Y:S01]  /*15b20*/  IMAD.MOV.U32 R12, RZ, RZ, 0x7 ;  /* 0x00000007ff0c7424 */ /* 0x000fe200078e00ff */
[----:B------:R-:W-:-:S05]  /*15b30*/  @!P0 LEA R14, P1, R37, R14, 0x1 ;  /* 0x0000000e250e8211 */ /* 0x000fca00078208ff */
[----:B------:R-:W-:-:S08]  /*15b40*/  @!P0 IMAD.MOV.U32 R2, RZ, RZ, R14 ;  /* 0x000000ffff028224 */ /* 0x000fd000078e000e */
[----:B------:R-:W-:Y:S05]  /*15b50*/  WARPSYNC.COLLECTIVE R15, `(.L_x_1167) ;  /* 0x000000000f087348 */ /* 0x000fea0003c00000 */
[----:B------:R0:W1:Y:S02]  /*15b60*/  SHFL.IDX P6, R14, R13, R12, R11 ;  /* 0x0000000c0d0e7389 */ /* 0x00006400000c000b */
[----:B01----:R-:W-:Y:S01]  /*15b70*/  ENDCOLLECTIVE ;  /* 0x000000000000791b */ /* 0x003fe20003800000 */
.L_x_1167:
[----:B------:R-:W-:-:S04]  /*15b80*/  @!P0 IMAD.X R7, RZ, RZ, R6, P1 ;  /* 0x000000ffff078224 */ /* 0x000fc800008e0606 */
        /* <DEDUP_REMOVED lines=8> */
[----:B------:R-:W-:-:S07]  /*15c10*/  IMAD.MOV.U32 R6, RZ, RZ, R14 ;  /* 0x000000ffff067224 */ /* 0x000fce00078e000e */
[----:B0-----:R-:W-:Y:S05]  /*15c20*/  WARPSYNC.COLLECTIVE R15, `(.L_x_1168) ;  /* 0x000000000f087348 */ /* 0x001fea0003c00000 */
[----:B------:R1:W2:Y:S02]  /*15c30*/  SHFL.IDX P6, R14, R13, R12, R11 ;  /* 0x0000000c0d0e7389 */ /* 0x0002a400000c000b */
[----:B012---:R-:W-:Y:S01]  /*15c40*/  ENDCOLLECTIVE ;  /* 0x000000000000791b */ /* 0x007fe20003800000 */
.L_x_1168:
[----:B------:R-:W-:Y:S05]  /*15c50*/  BRA `(.L_x_1169) ;  /* 0xffffffcc00087947 */ /* 0x000fea000383ffff */
.L_x_1095:
[----:B0-----:R0:W1:Y:S02]  /*15c60*/  SYNCS.PHASECHK.TRANS64.TRYWAIT P0, [R16+URZ+0x2a820], R3 ;  /* 0x02a82003100075a7 */ /* 0x001064000800017f */
[----:B-1----:R-:W-:Y:S05]  /*15c70*/  @!P0 NANOSLEEP.SYNCS 0x989680 ;  /* 0x009896800000895d */ /* 0x002fea0003900000 */
[----:B------:R-:W1:Y:S02]  /*15c80*/  @!P0 SYNCS.PHASECHK.TRANS64 P0, [R16+URZ+0x2a820], R3 ;  /* 0x02a82003100085a7 */ /* 0x000e64000800007f */
[----:B-1----:R-:W-:Y:S05]  /*15c90*/  @!P0 BRA `(.L_x_1095) ;  /* 0xfffffffc00f08947 */ /* 0x002fea000383ffff */
[----:B------:R-:W-:Y:S05]  /*15ca0*/  BRA `(.L_x_1170) ;  /* 0xffffffcc006c7947 */ /* 0x000fea000383ffff */
.L_x_1099:
[----:B0-----:R0:W1:Y:S02]  /*15cb0*/  SYNCS.PHASECHK.TRANS64.TRYWAIT P0, [R6+URZ+0x2a840], R3 ;  /* 0x02a84003060075a7 */ /* 0x001064000800017f */
[----:B-1----:R-:W-:Y:S05]  /*15cc0*/  @!P0 NANOSLEEP.SYNCS 0x989680 ;  /* 0x009896800000895d */ /* 0x002fea0003900000 */
[----:B------:R-:W1:Y:S02]  /*15cd0*/  @!P0 SYNCS.PHASECHK.TRANS64 P0, [R6+URZ+0x2a840], R3 ;  /* 0x02a84003060085a7 */ /* 0x000e64000800007f */
[----:B-1----:R-:W-:Y:S05]  /*15ce0*/  @!P0 BRA `(.L_x_1099) ;  /* 0xfffffffc00f08947 */ /* 0x002fea000383ffff */
[----:B------:R-:W-:Y:S05]  /*15cf0*/  BRA `(.L_x_1171) ;  /* 0xffffffd0002c7947 */ /* 0x000fea000383ffff */
.L_x_1100:
        /* <DEDUP_REMOVED lines=8> */
.L_x_1173:
[----:B------:R-:W-:Y:S05]  /*15d80*/  BSYNC B1 ;  /* 0x0000000000017941 */ /* 0x000fea0003800000 */
.L_x_1172:
[----:B------:R-:W-:Y:S02]  /*15d90*/  IMAD.MOV.U32 R13, RZ, RZ, R7 ;  /* 0x000000ffff0d7224 */ /* 0x000fe400078e0007 */
[----:B------:R-:W-:Y:S02]  /*15da0*/  IMAD.MOV.U32 R12, RZ, RZ, RZ ;  /* 0x000000ffff0c7224 */ /* 0x000fe400078e00ff */
[----:B------:R-:W-:Y:S02]  /*15db0*/  IMAD.MOV.U32 R11, RZ, RZ, 0x181f ;  /* 0x0000181fff0b7424 */ /* 0x000fe400078e00ff */
[----:B------:R-:W-:Y:S02]  /*15dc0*/  IMAD.MOV.U32 R15, RZ, RZ, -0x1 ;  /* 0xffffffffff0f7424 */ /* 0x000fe400078e00ff */
[----:B------:R-:W-:Y:S02]  /*15dd0*/  IMAD.MOV.U32 R3, RZ, RZ, R14 ;  /* 0x000000ffff037224 */ /* 0x000fe400078e000e */
[----:B------:R-:W-:-:S07]  /*15de0*/  IMAD.SHL.U32 R5, R37, 0x2, RZ ;  /* 0x0000000225057824 */ /* 0x000fce00078e00ff */
[----:B------:R-:W-:Y:S05]  /*15df0*/  WARPSYNC.COLLECTIVE R15, `(.L_x_1174) ;  /* 0x000000000f087348 */ /* 0x000fea0003c00000 */
[----:B------:R0:W1:Y:S02]  /*15e00*/  SHFL.IDX P6, R14, R13, R12, R11 ;  /* 0x0000000c0d0e7389 */ /* 0x00006400000c000b */
[----:B01----:R-:W-:Y:S01]  /*15e10*/  ENDCOLLECTIVE ;  /* 0x000000000000791b */ /* 0x003fe20003800000 */
.L_x_1174:
[----:B------:R-:W-:Y:S02]  /*15e20*/  IMAD R8, R8, 0x2, R16 ;  /* 0x0000000208087824 */ /* 0x000fe400078e0210 */
[----:B------:R-:W-:Y:S02]  /*15e30*/  IMAD.MOV.U32 R13, RZ, RZ, R10 ;  /* 0x000000ffff0d7224 */ /* 0x000fe400078e000a */
[----:B------:R-:W-:Y:S01]  /*15e40*/  IMAD.MOV.U32 R12, RZ, RZ, 0x1 ;  /* 0x00000001ff0c7424 */ /* 0x000fe200078e00ff */
[----:B------:R-:W-:-:S13]  /*15e50*/  IADD3 R2, P0, R14, R5, RZ ;  /* 0x000000050e027210 */ /* 0x000fda0007f1e0ff */
[----:B------:R-:W-:Y:S05]  /*15e60*/  WARPSYNC.COLLECTIVE R15, `(.L_x_1175) ;  /* 0x000000000f087348 */ /* 0x000fea0003c00000 */
[----:B------:R0:W1:Y:S02]  /*15e70*/  SHFL.IDX P6, R14, R13, R12, R11 ;  /* 0x0000000c0d0e7389 */ /* 0x00006400000c000b */
[----:B01----:R-:W-:Y:S01]  /*15e80*/  ENDCOLLECTIVE ;  /* 0x000000000000791b */ /* 0x003fe20003800000 */
.L_x_1175:
[----:B------:R-:W-:-:S05]  /*15e90*/  IMAD.X R3, RZ, RZ, R3, P0 ;  /* 0x000000ffff037224 */ /* 0x000fca00000e0603 */
[----:B------:R-:W-:Y:S01]  /*15ea0*/  @!PT LDS RZ, [RZ] ;  /* 0x00000000fffff984 */ /* 0x000fe20000000800 */
[----:B------:R-:W-:Y:S01]  /*15eb0*/  @!PT LDS RZ, [RZ] ;  /* 0x00000000fffff984 */ /* 0x000fe20000000800 */
[----:B------:R-:W-:Y:S01]  /*15ec0*/  @!PT LDS RZ, [RZ] ;  /* 0x00000000fffff984 */ /* 0x000fe20000000800 */
[----:B------:R-:W-:Y:S04]  /*15ed0*/  LDGSTS.E.BYPASS.LTC128B.128 [R8+0x18400], desc[UR36][R2.64], !P3 ;  /* 0x1840000002087fae */ /* 0x000fe8000d901d64 */
[----:B------:R-:W-:Y:S01]  /*15ee0*/  LDGSTS.E.BYPASS.LTC128B.128 [R8+0x1b400], desc[UR36][R2.64+0x80], !P2 ;  /* 0x1b40008002087fae */ /* 0x000fe2000d101d64 */
[----:B------:R-:W-:-:S03]  /*15ef0*/  IMAD.MOV.U32 R13, RZ, RZ, R7 ;  /* 0x000000ffff0d7224 */ /* 0x000fc600078e0007 */
[----:B------:R0:W-:Y:S02]  /*15f00*/  LDGSTS.E.BYPASS.LTC128B.128 [R8+0x1e400], desc[UR36][R2.64+0x100], !P1 ;  /* 0x1e40010002087fae */ /* 0x0001e4000c901d64 */
[----:B0-----:R-:W-:-:S07]  /*15f10*/  IMAD.MOV.U32 R3, RZ, RZ, R14 ;  /* 0x000000ffff037224 */ /* 0x001fce00078e000e */
[----:B------:R-:W-:Y:S05]  /*15f20*/  WARPSYNC.COLLECTIVE R15, `(.L_x_1176) ;  /* 0x000000000f087348 */ /* 0x000fea0003c00000 */
[----:B------:R0:W1:Y:S02]  /*15f30*/  SHFL.IDX P6, R14, R13, R12, R11 ;  /* 0x0000000c0d0e7389 */ /* 0x00006400000c000b */
[----:B01----:R-:W-:Y:S01]  /*15f40*/  ENDCOLLECTIVE ;  /* 0x000000000000791b */ /* 0x003fe20003800000 */
.L_x_1176:
[----:B------:R-:W-:Y:S02]  /*15f50*/  IMAD.MOV.U32 R13, RZ, RZ, R10 ;  /* 0x000000ffff0d7224 */ /* 0x000fe400078e000a */
[----:B------:R-:W-:Y:S01]  /*15f60*/  IMAD.MOV.U32 R12, RZ, RZ, 0x2 ;  /* 0x00000002ff0c7424 */ /* 0x000fe200078e00ff */
[----:B------:R-:W-:-:S13]  /*15f70*/  IADD3 R2, P0, R14, R5, RZ ;  /* 0x000000050e027210 */ /* 0x000fda0007f1e0ff */
[----:B------:R-:W-:Y:S05]  /*15f80*/  WARPSYNC.COLLECTIVE R15, `(.L_x_1177) ;  /* 0x000000000f087348 */ /* 0x000fea0003c00000 */
[----:B------:R0:W1:Y:S02]  /*15f90*/  SHFL.IDX P6, R14, R13, R12, R11 ;  /* 0x0000000c0d0e7389 */ /* 0x00006400000c000b */
[----:B01----:R-:W-:Y:S01]  /*15fa0*/  ENDCOLLECTIVE ;  /* 0x000000000000791b */ /* 0x003fe20003800000 */
.L_x_1177:
        /* <DEDUP_REMOVED lines=12> */
.L_x_1178:
[----:B------:R-:W-:Y:S02]  /*16070*/  IMAD.MOV.U32 R13, RZ, RZ, R10 ;  /* 0x000000ffff0d7224 */ /* 0x000fe400078e000a */
[----:B------:R-:W-:Y:S01]  /*16080*/  IMAD.MOV.U32 R12, RZ, RZ, 0x3 ;  /* 0x00000003ff0c7424 */ /* 0x000fe200078e00ff */
[----:B------:R-:W-:-:S13]  /*16090*/  IADD3 R2, P0, R14, R5, RZ ;  /* 0x000000050e027210 */ /* 0x000fda0007f1e0ff */
[----:B------:R-:W-:Y:S05]  /*160a0*/  WARPSYNC.COLLECTIVE R15, `(.L_x_1179) ;  /* 0x000000000f087348 */ /* 0x000fea0003c00000 */
[----:B------:R0:W1:Y:S02]  /*160b0*/  SHFL.IDX P6, R14, R13, R12, R11 ;  /* 0x0000000c0d0e7389 */ /* 0x00006400000c000b */
[----:B01----:R-:W-:Y:S01]  /*160c0*/  ENDCOLLECTIVE ;  /* 0x000000000000791b */ /* 0x003fe20003800000 */
.L_x_1179:
        /* <DEDUP_REMOVED lines=12> */
.L_x_1180:
[----:B------:R-:W-:Y:S02]  /*16190*/  IMAD.MOV.U32 R13, RZ, RZ, R10 ;  /* 0x000000ffff0d7224 */ /* 0x000fe400078e000a */
[----:B------:R-:W-:Y:S01]  /*161a0*/  IMAD.MOV.U32 R12, RZ, RZ, 0x4 ;  /* 0x00000004ff0c7424 */ /* 0x000fe200078e00ff */
[----:B------:R-:W-:-:S13]  /*161b0*/  IADD3 R2, P0, R14, R5, RZ ;  /* 0x000000050e027210 */ /* 0x000fda0007f1e0ff */
[----:B------:R-:W-:Y:S05]  /*161c0*/  WARPSYNC.COLLECTIVE R15, `(.L_x_1181) ;  /* 0x000000000f087348 */ /* 0x000fea0003c00000 */
[----:B------:R0:W1:Y:S02]  /*161d0*/  SHFL.IDX P6, R14, R13, R12, R11 ;  /* 0x0000000c0d0e7389 */ /* 0x00006400000c000b */
[----:B01----:R-:W-:Y:S01]  /*161e0*/  ENDCOLLECTIVE ;  /* 0x000000000000791b */ /* 0x003fe20003800000 */
.L_x_1181:
        /* <DEDUP_REMOVED lines=12> */
.L_x_1182:
[----:B------:R-:W-:Y:S02]  /*162b0*/  IMAD.MOV.U32 R13, RZ, RZ, R10 ;  /* 0x000000ffff0d7224 */ /* 0x000fe400078e000a */
[----:B------:R-:W-:Y:S01]  /*162c0*/  IMAD.MOV.U32 R12, RZ, RZ, 0x5 ;  /* 0x00000005ff0c7424 */ /* 0x000fe200078e00ff */
[----:B------:R-:W-:-:S13]  /*162d0*/  IADD3 R2, P0, R14, R5, RZ ;  /* 0x000000050e027210 */ /* 0x000fda0007f1e0ff */
[----:B------:R-:W-:Y:S05]  /*162e0*/  WARPSYNC.COLLECTIVE R15, `(.L_x_1183) ;  /* 0x000000000f087348 */ /* 0x000fea0003c00000 */
[----:B------:R0:W1:Y:S02]  /*162f0*/  SHFL.IDX P6, R14, R13, R12, R11 ;  /* 0x0000000c0d0e7389 */ /* 0x00006400000c000b */
[----:B01----:R-:W-:Y:S01]  /*16300*/  ENDCOLLECTIVE ;  /* 0x000000000000791b */ /* 0x003fe20003800000 */
.L_x_1183:
        /* <DEDUP_REMOVED lines=12> */
.L_x_1184:
[----:B------:R-:W-:Y:S05]  /*163d0*/  BRA `(.L_x_1185) ;  /* 0xffffffcc007c7947 */ /* 0x000fea000383ffff */
.L_x_1105:
[----:B0-----:R0:W1:Y:S02]  /*163e0*/  SYNCS.PHASECHK.TRANS64.TRYWAIT P0, [R6+URZ+0x2a860], R3 ;  /* 0x02a86003060075a7 */ /* 0x001064000800017f */
[----:B-1----:R-:W-:Y:S05]  /*163f0*/  @!P0 NANOSLEEP.SYNCS 0x989680 ;  /* 0x009896800000895d */ /* 0x002fea0003900000 */
[----:B------:R-:W1:Y:S02]  /*16400*/  @!P0 SYNCS.PHASECHK.TRANS64 P0, [R6+URZ+0x2a860], R3 ;  /* 0x02a86003060085a7 */ /* 0x000e64000800007f */
[----:B-1----:R-:W-:Y:S05]  /*16410*/  @!P0 BRA `(.L_x_1105) ;  /* 0xfffffffc00f08947 */ /* 0x002fea000383ffff */
[----:B------:R-:W-:Y:S05]  /*16420*/  BRA `(.L_x_1186) ;  /* 0xffffffcc00d87947 */ /* 0x000fea000383ffff */
.L_x_1106:
        /* <DEDUP_REMOVED lines=8> */
.L_x_1188:
[----:B------:R-:W-:Y:S05]  /*164b0*/  BSYNC B1 ;  /* 0x0000000000017941 */ /* 0x000fea0003800000 */
.L_x_1187:
[----:B------:R-:W-:Y:S02]  /*164c0*/  IMAD.MOV.U32 R13, RZ, RZ, R17 ;  /* 0x000000ffff0d7224 */ /* 0x000fe400078e0011 */
[----:B------:R-:W-:Y:S02]  /*164d0*/  IMAD.MOV.U32 R12, RZ, RZ, RZ ;  /* 0x000000ffff0c7224 */ /* 0x000fe400078e00ff */
[----:B------:R-:W-:Y:S02]  /*164e0*/  IMAD.MOV.U32 R11, RZ, RZ, 0x181f ;  /* 0x0000181fff0b7424 */ /* 0x000fe400078e00ff */
[----:B------:R-:W-:Y:S02]  /*164f0*/  IMAD.MOV.U32 R15, RZ, RZ, -0x1 ;  /* 0xffffffffff0f7424 */ /* 0x000fe400078e00ff */
[----:B------:R-:W-:Y:S02]  /*16500*/  IMAD.MOV.U32 R3, RZ, RZ, R14 ;  /* 0x000000ffff037224 */ /* 0x000fe400078e000e */
[----:B------:R-:W-:-:S07]  /*16510*/  IMAD R7, R7, 0x2, R16 ;  /* 0x0000000207077824 */ /* 0x000fce00078e0210 */
[----:B------:R-:W-:Y:S05]  /*16520*/  WARPSYNC.COLLECTIVE R15, `(.L_x_1189) ;  /* 0x000000000f087348 */ /* 0x000fea0003c00000 */
[----:B------:R0:W1:Y:S02]  /*16530*/  SHFL.IDX P6, R14, R13, R12, R11 ;  /* 0x0000000c0d0e7389 */ /* 0x00006400000c000b */
[----:B01----:R-:W-:Y:S01]  /*16540*/  ENDCOLLECTIVE ;  /* 0x000000000000791b */ /* 0x003fe20003800000 */
.L_x_1189:
[----:B------:R-:W-:Y:S02]  /*16550*/  IMAD.MOV.U32 R13, RZ, RZ, R18 ;  /* 0x000000ffff0d7224 */ /* 0x000fe400078e0012 */
[----:B------:R-:W-:Y:S01]  /*16560*/  IMAD.MOV.U32 R12, RZ, RZ, 0x1 ;  /* 0x00000001ff0c7424 */ /* 0x000fe200078e00ff */
[----:B------:R-:W-:-:S13]  /*16570*/  IADD3 R2, P0, R14, R5, RZ ;  /* 0x000000050e027210 */ /* 0x000fda0007f1e0ff */
[----:B------:R-:W-:Y:S05]  /*16580*/  WARPSYNC.COLLECTIVE R15, `(.L_x_1190) ;  /* 0x000000000f087348 */ /* 0x000fea0003c00000 */
[----:B------:R0:W1:Y:S02]  /*16590*/  SHFL.IDX P6, R14, R13, R12, R11 ;  /* 0x0000000c0d0e7389 */ /* 0x00006400000c000b */
[----:B01----:R-:W-:Y:S01]  /*165a0*/  ENDCOLLECTIVE ;  /* 0x000000000000791b */ /* 0x003fe20003800000 */
.L_x_1190:
        /* <DEDUP_REMOVED lines=13> */
.L_x_1191:
[----:B------:R-:W-:Y:S02]  /*16680*/  IMAD.MOV.U32 R13, RZ, RZ, R18 ;  /* 0x000000ffff0d7224 */ /* 0x000fe400078e0012 */
[----:B------:R-:W-:Y:S01]  /*16690*/  IMAD.MOV.U32 R12, RZ, RZ, 0x2 ;  /* 0x00000002ff0c7424 */ /* 0x000fe200078e00ff */
[----:B------:R-:W-:-:S13]  /*166a0*/  IADD3 R2, P0, R14, R5, RZ ;  /* 0x000000050e027210 */ /* 0x000fda0007f1e0ff */
[----:B------:R-:W-:Y:S05]  /*166b0*/  WARPSYNC.COLLECTIVE R15, `(.L_x_1192) ;  /* 0x000000000f087348 */ /* 0x000fea0003c00000 */
[----:B------:R0:W1:Y:S02]  /*166c0*/  SHFL.IDX P6, R14, R13, R12, R11 ;  /* 0x0000000c0d0e7389 */ /* 0x00006400000c000b */
[----:B01----:R-:W-:Y:S01]  /*166d0*/  ENDCOLLECTIVE ;  /* 0x000000000000791b */ /* 0x003fe20003800000 */
.L_x_1192:
        /* <DEDUP_REMOVED lines=13> */
.L_x_1193:
[----:B------:R-:W-:Y:S02]  /*167b0*/  IMAD.MOV.U32 R13, RZ, RZ, R18 ;  /* 0x000000ffff0d7224 */ /* 0x000fe400078e0012 */
[----:B------:R-:W-:Y:S01]  /*167c0*/  IMAD.MOV.U32 R12, RZ, RZ, 0x3 ;  /* 0x00000003ff0c7424 */ /* 0x000fe200078e00ff */
[----:B------:R-:W-:-:S13]  /*167d0*/  IADD3 R2, P0, R14, R5, RZ ;  /* 0x000000050e027210 */ /* 0x000fda0007f1e0ff */
[----:B------:R-:W-:Y:S05]  /*167e0*/  WARPSYNC.COLLECTIVE R15, `(.L_x_1194) ;  /* 0x000000000f087348 */ /* 0x000fea0003c00000 */
[----:B------:R0:W1:Y:S02]  /*167f0*/  SHFL.IDX P6, R14, R13, R12, R11 ;  /* 0x0000000c0d0e7389 */ /* 0x00006400000c000b */
[----:B01----:R-:W-:Y:S01]  /*16800*/  ENDCOLLECTIVE ;  /* 0x000000000000791b */ /* 0x003fe20003800000 */
.L_x_1194:
        /* <DEDUP_REMOVED lines=13> */
.L_x_1195:
[----:B------:R-:W-:Y:S02]  /*168e0*/  IMAD.MOV.U32 R13, RZ, RZ, R18 ;  /* 0x000000ffff0d7224 */ /* 0x000fe400078e0012 */
[----:B------:R-:W-:Y:S01]  /*168f0*/  IMAD.MOV.U32 R12, RZ, RZ, 0x4 ;  /* 0x00000004ff0c7424 */ /* 0x000fe200078e00ff */
[----:B------:R-:W-:-:S13]  /*16900*/  IADD3 R2, P0, R14, R5, RZ ;  /* 0x000000050e027210 */ /* 0x000fda0007f1e0ff */
[----:B------:R-:W-:Y:S05]  /*16910*/  WARPSYNC.COLLECTIVE R15, `(.L_x_1196) ;  /* 0x000000000f087348 */ /* 0x000fea0003c00000 */
[----:B------:R0:W1:Y:S02]  /*16920*/  SHFL.IDX P6, R14, R13, R12, R11 ;  /* 0x0000000c0d0e7389 */ /* 0x00006400000c000b */
[----:B01----:R-:W-:Y:S01]  /*16930*/  ENDCOLLECTIVE ;  /* 0x000000000000791b */ /* 0x003fe20003800000 */
.L_x_1196:
        /* <DEDUP_REMOVED lines=13> */
.L_x_1197:
[----:B------:R-:W-:Y:S02]  /*16a10*/  IMAD.MOV.U32 R13, RZ, RZ, R18 ;  /* 0x000000ffff0d7224 */ /* 0x000fe400078e0012 */
[----:B------:R-:W-:Y:S01]  /*16a20*/  IMAD.MOV.U32 R12, RZ, RZ, 0x5 ;  /* 0x00000005ff0c7424 */ /* 0x000fe200078e00ff */
[----:B------:R-:W-:-:S13]  /*16a30*/  IADD3 R2, P0, R14, R5, RZ ;  /* 0x000000050e027210 */ /* 0x000fda0007f1e0ff */
[----:B------:R-:W-:Y:S05]  /*16a40*/  WARPSYNC.COLLECTIVE R15, `(.L_x_1198) ;  /* 0x000000000f087348 */ /* 0x000fea0003c00000 */
[----:B------:R0:W1:Y:S02]  /*16a50*/  SHFL.IDX P6, R14, R13, R12, R11 ;  /* 0x0000000c0d0e7389 */ /* 0x00006400000c000b */
[----:B01----:R-:W-:Y:S01]  /*16a60*/  ENDCOLLECTIVE ;  /* 0x000000000000791b */ /* 0x003fe20003800000 */
.L_x_1198:
        /* <DEDUP_REMOVED lines=12> */
.L_x_1199:
[----:B------:R-:W-:Y:S01]  /*16b30*/  @!PT LDS RZ, [RZ] ;  /* 0x00000000fffff984 */ /* 0x000fe20000000800 */
[----:B------:R-:W-:Y:S01]  /*16b40*/  @!PT LDS RZ, [RZ] ;  /* 0x00000000fffff984 */ /* 0x000fe20000000800 */
[----:B------:R-:W-:Y:S01]  /*16b50*/  @!PT LDS RZ, [RZ] ;  /* 0x00000000fffff984 */ /* 0x000fe20000000800 */
[----:B------:R0:W-:Y:S01]  /*16b60*/  LDGSTS.E.BYPASS.LTC128B.128 [R7+0x5400], desc[UR36][R2.64+0x80], !P0 ;  /* 0x0540008002077fae */ /* 0x0001e2000c101d64 */
[----:B------:R-:W-:Y:S05]  /*16b70*/  BRA `(.L_x_1200) ;  /* 0xffffffc800d47947 */ /* 0x000fea000383ffff */
.L_x_1114:
[----:B0-----:R0:W1:Y:S02]  /*16b80*/  SYNCS.PHASECHK.TRANS64.TRYWAIT P0, [R4+URZ+0x2a860], R3 ;  /* 0x02a86003040075a7 */ /* 0x001064000800017f */
[----:B-1----:R-:W-:Y:S05]  /*16b90*/  @!P0 NANOSLEEP.SYNCS 0x989680 ;  /* 0x009896800000895d */ /* 0x002fea0003900000 */
[----:B------:R-:W1:Y:S02]  /*16ba0*/  @!P0 SYNCS.PHASECHK.TRANS64 P0, [R4+URZ+0x2a860], R3 ;  /* 0x02a86003040085a7 */ /* 0x000e64000800007f */
[----:B-1----:R-:W-:Y:S05]  /*16bb0*/  @!P0 BRA `(.L_x_1114) ;  /* 0xfffffffc00f08947 */ /* 0x002fea000383ffff */
[----:B------:R-:W-:Y:S05]  /*16bc0*/  BRA `(.L_x_1201) ;  /* 0xffffffcc00f07947 */ /* 0x000fea000383ffff */
.L_x_1115:
        /* <DEDUP_REMOVED lines=8> */
.L_x_1203:
[----:B------:R-:W-:Y:S05]  /*16c50*/  BSYNC B0 ;  /* 0x0000000000007941 */ /* 0x000fea0003800000 */
.L_x_1202:
        /* <DEDUP_REMOVED lines=9> */
.L_x_1204:
[----:B------:R-:W-:Y:S02]  /*16cf0*/  IMAD.MOV.U32 R13, RZ, RZ, R18 ;  /* 0x000000ffff0d7224 */ /* 0x000fe400078e0012 */
[----:B------:R-:W-:Y:S01]  /*16d00*/  IMAD.MOV.U32 R12, RZ, RZ, 0x1 ;  /* 0x00000001ff0c7424 */ /* 0x000fe200078e00ff */
[----:B------:R-:W-:-:S13]  /*16d10*/  IADD3 R2, P0, R14, R6, RZ ;  /* 0x000000060e027210 */ /* 0x000fda0007f1e0ff */
[----:B------:R-:W-:Y:S05]  /*16d20*/  WARPSYNC.COLLECTIVE R15, `(.L_x_1205) ;  /* 0x000000000f087348 */ /* 0x000fea0003c00000 */
[----:B------:R0:W1:Y:S02]  /*16d30*/  SHFL.IDX P6, R14, R13, R12, R11 ;  /* 0x0000000c0d0e7389 */ /* 0x00006400000c000b */
[----:B01----:R-:W-:Y:S01]  /*16d40*/  ENDCOLLECTIVE ;  /* 0x000000000000791b */ /* 0x003fe20003800000 */
.L_x_1205:
[----:B------:R-:W-:Y:S01]  /*16d50*/  IMAD.X R3, RZ, RZ, R0, P0 ;  /* 0x000000ffff037224 */ /* 0x000fe200000e0600 */
[----:B------:R-:W-:Y:S01]  /*16d60*/  ISETP.LT.OR P0, PT, R5, 0x1, P3 ;  /* 0x000000010500780c */ /* 0x000fe20001f01670 */
[----:B------:R-:W-:Y:S02]  /*16d70*/  IMAD R0, R7, 0x2, R16 ;  /* 0x0000000207007824 */ /* 0x000fe400078e0210 */
[----:B------:R-:W-:-:S10]  /*16d80*/  IMAD.MOV.U32 R13, RZ, RZ, R17 ;  /* 0x000000ffff0d7224 */ /* 0x000fd400078e0011 */
        /* <DEDUP_REMOVED lines=9> */
.L_x_1206:
        /* <DEDUP_REMOVED lines=10> */
.L_x_1207:
        /* <DEDUP_REMOVED lines=12> */
.L_x_1208:
        /* <DEDUP_REMOVED lines=10> */
.L_x_1209:
        /* <DEDUP_REMOVED lines=12> */
.L_x_1210:
        /* <DEDUP_REMOVED lines=10> */
.L_x_1211:
        /* <DEDUP_REMOVED lines=12> */
.L_x_1212:
        /* <DEDUP_REMOVED lines=10> */
.L_x_1213:
        /* <DEDUP_REMOVED lines=12> */
.L_x_1214:
[----:B------:R-:W-:Y:S01]  /*173a0*/  @!PT LDS RZ, [RZ] ;  /* 0x00000000fffff984 */ /* 0x000fe20000000800 */
[----:B------:R-:W-:Y:S01]  /*173b0*/  @!PT LDS RZ, [RZ] ;  /* 0x00000000fffff984 */ /* 0x000fe20000000800 */
[----:B------:R-:W-:Y:S01]  /*173c0*/  @!PT LDS RZ, [RZ] ;  /* 0x00000000fffff984 */ /* 0x000fe20000000800 */
[----:B------:R0:W-:Y:S01]  /*173d0*/  LDGSTS.E.BYPASS.LTC128B.128 [R0+0x5400], desc[UR36][R2.64+0x80], !P0 ;  /* 0x0540008002007fae */ /* 0x0001e2000c101d64 */
[----:B------:R-:W-:Y:S05]  /*173e0*/  BRA `(.L_x_1215) ;  /* 0xffffffc800b47947 */ /* 0x000fea000383ffff */
.L_x_1120:
[----:B------:R-:W-:Y:S01]  /*173f0*/  BSSY B0, `(.L_x_1216) ;  /* 0x0000008000007945 */ /* 0x000fe20003800000 */
[----:B------:R-:W-:Y:S02]  /*17400*/  IMAD.MOV.U32 R13, RZ, RZ, R34 ;  /* 0x000000ffff0d7224 */ /* 0x000fe400078e0022 */
[----:B------:R-:W-:Y:S02]  /*17410*/  IMAD.MOV.U32 R12, RZ, RZ, RZ ;  /* 0x000000ffff0c7224 */ /* 0x000fe400078e00ff */
[----:B------:R-:W-:Y:S02]  /*17420*/  IMAD.MOV.U32 R11, RZ, RZ, 0x1f ;  /* 0x0000001fff0b7424 */ /* 0x000fe400078e00ff */
[----:B------:R-:W-:-:S07]  /*17430*/  IMAD.MOV.U32 R15, RZ, RZ, -0x1 ;  /* 0xffffffffff0f7424 */ /* 0x000fce00078e00ff */
[----:B-----5:R-:W-:Y:S05]  /*17440*/  WARPSYNC.COLLECTIVE R15, `(.L_x_1217) ;  /* 0x000000000f087348 */ /* 0x020fea0003c00000 */
[----:B------:R0:W1:Y:S02]  /*17450*/  SHFL.IDX P6, R14, R13, R12, R11 ;  /* 0x0000000c0d0e7389 */ /* 0x00006400000c000b */
[----:B01---5:R-:W-:Y:S01]  /*17460*/  ENDCOLLECTIVE ;  /* 0x000000000000791b */ /* 0x023fe20003800000 */
.L_x_1217:
[----:B------:R-:W-:Y:S05]  /*17470*/  BSYNC B0 ;  /* 0x0000000000007941 */ /* 0x000fea0003800000 */
.L_x_1216:
[----:B------:R-:W-:Y:S05]  /*17480*/  BRA `(.L_x_1218) ;  /* 0xffffffcc00347947 */ /* 0x000fea000383ffff */
.L_x_1123:
[----:B-1----:R1:W2:Y:S02]  /*17490*/  SYNCS.PHASECHK.TRANS64.TRYWAIT P0, [R4+URZ+0x2a820], R0 ;  /* 0x02a82000040075a7 */ /* 0x0022a4000800017f */
[----:B--2---:R-:W-:Y:S05]  /*174a0*/  @!P0 NANOSLEEP.SYNCS 0x989680 ;  /* 0x009896800000895d */ /* 0x004fea0003900000 */
[----:B------:R-:W2:Y:S02]  /*174b0*/  @!P0 SYNCS.PHASECHK.TRANS64 P0, [R4+URZ+0x2a820], R0 ;  /* 0x02a82000040085a7 */ /* 0x000ea4000800007f */
[----:B--2---:R-:W-:Y:S05]  /*174c0*/  @!P0 BRA `(.L_x_1123) ;  /* 0xfffffffc00f08947 */ /* 0x004fea000383ffff */
[----:B------:R-:W-:Y:S05]  /*174d0*/  BRA `(.L_x_1219) ;  /* 0xffffffcc007c7947 */ /* 0x000fea000383ffff */
.L_x_1124:
[----:B------:R-:W2:Y:S01]  /*174e0*/  S2R R2, SR_TID.X ;  /* 0x0000000000027919 */ /* 0x000ea20000002100 */
[----:B------:R-:W-:Y:S01]  /*174f0*/  BSSY B0, `(.L_x_1220) ;  /* 0x000000a000007945 */ /* 0x000fe20003800000 */
        /* <DEDUP_REMOVED lines=9> */
.L_x_1221:
[----:B------:R-:W-:Y:S05]  /*17590*/  BSYNC B0 ;  /* 0x0000000000007941 */ /* 0x000fea0003800000 */
.L_x_1220:
[----:B------:R-:W-:Y:S05]  /*175a0*/  BRA `(.L_x_1222) ;  /* 0xffffffcc00647947 */ /* 0x000fea000383ffff */
.L_x_1127:
[----:B------:R-:W-:Y:S01]  /*175b0*/  BSSY B1, `(.L_x_1223) ;  /* 0x0000006000017945 */ /* 0x000fe20003800000 */
[----:B------:R-:W-:-:S07]  /*175c0*/  IMAD.MOV.U32 R15, RZ, RZ, -0x1 ;  /* 0xffffffffff0f7424 */ /* 0x000fce00078e00ff */
[----:B01---5:R-:W-:Y:S05]  /*175d0*/  WARPSYNC.COLLECTIVE R15, `(.L_x_1224) ;  /* 0x000000000f0c7348 */ /* 0x023fea0003c00000 */
[----:B------:R-:W-:Y:S02]  /*175e0*/  ELECT P6, UR62, PT ;  /* 0x00000000003e782f */ /* 0x000fe400038c0000 */
[----:B------:R-:W-:Y:S01]  /*175f0*/  MOV R14, UR62 ;  /* 0x0000003e000e7c02 */ /* 0x000fe20008000f00 */
[----:B01---5:R-:W-:Y:S10]  /*17600*/  ENDCOLLECTIVE ;  /* 0x000000000000791b */ /* 0x023ff40003800000 */
.L_x_1224:
[----:B------:R-:W-:Y:S05]  /*17610*/  BSYNC B1 ;  /* 0x0000000000017941 */ /* 0x000fea0003800000 */
.L_x_1223:
[----:B------:R-:W-:Y:S05]  /*17620*/  BRA `(.L_x_1225) ;  /* 0xffffffcc005c7947 */ /* 0x000fea000383ffff */
.L_x_1129:
[----:B-1----:R1:W2:Y:S02]  /*17630*/  SYNCS.PHASECHK.TRANS64.TRYWAIT P1, [R5+URZ+0x2a840], R0 ;  /* 0x02a84000050075a7 */ /* 0x0022a4000802017f */
[----:B--2---:R-:W-:Y:S05]  /*17640*/  @!P1 NANOSLEEP.SYNCS 0x989680 ;  /* 0x009896800000995d */ /* 0x004fea0003900000 */
[----:B------:R-:W2:Y:S02]  /*17650*/  @!P1 SYNCS.PHASECHK.TRANS64 P1, [R5+URZ+0x2a840], R0 ;  /* 0x02a84000050095a7 */ /* 0x000ea4000802007f */
[----:B--2---:R-:W-:Y:S05]  /*17660*/  @!P1 BRA `(.L_x_1129) ;  /* 0xfffffffc00f09947 */ /* 0x004fea000383ffff */
[----:B------:R-:W-:Y:S05]  /*17670*/  BRA `(.L_x_1226) ;  /* 0xffffffcc00847947 */ /* 0x000fea000383ffff */
.L_x_1131:
[----:B--2---:R2:W3:Y:S02]  /*17680*/  SYNCS.PHASECHK.TRANS64.TRYWAIT P1, [R23+URZ+0x2a840], R2 ;  /* 0x02a84002170075a7 */ /* 0x0044e4000802017f */
[----:B---3--:R-:W-:Y:S05]  /*17690*/  @!P1 NANOSLEEP.SYNCS 0x989680 ;  /* 0x009896800000995d */ /* 0x008fea0003900000 */
[----:B------:R-:W3:Y:S02]  /*176a0*/  @!P1 SYNCS.PHASECHK.TRANS64 P1, [R23+URZ+0x2a840], R2 ;  /* 0x02a84002170095a7 */ /* 0x000ee4000802007f */
[----:B---3--:R-:W-:Y:S05]  /*176b0*/  @!P1 BRA `(.L_x_1131) ;  /* 0xfffffffc00f09947 */ /* 0x008fea000383ffff */
[----:B------:R-:W-:Y:S05]  /*176c0*/  BRA `(.L_x_1227) ;  /* 0xffffffcc00907947 */ /* 0x000fea000383ffff */
.L_x_1133:
[----:B---3--:R3:W4:Y:S02]  /*176d0*/  SYNCS.PHASECHK.TRANS64.TRYWAIT P1, [R5+URZ+0x2a860], R0 ;  /* 0x02a86000050075a7 */ /* 0x008724000802017f */
[----:B----4-:R-:W-:Y:S05]  /*176e0*/  @!P1 NANOSLEEP.SYNCS 0x989680 ;  /* 0x009896800000995d */ /* 0x010fea0003900000 */
[----:B------:R-:W4:Y:S02]  /*176f0*/  @!P1 SYNCS.PHASECHK.TRANS64 P1, [R5+URZ+0x2a860], R0 ;  /* 0x02a86000050095a7 */ /* 0x000f24000802007f */
[----:B----4-:R-:W-:Y:S05]  /*17700*/  @!P1 BRA `(.L_x_1133) ;  /* 0xfffffffc00f09947 */ /* 0x010fea000383ffff */
[----:B------:R-:W-:Y:S05]  /*17710*/  BRA `(.L_x_1228) ;  /* 0xffffffcc008c7947 */ /* 0x000fea000383ffff */
.L_x_1229:
        /* <DEDUP_REMOVED lines=14> */
.L_x_3229:


//--------------------- .text._ZN7cutlass13device_kernelIN5flash11enable_sm90INS1_16FlashAttnFwdSm90INS1_25CollectiveMainloopFwdSm90ILi2EN4cute5tupleIJNS5_1CILi1EEES8_S8_EEENS6_IJNS7_ILi128EEENS7_ILi96EEENS7_ILi192EEEEEELi128ENS_10bfloat16_tEfNS_4arch4Sm90ELb0ELb1ELb1ELb1ELb1ELb0ELb0ELb1ELb1ELb1ELb0ELb0EEENS1_21CollectiveEpilogueFwdINS6_IJSA_SA_SB_EEES9_SE_SG_Li256ELb1ELb1ELb0ELb0EEENS1_36VarlenDynamicPersistentTileSchedulerILi128ELi96ELi256ELi128ELb0ELb1ELb1ELb1ELb0ELb1EEEEEEEEEvNT_6ParamsE --------------------------
	.section	.text._ZN7cutlass13device_kernelIN5flash11enable_sm90INS1_16FlashAttnFwdSm90INS1_25CollectiveMainloopFwdSm90ILi2EN4cute5tupleIJNS5_1CILi1EEES8_S8_EEENS6_IJNS7_ILi128EEENS7_ILi96EEENS7_ILi192EEEEEELi128ENS_10bfloat16_tEfNS_4arch4Sm90ELb0ELb1ELb1ELb1ELb1ELb0ELb0ELb1ELb1ELb1ELb0ELb0EEENS1_21CollectiveEpilogueFwdINS6_IJSA_SA_SB_EEES9_SE_SG_Li256ELb1ELb1ELb0ELb0EEENS1_36VarlenDynamicPersistentTileSchedulerILi128ELi96ELi256ELi128ELb0ELb1ELb1ELb1ELb0ELb1EEEEEEEEEvNT_6ParamsE,"ax",@progbits
	.align	128
.text._ZN7cutlass13device_kernelIN5flash11enable_sm90INS1_16FlashAttnFwdSm90INS1_25CollectiveMainloopFwdSm90ILi2EN4cute5tupleIJNS5_1CILi1EEES8_S8_EEENS6_IJNS7_ILi128EEENS7_ILi96EEENS7_ILi192EEEEEELi128ENS_10bfloat16_tEfNS_4arch4Sm90ELb0ELb1ELb1ELb1ELb1ELb0ELb0ELb1ELb1ELb1ELb0ELb0EEENS1_21CollectiveEpilogueFwdINS6_IJSA_SA_SB_EEES9_SE_SG_Li256ELb1ELb1ELb0ELb0EEENS1_36VarlenDynamicPersistentTileSchedulerILi128ELi96ELi256ELi128ELb0ELb1ELb1ELb1ELb0ELb1EEEEEEEEEvNT_6ParamsE:
        .type           _ZN7cutlass13device_kernelIN5flash11enable_sm90INS1_16FlashAttnFwdSm90INS1_25CollectiveMainloopFwdSm90ILi2EN4cute5tupleIJNS5_1CILi1EEES8_S8_EEENS6_IJNS7_ILi128EEENS7_ILi96EEENS7_ILi192EEEEEELi128ENS_10bfloat16_tEfNS_4arch4Sm90ELb0ELb1ELb1ELb1ELb1ELb0ELb0ELb1ELb1ELb1ELb0ELb0EEENS1_21CollectiveEpilogueFwdINS6_IJSA_SA_SB_EEES9_SE_SG_Li256ELb1ELb1ELb0ELb0EEENS1_36VarlenDynamicPersistentTileSchedulerILi128ELi96ELi256ELi128ELb0ELb1ELb1ELb1ELb0ELb1EEEEEEEEEvNT_6ParamsE,@function
        .size           _ZN7cutlass13device_kernelIN5flash11enable_sm90INS1_16FlashAttnFwdSm90INS1_25CollectiveMainloopFwdSm90ILi2EN4cute5tupleIJNS5_1CILi1EEES8_S8_EEENS6_IJNS7_ILi128EEENS7_ILi96EEENS7_ILi192EEEEEELi128ENS_10bfloat16_tEfNS_4arch4Sm90ELb0ELb1ELb1ELb1ELb1ELb0ELb0ELb1ELb1ELb1ELb0ELb0EEENS1_21CollectiveEpilogueFwdINS6_IJSA_SA_SB_EEES9_SE_SG_Li256ELb1ELb1ELb0ELb0EEENS1_36VarlenDynamicPersistentTileSchedulerILi128ELi96ELi256ELi128ELb0ELb1ELb1ELb1ELb0ELb1EEEEEEEEEvNT_6ParamsE,(.L_x_3230 - _ZN7cutlass13device_kernelIN5flash11enable_sm90INS1_16FlashAttnFwdSm90INS1_25CollectiveMainloopFwdSm90ILi2EN4cute5tupleIJNS5_1CILi1EEES8_S8_EEENS6_IJNS7_ILi128EEENS7_ILi96EEENS7_ILi192EEEEEELi128ENS_10bfloat16_tEfNS_4arch4Sm90ELb0ELb1ELb1ELb1ELb1ELb0ELb0ELb1ELb1ELb1ELb0ELb0EEENS1_21CollectiveEpilogueFwdINS6_IJSA_SA_SB_EEES9_SE_SG_Li256ELb1ELb1ELb0ELb0EEENS1_36VarlenDynamicPersistentTileSchedulerILi128ELi96ELi256ELi128ELb0ELb1ELb1ELb1ELb0ELb1EEEEEEEEEvNT_6ParamsE)
        .other          _ZN7cutlass13device_kernelIN5flash11enable_sm90INS1_16FlashAttnFwdSm90INS1_25CollectiveMainloopFwdSm90ILi2EN4cute5tupleIJNS5_1CILi1EEES8_S8_EEENS6_IJNS7_ILi128EEENS7_ILi96EEENS7_ILi192EEEEEELi128ENS_10bfloat16_tEfNS_4arch4Sm90ELb0ELb1ELb1ELb1ELb1ELb0ELb0ELb1ELb1ELb1ELb0ELb0EEENS1_21CollectiveEpilogueFwdINS6_IJSA_SA_SB_EEES9_SE_SG_Li256ELb1ELb1ELb0ELb0EEENS1_36VarlenDynamicPersistentTileSchedulerILi128ELi96ELi256ELi128ELb0ELb1ELb1ELb1ELb0ELb1EEEEEEEEEvNT_6ParamsE,@"STO_CUDA_ENTRY STV_DEFAULT"
_ZN7cutlass13device_kernelIN5flash11enable_sm90INS1_16FlashAttnFwdSm90INS1_25CollectiveMainloopFwdSm90ILi2EN4cute5tupleIJNS5_1CILi1EEES8_S8_EEENS6_IJNS7_ILi128EEENS7_ILi96EEENS7_ILi192EEEEEELi128ENS_10bfloat16_tEfNS_4arch4Sm90ELb0ELb1ELb1ELb1ELb1ELb0ELb0ELb1ELb1ELb1ELb0ELb0EEENS1_21CollectiveEpilogueFwdINS6_IJSA_SA_SB_EEES9_SE_SG_Li256ELb1ELb1ELb0ELb0EEENS1_36VarlenDynamicPersistentTileSchedulerILi128ELi96ELi256ELi128ELb0ELb1ELb1ELb1ELb0ELb1EEEEEEEEEvNT_6ParamsE:
        /* <DEDUP_REMOVED lines=45> */
.L_x_1230:
        /* <DEDUP_REMOVED lines=22> */
.L_x_1231:
        /* <DEDUP_REMOVED lines=18> */
.L_x_1232:
        /* <DEDUP_REMOVED lines=22> */
.L_x_1233:
        /* <DEDUP_REMOVED lines=23> */
.L_x_1234:
        /* <DEDUP_REMOVED lines=10> */
.L_x_1236:
[----:B------:R-:W-:-:S08]  /*08c0*/  NOP ;  /* 0x0000000000007918 */ /* 0x000fd00000000000 */
[----:B------:R-:W1:Y:S02]  /*08d0*/  USETMAXREG.TRY_ALLOC.CTAPOOL UP0, 0xe8 ;  /* 0x000000e8000079c8 */ /* 0x000e640008000600 */
[----:B-1----:R-:W-:-:S13]  /*08e0*/  PLOP3.LUT P0, PT, PT, PT, UP0, 0x80, 0x0 ;  /* 0x000000000000781c */ /* 0x002fda0003f0f008 */
[----:B------:R-:W-:Y:S05]  /*08f0*/  @!P0 BRA `(.L_x_1236) ;  /* 0xfffffffc00f08947 */ /* 0x000fea000383ffff */
[----:B------:R-:W1:Y:S08]  /*0900*/  S2UR UR5, SR_CgaCtaId ;  /* 0x00000000000579c3 */ /* 0x000e700000008800 */
[----:B------:R-:W-:Y:S06]  /*0910*/  BAR.ARV 0x8, 0x180 ;  /* 0x0206000000007b1d */ /* 0x000fec0000002000 */
[----:B------:R-:W-:-:S02]  /*0920*/  UMOV UR4, 0x400 ;  /* 0x0000040000047882 */ /* 0x000fc40000000000 */
[----:B------:R-:W-:Y:S01]  /*0930*/  BAR.SYNC.DEFER_BLOCKING 0x5, 0x180 ;  /* 0x0146000000007b1d */ /* 0x000fe20000010000 */
[----:B-1----:R-:W-:-:S09]  /*0940*/  ULEA UR4, UR5, UR4, 0x18 ;  /* 0x0000000405047291 */ /* 0x002fd2000f8ec03f */
[----:B------:R-:W1:Y:S01]  /*0950*/  LDS.128 R44, [UR4+0x2a8d0] ;  /* 0x02a8d004ff2c7984 */ /* 0x000e620008000c00 */
[----:B------:R-:W-:Y:S01]  /*0960*/  ULDC UR4, c[0x0][0xc3c] ;  /* 0x00030f0000047ab9 */ /* 0x000fe20000000800 */
[----:B------:R-:W-:Y:S06]  /*0970*/  BAR.ARV 0x4, 0x180 ;  /* 0x0106000000007b1d */ /* 0x000fec0000002000 */
[----:B-1----:R-:W-:-:S13]  /*0980*/  ISETP.GE.AND P0, PT, R47, UR4, PT ;  /* 0x000000042f007c0c */ /* 0x002fda000bf06270 */
[----:B------:R-:W-:Y:S05]  /*0990*/  @P0 EXIT ;  /* 0x000000000000094d */ /* 0x000fea0003800000 */
[----:B0-----:R-:W2:Y:S01]  /*09a0*/  LDL R2, [R1+0x18] ;  /* 0x0000180001027983 */ /* 0x001ea20000100800 */
[----:B------:R-:W-:Y:S01]  /*09b0*/  IMAD.MOV.U32 R166, RZ, RZ, RZ ;  /* 0x000000ffffa67224 */ /* 0x000fe200078e00ff */
[----:B------:R-:W-:Y:S01]  /*09c0*/  UMOV UR39, URZ ;  /* 0x0000003f00277c82 */ /* 0x000fe20008000000 */
[----:B------:R-:W-:Y:S01]  /*09d0*/  UMOV UR38, URZ ;  /* 0x0000003f00267c82 */ /* 0x000fe20008000000 */
[----:B------:R-:W0:Y:S02]  /*09e0*/  S2R R0, SR_TID.X ;  /* 0x0000000000007919 */ /* 0x000e240000002100 */
[----:B0-----:R-:W-:-:S05]  /*09f0*/  VIADD R174, R0, 0xffffff80 ;  /* 0xffffff8000ae7836 */ /* 0x001fca0000000000 */
[----:B------:R-:W-:-:S04]  /*0a00*/  SHF.R.S32.HI R3, RZ, 0x1f, R174 ;  /* 0x0000001fff037819 */ /* 0x000fc800000114ae */
[CC--:B------:R-:W-:Y:S02]  /*0a10*/  LEA.HI R0, R3.reuse, R174.reuse, RZ, 0x7 ;  /* 0x000000ae03007211 */ /* 0x0c0fe400078f38ff */
[CC--:B------:R-:W-:Y:S02]  /*0a20*/  LEA.HI R4, R3.reuse, R174.reuse, RZ, 0x5 ;  /* 0x000000ae03047211 */ /* 0x0c0fe400078f28ff */
[----:B------:R-:W-:Y:S02]  /*0a30*/  LOP3.LUT R167, R0, 0xffffff80, RZ, 0xc0, !PT ;  /* 0xffffff8000a77812 */ /* 0x000fe400078ec0ff */
[----:B------:R-:W-:Y:S01]  /*0a40*/  LEA.HI R11, R3, R174, RZ, 0x2 ;  /* 0x000000ae030b7211 */ /* 0x000fe200078f10ff */
[----:B------:R-:W-:Y:S01]  /*0a50*/  IMAD.SHL.U32 R4, R4, 0x20, RZ ;  /* 0x0000002004047824 */ /* 0x000fe200078e00ff */
[----:B------:R-:W-:Y:S01]  /*0a60*/  SHF.R.S32.HI R169, RZ, 0x7, R0 ;  /* 0x00000007ffa97819 */ /* 0x000fe20000011400 */
[----:B------:R-:W-:Y:S01]  /*0a70*/  IMAD.IADD R167, R174, 0x1, -R167 ;  /* 0x00000001aea77824 */ /* 0x000fe200078e0aa7 */
[----:B------:R-:W-:-:S02]  /*0a80*/  LOP3.LUT R11, R11, 0xfffffffc, RZ, 0xc0, !PT ;  /* 0xfffffffc0b0b7812 */ /* 0x000fc400078ec0ff */
[----:B------:R-:W-:Y:S02]  /*0a90*/  LOP3.LUT R4, R4, 0xfffffc00, RZ, 0xc0, !PT ;  /* 0xfffffc0004047812 */ /* 0x000fe400078ec0ff */
[----:B------:R-:W-:Y:S01]  /*0aa0*/  SHF.R.S32.HI R6, RZ, 0x1f, R167 ;  /* 0x0000001fff067819 */ /* 0x000fe200000114a7 */
[----:B------:R-:W-:Y:S01]  /*0ab0*/  IMAD.IADD R11, R174, 0x1, -R11 ;  /* 0x00000001ae0b7824 */ /* 0x000fe200078e0a0b */
[----:B------:R-:W-:Y:S02]  /*0ac0*/  LEA.HI R0, R0, R169, RZ, 0x1 ;  /* 0x000000a900007211 */ /* 0x000fe400078f08ff */
[CC--:B------:R-:W-:Y:S02]  /*0ad0*/  LEA.HI R8, R6.reuse, R167.reuse, RZ, 0x2 ;  /* 0x000000a706087211 */ /* 0x0c0fe400078f10ff */
[----:B------:R-:W-:Y:S02]  /*0ae0*/  LEA.HI R6, R6, R167, RZ, 0x5 ;  /* 0x000000a706067211 */ /* 0x000fe400078f28ff */
[----:B------:R-:W-:-:S02]  /*0af0*/  SHF.R.S32.HI R9, RZ, 0x2, R8 ;  /* 0x00000002ff097819 */ /* 0x000fc40000011408 */
[----:B------:R-:W-:Y:S02]  /*0b00*/  SHF.R.S32.HI R10, RZ, 0x1f, R8 ;  /* 0x0000001fff0a7819 */ /* 0x000fe40000011408 */
[----:B------:R-:W-:Y:S02]  /*0b10*/  SHF.R.S32.HI R6, RZ, 0x5, R6 ;  /* 0x00000005ff067819 */ /* 0x000fe40000011406 */
[----:B------:R-:W-:Y:S02]  /*0b20*/  LEA.HI R10, R10, R9, RZ, 0x3 ;  /* 0x000000090a0a7211 */ /* 0x000fe400078f18ff */
[----:B------:R-:W-:Y:S02]  /*0b30*/  LOP3.LUT R0, R0, 0x3fffffe, RZ, 0xc0, !PT ;  /* 0x03fffffe00007812 */ /* 0x000fe400078ec0ff */
[----:B------:R-:W-:Y:S02]  /*0b40*/  LOP3.LUT R10, R10, 0xfffffff8, RZ, 0xc0, !PT ;  /* 0xfffffff80a0a7812 */ /* 0x000fe400078ec0ff */
[----:B------:R-:W-:Y:S01]  /*0b50*/  LOP3.LUT R8, R8, 0x7ffffffc, RZ, 0xc0, !PT ;  /* 0x7ffffffc08087812 */ /* 0x000fe200078ec0ff */
[----:B------:R-:W-:-:S02]  /*0b60*/  IMAD.IADD R0, R169, 0x1, -R0 ;  /* 0x00000001a9007824 */ /* 0x000fc400078e0a00 */
[----:B------:R-:W-:Y:S02]  /*0b70*/  IMAD.IADD R9, R9, 0x1, -R10 ;  /* 0x0000000109097824 */ /* 0x000fe400078e0a0a */
[----:B------:R-:W-:Y:S02]  /*0b80*/  IMAD.IADD R19, R167, 0x1, -R8 ;  /* 0x00000001a7137824 */ /* 0x000fe400078e0a08 */
[----:B------:R-:W-:-:S04]  /*0b90*/  IMAD R9, R6, 0x10, R9 ;  /* 0x0000001006097824 */ /* 0x000fc800078e0209 */
[----:B------:R-:W-:Y:S01]  /*0ba0*/  IMAD R170, R0, 0x40, R9 ;  /* 0x0000004000aa7824 */ /* 0x000fe200078e0209 */
[----:B--2---:R-:W-:Y:S02]  /*0bb0*/  R2UR UR4, R2 ;  /* 0x00000000020472ca */ /* 0x004fe400000e0000 */
[CC--:B------:R-:W-:Y:S02]  /*0bc0*/  LEA.HI R2, R3.reuse, R174.reuse, RZ, 0x4 ;  /* 0x000000ae03027211 */ /* 0x0c0fe400078f20ff */
[----:B------:R-:W-:Y:S02]  /*0bd0*/  LEA.HI R3, R3, R174, RZ, 0x3 ;  /* 0x000000ae03037211 */ /* 0x000fe400078f18ff */
[----:B------:R-:W-:Y:S02]  /*0be0*/  SHF.R.S32.HI R7, RZ, 0x4, R2 ;  /* 0x00000004ff077819 */ /* 0x000fe40000011402 */
[C---:B------:R-:W-:Y:S02]  /*0bf0*/  LOP3.LUT R5, R2.reuse, 0x3fffff0, RZ, 0xc0, !PT ;  /* 0x03fffff002057812 */ /* 0x040fe400078ec0ff */
[----:B------:R-:W-:-:S02]  /*0c00*/  LEA.HI R2, R2, R7, RZ, 0x1 ;  /* 0x0000000702027211 */ /* 0x000fc400078f08ff */
[----:B------:R-:W-:Y:S01]  /*0c10*/  SHF.R.S32.HI R165, RZ, 0x3, R3 ;  /* 0x00000003ffa57819 */ /* 0x000fe20000011403 */
[----:B------:R-:W-:Y:S01]  /*0c20*/  IMAD.IADD R5, R174, 0x1, -R5 ;  /* 0x00000001ae057824 */ /* 0x000fe200078e0a05 */
[----:B------:R-:W-:Y:S01]  /*0c30*/  LOP3.LUT R2, R2, 0x1ffffffe, RZ, 0xc0, !PT ;  /* 0x1ffffffe02027812 */ /* 0x000fe200078ec0ff */
[----:B------:R-:W-:Y:S02]  /*0c40*/  ULOP3.LUT UR61, UR4, 0x1, URZ, 0xfc, !UPT ;  /* 0x00000001043d7892 */ /* 0x000fe4000f8efc3f */
[----:B------:R-:W-:Y:S01]  /*0c50*/  IMAD R5, R5, 0x40, R4 ;  /* 0x0000004005057824 */ /* 0x000fe200078e0204 */
[----:B------:R-:W-:Y:S01]  /*0c60*/  LEA.HI R4, R11, R11, RZ, 0x1 ;  /* 0x0000000b0b047211 */ /* 0x000fe200078f08ff */
[----:B------:R-:W-:Y:S01]  /*0c70*/  IMAD.IADD R2, R7, 0x1, -R2 ;  /* 0x0000000107027824 */ /* 0x000fe200078e0a02 */
[----:B------:R-:W-:Y:S02]  /*0c80*/  LOP3.LUT R7, R3, 0xfffffff8, RZ, 0xc0, !PT ;  /* 0xfffffff803077812 */ /* 0x000fe400078ec0ff */
[----:B------:R-:W-:Y:S01]  /*0c90*/  LOP3.LUT R4, R4, 0x1ffffffe, RZ, 0xc0, !PT ;  /* 0x1ffffffe04047812 */ /* 0x000fe200078ec0ff */
[----:B------:R-:W-:-:S02]  /*0ca0*/  IMAD R171, R2, 0x8, R5 ;  /* 0x0000000802ab7824 */ /* 0x000fc400078e0205 */
[----:B------:R-:W-:Y:S02]  /*0cb0*/  IMAD.IADD R162, R174, 0x1, -R7 ;  /* 0x00000001aea27824 */ /* 0x000fe400078e0a07 */
[----:B------:R-:W-:Y:S02]  /*0cc0*/  IMAD.IADD R11, R11, 0x1, -R4 ;  /* 0x000000010b0b7824 */ /* 0x000fe400078e0a04 */
[----:B------:R-:W-:Y:S02]  /*0cd0*/  IMAD.SHL.U32 R160, R162, 0x8, RZ ;  /* 0x00000008a2a07824 */ /* 0x000fe400078e00ff */
[----:B------:R-:W-:Y:S02]  /*0ce0*/  IMAD R22, R11, 0x8, R170 ;  /* 0x000000080b167824 */ /* 0x000fe400078e02aa */
[----:B------:R-:W-:Y:S01]  /*0cf0*/  VIADD R161, R160, 0x40 ;  /* 0x00000040a0a17836 */ /* 0x000fe20000000000 */
[----:B------:R-:W-:-:S04]  /*0d00*/  SHF.R.S32.HI R173, RZ, 0x1f, R160 ;  /* 0x0000001fffad7819 */ /* 0x000fc800000114a0 */
[----:B------:R-:W-:-:S07]  /*0d10*/  SHF.R.S32.HI R172, RZ, 0x1f, R161 ;  /* 0x0000001fffac7819 */ /* 0x000fce00000114a1 */
.L_x_1344:
[----:B0--34-:R-:W0:Y:S01]  /*0d20*/  LDC.64 R2, c[0x0][0xa28] ;  /* 0x00028a00ff027b82 */ /* 0x019e220000000a00 */
[----:B------:R-:W-:Y:S01]  /*0d30*/  IMAD.MOV.U32 R7, RZ, RZ, RZ ;  /* 0x000000ffff077224 */ /* 0x000fe200078e00ff */
[----:B------:R-:W-:Y:S01]  /*0d40*/  ULDC.64 UR4, c[0x0][0x418] ;  /* 0x0001060000047ab9 */ /* 0x000fe20000000a00 */
[----:B------:R-:W-:-:S05]  /*0d50*/  ULDC.64 UR6, c[0x0][0xa20] ;  /* 0x0002880000067ab9 */ /* 0x000fca0000000a00 */
[----:B--2---:R-:W1:Y:S01]  /*0d60*/  LDC.64 R4, c[0x0][0xa18] ;  /* 0x00028600ff047b82 */ /* 0x004e620000000a00 */
[----:B0-----:R-:W-:-:S04]  /*0d70*/  ISETP.NE.U32.AND P0, PT, R2, RZ, PT ;  /* 0x000000ff0200720c */ /* 0x001fc80003f05070 */
[----:B------:R-:W-:Y:S02]  /*0d80*/  ISETP.NE.AND.EX P0, PT, R3, RZ, PT, P0 ;  /* 0x000000ff0300720c */ /* 0x000fe40003f05300 */
[----:B-1----:R-:W-:-:S04]  /*0d90*/  ISETP.NE.U32.AND P1, PT, R4, RZ, PT ;  /* 0x000000ff0400720c */ /* 0x002fc80003f25070 */
[----:B------:R-:W-:-:S07]  /*0da0*/  ISETP.NE.AND.EX P1, PT, R5, RZ, PT, P1 ;  /* 0x000000ff0500720c */ /* 0x000fce0003f25310 */
[----:B------:R-:W0:Y:S08]  /*0db0*/  @P0 LDC.64 R2, c[0x0][0xa28] ;  /* 0x00028a00ff020b82 */ /* 0x000e300000000a00 */
[----:B------:R-:W1:Y:S01]  /*0dc0*/  @P1 LDC.64 R4, c[0x0][0xa18] ;  /* 0x00028600ff041b82 */ /* 0x000e620000000a00 */
[----:B0-----:R-:W-:-:S05]  /*0dd0*/  @P0 IMAD.WIDE R2, R47, 0x4, R2 ;  /* 0x000000042f020825 */ /* 0x001fca00078e0202 */
[----:B------:R0:W5:Y:S01]  /*0de0*/  @P0 LDG.E R7, desc[UR36][R2.64] ;  /* 0x0000002402070981 */ /* 0x000162000c1e1900 */
[----:B-1----:R-:W-:-:S05]  /*0df0*/  @P1 IMAD.WIDE R4, R47, 0x4, R4 ;  /* 0x000000042f041825 */ /* 0x002fca00078e0204 */
[----:B------:R0:W5:Y:S01]  /*0e00*/  @P1 LDG.E R17, desc[UR36][R4.64] ;  /* 0x0000002404111981 */ /* 0x000162000c1e1900 */
[----:B------:R-:W-:Y:S01]  /*0e10*/  UISETP.NE.U32.AND UP0, UPT, UR4, URZ, UPT ;  /* 0x0000003f0400728c */ /* 0x000fe2000bf05070 */
[----:B------:R-:W-:Y:S01]  /*0e20*/  ISETP.NE.U32.AND P2, PT, RZ, UR6, PT ;  /* 0x00000006ff007c0c */ /* 0x000fe2000bf45070 */
[----:B------:R-:W-:Y:S01]  /*0e30*/  IMAD.MOV.U32 R163, RZ, RZ, R46 ;  /* 0x000000ffffa37224 */ /* 0x000fe200078e002e */
[----:B------:R-:W-:Y:S01]  /*0e40*/  ULDC UR4, c[0x0][0x424] ;  /* 0x0001090000047ab9 */ /* 0x000fe20000000800 */
[----:B------:R-:W-:Y:S01]  /*0e50*/  UISETP.NE.AND.EX UP0, UPT, UR5, URZ, UPT, UP0 ;  /* 0x0000003f0500728c */ /* 0x000fe2000bf05300 */
[----:B------:R-:W-:Y:S02]  /*0e60*/  ISETP.NE.AND.EX P2, PT, RZ, UR7, PT, P2 ;  /* 0x00000007ff007c0c */ /* 0x000fe4000bf45320 */
[----:B------:R-:W-:Y:S01]  /*0e70*/  ULDC UR5, c[0x0][0x2f0] ;  /* 0x0000bc0000057ab9 */ /* 0x000fe20000000800 */
[----:B------:R-:W-:-:S04]  /*0e80*/  USEL UR4, UR4, 0x1, UP0 ;  /* 0x0000000104047887 */ /* 0x000fc80008000000 */
[----:B------:R-:W-:Y:S01]  /*0e90*/  UIMAD UR4, UR4, UR5, URZ ;  /* 0x00000005040472a4 */ /* 0x000fe2000f8e023f */
[----:B0-----:R-:W-:Y:S11]  /*0ea0*/  @P1 BRA `(.L_x_1237) ;  /* 0x0000000000281947 */ /* 0x001ff60003800000 */
[----:B------:R-:W-:Y:S01]  /*0eb0*/  ULDC.64 UR6, c[0x0][0xa00] ;  /* 0x0002800000067ab9 */ /* 0x000fe20000000a00 */
[----:B-----5:R-:W0:Y:S01]  /*0ec0*/  LDC R17, c[0x0][0x288] ;  /* 0x0000a200ff117b82 */ /* 0x020e220000000800 */
[----:B------:R-:W-:-:S04]  /*0ed0*/  ISETP.NE.U32.AND P0, PT, RZ, UR6, PT ;  /* 0x00000006ff007c0c */ /* 0x000fc8000bf05070 */
[----:B------:R-:W-:-:S13]  /*0ee0*/  ISETP.NE.AND.EX P0, PT, RZ, UR7, PT, P0 ;  /* 0x00000007ff007c0c */ /* 0x000fda000bf05300 */
[----:B------:R-:W-:Y:S05]  /*0ef0*/  @!P0 BRA `(.L_x_1237) ;  /* 0x0000000000148947 */ /* 0x000fea0003800000 */
[----:B------:R-:W1:Y:S02]  /*0f00*/  LDC.64 R2, c[0x0][0xa00] ;  /* 0x00028000ff027b82 */ /* 0x000e640000000a00 */
[----:B-1----:R-:W-:-:S05]  /*0f10*/  IMAD.WIDE R2, R47, 0x4, R2 ;  /* 0x000000042f027825 */ /* 0x002fca00078e0202 */
[----:B0-----:R-:W2:Y:S04]  /*0f20*/  LDG.E R17, desc[UR36][R2.64] ;  /* 0x0000002402117981 */ /* 0x001ea8000c1e1900 */
[----:B------:R-:W2:Y:S02]  /*0f30*/  LDG.E R0, desc[UR36][R2.64+0x4] ;  /* 0x0000042402007981 */ /* 0x000ea4000c1e1900 */
[----:B--2---:R-:W-:-:S07]  /*0f40*/  IMAD.IADD R17, R0, 0x1, -R17 ;  /* 0x0000000100117824 */ /* 0x004fce00078e0a11 */
.L_x_1237:
[----:B------:R-:W-:Y:S02]  /*0f50*/  IMAD.U32 R16, RZ, RZ, UR4 ;  /* 0x00000004ff107e24 */ /* 0x000fe4000f8e00ff */
[----:B------:R-:W-:Y:S01]  /*0f60*/  IMAD.MOV.U32 R164, RZ, RZ, R47 ;  /* 0x000000ffffa47224 */ /* 0x000fe200078e002f */
[----:B------:R-:W-:Y:S06]  /*0f70*/  @!P2 BRA `(.L_x_1238) ;  /* 0x000000000010a947 */ /* 0x000fec0003800000 */
[----:B------:R-:W1:Y:S02]  /*0f80*/  LDC.64 R2, c[0x0][0xa20] ;  /* 0x00028800ff027b82 */ /* 0x000e640000000a00 */
[----:B-1----:R-:W-:-:S05]  /*0f90*/  IMAD.WIDE R2, R47, 0x4, R2 ;  /* 0x000000042f027825 */ /* 0x002fca00078e0202 */
[----:B------:R1:W5:Y:S01]  /*0fa0*/  LDG.E R16, desc[UR36][R2.64] ;  /* 0x0000002402107981 */ /* 0x000362000c1e1900 */
[----:B------:R-:W-:Y:S05]  /*0fb0*/  BRA `(.L_x_1239) ;  /* 0x0000000000247947 */ /* 0x000fea0003800000 */
.L_x_1238:
[----:B------:R-:W-:Y:S02]  /*0fc0*/  ULDC.64 UR4, c[0x0][0xa08] ;  /* 0x0002820000047ab9 */ /* 0x000fe40000000a00 */
[----:B------:R-:W-:-:S04]  /*0fd0*/  ISETP.NE.U32.AND P0, PT, RZ, UR4, PT ;  /* 0x00000004ff007c0c */ /* 0x000fc8000bf05070 */
[----:B------:R-:W-:-:S13]  /*0fe0*/  ISETP.NE.AND.EX P0, PT, RZ, UR5, PT, P0 ;  /* 0x00000005ff007c0c */ /* 0x000fda000bf05300 */
[----:B------:R-:W-:Y:S05]  /*0ff0*/  @!P0 BRA `(.L_x_1239) ;  /* 0x0000000000148947 */ /* 0x000fea0003800000 */
[----:B------:R-:W1:Y:S02]  /*1000*/  LDC.64 R2, c[0x0][0xa08] ;  /* 0x00028200ff027b82 */ /* 0x000e640000000a00 */
[----:B-1----:R-:W-:-:S05]  /*1010*/  IMAD.WIDE R2, R47, 0x4, R2 ;  /* 0x000000042f027825 */ /* 0x002fca00078e0202 */
[----:B------:R-:W2:Y:S04]  /*1020*/  LDG.E R16, desc[UR36][R2.64] ;  /* 0x0000002402107981 */ /* 0x000ea8000c1e1900 */
[----:B------:R-:W2:Y:S02]  /*1030*/  LDG.E R5, desc[UR36][R2.64+0x4] ;  /* 0x0000042402057981 */ /* 0x000ea4000c1e1900 */
[----:B--2---:R-:W-:-:S07]  /*1040*/  IMAD.IADD R16, R5, 0x1, -R16 ;  /* 0x0000000105107824 */ /* 0x004fce00078e0a10 */
.L_x_1239:
[----:B------:R-:W2:Y:S01]  /*1050*/  LDL.LU R4, [R1] ;  /* 0x0000000001047983 */ /* 0x000ea20000300800 */
[----:B------:R-:W3:Y:S01]  /*1060*/  LDC R168, c[0x0][0x448] ;  /* 0x00011200ffa87b82 */ /* 0x000ee20000000800 */
[----:B------:R-:W-:Y:S02]  /*1070*/  IMAD.SHL.U32 R18, R45, 0x80, RZ ;  /* 0x000000802d127824 */ /* 0x000fe400078e00ff */
[----:B-----5:R-:W-:Y:S02]  /*1080*/  IMAD.IADD R16, R16, 0x1, -R7 ;  /* 0x0000000110107824 */ /* 0x020fe400078e0a07 */
[----:B------:R-:W-:-:S03]  /*1090*/  VIADD R0, R18, 0x7f ;  /* 0x0000007f12007836 */ /* 0x000fc60000000000 */
[----:B------:R-:W4:Y:S01]  /*10a0*/  LDC.64 R8, c[0x0][0x9e0] ;  /* 0x00027800ff087b82 */ /* 0x000f220000000a00 */
[----:B---3--:R-:W-:Y:S02]  /*10b0*/  ISETP.NE.AND P2, PT, R168, 0x1, PT ;  /* 0x00000001a800780c */ /* 0x008fe40003f45270 */
[----:B----4-:R-:W-:-:S11]  /*10c0*/  ISETP.GE.AND P1, PT, R9, 0x1, PT ;  /* 0x000000010900780c */ /* 0x010fd60003f26270 */
[----:B-1----:R-:W1:Y:S08]  /*10d0*/  @P2 LDC R3, c[0x0][0x44c] ;  /* 0x00011300ff032b82 */ /* 0x002e700000000800 */
[----:B------:R-:W3:Y:S01]  /*10e0*/  @P2 LDC R5, c[0x0][0x450] ;  /* 0x00011400ff052b82 */ /* 0x000ee20000000800 */
[----:B-1----:R-:W-:Y:S01]  /*10f0*/  @P2 IMAD.HI.U32 R2, R0, R3, RZ ;  /* 0x0000000300022227 */ /* 0x002fe200078e00ff */
[----:B0-----:R-:W-:-:S04]  /*1100*/  IADD3 R3, R16, 0x1, -R17 ;  /* 0x0000000110037810 */ /* 0x001fc80007ffe811 */
[----:B---3--:R-:W-:-:S05]  /*1110*/  @P2 SHF.R.U32.HI R0, RZ, R5, R2 ;  /* 0x00000005ff002219 */ /* 0x008fca0000011602 */
[----:B------:R-:W-:-:S04]  /*1120*/  IMAD.IADD R3, R3, 0x1, R0 ;  /* 0x0000000103037824 */ /* 0x000fc800078e0200 */
[----:B------:R-:W-:Y:S01]  /*1130*/  IMAD.IADD R0, R3, 0x1, R8 ;  /* 0x0000000103007824 */ /* 0x000fe200078e0208 */
[----:B--2---:R-:W-:-:S04]  /*1140*/  LOP3.LUT R4, R4, 0xffefffff, RZ, 0xc0, !PT ;  /* 0xffefffff04047812 */ /* 0x004fc800078ec0ff */
[----:B------:R-:W-:-:S04]  /*1150*/  @P2 LOP3.LUT R4, R4, 0x100000, RZ, 0xfc, !PT ;  /* 0x0010000004042812 */ /* 0x000fc800078efcff */
[----:B------:R-:W-:-:S04]  /*1160*/  LOP3.LUT R4, R4, 0xfff7ffff, RZ, 0xc0, !PT ;  /* 0xfff7ffff04047812 */ /* 0x000fc800078ec0ff */
[----:B------:R-:W-:-:S05]  /*1170*/  @P1 LOP3.LUT R4, R4, 0x80000, RZ, 0xfc, !PT ;  /* 0x0008000004041812 */ /* 0x000fca00078efcff */
[----:B------:R0:W-:Y:S01]  /*1180*/  STL [R1], R4 ;  /* 0x0000000401007387 */ /* 0x0001e20000100800 */
[----:B------:R-:W-:Y:S05]  /*1190*/  @!P1 BRA `(.L_x_1240) ;  /* 0x0000000000409947 */ /* 0x000fea0003800000 */
[C---:B------:R-:W-:Y:S01]  /*11a0*/  ISETP.GT.AND P0, PT, R3.reuse, RZ, PT ;  /* 0x000000ff0300720c */ /* 0x040fe20003f04270 */
[----:B------:R-:W-:-:S12]  /*11b0*/  VIADD R2, R3, 0xffffffff ;  /* 0xffffffff03027836 */ /* 0x000fd80000000000 */
[----:B------:R-:W-:Y:S05]  /*11c0*/  @P0 BRA `(.L_x_1241) ;  /* 0x00000000001c0947 */ /* 0x000fea0003800000 */
[----:B------:R-:W-:Y:S01]  /*11d0*/  ISETP.NE.AND P0, PT, R9, 0x1, PT ;  /* 0x000000010900780c */ /* 0x000fe20003f05270 */
[----:B------:R-:W-:-:S12]  /*11e0*/  IMAD.MOV R3, RZ, RZ, -R3 ;  /* 0x000000ffff037224 */ /* 0x000fd800078e0a03 */
[----:B0-----:R-:W0:Y:S02]  /*11f0*/  @P0 LDC.64 R4, c[0x0][0x9e8] ;  /* 0x00027a00ff040b82 */ /* 0x001e240000000a00 */
[----:B0-----:R-:W-:-:S05]  /*1200*/  @P0 IMAD.HI.U32 R2, R3, R4, RZ ;  /* 0x0000000403020227 */ /* 0x001fca00078e00ff */
[----:B------:R-:W-:-:S04]  /*1210*/  @P0 SHF.R.U32.HI R3, RZ, R5, R2 ;  /* 0x00000005ff030219 */ /* 0x000fc80000011602 */
[----:B------:R-:W-:Y:S01]  /*1220*/  LOP3.LUT R2, RZ, R3, RZ, 0x33, !PT ;  /* 0x00000003ff027212 */ /* 0x000fe200078e33ff */
[----:B------:R-:W-:Y:S06]  /*1230*/  BRA `(.L_x_1242) ;  /* 0x0000000000107947 */ /* 0x000fec0003800000 */
.L_x_1241:
[----:B------:R-:W-:-:S13]  /*1240*/  ISETP.NE.AND P0, PT, R9, 0x1, PT ;  /* 0x000000010900780c */ /* 0x000fda0003f05270 */
[----:B0-----:R-:W0:Y:S02]  /*1250*/  @P0 LDC.64 R4, c[0x0][0x9e8] ;  /* 0x00027a00ff040b82 */ /* 0x001e240000000a00 */
[----:B0-----:R-:W-:-:S05]  /*1260*/  @P0 IMAD.HI.U32 R4, R2, R4, RZ ;  /* 0x0000000402040227 */ /* 0x001fca00078e00ff */
[----:B------:R-:W-:-:S07]  /*1270*/  @P0 SHF.R.U32.HI R2, RZ, R5, R4 ;  /* 0x00000005ff020219 */ /* 0x000fce0000011604 */
.L_x_1242:
[----:B------:R-:W-:-:S05]  /*1280*/  IMAD R3, R2, R9, R9 ;  /* 0x0000000902037224 */ /* 0x000fca00078e0209 */
[----:B------:R-:W-:-:S07]  /*1290*/  VIMNMX R0, R0, R3, PT ;  /* 0x0000000300007248 */ /* 0x000fce0003fe0100 */
.L_x_1240:
[----:B------:R-:W1:Y:S01]  /*12a0*/  @P2 LDC R3, c[0x0][0x44c] ;  /* 0x00011300ff032b82 */ /* 0x000e620000000800 */
[----:B------:R-:W-:Y:S01]  /*12b0*/  VIADD R2, R0, 0x5f ;  /* 0x0000005f00027836 */ /* 0x000fe20000000000 */
[----:B------:R-:W-:Y:S01]  /*12c0*/  ULDC UR4, c[0x0][0x9dc] ;  /* 0x0002770000047ab9 */ /* 0x000fe20000000800 */
[----:B------:R-:W-:Y:S02]  /*12d0*/  VIADD R0, R16, 0x5f ;  /* 0x0000005f10007836 */ /* 0x000fe40000000000 */
[----:B0-----:R-:W-:Y:S02]  /*12e0*/  IMAD.MOV.U32 R4, RZ, RZ, R18 ;  /* 0x000000ffff047224 */ /* 0x001fe400078e0012 */
[----:B------:R-:W-:Y:S01]  /*12f0*/  IMAD.HI R0, R0, 0x2aaaaaab, RZ ;  /* 0x2aaaaaab00007827 */ /* 0x000fe200078e02ff */
[----:B------:R-:W0:Y:S03]  /*1300*/  @P2 LDC R6, c[0x0][0x450] ;  /* 0x00011400ff062b82 */ /* 0x000e260000000800 */
[----:B------:R-:W-:-:S04]  /*1310*/  IMAD.HI R2, R2, 0x2aaaaaab, RZ ;  /* 0x2aaaaaab02027827 */ /* 0x000fc800078e02ff */
[----:B------:R-:W-:Y:S01]  /*1320*/  IMAD.IADD R73, R16, 0x1, -R17 ;  /* 0x0000000110497824 */ /* 0x000fe200078e0a11 */
[----:B------:R-:W-:-:S04]  /*1330*/  SHF.R.U32.HI R5, RZ, 0x1f, R2 ;  /* 0x0000001fff057819 */ /* 0x000fc80000011602 */
[----:B------:R-:W-:Y:S01]  /*1340*/  LEA.HI.SX32 R72, R2, R5, 0x1c ;  /* 0x0000000502487211 */ /* 0x000fe200078fe2ff */
[----:B-1----:R-:W-:-:S05]  /*1350*/  @P2 IMAD.HI.U32 R3, R18, R3, RZ ;  /* 0x0000000312032227 */ /* 0x002fca00078e00ff */
[----:B0-----:R-:W-:Y:S02]  /*1360*/  @P2 SHF.R.U32.HI R4, RZ, R6, R3 ;  /* 0x00000006ff042219 */ /* 0x001fe40000011603 */
[----:B------:R-:W-:-:S04]  /*1370*/  SHF.R.U32.HI R3, RZ, 0x1f, R0 ;  /* 0x0000001fff037819 */ /* 0x000fc80000011600 */
[----:B------:R-:W-:Y:S01]  /*1380*/  LEA.HI.SX32 R3, R0, R3, 0x1c ;  /* 0x0000000300037211 */ /* 0x000fe200078fe2ff */
[----:B------:R-:W-:-:S03]  /*1390*/  IMAD.IADD R0, R73, 0x1, R4 ;  /* 0x0000000149007824 */ /* 0x000fc600078e0204 */
[----:B------:R-:W-:Y:S01]  /*13a0*/  VIMNMX R72, R3, R72, PT ;  /* 0x0000004803487248 */ /* 0x000fe20003fe0100 */
        /* <DEDUP_REMOVED lines=11> */
.L_x_1244:
[----:B------:R-:W-:-:S13]  /*1460*/  ISETP.NE.AND P0, PT, R9, 0x1, PT ;  /* 0x000000010900780c */ /* 0x000fda0003f05270 */
[----:B------:R-:W0:Y:S02]  /*1470*/  @P0 LDC.64 R4, c[0x0][0x9e8] ;  /* 0x00027a00ff040b82 */ /* 0x000e240000000a00 */
[----:B0-----:R-:W-:-:S05]  /*1480*/  @P0 IMAD.HI.U32 R4, R0, R4, RZ ;  /* 0x0000000400040227 */ /* 0x001fca00078e00ff */
[----:B------:R-:W-:-:S07]  /*1490*/  @P0 SHF.R.U32.HI R0, RZ, R5, R4 ;  /* 0x00000005ff000219 */ /* 0x000fce0000011604 */
.L_x_1245:
[----:B------:R-:W-:-:S05]  /*14a0*/  IMAD R3, R0, R9, RZ ;  /* 0x0000000900037224 */ /* 0x000fca00078e02ff */
[----:B------:R-:W-:-:S07]  /*14b0*/  VIMNMX R2, R2, R3, !PT ;  /* 0x0000000302027248 */ /* 0x000fce0007fe0100 */
.L_x_1243:
        /* <DEDUP_REMOVED lines=36> */
[----:B------:R-:W-:Y:S01]  /*1700*/  CS2R R6, SRZ ;  /* 0x0000000000067805 */ /* 0x000fe2000001ff00 */
[----:B------:R-:W-:Y:S02]  /*1710*/  IMAD.MOV.U32 R8, RZ, RZ, RZ ;  /* 0x000000ffff087224 */ /* 0x000fe400078e00ff */
[----:B------:R-:W-:Y:S02]  /*1720*/  IMAD.MOV.U32 R91, RZ, RZ, RZ ;  /* 0x000000ffff5b7224 */ /* 0x000fe400078e00ff */
[----:B------:R-:W-:-:S02]  /*1730*/  IMAD.MOV.U32 R10, RZ, RZ, RZ ;  /* 0x000000ffff0a7224 */ /* 0x000fc400078e00ff */
        /* <DEDUP_REMOVED lines=35> */
.L_x_1247:
        /* <DEDUP_REMOVED lines=8> */
.L_x_1439:
[----:B------:R-:W-:Y:S05]  /*19f0*/  @!P0 BRA `(.L_x_1249) ;  /* 0x0000000000048947 */ /* 0x000fea0003800000 */
[----:B------:R-:W-:Y:S01]  /*1a00*/  BPT.TRAP 0x1 ;  /* 0x000000040000795c */ /* 0x000fe20000300000 */
.L_x_1249:
[----:B------:R-:W-:Y:S02]  /*1a10*/  IMAD.U32 R15, RZ, RZ, UR38 ;  /* 0x00000026ff0f7e24 */ /* 0x000fe4000f8e00ff */
[----:B0-----:R-:W-:-:S03]  /*1a20*/  IMAD.U32 R0, RZ, RZ, UR39 ;  /* 0x00000027ff007e24 */ /* 0x001fc6000f8e00ff */
[----:B------:R-:W-:Y:S02]  /*1a30*/  LEA R15, R15, UR40, 0x3 ;  /* 0x000000280f0f7c11 */ /* 0x000fe4000f8e18ff */
[----:B------:R-:W-:-:S04]  /*1a40*/  SHF.L.U32 R0, R0, 0x1f, RZ ;  /* 0x0000001f00007819 */ /* 0x000fc800000006ff */
[----:B------:R0:W1:Y:S01]  /*1a50*/  SYNCS.PHASECHK.TRANS64.TRYWAIT P1, [R15+URZ+0x2a830], R0 ;  /* 0x02a830000f0075a7 */ /* 0x000062000802017f */
[----:B------:R-:W-:Y:S05]  /*1a60*/  @!P0 BRA `(.L_x_1250) ;  /* 0x0000000000048947 */ /* 0x000fea0003800000 */
[----:B------:R-:W-:Y:S01]  /*1a70*/  BPT.TRAP 0x1 ;  /* 0x000000040000795c */ /* 0x000fe20000300000 */
.L_x_1250:
[----:B-1----:R-:W-:Y:S05]  /*1a80*/  @P1 BRA `(.L_x_1251) ;  /* 0x0000000000081947 */ /* 0x002fea0003800000 */
[----:B------:R-:W1:Y:S02]  /*1a90*/  SYNCS.PHASECHK.TRANS64.TRYWAIT P1, [R15+URZ+0x2a830], R0 ;  /* 0x02a830000f0075a7 */ /* 0x000e64000802017f */
[----:B-1----:R-:W-:Y:S05]  /*1aa0*/  @!P1 BRA `(.L_x_1252) ;  /* 0x0000014400f09947 */ /* 0x002fea0003800000 */
.L_x_1251:
        /* <DEDUP_REMOVED lines=99> */
.L_x_1253:
[----:B------:R-:W2:Y:S01]  /*20e0*/  LDL R90, [R1] ;  /* 0x00000000015a7983 */ /* 0x000ea20000100800 */
[----:B------:R-:W-:Y:S01]  /*20f0*/  ISETP.NE.AND P2, PT, R168, 0x1, PT ;  /* 0x00000001a800780c */ /* 0x000fe20003f45270 */
[----:B------:R-:W-:Y:S01]  /*2100*/  ULDC UR5, c[0x0][0x9d8] ;  /* 0x0002760000057ab9 */ /* 0x000fe20000000800 */
[----:B------:R-:W-:Y:S01]  /*2110*/  R2UR UR4, R15 ;  /* 0x000000000f0472ca */ /* 0x000fe200000e0000 */
[----:B------:R-:W-:Y:S01]  /*2120*/  FMUL.FTZ R3, R27, UR5 ;  /* 0x000000051b037c20 */ /* 0x000fe20008410000 */
[----:B------:R-:W-:Y:S01]  /*2130*/  FMUL.FTZ R25, R25, UR5 ;  /* 0x0000000519197c20 */ /* 0x000fe20008410000 */
[----:B------:R-:W-:Y:S01]  /*2140*/  FMUL.FTZ R9, R30, UR5 ;  /* 0x000000051e097c20 */ /* 0x000fe20008410000 */
[----:B------:R-:W-:Y:S01]  /*2150*/  FMUL.FTZ R28, R28, UR5 ;  /* 0x000000051c1c7c20 */ /* 0x000fe20008410000 */
[----:B01----:R-:W-:Y:S01]  /*2160*/  IMAD.MOV.U32 R15, RZ, RZ, -0x60 ;  /* 0xffffffa0ff0f7424 */ /* 0x003fe200078e00ff */
[----:B------:R0:W1:Y:S01]  /*2170*/  MUFU.TANH R74, R25 ;  /* 0x00000019004a7308 */ /* 0x0000620000002400 */
[----:B------:R-:W-:Y:S01]  /*2180*/  FMUL.FTZ R13, R24, UR5 ;  /* 0x00000005180d7c20 */ /* 0x000fe20008410000 */
[----:B------:R-:W-:Y:S01]  /*2190*/  FMUL.FTZ R0, R26, UR5 ;  /* 0x000000051a007c20 */ /* 0x000fe20008410000 */
[----:B------:R-:W-:Y:S01]  /*21a0*/  FMUL.FTZ R29, R29, UR5 ;  /* 0x000000051d1d7c20 */ /* 0x000fe20008410000 */
[----:B------:R-:W-:Y:S01]  /*21b0*/  FMUL.FTZ R11, R31, UR5 ;  /* 0x000000051f0b7c20 */ /* 0x000fe20008410000 */
[----:B------:R-:W3:Y:S01]  /*21c0*/  @P2 LDC R10, c[0x0][0x44c] ;  /* 0x00011300ff0a2b82 */ /* 0x000ee20000000800 */
[----:B------:R-:W-:Y:S01]  /*21d0*/  FMUL.FTZ R32, R32, UR5 ;  /* 0x0000000520207c20 */ /* 0x000fe20008410000 */
[----:B------:R-:W-:Y:S01]  /*21e0*/  UIADD3 UR4, UR4, 0x2a840, URZ ;  /* 0x0002a84004047890 */ /* 0x000fe2000fffe03f */
[----:B------:R4:W1:Y:S01]  /*21f0*/  MUFU.TANH R75, R28 ;  /* 0x0000001c004b7308 */ /* 0x0008620000002400 */
[----:B0-----:R-:W-:-:S02]  /*2200*/  IMAD.IADD R25, R22, 0x1, R18 ;  /* 0x0000000116197824 */ /* 0x001fc400078e0212 */
[----:B------:R-:W-:Y:S01]  /*2210*/  FMUL.FTZ R33, R33, UR5 ;  /* 0x0000000521217c20 */ /* 0x000fe20008410000 */
[----:B------:R-:W-:Y:S01]  /*2220*/  UPRMT UR4, UR60, 0x654, UR4 ;  /* 0x000006543c047896 */ /* 0x000fe20008000004 */
[----:B------:R-:W-:Y:S01]  /*2230*/  FMUL.FTZ R14, R34, UR5 ;  /* 0x00000005220e7c20 */ /* 0x000fe20008410000 */
[----:B------:R-:W0:Y:S01]  /*2240*/  @P2 LDC R27, c[0x0][0x450] ;  /* 0x00011400ff1b2b82 */ /* 0x000e220000000800 */
[----:B------:R-:W-:Y:S01]  /*2250*/  FMUL.FTZ R20, R35, UR5 ;  /* 0x0000000523147c20 */ /* 0x000fe20008410000 */
[----:B------:R-:W-:Y:S01]  /*2260*/  FMUL.FTZ R36, R36, UR5 ;  /* 0x0000000524247c20 */ /* 0x000fe20008410000 */
[----:B------:R-:W-:Y:S01]  /*2270*/  FMUL.FTZ R37, R37, UR5 ;  /* 0x0000000525257c20 */ /* 0x000fe20008410000 */
[----:B----4-:R-:W-:Y:S02]  /*2280*/  IMAD R28, R72, R15, 0x61 ;  /* 0x00000061481c7424 */ /* 0x010fe400078e020f */
        /* <DEDUP_REMOVED lines=30> */
[----:B------:R-:W-:Y:S01]  /*2470*/  FMUL.FTZ R63, R63, UR5 ;  /* 0x000000053f3f7c20 */ /* 0x000fe20008410000 */
[----:B------:R-:W-:Y:S01]  /*2480*/  IMAD R15, R72, -0x60, R16 ;  /* 0xffffffa0480f7824 */ /* 0x000fe200078e0210 */
[----:B------:R-:W3:Y:S01]  /*2490*/  MUFU.TANH R13, R13 ;  /* 0x0000000d000d7308 */ /* 0x000ee20000002400 */
[----:B------:R-:W-:Y:S01]  /*24a0*/  IMAD R27, R19, -0x2, R28 ;  /* 0xfffffffe131b7824 */ /* 0x000fe200078e021c */
[----:B------:R-:W-:Y:S01]  /*24b0*/  ULDC UR50, c[0x0][0x9dc] ;  /* 0x0002770000327ab9 */ /* 0x000fe20000000800 */
[----:B------:R-:W-:Y:S01]  /*24c0*/  FMUL.FTZ R43, R43, UR5 ;  /* 0x000000052b2b7c20 */ /* 0x000fe20008410000 */
[----:B------:R-:W-:Y:S01]  /*24d0*/  SYNCS.ARRIVE.TRANS64.RED.A1T0 RZ, [UR4], RZ ;  /* 0x000000ffffff79a7 */ /* 0x000fe20008100404 */
[----:B------:R-:W-:-:S02]  /*24e0*/  VIADD R26, R15, 0x60 ;  /* 0x000000600f1a7836 */ /* 0x000fc40000000000 */
[----:B------:R-:W-:Y:S01]  /*24f0*/  FMUL.FTZ R51, R51, UR5 ;  /* 0x0000000533337c20 */ /* 0x000fe20008410000 */
[----:B------:R-:W-:Y:S01]  /*2500*/  FMUL.FTZ R56, R56, UR5 ;  /* 0x0000000538387c20 */ /* 0x000fe20008410000 */
[----:B------:R-:W4:Y:S01]  /*2510*/  MUFU.TANH R0, R0 ;  /* 0x0000000000007308 */ /* 0x000f220000002400 */
[----:B------:R-:W-:Y:S01]  /*2520*/  ULOP3.LUT UR4, URZ, UR50, URZ, 0x33, !UPT ;  /* 0x000000323f047292 */ /* 0x000fe2000f8e333f */
[----:B------:R-:W-:Y:S01]  /*2530*/  IADD3 R15, -R17, R27, R16 ;  /* 0x0000001b110f7210 */ /* 0x000fe20007ffe110 */
[----:B------:R-:W-:Y:S01]  /*2540*/  FMUL.FTZ R53, R53, UR5 ;  /* 0x0000000535357c20 */ /* 0x000fe20008410000 */
[----:B------:R-:W-:Y:S01]  /*2550*/  FMUL.FTZ R59, R59, UR5 ;  /* 0x000000053b3b7c20 */ /* 0x000fe20008410000 */
[----:B------:R-:W-:Y:S01]  /*2560*/  FMUL.FTZ R60, R60, UR5 ;  /* 0x000000053c3c7c20 */ /* 0x000fe20008410000 */
[----:B------:R-:W-:Y:S02]  /*2570*/  ULDC UR5, c[0x0][0x9e0] ;  /* 0x0002780000057ab9 */ /* 0x000fe40000000800 */
        /* <DEDUP_REMOVED lines=28> */
[----:B------:R-:W0:Y:S01]  /*2740*/  MUFU.TANH R62, R62 ;  /* 0x0000003e003e7308 */ /* 0x000e220000002400 */
[----:B--2---:R-:W-:-:S07]  /*2750*/  LOP3.LUT P1, RZ, R90, 0x80000, RZ, 0xc0, !PT ;  /* 0x000800005aff7812 */ /* 0x004fce000782c0ff */
[----:B------:R-:W2:Y:S08]  /*2760*/  MUFU.TANH R81, R63 ;  /* 0x0000003f00517308 */ /* 0x000eb00000002400 */
        /* <DEDUP_REMOVED lines=10> */
[----:B------:R1:W2:Y:S01]  /*2810*/  MUFU.TANH R39, R56 ;  /* 0x0000003800277308 */ /* 0x0002a20000002400 */
[----:B-----5:R-:W-:-:S07]  /*2820*/  IMAD R51, R19, -0x2, R26 ;  /* 0xfffffffe13337824 */ /* 0x020fce00078e021a */
[----:B------:R5:W2:Y:S01]  /*2830*/  MUFU.TANH R43, R53 ;  /* 0x00000035002b7308 */ /* 0x000aa20000002400 */
[----:B-1----:R-:W-:-:S05]  /*2840*/  VIADD R56, R15, UR5 ;  /* 0x000000050f387c36 */ /* 0x002fca0008000000 */
[----:B0-----:R-:W-:Y:S02]  /*2850*/  VIADDMNMX R26, R30, R56, R51, PT ;  /* 0x000000381e1a7246 */ /* 0x001fe40003800133 */
[----:B------:R0:W1:Y:S01]  /*2860*/  MUFU.TANH R78, R59 ;  /* 0x0000003b004e7308 */ /* 0x0000620000002400 */
[----:B-----5:R-:W-:-:S07]  /*2870*/  VIADD R53, R15, UR4 ;  /* 0x000000040f357c36 */ /* 0x020fce0008000000 */
[----:B------:R5:W1:Y:S01]  /*2880*/  MUFU.TANH R35, R60 ;  /* 0x0000003c00237308 */ /* 0x000a620000002400 */
[----:B0-----:R-:W-:Y:S02]  /*2890*/  VIADD R59, R28, 0xffffffff ;  /* 0xffffffff1c3b7836 */ /* 0x001fe40000000000 */
[----:B------:R-:W-:Y:S02]  /*28a0*/  IMAD.IADD R28, R53, 0x1, R30 ;  /* 0x00000001351c7824 */ /* 0x000fe400078e021e */
[----:B-----5:R-:W-:Y:S01]  /*28b0*/  VIADD R60, R27, 0xffffffff ;  /* 0xffffffff1b3c7836 */ /* 0x020fe20000000000 */
[----:B--234-:R-:W-:Y:S06]  /*28c0*/  @!P1 BRA `(.L_x_1254) ;  /* 0x00000000005c9947 */ /* 0x01cfec0003800000 */
[----:B------:R-:W-:Y:S01]  /*28d0*/  IADD3 R15, -R17, R16, R30 ;  /* 0x00000010110f7210 */ /* 0x000fe20007ffe11e */
        /* <DEDUP_REMOVED lines=12> */
.L_x_1256:
[----:B------:R-:W-:Y:S02]  /*29a0*/  ULDC UR4, c[0x0][0x9e4] ;  /* 0x0002790000047ab9 */ /* 0x000fe40000000800 */
[----:B------:R-:W-:-:S05]  /*29b0*/  IMAD.U32 R27, RZ, RZ, UR4 ;  /* 0x00000004ff1b7e24 */ /* 0x000fca000f8e00ff */
[----:B------:R-:W-:-:S13]  /*29c0*/  ISETP.NE.AND P1, PT, R27, 0x1, PT ;  /* 0x000000011b00780c */ /* 0x000fda0003f25270 */
[----:B------:R-:W0:Y:S02]  /*29d0*/  @P1 LDC.64 R66, c[0x0][0x9e8] ;  /* 0x00027a00ff421b82 */ /* 0x000e240000000a00 */
[----:B0-----:R-:W-:-:S05]  /*29e0*/  @P1 IMAD.HI.U32 R30, R15, R66, RZ ;  /* 0x000000420f1e1227 */ /* 0x001fca00078e00ff */
[----:B------:R-:W-:-:S07]  /*29f0*/  @P1 SHF.R.U32.HI R15, RZ, R67, R30 ;  /* 0x00000043ff0f1219 */ /* 0x000fce000001161e */
.L_x_1257:
[----:B------:R-:W-:Y:S05]  /*2a00*/  BSYNC B0 ;  /* 0x0000000000007941 */ /* 0x000fea0003800000 */
.L_x_1255:
[----:B------:R-:W-:-:S05]  /*2a10*/  IMAD R15, R15, R27, R60 ;  /* 0x0000001b0f0f7224 */ /* 0x000fca00078e023c */
[----:B------:R-:W-:Y:S02]  /*2a20*/  VIADDMNMX R26, R15, R27, R26, PT ;  /* 0x0000001b0f1a7246 */ /* 0x000fe4000380011a */
[----:B------:R-:W-:-:S07]  /*2a30*/  VIMNMX R28, R28, R15, !PT ;  /* 0x0000000f1c1c7248 */ /* 0x000fce0007fe0100 */
.L_x_1254:
[C---:B------:R-:W-:Y:S01]  /*2a40*/  ISETP.GE.AND P6, PT, R59.reuse, 0x9, PT ;  /* 0x000000093b00780c */ /* 0x040fe20003fc6270 */
[----:B------:R-:W0:Y:S01]  /*2a50*/  SHFL.IDX PT, R30, R25, 0x1, 0x1c1f ;  /* 0x003c1f00191e7f89 */ /* 0x000e2200000e0000 */
[C---:B------:R-:W-:Y:S02]  /*2a60*/  ISETP.GE.AND P1, PT, R59.reuse, 0x2, PT ;  /* 0x000000023b00780c */ /* 0x040fe40003f26270 */
        /* <DEDUP_REMOVED lines=34> */
[C---:B------:R-:W-:Y:S02]  /*2c90*/  ISETP.GE.AND P3, PT, R59.reuse, 0x22, PT ;  /* 0x000000223b00780c */ /* 0x040fe40003f66270 */
        /* <DEDUP_REMOVED lines=50> */
[----:B-1----:R-:W-:Y:S02]  /*2fc0*/  FSEL R35, R35, -INF , !P2 ;  /* 0xff80000023237808 */ /* 0x002fe40005000000 */
        /* <DEDUP_REMOVED lines=24> */
[----:B------:R-:W-:Y:S01]  /*3150*/  ISETP.GT.AND P5, PT, R28, 0x59, !P5 ;  /* 0x000000591c00780c */ /* 0x000fe20006fa4270 */
[----:B0-----:R-:W-:-:S03]  /*3160*/  IMAD.IADD R28, R53, 0x1, R30 ;  /* 0x00000001351c7824 */ /* 0x001fc600078e021e */
[----:B------:R-:W-:Y:S02]  /*3170*/  ISETP.LT.OR P5, PT, R26, 0x5a, P5 ;  /* 0x0000005a1a00780c */ /* 0x000fe40002fa1670 */
[----:B------:R-:W-:Y:S02]  /*3180*/  VIADDMNMX R26, R30, R56, R51, PT ;  /* 0x000000381e1a7246 */ /* 0x000fe40003800133 */
[----:B------:R-:W-:Y:S02]  /*3190*/  FSEL R29, R69, -INF , !P5 ;  /* 0xff800000451d7808 */ /* 0x000fe40006800000 */
[----:B------:R-:W-:-:S13]  /*31a0*/  LOP3.LUT P5, RZ, R90, 0x80000, RZ, 0xc0, !PT ;  /* 0x000800005aff7812 */ /* 0x000fda00078ac0ff */
[----:B------:R-:W-:Y:S05]  /*31b0*/  @!P5 BRA `(.L_x_1258) ;  /* 0x00000000005cd947 */ /* 0x000fea0003800000 */
        /* <DEDUP_REMOVED lines=13> */
.L_x_1260:
[----:B------:R-:W-:Y:S02]  /*3290*/  ULDC UR4, c[0x0][0x9e4] ;  /* 0x0002790000047ab9 */ /* 0x000fe40000000800 */
[----:B------:R-:W-:-:S05]  /*32a0*/  IMAD.U32 R25, RZ, RZ, UR4 ;  /* 0x00000004ff197e24 */ /* 0x000fca000f8e00ff */
[----:B------:R-:W-:-:S13]  /*32b0*/  ISETP.NE.AND P5, PT, R25, 0x1, PT ;  /* 0x000000011900780c */ /* 0x000fda0003fa5270 */
[----:B------:R-:W0:Y:S02]  /*32c0*/  @P5 LDC.64 R40, c[0x0][0x9e8] ;  /* 0x00027a00ff285b82 */ /* 0x000e240000000a00 */
[----:B0-----:R-:W-:-:S05]  /*32d0*/  @P5 IMAD.HI.U32 R30, R13, R40, RZ ;  /* 0x000000280d1e5227 */ /* 0x001fca00078e00ff */
[----:B------:R-:W-:-:S07]  /*32e0*/  @P5 SHF.R.U32.HI R13, RZ, R41, R30 ;  /* 0x00000029ff0d5219 */ /* 0x000fce000001161e */
.L_x_1261:
[----:B------:R-:W-:Y:S05]  /*32f0*/  BSYNC B0 ;  /* 0x0000000000007941 */ /* 0x000fea0003800000 */
.L_x_1259:
[----:B------:R-:W-:-:S05]  /*3300*/  IMAD R13, R13, R25, R60 ;  /* 0x000000190d0d7224 */ /* 0x000fca00078e023c */
[----:B------:R-:W-:Y:S02]  /*3310*/  VIADDMNMX R26, R13, R25, R26, PT ;  /* 0x000000190d1a7246 */ /* 0x000fe4000380011a */
[----:B------:R-:W-:-:S07]  /*3320*/  VIMNMX R28, R28, R13, !PT ;  /* 0x0000000d1c1c7248 */ /* 0x000fce0007fe0100 */
.L_x_1258:
        /* <DEDUP_REMOVED lines=56> */
[----:B------:R-:W-:Y:S02]  /*36b0*/  ISETP.NE.AND P6, PT, R75, RZ, PT ;  /* 0x000000ff4b00720c */ /* 0x000fe40003fc5270 */
[----:B------:R-:W-:Y:S01]  /*36c0*/  FSEL R75, R46, -INF , !P1 ;  /* 0xff8000002e4b7808 */ /* 0x000fe20004800000 */
[----:B------:R-:W-:Y:S01]  /*36d0*/  IMAD.MOV.U32 R46, RZ, RZ, R18 ;  /* 0x000000ffff2e7224 */ /* 0x000fe200078e0012 */
        /* <DEDUP_REMOVED lines=17> */
[----:B------:R-:W-:Y:S02]  /*37f0*/  ISETP.NE.AND P1, PT, R48, RZ, PT ;  /* 0x000000ff3000720c */ /* 0x000fe40003f25270 */
        /* <DEDUP_REMOVED lines=90> */
[----:B------:R-:W-:Y:S01]  /*3da0*/  MUFU.EX2 R158, R158 ;  /* 0x0000009e009e7308 */ /* 0x000fe20000000800 */
[-CC-:B------:R-:W-:Y:S01]  /*3db0*/  FFMA.FTZ R43, R43, R14.reuse, -R30.reuse ;  /* 0x0000000e2b2b7223 */ /* 0x180fe2000001081e */
[--C-:B------:R-:W-:Y:S01]  /*3dc0*/  FFMA.FTZ R39, R39, R14, -R30.reuse ;  /* 0x0000000e27277223 */ /* 0x100fe2000001081e */
[----:B------:R-:W-:Y:S01]  /*3dd0*/  FMNMX.FTZ R20, R89, R20, !PT ;  /* 0x0000001459147209 */ /* 0x000fe20007810000 */
[-CC-:B------:R-:W-:Y:S01]  /*3de0*/  FFMA.FTZ R37, R37, R14.reuse, -R30.reuse ;  /* 0x0000000e25257223 */ /* 0x180fe2000001081e */
[-CC-:B------:R-:W-:Y:S01]  /*3df0*/  FFMA.FTZ R35, R35, R14.reuse, -R30.reuse ;  /* 0x0000000e23237223 */ /* 0x180fe2000001081e */
[-CC-:B------:R-:W-:Y:S01]  /*3e00*/  FFMA.FTZ R31, R31, R14.reuse, -R30.reuse ;  /* 0x0000000e1f1f7223 */ /* 0x180fe2000001081e */
[----:B------:R-:W-:Y:S01]  /*3e10*/  FFMA.FTZ R27, R27, R14, -R30 ;  /* 0x0000000e1b1b7223 */ /* 0x000fe2000001081e */
[----:B------:R-:W1:Y:S01]  /*3e20*/  SHFL.BFLY PT, R55, R20, 0x2, 0x1f ;  /* 0x0c401f0014377f89 */ /* 0x000e6200000e0000 */
[----:B------:R2:W-:Y:S01]  /*3e30*/  MUFU.EX2 R99, R10 ;  /* 0x0000000a00637308 */ /* 0x0005e20000000800 */
[----:B------:R-:W-:-:S07]  /*3e40*/  ISETP.NE.AND P5, PT, R168, 0x1, PT ;  /* 0x00000001a800780c */ /* 0x000fce0003fa5270 */
[----:B------:R-:W-:Y:S01]  /*3e50*/  MUFU.EX2 R32, R32 ;  /* 0x0000002000207308 */ /* 0x000fe20000000800 */
[----:B--2---:R-:W-:-:S05]  /*3e60*/  FFMA.FTZ R10, R15, R14, -R30 ;  /* 0x0000000e0f0a7223 */ /* 0x004fca000001081e */
[----:B------:R-:W2:Y:S02]  /*3e70*/  @P5 LDC R48, c[0x0][0x450] ;  /* 0x00011400ff305b82 */ /* 0x000ea40000000800 */
[----:B------:R-:W3:Y:S01]  /*3e80*/  MUFU.EX2 R93, R34 ;  /* 0x00000022005d7308 */ /* 0x000ee20000000800 */
[----:B-1----:R-:W-:-:S07]  /*3e90*/  FMNMX.FTZ R55, R20, R55, !PT ;  /* 0x0000003714377209 */ /* 0x002fce0007810000 */
[----:B------:R0:W-:Y:S01]  /*3ea0*/  MUFU.EX2 R138, R29 ;  /* 0x0000001d008a7308 */ /* 0x0001e20000000800 */
[----:B------:R-:W1:Y:S07]  /*3eb0*/  SHFL.BFLY PT, R2, R55, 0x1, 0x1f ;  /* 0x0c201f0037027f89 */ /* 0x000e6e00000e0000 */
[----:B------:R-:W-:Y:S01]  /*3ec0*/  MUFU.EX2 R36, R36 ;  /* 0x0000002400247308 */ /* 0x000fe20000000800 */
[----:B0-----:R-:W-:Y:S01]  /*3ed0*/  FADD.FTZ R29, R156, R25 ;  /* 0x000000199c1d7221 */ /* 0x001fe20000010000 */
[----:B---3--:R-:W-:-:S02]  /*3ee0*/  F2FP.BF16.F32.PACK_AB R152, R93, R32 ;  /* 0x000000205d98723e */ /* 0x008fc400000010ff */
[----:B------:R-:W-:Y:S01]  /*3ef0*/  F2FP.BF16.F32.PACK_AB R156, R25, R156 ;  /* 0x0000009c199c723e */ /* 0x000fe200000010ff */
[----:B------:R-:W-:Y:S01]  /*3f00*/  FADD.FTZ R38, R158, R29 ;  /* 0x0000001d9e267221 */ /* 0x000fe20000010000 */
[C---:B------:R-:W-:Y:S02]  /*3f10*/  F2FP.BF16.F32.PACK_AB R158, R91.reuse, R158 ;  /* 0x0000009e5b9e723e */ /* 0x040fe400000010ff */
[----:B------:R-:W0:Y:S01]  /*3f20*/  MUFU.EX2 R95, R24 ;  /* 0x00000018005f7308 */ /* 0x000e220000000800 */
[----:B------:R-:W-:-:S04]  /*3f30*/  FADD.FTZ R29, R91, R38 ;  /* 0x000000265b1d7221 */ /* 0x000fc80000010000 */
[----:B------:R-:W-:-:S03]  /*3f40*/  FADD.FTZ R40, R32, R29 ;  /* 0x0000001d20287221 */ /* 0x000fc60000010000 */
[----:B------:R-:W3:Y:S01]  /*3f50*/  MUFU.EX2 R28, R28 ;  /* 0x0000001c001c7308 */ /* 0x000ee20000000800 */
[----:B-1----:R-:W-:-:S04]  /*3f60*/  FMNMX.FTZ R15, R55, R2, !PT ;  /* 0x00000002370f7209 */ /* 0x002fc80007810000 */
[C---:B------:R-:W-:Y:S01]  /*3f70*/  FSETP.NEU.FTZ.AND P1, PT, R15.reuse, -INF , PT ;  /* 0xff8000000f00780b */ /* 0x040fe20003f3d000 */
[----:B------:R-:W-:Y:S02]  /*3f80*/  FMUL.FTZ R2, R15, R14 ;  /* 0x0000000e0f027220 */ /* 0x000fe40000410000 */
[----:B------:R1:W-:Y:S01]  /*3f90*/  MUFU.EX2 R142, R33 ;  /* 0x00000021008e7308 */ /* 0x0003e20000000800 */
[----:B0-----:R-:W-:Y:S02]  /*3fa0*/  F2FP.BF16.F32.PACK_AB R154, R95, R36 ;  /* 0x000000245f9a723e */ /* 0x001fe400000010ff */
[----:B------:R-:W-:Y:S02]  /*3fb0*/  FSEL R2, R2, RZ, P1 ;  /* 0x000000ff02027208 */ /* 0x000fe40000800000 */
[----:B---3--:R-:W-:-:S03]  /*3fc0*/  F2FP.BF16.F32.PACK_AB R148, R97, R28 ;  /* 0x0000001c6194723e */ /* 0x008fc600000010ff */
        /* <DEDUP_REMOVED lines=9> */
[-C--:B------:R-:W-:Y:S01]  /*4060*/  FFMA.FTZ R67, R67, R14.reuse, -R2 ;  /* 0x0000000e43437223 */ /* 0x080fe20000010802 */
[----:B-1----:R-:W-:Y:S01]  /*4070*/  FADD.FTZ R33, R93, R40 ;  /* 0x000000285d217221 */ /* 0x002fe20000010000 */
[-CC-:B------:R-:W-:Y:S01]  /*4080*/  FFMA.FTZ R69, R69, R14.reuse, -R2.reuse ;  /* 0x0000000e45457223 */ /* 0x180fe20000010802 */
[-CC-:B------:R-:W-:Y:S01]  /*4090*/  FFMA.FTZ R71, R71, R14.reuse, -R2.reuse ;  /* 0x0000000e47477223 */ /* 0x180fe20000010802 */
[-CC-:B------:R-:W-:Y:S01]  /*40a0*/  FFMA.FTZ R75, R75, R14.reuse, -R2.reuse ;  /* 0x0000000e4b4b7223 */ /* 0x180fe20000010802 */
[----:B------:R-:W-:Y:S01]  /*40b0*/  FADD.FTZ R42, R36, R33 ;  /* 0x00000021242a7221 */ /* 0x000fe20000010000 */
[-CC-:B------:R-:W-:Y:S01]  /*40c0*/  FFMA.FTZ R21, R21, R14.reuse, -R2.reuse ;  /* 0x0000000e15157223 */ /* 0x180fe20000010802 */
[----:B------:R-:W0:Y:S01]  /*40d0*/  MUFU.EX2 R57, R57 ;  /* 0x0000003900397308 */ /* 0x000e220000000800 */
[-C--:B------:R-:W-:Y:S01]  /*40e0*/  FFMA.FTZ R77, R77, R14.reuse, -R2 ;  /* 0x0000000e4d4d7223 */ /* 0x080fe20000010802 */
[----:B------:R-:W-:Y:S01]  /*40f0*/  FADD.FTZ R33, R95, R42 ;  /* 0x0000002a5f217221 */ /* 0x000fe20000010000 */
[-CC-:B------:R-:W-:Y:S01]  /*4100*/  FFMA.FTZ R79, R79, R14.reuse, -R2.reuse ;  /* 0x0000000e4f4f7223 */ /* 0x180fe20000010802 */
[-CC-:B------:R-:W-:Y:S01]  /*4110*/  FFMA.FTZ R53, R53, R14.reuse, -R2.reuse ;  /* 0x0000000e35357223 */ /* 0x180fe20000010802 */
[-CC-:B------:R-:W-:Y:S01]  /*4120*/  FFMA.FTZ R41, R41, R14.reuse, -R2.reuse ;  /* 0x0000000e29297223 */ /* 0x180fe20000010802 */
[----:B------:R-:W-:Y:S01]  /*4130*/  FADD.FTZ R42, R28, R33 ;  /* 0x000000211c2a7221 */ /* 0x000fe20000010000 */
        /* <DEDUP_REMOVED lines=8> */
[----:B------:R-:W-:Y:S01]  /*41c0*/  FFMA.FTZ R89, R89, R14, -R2 ;  /* 0x0000000e59597223 */ /* 0x000fe20000010802 */
[----:B------:R-:W3:Y:S01]  /*41d0*/  MUFU.EX2 R12, R61 ;  /* 0x0000003d000c7308 */ /* 0x000ee20000000800 */
[----:B0-----:R-:W-:Y:S01]  /*41e0*/  FADD.FTZ R38, R0, R57 ;  /* 0x0000003900267221 */ /* 0x001fe20000010000 */
[----:B------:R-:W-:-:S02]  /*41f0*/  F2FP.BF16.F32.PACK_AB R150, R99, R8 ;  /* 0x000000086396723e */ /* 0x000fc400000010ff */
[----:B------:R-:W-:-:S04]  /*4200*/  F2FP.BF16.F32.PACK_AB R157, R57, R0 ;  /* 0x00000000399d723e */ /* 0x000fc800000010ff */
[----:B------:R-:W0:Y:S01]  /*4210*/  MUFU.EX2 R63, R63 ;  /* 0x0000003f003f7308 */ /* 0x000e220000000800 */
[----:B-1----:R-:W-:-:S07]  /*4220*/  FADD.FTZ R29, R59, R38 ;  /* 0x000000263b1d7221 */ /* 0x002fce0000010000 */
[----:B------:R-:W1:Y:S01]  /*4230*/  MUFU.EX2 R20, R65 ;  /* 0x0000004100147308 */ /* 0x000e620000000800 */
[C---:B---3--:R-:W-:Y:S01]  /*4240*/  FADD.FTZ R40, R12.reuse, R29 ;  /* 0x0000001d0c287221 */ /* 0x048fe20000010000 */
[----:B------:R-:W-:Y:S01]  /*4250*/  F2FP.BF16.F32.PACK_AB R159, R12, R59 ;  /* 0x0000003b0c9f723e */ /* 0x000fe200000010ff */
[----:B------:R-:W-:-:S05]  /*4260*/  VIADD R12, R72, 0xfffffffe ;  /* 0xfffffffe480c7836 */ /* 0x000fca0000000000 */
[----:B------:R-:W-:Y:S01]  /*4270*/  MUFU.EX2 R51, R51 ;  /* 0x0000003300337308 */ /* 0x000fe20000000800 */
[----:B0-----:R-:W-:-:S07]  /*4280*/  FADD.FTZ R29, R63, R40 ;  /* 0x000000283f1d7221 */ /* 0x001fce0000010000 */
[----:B------:R-:W0:Y:S01]  /*4290*/  MUFU.EX2 R24, R67 ;  /* 0x0000004300187308 */ /* 0x000e220000000800 */
[C---:B-1----:R-:W-:Y:S01]  /*42a0*/  FADD.FTZ R40, R20.reuse, R29 ;  /* 0x0000001d14287221 */ /* 0x042fe20000010000 */
[----:B------:R-:W-:Y:S01]  /*42b0*/  FADD.FTZ R29, R97, R42 ;  /* 0x0000002a611d7221 */ /* 0x000fe20000010000 */
[----:B------:R-:W-:-:S03]  /*42c0*/  F2FP.BF16.F32.PACK_AB R153, R20, R63 ;  /* 0x0000003f1499723e */ /* 0x000fc600000010ff */
[----:B------:R-:W-:Y:S02]  /*42d0*/  FADD.FTZ R44, R8, R29 ;  /* 0x0000001d082c7221 */ /* 0x000fe40000010000 */
[----:B------:R-:W-:Y:S02]  /*42e0*/  MUFU.EX2 R69, R69 ;  /* 0x0000004500457308 */ /* 0x000fe40000000800 */
[----:B------:R-:W-:-:S06]  /*42f0*/  FADD.FTZ R44, R99, R44 ;  /* 0x0000002c632c7221 */ /* 0x000fcc0000010000 */
[----:B------:R-:W1:Y:S01]  /*4300*/  MUFU.EX2 R49, R49 ;  /* 0x0000003100317308 */ /* 0x000e620000000800 */
[----:B0-----:R-:W-:-:S07]  /*4310*/  F2FP.BF16.F32.PACK_AB R155, R24, R51 ;  /* 0x00000033189b723e */ /* 0x001fce00000010ff */
[----:B------:R-:W0:Y:S08]  /*4320*/  MUFU.EX2 R26, R71 ;  /* 0x00000047001a7308 */ /* 0x000e300000000800 */
[----:B------:R-:W3:Y:S01]  /*4330*/  MUFU.EX2 R144, R47 ;  /* 0x0000002f00907308 */ /* 0x000ee20000000800 */
[----:B-1----:R-:W-:-:S07]  /*4340*/  FADD.FTZ R29, R49, R44 ;  /* 0x0000002c311d7221 */ /* 0x002fce0000010000 */
[----:B------:R-:W-:Y:S01]  /*4350*/  MUFU.EX2 R75, R75 ;  /* 0x0000004b004b7308 */ /* 0x000fe20000000800 */
[----:B0-----:R-:W-:-:S07]  /*4360*/  F2FP.BF16.F32.PACK_AB R149, R26, R69 ;  /* 0x000000451a95723e */ /* 0x001fce00000010ff */
[----:B------:R0:W-:Y:S01]  /*4370*/  MUFU.EX2 R38, R21 ;  /* 0x0000001500267308 */ /* 0x0001e20000000800 */
[C---:B---3--:R-:W-:Y:S01]  /*4380*/  FADD.FTZ R44, R144.reuse, R29 ;  /* 0x0000001d902c7221 */ /* 0x048fe20000010000 */
[----:B------:R-:W-:-:S06]  /*4390*/  F2FP.BF16.F32.PACK_AB R144, R144, R49 ;  /* 0x000000319090723e */ /* 0x000fcc00000010ff */
[----:B------:R-:W1:Y:S01]  /*43a0*/  MUFU.EX2 R45, R45 ;  /* 0x0000002d002d7308 */ /* 0x000e620000000800 */
[----:B0-----:R-:W-:-:S04]  /*43b0*/  FADD.FTZ R21, R51, R40 ;  /* 0x0000002833157221 */ /* 0x001fc80000010000 */
[----:B------:R-:W-:-:S03]  /*43c0*/  FADD.FTZ R42, R24, R21 ;  /* 0x00000015182a7221 */ /* 0x000fc60000010000 */
[----:B------:R-:W0:Y:S01]  /*43d0*/  MUFU.EX2 R30, R77 ;  /* 0x0000004d001e7308 */ /* 0x000e220000000800 */
[----:B------:R-:W-:-:S04]  /*43e0*/  FADD.FTZ R21, R69, R42 ;  /* 0x0000002a45157221 */ /* 0x000fc80000010000 */
[----:B------:R-:W-:-:S03]  /*43f0*/  FADD.FTZ R42, R26, R21 ;  /* 0x000000151a2a7221 */ /* 0x000fc60000010000 */
[----:B------:R-:W3:Y:S01]  /*4400*/  MUFU.EX2 R146, R43 ;  /* 0x0000002b00927308 */ /* 0x000ee20000000800 */
[----:B-1----:R-:W-:-:S07]  /*4410*/  FADD.FTZ R21, R45, R44 ;  /* 0x0000002c2d157221 */ /* 0x002fce0000010000 */
[----:B------:R-:W-:Y:S01]  /*4420*/  MUFU.EX2 R79, R79 ;  /* 0x0000004f004f7308 */ /* 0x000fe20000000800 */
[----:B0-----:R-:W-:-:S07]  /*4430*/  F2FP.BF16.F32.PACK_AB R151, R30, R75 ;  /* 0x0000004b1e97723e */ /* 0x001fce00000010ff */
[----:B------:R-:W0:Y:S01]  /*4440*/  MUFU.EX2 R39, R39 ;  /* 0x0000002700277308 */ /* 0x000e220000000800 */
[C---:B---3--:R-:W-:Y:S01]  /*4450*/  FADD.FTZ R44, R146.reuse, R21 ;  /* 0x00000015922c7221 */ /* 0x048fe20000010000 */
[----:B------:R-:W-:-:S06]  /*4460*/  F2FP.BF16.F32.PACK_AB R146, R146, R45 ;  /* 0x0000002d9292723e */ /* 0x000fcc00000010ff */
[----:B------:R-:W1:Y:S08]  /*4470*/  MUFU.EX2 R34, R53 ;  /* 0x0000003500227308 */ /* 0x000e700000000800 */
[----:B------:R3:W4:Y:S01]  /*4480*/  MUFU.EX2 R140, R37 ;  /* 0x00000025008c7308 */ /* 0x0007220000000800 */
[----:B0-----:R-:W-:-:S07]  /*4490*/  FADD.FTZ R21, R39, R44 ;  /* 0x0000002c27157221 */ /* 0x001fce0000010000 */
[----:B------:R-:W0:Y:S01]  /*44a0*/  MUFU.EX2 R41, R41 ;  /* 0x0000002900297308 */ /* 0x000e220000000800 */
[----:B---3--:R-:W3:Y:S01]  /*44b0*/  @P5 LDC R37, c[0x0][0x44c] ;  /* 0x00011300ff255b82 */ /* 0x008ee20000000800 */
[----:B-1----:R-:W-:-:S06]  /*44c0*/  F2FP.BF16.F32.PACK_AB R145, R34, R79 ;  /* 0x0000004f2291723e */ /* 0x002fcc00000010ff */
[----:B------:R1:W-:Y:S01]  /*44d0*/  MUFU.EX2 R40, R9 ;  /* 0x0000000900287308 */ /* 0x0003e20000000800 */
[C---:B----4-:R-:W-:Y:S01]  /*44e0*/  FADD.FTZ R44, R140.reuse, R21 ;  /* 0x000000158c2c7221 */ /* 0x050fe20000010000 */
[----:B------:R-:W-:-:S06]  /*44f0*/  F2FP.BF16.F32.PACK_AB R140, R140, R39 ;  /* 0x000000278c8c723e */ /* 0x000fcc00000010ff */
[----:B------:R-:W4:Y:S01]  /*4500*/  MUFU.EX2 R35, R35 ;  /* 0x0000002300237308 */ /* 0x000f220000000800 */
[----:B-1----:R-:W-:Y:S01]  /*4510*/  FADD.FTZ R9, R75, R42 ;  /* 0x0000002a4b097221 */ /* 0x002fe20000010000 */
[----:B0-----:R-:W-:-:S03]  /*4520*/  F2FP.BF16.F32.PACK_AB R147, R38, R41 ;  /* 0x000000292693723e */ /* 0x001fc600000010ff */
[----:B------:R-:W-:-:S03]  /*4530*/  FADD.FTZ R42, R30, R9 ;  /* 0x000000091e2a7221 */ /* 0x000fc60000010000 */
[----:B------:R-:W0:Y:S01]  /*4540*/  MUFU.EX2 R11, R11 ;  /* 0x0000000b000b7308 */ /* 0x000e220000000800 */
[----:B------:R-:W-:Y:S01]  /*4550*/  FADD.FTZ R9, R79, R42 ;  /* 0x0000002a4f097221 */ /* 0x000fe20000010000 */
[----:B---3--:R-:W-:-:S04]  /*4560*/  @P5 IMAD.HI.U32 R37, R18, R37, RZ ;  /* 0x0000002512255227 */ /* 0x008fc800078e00ff */
[----:B------:R-:W-:Y:S01]  /*4570*/  FADD.FTZ R42, R34, R9 ;  /* 0x00000009222a7221 */ /* 0x000fe20000010000 */
[----:B--2---:R-:W-:Y:S01]  /*4580*/  @P5 SHF.R.U32.HI R46, RZ, R48, R37 ;  /* 0x00000030ff2e5219 */ /* 0x004fe20000011625 */
[----:B------:R-:W1:Y:S02]  /*4590*/  MUFU.EX2 R31, R31 ;  /* 0x0000001f001f7308 */ /* 0x000e640000000800 */
[----:B------:R-:W-:Y:S01]  /*45a0*/  FADD.FTZ R9, R41, R42 ;  /* 0x0000002a29097221 */ /* 0x000fe20000010000 */
[----:B----4-:R-:W-:Y:S01]  /*45b0*/  FADD.FTZ R21, R35, R44 ;  /* 0x0000002c23157221 */ /* 0x010fe20000010000 */
[----:B------:R-:W-:Y:S01]  /*45c0*/  LOP3.LUT P5, RZ, R90, 0x80000, RZ, 0xc0, !PT ;  /* 0x000800005aff7812 */ /* 0x000fe200078ac0ff */
[----:B------:R-:W-:Y:S02]  /*45d0*/  IMAD.IADD R73, R73, 0x1, R46 ;  /* 0x0000000149497824 */ /* 0x000fe400078e022e */
        /* <DEDUP_REMOVED lines=15> */
[----:B-1----:R-:W-:-:S04]  /*46d0*/  FADD.FTZ R21, R27, R32 ;  /* 0x000000201b157221 */ /* 0x002fc80000010000 */
[C---:B------:R-:W-:Y:S01]  /*46e0*/  FADD.FTZ R8, R138.reuse, R21 ;  /* 0x000000158a087221 */ /* 0x040fe20000010000 */
[----:B------:R-:W-:Y:S02]  /*46f0*/  F2FP.BF16.F32.PACK_AB R138, R138, R27 ;  /* 0x0000001b8a8a723e */ /* 0x000fe400000010ff */
[----:B------:R-:W1:Y:S01]  /*4700*/  MUFU.EX2 R28, R85 ;  /* 0x00000055001c7308 */ /* 0x000e620000000800 */
[C---:B--2---:R-:W-:Y:S01]  /*4710*/  FADD.FTZ R32, R2.reuse, R9 ;  /* 0x0000000902207221 */ /* 0x044fe20000010000 */
[----:B------:R-:W-:-:S06]  /*4720*/  F2FP.BF16.F32.PACK_AB R143, R2, R3 ;  /* 0x00000003028f723e */ /* 0x000fcc00000010ff */
[----:B------:R-:W2:Y:S01]  /*4730*/  MUFU.EX2 R87, R87 ;  /* 0x0000005700577308 */ /* 0x000ea20000000800 */
[----:B0-----:R-:W-:-:S07]  /*4740*/  FADD.FTZ R9, R83, R32 ;  /* 0x0000002053097221 */ /* 0x001fce0000010000 */
[----:B------:R-:W0:Y:S01]  /*4750*/  MUFU.EX2 R10, R89 ;  /* 0x00000059000a7308 */ /* 0x000e220000000800 */
[C---:B-1----:R-:W-:Y:S01]  /*4760*/  FADD.FTZ R0, R28.reuse, R9 ;  /* 0x000000091c007221 */ /* 0x042fe20000010000 */
[----:B------:R-:W-:-:S03]  /*4770*/  F2FP.BF16.F32.PACK_AB R137, R28, R83 ;  /* 0x000000531c89723e */ /* 0x000fc600000010ff */
[----:B--2---:R-:W-:Y:S01]  /*4780*/  FADD.FTZ R9, R87, R0 ;  /* 0x0000000057097221 */ /* 0x004fe20000010000 */
[----:B------:R-:W-:-:S03]  /*4790*/  VIADD R0, R73, UR5 ;  /* 0x0000000549007c36 */ /* 0x000fc60008000000 */
[C---:B0-----:R-:W-:Y:S01]  /*47a0*/  FADD.FTZ R3, R10.reuse, R9 ;  /* 0x000000090a037221 */ /* 0x041fe20000010000 */
        /* <DEDUP_REMOVED lines=13> */
.L_x_1263:
[----:B------:R-:W0:Y:S02]  /*4880*/  LDC R10, c[0x0][0x9e4] ;  /* 0x00027900ff0a7b82 */ /* 0x000e240000000800 */
[----:B0-----:R-:W-:-:S13]  /*4890*/  ISETP.NE.AND P1, PT, R10, 0x1, PT ;  /* 0x000000010a00780c */ /* 0x001fda0003f25270 */
[----:B------:R-:W0:Y:S02]  /*48a0*/  @P1 LDC.64 R20, c[0x0][0x9e8] ;  /* 0x00027a00ff141b82 */ /* 0x000e240000000a00 */
[----:B0-----:R-:W-:-:S05]  /*48b0*/  @P1 IMAD.HI.U32 R2, R9, R20, RZ ;  /* 0x0000001409021227 */ /* 0x001fca00078e00ff */
[----:B------:R-:W-:-:S07]  /*48c0*/  @P1 SHF.R.U32.HI R9, RZ, R21, R2 ;  /* 0x00000015ff091219 */ /* 0x000fce0000011602 */
.L_x_1264:
[----:B------:R-:W-:-:S05]  /*48d0*/  IMAD R9, R9, R10, R10 ;  /* 0x0000000a09097224 */ /* 0x000fca00078e020a */
[----:B------:R-:W-:-:S07]  /*48e0*/  VIMNMX R0, R0, R9, PT ;  /* 0x0000000900007248 */ /* 0x000fce0003fe0100 */
.L_x_1262:
        /* <DEDUP_REMOVED lines=50> */
.L_x_1284:
[----:B------:R-:W-:-:S04]  /*4c10*/  UISETP.NE.AND UP0, UPT, UR4, 0x1, UPT ;  /* 0x000000010400788c */ /* 0x000fc8000bf05270 */
[----:B------:R-:W-:-:S04]  /*4c20*/  USEL UR39, URZ, 0x1, UP0 ;  /* 0x000000013f277887 */ /* 0x000fc80008000000 */
[----:B------:R-:W-:Y:S01]  /*4c30*/  ULOP3.LUT UR39, UR41, UR39, URZ, 0x3c, !UPT ;  /* 0x0000002729277292 */ /* 0x000fe2000f8e3c3f */
[----:B------:R-:W-:Y:S11]  /*4c40*/  @!P0 BRA `(.L_x_1266) ;  /* 0x0000000000048947 */ /* 0x000ff60003800000 */
[----:B------:R-:W-:Y:S01]  /*4c50*/  BPT.TRAP 0x1 ;  /* 0x000000040000795c */ /* 0x000fe20000300000 */
.L_x_1266:
        /* <DEDUP_REMOVED lines=9> */
.L_x_1267:
[----:B-1----:R-:W-:Y:S05]  /*4cf0*/  @P1 BRA `(.L_x_1268) ;  /* 0x0000000000081947 */ /* 0x002fea0003800000 */
[----:B------:R-:W1:Y:S02]  /*4d00*/  SYNCS.PHASECHK.TRANS64.TRYWAIT P1, [UR7+0x2a830], R13 ;  /* 0x02a8300dff0075a7 */ /* 0x000e640008020147 */
[----:B-1----:R-:W-:Y:S05]  /*4d10*/  @!P1 BRA `(.L_x_1269) ;  /* 0x0000011400689947 */ /* 0x002fea0003800000 */
.L_x_1268:
        /* <DEDUP_REMOVED lines=137> */
.L_x_1270:
[----:B------:R-:W-:Y:S01]  /*55b0*/  ULEA UR6, UR4, UR40, 0x3 ;  /* 0x0000002804067291 */ /* 0x000fe2000f8e183f */
[----:B------:R-:W-:-:S05]  /*55c0*/  IMAD.U32 R0, RZ, RZ, UR41 ;  /* 0x00000029ff007e24 */ /* 0x000fca000f8e00ff */
[----:B------:R-:W-:-:S04]  /*55d0*/  SHF.L.U32 R0, R0, 0x1f, RZ ;  /* 0x0000001f00007819 */ /* 0x000fc800000006ff */
[----:B------:R2:W3:Y:S01]  /*55e0*/  SYNCS.PHASECHK.TRANS64.TRYWAIT P1, [UR6+0x2a850], R0 ;  /* 0x02a85000ff0075a7 */ /* 0x0004e20008020146 */
[----:B------:R-:W-:Y:S05]  /*55f0*/  @!P0 BRA `(.L_x_1271) ;  /* 0x0000000000048947 */ /* 0x000fea0003800000 */
[----:B------:R-:W-:Y:S01]  /*5600*/  BPT.TRAP 0x1 ;  /* 0x000000040000795c */ /* 0x000fe20000300000 */
.L_x_1271:
[----:B---3--:R-:W-:Y:S05]  /*5610*/  @P1 BRA `(.L_x_1272) ;  /* 0x0000000000081947 */ /* 0x008fea0003800000 */
[----:B------:R-:W3:Y:S02]  /*5620*/  SYNCS.PHASECHK.TRANS64.TRYWAIT P1, [UR6+0x2a850], R0 ;  /* 0x02a85000ff0075a7 */ /* 0x000ee40008020146 */
[----:B---3--:R-:W-:Y:S05]  /*5630*/  @!P1 BRA `(.L_x_1273) ;  /* 0x0000010c00389947 */ /* 0x008fea0003800000 */
.L_x_1272:
        /* <DEDUP_REMOVED lines=37> */
.L_x_1274:
[----:B------:R-:W3:Y:S01]  /*5890*/  LDL R157, [R1] ;  /* 0x00000000019d7983 */ /* 0x000ee20000100800 */
[----:B------:R-:W-:Y:S01]  /*58a0*/  ISETP.NE.AND P2, PT, R168, 0x1, PT ;  /* 0x00000001a800780c */ /* 0x000fe20003f45270 */
[----:B------:R-:W-:Y:S01]  /*58b0*/  FMUL.FTZ R153, R105, UR5 ;  /* 0x0000000569997c20 */ /* 0x000fe20008410000 */
[----:B------:R-:W-:Y:S01]  /*58c0*/  FMUL.FTZ R15, R92, UR5 ;  /* 0x000000055c0f7c20 */ /* 0x000fe20008410000 */
[----:B------:R-:W-:Y:S01]  /*58d0*/  FMUL.FTZ R92, R106, UR5 ;  /* 0x000000056a5c7c20 */ /* 0x000fe20008410000 */
[----:B------:R-:W-:Y:S01]  /*58e0*/  FMUL.FTZ R20, R94, UR5 ;  /* 0x000000055e147c20 */ /* 0x000fe20008410000 */
[----:B------:R-:W-:Y:S01]  /*58f0*/  FMUL.FTZ R94, R110, UR5 ;  /* 0x000000056e5e7c20 */ /* 0x000fe20008410000 */
[----:B------:R-:W-:Y:S01]  /*5900*/  FMUL.FTZ R110, R112, UR5 ;  /* 0x00000005706e7c20 */ /* 0x000fe20008410000 */
[----:B------:R-:W-:Y:S01]  /*5910*/  FMUL.FTZ R112, R116, UR5 ;  /* 0x0000000574707c20 */ /* 0x000fe20008410000 */
[----:B------:R-:W-:Y:S02]  /*5920*/  IMAD.IADD R116, R22, 0x1, R18 ;  /* 0x0000000116747824 */ /* 0x000fe400078e0212 */
[----:B------:R-:W-:Y:S01]  /*5930*/  FMUL.FTZ R21, R95, UR5 ;  /* 0x000000055f157c20 */ /* 0x000fe20008410000 */
[----:B------:R-:W-:Y:S01]  /*5940*/  FMUL.FTZ R95, R111, UR5 ;  /* 0x000000056f5f7c20 */ /* 0x000fe20008410000 */
[----:B------:R-:W-:Y:S01]  /*5950*/  FMUL.FTZ R111, R113, UR5 ;  /* 0x00000005716f7c20 */ /* 0x000fe20008410000 */
[----:B------:R-:W-:Y:S01]  /*5960*/  FMUL.FTZ R113, R117, UR5 ;  /* 0x0000000575717c20 */ /* 0x000fe20008410000 */
[----:B------:R-:W4:Y:S01]  /*5970*/  @P2 LDC R105, c[0x0][0x44c] ;  /* 0x00011300ff692b82 */ /* 0x000f220000000800 */
[----:B------:R-:W-:Y:S01]  /*5980*/  FMUL.FTZ R136, R93, UR5 ;  /* 0x000000055d887c20 */ /* 0x000fe20008410000 */
[----:B01----:R-:W-:Y:S01]  /*5990*/  FMUL.FTZ R13, R88, UR5 ;  /* 0x00000005580d7c20 */ /* 0x003fe20008410000 */
[----:B------:R-:W-:Y:S01]  /*59a0*/  FMUL.FTZ R14, R89, UR5 ;  /* 0x00000005590e7c20 */ /* 0x000fe20008410000 */
[----:B--2---:R-:W-:Y:S01]  /*59b0*/  FMUL.FTZ R0, R90, UR5 ;  /* 0x000000055a007c20 */ /* 0x004fe20008410000 */
[----:B------:R-:W-:Y:S01]  /*59c0*/  FMUL.FTZ R2, R91, UR5 ;  /* 0x000000055b027c20 */ /* 0x000fe20008410000 */
        /* <DEDUP_REMOVED lines=18> */
[----:B----4-:R-:W-:-:S04]  /*5af0*/  @P2 IMAD.HI.U32 R105, R116, R105, RZ ;  /* 0x0000006974692227 */ /* 0x010fc800078e00ff */
        /* <DEDUP_REMOVED lines=9> */
[----:B------:R-:W-:Y:S02]  /*5b90*/  IMAD R134, R12, -0x60, RZ ;  /* 0xffffffa00c867824 */ /* 0x000fe400078e02ff */
[----:B------:R-:W-:Y:S01]  /*5ba0*/  FMUL.FTZ R181, R130, UR5 ;  /* 0x0000000582b57c20 */ /* 0x000fe20008410000 */
[----:B------:R-:W-:Y:S01]  /*5bb0*/  FMUL.FTZ R103, R131, UR5 ;  /* 0x0000000583677c20 */ /* 0x000fe20008410000 */
[----:B------:R-:W0:Y:S01]  /*5bc0*/  SHFL.IDX PT, R117, R116, RZ, 0x1c1f ;  /* 0x001c1fff74757589 */ /* 0x000e2200000e0000 */
[----:B------:R-:W-:Y:S01]  /*5bd0*/  FMUL.FTZ R132, R132, UR5 ;  /* 0x0000000584847c20 */ /* 0x000fe20008410000 */
[----:B------:R-:W-:-:S02]  /*5be0*/  VIADD R108, R134, 0x1 ;  /* 0x00000001866c7836 */ /* 0x000fc40000000000 */
[----:B------:R-:W-:Y:S01]  /*5bf0*/  FMUL.FTZ R106, R135, UR5 ;  /* 0x00000005876a7c20 */ /* 0x000fe20008410000 */
[----:B------:R-:W-:Y:S01]  /*5c00*/  FMUL.FTZ R125, R125, UR5 ;  /* 0x000000057d7d7c20 */ /* 0x000fe20008410000 */
[----:B------:R-:W-:Y:S01]  /*5c10*/  FMUL.FTZ R129, R129, UR5 ;  /* 0x0000000581817c20 */ /* 0x000fe20008410000 */
[----:B------:R-:W-:Y:S01]  /*5c20*/  FMUL.FTZ R133, R133, UR5 ;  /* 0x0000000585857c20 */ /* 0x000fe20008410000 */
[----:B------:R-:W-:Y:S01]  /*5c30*/  UIADD3 UR7, UR7, 0x2a840, URZ ;  /* 0x0002a84007077890 */ /* 0x000fe2000fffe03f */
[----:B------:R-:W-:Y:S01]  /*5c40*/  IMAD R108, R19, -0x2, R108 ;  /* 0xfffffffe136c7824 */ /* 0x000fe200078e026c */
[----:B------:R-:W1:Y:S01]  /*5c50*/  MUFU.TANH R13, R13 ;  /* 0x0000000d000d7308 */ /* 0x000e620000002400 */
[----:B------:R-:W-:Y:S02]  /*5c60*/  ULOP3.LUT UR4, URZ, UR50, URZ, 0x33, !UPT ;  /* 0x000000323f047292 */ /* 0x000fe4000f8e333f */
[----:B------:R-:W-:Y:S01]  /*5c70*/  UPRMT UR7, UR60, 0x654, UR7 ;  /* 0x000006543c077896 */ /* 0x000fe20008000007 */
[----:B------:R-:W-:Y:S01]  /*5c80*/  IADD3 R109, -R17, R108, R16 ;  /* 0x0000006c116d7210 */ /* 0x000fe20007ffe110 */
[----:B------:R-:W-:-:S03]  /*5c90*/  VIADD R144, R108, 0xffffffff ;  /* 0xffffffff6c907836 */ /* 0x000fc60000000000 */
[----:B------:R-:W2:Y:S01]  /*5ca0*/  MUFU.TANH R14, R14 ;  /* 0x0000000e000e7308 */ /* 0x000ea20000002400 */
[C---:B------:R-:W-:Y:S02]  /*5cb0*/  VIADD R141, R109.reuse, UR51 ;  /* 0x000000336d8d7c36 */ /* 0x040fe40008000000 */
[----:B------:R-:W-:Y:S01]  /*5cc0*/  VIADD R142, R109, UR4 ;  /* 0x000000046d8e7c36 */ /* 0x000fe20008000000 */
[----:B------:R-:W-:Y:S01]  /*5cd0*/  SYNCS.ARRIVE.TRANS64.RED.A1T0 RZ, [UR7], RZ ;  /* 0x000000ffffff79a7 */ /* 0x000fe20008100407 */
[----:B0-----:R-:W-:-:S03]  /*5ce0*/  IMAD.IADD R118, R141, 0x1, R117 ;  /* 0x000000018d767824 */ /* 0x001fc600078e0275 */
[----:B------:R-:W0:Y:S01]  /*5cf0*/  MUFU.TANH R0, R0 ;  /* 0x0000000000007308 */ /* 0x000e220000002400 */
[----:B------:R-:W-:-:S07]  /*5d00*/  IMAD.IADD R120, R142, 0x1, R117 ;  /* 0x000000018e787824 */ /* 0x000fce00078e0275 */
        /* <DEDUP_REMOVED lines=27> */
[----:B---3--:R-:W-:-:S07]  /*5ec0*/  LOP3.LUT P1, RZ, R157, 0x80000, RZ, 0xc0, !PT ;  /* 0x000800009dff7812 */ /* 0x008fce000782c0ff */
[----:B------:R-:W3:Y:S08]  /*5ed0*/  MUFU.TANH R98, R98 ;  /* 0x0000006200627308 */ /* 0x000ef00000002400 */
        /* <DEDUP_REMOVED lines=18> */
[----:B------:R-:W-:Y:S01]  /*6000*/  IADD3 R117, -R17, R16, R117 ;  /* 0x0000001011757210 */ /* 0x000fe20007ffe175 */
[----:B------:R-:W-:Y:S03]  /*6010*/  BSSY B0, `(.L_x_1276) ;  /* 0x0000010000007945 */ /* 0x000fe60003800000 */
[----:B------:R-:W-:-:S13]  /*6020*/  ISETP.GT.AND P1, PT, R117, -0x1, PT ;  /* 0xffffffff7500780c */ /* 0x000fda0003f24270 */
[----:B------:R-:W-:Y:S05]  /*6030*/  @P1 BRA `(.L_x_1277) ;  /* 0x0000000000201947 */ /* 0x000fea0003800000 */
[----:B------:R-:W-:Y:S02]  /*6040*/  MOV R119, UR43 ;  /* 0x0000002b00777c02 */ /* 0x000fe40008000f00 */
[----:B------:R-:W-:Y:S02]  /*6050*/  LOP3.LUT R117, RZ, R117, RZ, 0x33, !PT ;  /* 0x00000075ff757212 */ /* 0x000fe400078e33ff */
[----:B------:R-:W-:-:S13]  /*6060*/  ISETP.NE.AND P1, PT, R119, 0x1, PT ;  /* 0x000000017700780c */ /* 0x000fda0003f25270 */
[----:B------:R-:W1:Y:S02]  /*6070*/  @P1 LDC.64 R108, c[0x0][0x9e8] ;  /* 0x00027a00ff6c1b82 */ /* 0x000e640000000a00 */
[----:B-1----:R-:W-:-:S05]  /*6080*/  @P1 IMAD.HI.U32 R108, R117, R108, RZ ;  /* 0x0000006c756c1227 */ /* 0x002fca00078e00ff */
[----:B------:R-:W-:-:S04]  /*6090*/  @P1 SHF.R.U32.HI R117, RZ, R109, R108 ;  /* 0x0000006dff751219 */ /* 0x000fc8000001166c */
[----:B------:R-:W-:Y:S01]  /*60a0*/  LOP3.LUT R117, RZ, R117, RZ, 0x33, !PT ;  /* 0x00000075ff757212 */ /* 0x000fe200078e33ff */
[----:B------:R-:W-:Y:S06]  /*60b0*/  BRA `(.L_x_1278) ;  /* 0x0000000000147947 */ /* 0x000fec0003800000 */
.L_x_1277:
[----:B------:R-:W-:-:S05]  /*60c0*/  IMAD.U32 R119, RZ, RZ, UR43 ;  /* 0x0000002bff777e24 */ /* 0x000fca000f8e00ff */
[----:B------:R-:W-:-:S13]  /*60d0*/  ISETP.NE.AND P1, PT, R119, 0x1, PT ;  /* 0x000000017700780c */ /* 0x000fda0003f25270 */
[----:B------:R-:W1:Y:S02]  /*60e0*/  @P1 LDC.64 R108, c[0x0][0x9e8] ;  /* 0x00027a00ff6c1b82 */ /* 0x000e640000000a00 */
[----:B-1----:R-:W-:-:S05]  /*60f0*/  @P1 IMAD.HI.U32 R108, R117, R108, RZ ;  /* 0x0000006c756c1227 */ /* 0x002fca00078e00ff */
[----:B------:R-:W-:-:S07]  /*6100*/  @P1 SHF.R.U32.HI R117, RZ, R109, R108 ;  /* 0x0000006dff751219 */ /* 0x000fce000001166c */
.L_x_1278:
[----:B------:R-:W-:Y:S05]  /*6110*/  BSYNC B0 ;  /* 0x0000000000007941 */ /* 0x000fea0003800000 */
.L_x_1276:
[----:B------:R-:W-:-:S05]  /*6120*/  IMAD R117, R117, R119, R144 ;  /* 0x0000007775757224 */ /* 0x000fca00078e0290 */
[----:B------:R-:W-:Y:S02]  /*6130*/  VIADDMNMX R118, R117, R119, R118, PT ;  /* 0x0000007775767246 */ /* 0x000fe40003800176 */
[----:B------:R-:W-:-:S07]  /*6140*/  VIMNMX R120, R120, R117, !PT ;  /* 0x0000007578787248 */ /* 0x000fce0007fe0100 */
.L_x_1275:
[C---:B------:R-:W-:Y:S02]  /*6150*/  ISETP.GE.AND P2, PT, R134.reuse, 0x9, PT ;  /* 0x000000098600780c */ /* 0x040fe40003f46270 */
[----:B------:R-:W-:Y:S02]  /*6160*/  ISETP.GE.AND P1, PT, R134, 0x2, PT ;  /* 0x000000028600780c */ /* 0x000fe40003f26270 */
[C---:B------:R-:W-:Y:S02]  /*6170*/  ISETP.GT.AND P3, PT, R120.reuse, 0x8, !P2 ;  /* 0x000000087800780c */ /* 0x040fe40005764270 */
[----:B------:R-:W-:Y:S02]  /*6180*/  ISETP.GT.AND P4, PT, R120, 0x1, !P1 ;  /* 0x000000017800780c */ /* 0x000fe40004f84270 */
[----:B------:R-:W-:Y:S02]  /*6190*/  ISETP.LT.OR P3, PT, R118, 0x9, P3 ;  /* 0x000000097600780c */ /* 0x000fe40001f61670 */
[----:B------:R-:W-:-:S02]  /*61a0*/  ISETP.GE.AND P5, PT, R134, 0xa, PT ;  /* 0x0000000a8600780c */ /* 0x000fc40003fa6270 */
[----:B0-----:R-:W-:Y:S02]  /*61b0*/  FSEL R187, R15, -INF , !P3 ;  /* 0xff8000000fbb7808 */ /* 0x001fe40005800000 */
        /* <DEDUP_REMOVED lines=113> */
[----:B------:R-:W-:Y:S01]  /*68d0*/  IADD3 R13, -R17, R16, R13 ;  /* 0x00000010110d7210 */ /* 0x000fe20007ffe10d */
        /* <DEDUP_REMOVED lines=11> */
.L_x_1281:
[----:B------:R-:W-:-:S05]  /*6990*/  IMAD.U32 R110, RZ, RZ, UR43 ;  /* 0x0000002bff6e7e24 */ /* 0x000fca000f8e00ff */
[----:B------:R-:W-:-:S13]  /*69a0*/  ISETP.NE.AND P6, PT, R110, 0x1, PT ;  /* 0x000000016e00780c */ /* 0x000fda0003fc5270 */
[----:B------:R-:W0:Y:S02]  /*69b0*/  @P6 LDC.64 R14, c[0x0][0x9e8] ;  /* 0x00027a00ff0e6b82 */ /* 0x000e240000000a00 */
[----:B0-----:R-:W-:-:S05]  /*69c0*/  @P6 IMAD.HI.U32 R14, R13, R14, RZ ;  /* 0x0000000e0d0e6227 */ /* 0x001fca00078e00ff */
[----:B------:R-:W-:-:S07]  /*69d0*/  @P6 SHF.R.U32.HI R13, RZ, R15, R14 ;  /* 0x0000000fff0d6219 */ /* 0x000fce000001160e */
.L_x_1282:
[----:B------:R-:W-:Y:S05]  /*69e0*/  BSYNC B0 ;  /* 0x0000000000007941 */ /* 0x000fea0003800000 */
.L_x_1280:
[----:B------:R-:W-:-:S05]  /*69f0*/  IMAD R13, R13, R110, R144 ;  /* 0x0000006e0d0d7224 */ /* 0x000fca00078e0290 */
[----:B------:R-:W-:Y:S02]  /*6a00*/  VIADDMNMX R100, R13, R110, R100, PT ;  /* 0x0000006e0d647246 */ /* 0x000fe40003800164 */
[----:B------:R-:W-:-:S07]  /*6a10*/  VIMNMX R108, R108, R13, !PT ;  /* 0x0000000d6c6c7248 */ /* 0x000fce0007fe0100 */
.L_x_1279:
        /* <DEDUP_REMOVED lines=207> */
[-C--:B------:R-:W-:Y:S01]  /*7710*/  FMUL.FTZ R93, R93, R14.reuse ;  /* 0x0000000e5d5d7220 */ /* 0x080fe20000410000 */
[-CC-:B------:R-:W-:Y:S01]  /*7720*/  FFMA.FTZ R89, R89, R14.reuse, -R94.reuse ;  /* 0x0000000e59597223 */ /* 0x180fe2000001085e */
[-CC-:B------:R-:W-:Y:S01]  /*7730*/  FFMA.FTZ R155, R145, R14.reuse, -R94.reuse ;  /* 0x0000000e919b7223 */ /* 0x180fe2000001085e */
[--C-:B------:R-:W-:Y:S01]  /*7740*/  FFMA.FTZ R145, R21, R14, -R94.reuse ;  /* 0x0000000e15917223 */ /* 0x100fe2000001085e */
[----:B-1----:R-:W-:Y:S01]  /*7750*/  FFMA.FTZ R21, R0, R8, R191 ;  /* 0x0000000800157223 */ /* 0x002fe200000100bf */
[----:B------:R-:W0:Y:S01]  /*7760*/  MUFU.EX2 R2, R93 ;  /* 0x0000005d00027308 */ /* 0x000e220000000800 */
[-CC-:B------:R-:W-:Y:S01]  /*7770*/  FFMA.FTZ R90, R147, R14.reuse, -R94.reuse ;  /* 0x0000000e935a7223 */ /* 0x180fe2000001085e */
[-CC-:B------:R-:W-:Y:S01]  /*7780*/  FFMA.FTZ R149, R149, R14.reuse, -R94.reuse ;  /* 0x0000000e95957223 */ /* 0x180fe2000001085e */
[----:B--2---:R-:W-:Y:S01]  /*7790*/  FADD.FTZ R21, R156, R21 ;  /* 0x000000159c157221 */ /* 0x004fe20000010000 */
[-CC-:B------:R-:W-:Y:S01]  /*77a0*/  FFMA.FTZ R96, R95, R14.reuse, -R94.reuse ;  /* 0x0000000e5f607223 */ /* 0x180fe2000001085e */
[-CC-:B------:R-:W-:Y:S01]  /*77b0*/  FFMA.FTZ R97, R97, R14.reuse, -R94.reuse ;  /* 0x0000000e61617223 */ /* 0x180fe2000001085e */
[-CC-:B------:R-:W-:Y:S01]  /*77c0*/  FFMA.FTZ R151, R151, R14.reuse, -R94.reuse ;  /* 0x0000000e97977223 */ /* 0x180fe2000001085e */
[----:B---3--:R-:W-:Y:S01]  /*77d0*/  FADD.FTZ R8, R158, R21 ;  /* 0x000000159e087221 */ /* 0x008fe20000010000 */
        /* <DEDUP_REMOVED lines=38> */
[----:B------:R-:W-:-:S06]  /*7a40*/  FADD.FTZ R21, R105, R8 ;  /* 0x0000000869157221 */ /* 0x000fcc0000010000 */
[----:B------:R-:W0:Y:S01]  /*7a50*/  MUFU.EX2 R145, R145 ;  /* 0x0000009100917308 */ /* 0x000e220000000800 */
[----:B-1----:R-:W-:Y:S01]  /*7a60*/  FADD.FTZ R3, R11, R98 ;  /* 0x000000620b037221 */ /* 0x002fe20000010000 */
[----:B------:R-:W-:-:S06]  /*7a70*/  FADD.FTZ R98, R144, R21 ;  /* 0x0000001590627221 */ /* 0x000fcc0000010000 */
        /* <DEDUP_REMOVED lines=46> */
.L_x_1283:
        /* <DEDUP_REMOVED lines=34> */
.L_x_1265:
[----:B------:R-:W2:Y:S01]  /*7f80*/  LDL R9, [R1] ;  /* 0x0000000001097983 */ /* 0x000ea20000100800 */
[----:B------:R-:W-:Y:S02]  /*7f90*/  ISETP.NE.AND P2, PT, R168, 0x1, PT ;  /* 0x00000001a800780c */ /* 0x000fe40003f45270 */
[----:B------:R-:W-:-:S11]  /*7fa0*/  IADD3 R20, R16, 0x1, -R17 ;  /* 0x0000000110147810 */ /* 0x000fd60007ffe811 */
[----:B------:R-:W0:Y:S08]  /*7fb0*/  @P2 LDC R10, c[0x0][0x44c] ;  /* 0x00011300ff0a2b82 */ /* 0x000e300000000800 */
[----:B------:R-:W1:Y:S01]  /*7fc0*/  @P2 LDC R11, c[0x0][0x450] ;  /* 0x00011400ff0b2b82 */ /* 0x000e620000000800 */
[----:B--2---:R-:W-:Y:S01]  /*7fd0*/  LOP3.LUT P1, RZ, R9, 0x80000, RZ, 0xc0, !PT ;  /* 0x0008000009ff7812 */ /* 0x004fe2000782c0ff */
[----:B------:R-:W-:-:S04]  /*7fe0*/  VIADD R9, R18, 0x7f ;  /* 0x0000007f12097836 */ /* 0x000fc80000000000 */
[----:B0-----:R-:W-:-:S05]  /*7ff0*/  @P2 IMAD.HI.U32 R10, R9, R10, RZ ;  /* 0x0000000a090a2227 */ /* 0x001fca00078e00ff */
        /* <DEDUP_REMOVED lines=14> */
.L_x_1286:
[----:B------:R-:W0:Y:S02]  /*80e0*/  LDC R88, c[0x0][0x9e4] ;  /* 0x00027900ff587b82 */ /* 0x000e240000000800 */
[----:B0-----:R-:W-:-:S13]  /*80f0*/  ISETP.NE.AND P1, PT, R88, 0x1, PT ;  /* 0x000000015800780c */ /* 0x001fda0003f25270 */
[----:B------:R-:W0:Y:S02]  /*8100*/  @P1 LDC.64 R20, c[0x0][0x9e8] ;  /* 0x00027a00ff141b82 */ /* 0x000e240000000a00 */
[----:B0-----:R-:W-:-:S05]  /*8110*/  @P1 IMAD.HI.U32 R20, R9, R20, RZ ;  /* 0x0000001409141227 */ /* 0x001fca00078e00ff */
[----:B------:R-:W-:-:S07]  /*8120*/  @P1 SHF.R.U32.HI R9, RZ, R21, R20 ;  /* 0x00000015ff091219 */ /* 0x000fce0000011614 */
.L_x_1287:
[----:B------:R-:W-:-:S05]  /*8130*/  IMAD R9, R9, R88, RZ ;  /* 0x0000005809097224 */ /* 0x000fca00078e02ff */
[----:B------:R-:W-:-:S07]  /*8140*/  VIMNMX R10, R10, R9, !PT ;  /* 0x000000090a0a7248 */ /* 0x000fce0007fe0100 */
.L_x_1285:
        /* <DEDUP_REMOVED lines=13> */
.L_x_1299:
[----:B------:R-:W-:-:S04]  /*8220*/  UISETP.NE.AND UP0, UPT, UR4, 0x1, UPT ;  /* 0x000000010400788c */ /* 0x000fc8000bf05270 */
[----:B------:R-:W-:-:S04]  /*8230*/  USEL UR39, URZ, 0x1, UP0 ;  /* 0x000000013f277887 */ /* 0x000fc80008000000 */
[----:B------:R-:W-:Y:S01]  /*8240*/  ULOP3.LUT UR39, UR41, UR39, URZ, 0x3c, !UPT ;  /* 0x0000002729277292 */ /* 0x000fe2000f8e3c3f */
[----:B------:R-:W-:Y:S11]  /*8250*/  @!P0 BRA `(.L_x_1289) ;  /* 0x0000000000048947 */ /* 0x000ff60003800000 */
[----:B------:R-:W-:Y:S01]  /*8260*/  BPT.TRAP 0x1 ;  /* 0x000000040000795c */ /* 0x000fe20000300000 */
.L_x_1289:
        /* <DEDUP_REMOVED lines=9> */
.L_x_1290:
[----:B-1----:R-:W-:Y:S05]  /*8300*/  @P1 BRA `(.L_x_1291) ;  /* 0x0000000000081947 */ /* 0x002fea0003800000 */
[----:B------:R-:W1:Y:S02]  /*8310*/  SYNCS.PHASECHK.TRANS64.TRYWAIT P1, [UR7+0x2a830], R11 ;  /* 0x02a8300bff0075a7 */ /* 0x000e640008020147 */
[----:B-1----:R-:W-:Y:S05]  /*8320*/  @!P1 BRA `(.L_x_1292) ;  /* 0x000000e000149947 */ /* 0x002fea0003800000 */
.L_x_1291:
        /* <DEDUP_REMOVED lines=137> */
.L_x_1293:
[----:B------:R-:W-:Y:S01]  /*8bc0*/  ULEA UR6, UR4, UR40, 0x3 ;  /* 0x0000002804067291 */ /* 0x000fe2000f8e183f */
[----:B------:R-:W-:-:S05]  /*8bd0*/  IMAD.U32 R0, RZ, RZ, UR41 ;  /* 0x00000029ff007e24 */ /* 0x000fca000f8e00ff */
[----:B------:R-:W-:-:S04]  /*8be0*/  SHF.L.U32 R0, R0, 0x1f, RZ ;  /* 0x0000001f00007819 */ /* 0x000fc800000006ff */
[----:B------:R2:W3:Y:S01]  /*8bf0*/  SYNCS.PHASECHK.TRANS64.TRYWAIT P1, [UR6+0x2a850], R0 ;  /* 0x02a85000ff0075a7 */ /* 0x0004e20008020146 */
[----:B------:R-:W-:Y:S05]  /*8c00*/  @!P0 BRA `(.L_x_1294) ;  /* 0x0000000000048947 */ /* 0x000fea0003800000 */
[----:B------:R-:W-:Y:S01]  /*8c10*/  BPT.TRAP 0x1 ;  /* 0x000000040000795c */ /* 0x000fe20000300000 */
.L_x_1294:
[----:B---3--:R-:W-:Y:S05]  /*8c20*/  @P1 BRA `(.L_x_1295) ;  /* 0x0000000000081947 */ /* 0x008fea0003800000 */
[----:B------:R-:W3:Y:S02]  /*8c30*/  SYNCS.PHASECHK.TRANS64.TRYWAIT P1, [UR6+0x2a850], R0 ;  /* 0x02a85000ff0075a7 */ /* 0x000ee40008020146 */
[----:B---3--:R-:W-:Y:S05]  /*8c40*/  @!P1 BRA `(.L_x_1296) ;  /* 0x000000d400e49947 */ /* 0x008fea0003800000 */
.L_x_1295:
        /* <DEDUP_REMOVED lines=38> */
.L_x_1297:
        /* <DEDUP_REMOVED lines=310> */
.L_x_1298:
        /* <DEDUP_REMOVED lines=35> */
.L_x_1288:
        /* <DEDUP_REMOVED lines=9> */
[----:B------:R-:W-:-:S05]  /*a4d0*/  ULDC UR50, c[0x0][0x9e0] ;  /* 0x0002780000327ab9 */ /* 0x000fca0000000800 */
.L_x_1319:
[----:B------:R-:W-:-:S04]  /*a4e0*/  UIADD3 UR38, UR4, 0x1, URZ ;  /* 0x0000000104267890 */ /* 0x000fc8000fffe03f */
[----:B------:R-:W-:-:S04]  /*a4f0*/  UISETP.NE.AND UP0, UPT, UR38, 0x2, UPT ;  /* 0x000000022600788c */ /* 0x000fc8000bf05270 */
[----:B------:R-:W-:Y:S02]  /*a500*/  USEL UR39, URZ, 0x1, UP0 ;  /* 0x000000013f277887 */ /* 0x000fe40008000000 */
[----:B------:R-:W-:Y:S02]  /*a510*/  USEL UR38, UR38, URZ, UP0 ;  /* 0x0000003f26267287 */ /* 0x000fe40008000000 */
[----:B------:R-:W-:Y:S01]  /*a520*/  ULOP3.LUT UR39, UR7, UR39, URZ, 0x3c, !UPT ;  /* 0x0000002707277292 */ /* 0x000fe2000f8e3c3f */
[----:B------:R-:W-:Y:S11]  /*a530*/  @!P0 BRA `(.L_x_1301) ;  /* 0x0000000000048947 */ /* 0x000ff60003800000 */
[----:B------:R-:W-:Y:S01]  /*a540*/  BPT.TRAP 0x1 ;  /* 0x000000040000795c */ /* 0x000fe20000300000 */
.L_x_1301:
[----:B------:R-:W-:Y:S01]  /*a550*/  ULEA UR6, UR38, UR40, 0x3 ;  /* 0x0000002826067291 */ /* 0x000fe2000f8e183f */
[----:B------:R-:W-:-:S05]  /*a560*/  IMAD.U32 R11, RZ, RZ, UR39 ;  /* 0x00000027ff0b7e24 */ /* 0x000fca000f8e00ff */
[----:B------:R-:W-:-:S04]  /*a570*/  SHF.L.U32 R11, R11, 0x1f, RZ ;  /* 0x0000001f0b0b7819 */ /* 0x000fc800000006ff */
[----:B------:R0:W1:Y:S01]  /*a580*/  SYNCS.PHASECHK.TRANS64.TRYWAIT P1, [UR6+0x2a830], R11 ;  /* 0x02a8300bff0075a7 */ /* 0x0000620008020146 */
[----:B------:R-:W-:Y:S05]  /*a590*/  @!P0 BRA `(.L_x_1302) ;  /* 0x0000000000048947 */ /* 0x000fea0003800000 */
[----:B------:R-:W-:Y:S01]  /*a5a0*/  BPT.TRAP 0x1 ;  /* 0x000000040000795c */ /* 0x000fe20000300000 */
.L_x_1302:
[----:B-1----:R-:W-:Y:S05]  /*a5b0*/  @P1 BRA `(.L_x_1303) ;  /* 0x0000000000081947 */ /* 0x002fea0003800000 */
[----:B------:R-:W1:Y:S02]  /*a5c0*/  SYNCS.PHASECHK.TRANS64.TRYWAIT P1, [UR6+0x2a830], R11 ;  /* 0x02a8300bff0075a7 */ /* 0x000e640008020146 */
[----:B-1----:R-:W-:Y:S05]  /*a5d0*/  @!P1 BRA `(.L_x_1304) ;  /* 0x000000bc00989947 */ /* 0x002fea0003800000 */
.L_x_1303:
        /* <DEDUP_REMOVED lines=137> */
.L_x_1305:
[----:B------:R-:W-:Y:S01]  /*ae70*/  ULEA UR10, UR4, UR40, 0x3 ;  /* 0x00000028040a7291 */ /* 0x000fe2000f8e183f */
[----:B------:R-:W-:-:S05]  /*ae80*/  IMAD.U32 R0, RZ, RZ, UR7 ;  /* 0x00000007ff007e24 */ /* 0x000fca000f8e00ff */
[----:B------:R-:W-:-:S04]  /*ae90*/  SHF.L.U32 R0, R0, 0x1f, RZ ;  /* 0x0000001f00007819 */ /* 0x000fc800000006ff */
[----:B------:R2:W3:Y:S01]  /*aea0*/  SYNCS.PHASECHK.TRANS64.TRYWAIT P1, [UR10+0x2a850], R0 ;  /* 0x02a85000ff0075a7 */ /* 0x0004e2000802014a */
[----:B------:R-:W-:Y:S05]  /*aeb0*/  @!P0 BRA `(.L_x_1306) ;  /* 0x0000000000048947 */ /* 0x000fea0003800000 */
[----:B------:R-:W-:Y:S01]  /*aec0*/  BPT.TRAP 0x1 ;  /* 0x000000040000795c */ /* 0x000fe20000300000 */
.L_x_1306:
[----:B---3--:R-:W-:Y:S05]  /*aed0*/  @P1 BRA `(.L_x_1307) ;  /* 0x0000000000081947 */ /* 0x008fea0003800000 */
[----:B------:R-:W3:Y:S02]  /*aee0*/  SYNCS.PHASECHK.TRANS64.TRYWAIT P1, [UR10+0x2a850], R0 ;  /* 0x02a85000ff0075a7 */ /* 0x000ee4000802014a */
[----:B---3--:R-:W-:Y:S05]  /*aef0*/  @!P1 BRA `(.L_x_1308) ;  /* 0x000000b400689947 */ /* 0x008fea0003800000 */
.L_x_1307:
        /* <DEDUP_REMOVED lines=37> */
.L_x_1309:
[----:B------:R-:W3:Y:S01]  /*b150*/  LDL R154, [R1] ;  /* 0x00000000019a7983 */ /* 0x000ee20000100800 */
        /* <DEDUP_REMOVED lines=13> */
[----:B------:R-:W4:Y:S01]  /*b230*/  @P2 LDC R101, c[0x0][0x44c] ;  /* 0x00011300ff652b82 */ /* 0x000f220000000800 */
        /* <DEDUP_REMOVED lines=45> */
[----:B------:R-:W1:Y:S01]  /*b510*/  MUFU.TANH R11, R11 ;  /* 0x0000000b000b7308 */ /* 0x000e620000002400 */
[----:B------:R-:W-:Y:S01]  /*b520*/  IMAD R104, R19, -0x2, R104 ;  /* 0xfffffffe13687824 */ /* 0x000fe200078e0268 */
[----:B------:R-:W-:Y:S01]  /*b530*/  SYNCS.ARRIVE.TRANS64.RED.A1T0 RZ, [UR4], RZ ;  /* 0x000000ffffff79a7 */ /* 0x000fe20008100404 */
[----:B------:R-:W-:Y:S01]  /*b540*/  ULOP3.LUT UR4, URZ, UR43, URZ, 0x33, !UPT ;  /* 0x0000002b3f047292 */ /* 0x000fe2000f8e333f */
[----:B------:R-:W-:Y:S01]  /*b550*/  FMUL.FTZ R120, R120, UR5 ;  /* 0x0000000578787c20 */ /* 0x000fe20008410000 */
[----:B------:R-:W-:Y:S01]  /*b560*/  VIADD R126, R104, 0xffffffff ;  /* 0xffffffff687e7836 */ /* 0x000fe20000000000 */
[----:B------:R-:W-:Y:S02]  /*b570*/  IADD3 R105, -R17, R104, R16 ;  /* 0x0000006811697210 */ /* 0x000fe40007ffe110 */
[----:B------:R-:W2:Y:S03]  /*b580*/  MUFU.TANH R136, R136 ;  /* 0x0000008800887308 */ /* 0x000ea60000002400 */
[----:B------:R-:W-:-:S04]  /*b590*/  VIADD R122, R105, UR4 ;  /* 0x00000004697a7c36 */ /* 0x000fc80008000000 */
[----:B0-----:R-:W-:Y:S01]  /*b5a0*/  IMAD.IADD R114, R122, 0x1, R111 ;  /* 0x000000017a727824 */ /* 0x001fe200078e026f */
[----:B------:R-:W0:Y:S08]  /*b5b0*/  MUFU.TANH R0, R0 ;  /* 0x0000000000007308 */ /* 0x000e300000002400 */
        /* <DEDUP_REMOVED lines=49> */
[----:B------:R-:W-:Y:S01]  /*b8d0*/  IADD3 R111, -R17, R16, R111 ;  /* 0x00000010116f7210 */ /* 0x000fe20007ffe16f */
        /* <DEDUP_REMOVED lines=11> */
.L_x_1312:
[----:B------:R-:W-:-:S05]  /*b990*/  IMAD.U32 R115, RZ, RZ, UR41 ;  /* 0x00000029ff737e24 */ /* 0x000fca000f8e00ff */
[----:B------:R-:W-:-:S13]  /*b9a0*/  ISETP.NE.AND P1, PT, R115, 0x1, PT ;  /* 0x000000017300780c */ /* 0x000fda0003f25270 */
[----:B------:R-:W1:Y:S02]  /*b9b0*/  @P1 LDC.64 R104, c[0x0][0x9e8] ;  /* 0x00027a00ff681b82 */ /* 0x000e640000000a00 */
[----:B-1----:R-:W-:-:S05]  /*b9c0*/  @P1 IMAD.HI.U32 R104, R111, R104, RZ ;  /* 0x000000686f681227 */ /* 0x002fca00078e00ff */
[----:B------:R-:W-:-:S07]  /*b9d0*/  @P1 SHF.R.U32.HI R111, RZ, R105, R104 ;  /* 0x00000069ff6f1219 */ /* 0x000fce0000011668 */
.L_x_1313:
[----:B------:R-:W-:Y:S05]  /*b9e0*/  BSYNC B0 ;  /* 0x0000000000007941 */ /* 0x000fea0003800000 */
.L_x_1311:
[----:B------:R-:W-:-:S05]  /*b9f0*/  IMAD R111, R111, R115, R126 ;  /* 0x000000736f6f7224 */ /* 0x000fca00078e027e */
[----:B------:R-:W-:Y:S02]  /*ba00*/  VIADDMNMX R112, R111, R115, R112, PT ;  /* 0x000000736f707246 */ /* 0x000fe40003800170 */
[----:B------:R-:W-:-:S07]  /*ba10*/  VIMNMX R114, R114, R111, !PT ;  /* 0x0000006f72727248 */ /* 0x000fce0007fe0100 */
.L_x_1310:
        /* <DEDUP_REMOVED lines=132> */
.L_x_1316:
[----:B------:R-:W-:-:S05]  /*c260*/  IMAD.U32 R110, RZ, RZ, UR41 ;  /* 0x00000029ff6e7e24 */ /* 0x000fca000f8e00ff */
[----:B------:R-:W-:-:S13]  /*c270*/  ISETP.NE.AND P6, PT, R110, 0x1, PT ;  /* 0x000000016e00780c */ /* 0x000fda0003fc5270 */
[----:B------:R-:W0:Y:S02]  /*c280*/  @P6 LDC.64 R96, c[0x0][0x9e8] ;  /* 0x00027a00ff606b82 */ /* 0x000e240000000a00 */
[----:B0-----:R-:W-:-:S05]  /*c290*/  @P6 IMAD.HI.U32 R96, R125, R96, RZ ;  /* 0x000000607d606227 */ /* 0x001fca00078e00ff */
[----:B------:R-:W-:-:S07]  /*c2a0*/  @P6 SHF.R.U32.HI R125, RZ, R97, R96 ;  /* 0x00000061ff7d6219 */ /* 0x000fce0000011660 */
.L_x_1317:
[----:B------:R-:W-:Y:S05]  /*c2b0*/  BSYNC B0 ;  /* 0x0000000000007941 */ /* 0x000fea0003800000 */
.L_x_1315:
[----:B------:R-:W-:-:S05]  /*c2c0*/  IMAD R125, R125, R110, R126 ;  /* 0x0000006e7d7d7224 */ /* 0x000fca00078e027e */
[----:B------:R-:W-:Y:S02]  /*c2d0*/  VIADDMNMX R104, R125, R110, R104, PT ;  /* 0x0000006e7d687246 */ /* 0x000fe40003800168 */
[----:B------:R-:W-:-:S07]  /*c2e0*/  VIMNMX R106, R106, R125, !PT ;  /* 0x0000007d6a6a7248 */ /* 0x000fce0007fe0100 */
.L_x_1314:
        /* <DEDUP_REMOVED lines=72> */
[----:B------:R-:W-:-:S02]  /*c770*/  ISETP.NE.AND P1, PT, R144, RZ, PT ;  /* 0x000000ff9000720c */ /* 0x000fc40003f25270 */
[----:B------:R-:W-:Y:S02]  /*c780*/  FMNMX.FTZ R2, R11, R2, !PT ;  /* 0x000000020b027209 */ /* 0x000fe40007810000 */
[C---:B------:R-:W-:Y:S02]  /*c790*/  ISETP.GT.AND P1, PT, R106.reuse, 0x31, !P1 ;  /* 0x000000316a00780c */ /* 0x040fe40004f24270 */
[----:B------:R-:W-:Y:S01]  /*c7a0*/  ISETP.GT.AND P3, PT, R106, 0x50, !P3 ;  /* 0x000000506a00780c */ /* 0x000fe20005f64270 */
[----:B------:R-:W1:Y:S01]  /*c7b0*/  SHFL.BFLY PT, R13, R2, 0x2, 0x1f ;  /* 0x0c401f00020d7f89 */ /* 0x000e6200000e0000 */
[C---:B------:R-:W-:Y:S02]  /*c7c0*/  ISETP.LT.OR P1, PT, R104.reuse, 0x32, P1 ;  /* 0x000000326800780c */ /* 0x040fe40000f21670 */
[----:B------:R-:W-:Y:S02]  /*c7d0*/  ISETP.LT.OR P3, PT, R104, 0x51, P3 ;  /* 0x000000516800780c */ /* 0x000fe40001f61670 */
[----:B------:R-:W-:-:S02]  /*c7e0*/  FSEL R95, R95, -INF , !P1 ;  /* 0xff8000005f5f7808 */ /* 0x000fc40004800000 */
[----:B------:R-:W-:Y:S02]  /*c7f0*/  ISETP.NE.AND P1, PT, R146, RZ, PT ;  /* 0x000000ff9200720c */ /* 0x000fe40003f25270 */
[C---:B------:R-:W-:Y:S02]  /*c800*/  ISETP.GT.AND P4, PT, R106.reuse, 0x51, !P4 ;  /* 0x000000516a00780c */ /* 0x040fe40006784270 */
[----:B------:R-:W-:Y:S02]  /*c810*/  ISETP.GT.AND P1, PT, R106, 0x38, !P1 ;  /* 0x000000386a00780c */ /* 0x000fe40004f24270 */
[----:B------:R-:W-:Y:S02]  /*c820*/  FSEL R159, R159, -INF , !P3 ;  /* 0xff8000009f9f7808 */ /* 0x000fe40005800000 */
[----:B------:R-:W-:Y:S02]  /*c830*/  ISETP.LT.OR P1, PT, R104, 0x39, P1 ;  /* 0x000000396800780c */ /* 0x000fe40000f21670 */
[----:B------:R-:W-:-:S02]  /*c840*/  ISETP.GT.AND P5, PT, R106, 0x58, !P5 ;  /* 0x000000586a00780c */ /* 0x000fc40006fa4270 */
[----:B------:R-:W-:Y:S02]  /*c850*/  FSEL R141, R98, -INF , !P1 ;  /* 0xff800000628d7808 */ /* 0x000fe40004800000 */
[----:B------:R-:W-:Y:S02]  /*c860*/  ISETP.NE.AND P1, PT, R148, RZ, PT ;  /* 0x000000ff9400720c */ /* 0x000fe40003f25270 */
[----:B------:R-:W-:Y:S02]  /*c870*/  ISETP.LT.OR P4, PT, R104, 0x52, P4 ;  /* 0x000000526800780c */ /* 0x000fe40002781670 */
[----:B------:R-:W-:Y:S02]  /*c880*/  ISETP.GT.AND P1, PT, R106, 0x39, !P1 ;  /* 0x000000396a00780c */ /* 0x000fe40004f24270 */
[----:B-1----:R-:W-:Y:S02]  /*c890*/  FMNMX.FTZ R15, R2, R13, !PT ;  /* 0x0000000d020f7209 */ /* 0x002fe40007810000 */
[----:B------:R-:W-:-:S02]  /*c8a0*/  ISETP.LT.OR P1, PT, R104, 0x3a, P1 ;  /* 0x0000003a6800780c */ /* 0x000fc40000f21670 */
[----:B------:R-:W-:Y:S01]  /*c8b0*/  ISETP.LT.OR P5, PT, R104, 0x59, P5 ;  /* 0x000000596800780c */ /* 0x000fe20002fa1670 */
[----:B------:R-:W1:Y:S01]  /*c8c0*/  SHFL.BFLY PT, R20, R15, 0x1, 0x1f ;  /* 0x0c201f000f147f89 */ /* 0x000e6200000e0000 */
[----:B------:R-:W-:Y:S02]  /*c8d0*/  FSEL R99, R99, -INF , !P1 ;  /* 0xff80000063637808 */ /* 0x000fe40004800000 */
[----:B------:R-:W-:-:S04]  /*c8e0*/  ISETP.NE.AND P1, PT, R150, RZ, PT ;  /* 0x000000ff9600720c */ /* 0x000fc80003f25270 */
[----:B------:R-:W-:-:S04]  /*c8f0*/  ISETP.GT.AND P1, PT, R106, 0x40, !P1 ;  /* 0x000000406a00780c */ /* 0x000fc80004f24270 */
[----:B------:R-:W-:-:S04]  /*c900*/  ISETP.LT.OR P1, PT, R104, 0x41, P1 ;  /* 0x000000416800780c */ /* 0x000fc80000f21670 */
[----:B------:R-:W-:Y:S02]  /*c910*/  FSEL R147, R147, -INF , !P1 ;  /* 0xff80000093937808 */ /* 0x000fe40004800000 */
[----:B------:R-:W-:-:S04]  /*c920*/  ISETP.NE.AND P1, PT, R152, RZ, PT ;  /* 0x000000ff9800720c */ /* 0x000fc80003f25270 */
[----:B------:R-:W-:Y:S02]  /*c930*/  ISETP.GT.AND P1, PT, R106, 0x41, !P1 ;  /* 0x000000416a00780c */ /* 0x000fe40004f24270 */
[----:B-1----:R-:W-:Y:S02]  /*c940*/  FMNMX.FTZ R13, R15, R20, !PT ;  /* 0x000000140f0d7209 */ /* 0x002fe40007810000 */
        /* <DEDUP_REMOVED lines=132> */
[----:B------:R-:W0:Y:S08]  /*d190*/  MUFU.EX2 R90, R90 ;  /* 0x0000005a005a7308 */ /* 0x000e300000000800 */
[----:B------:R-:W3:Y:S08]  /*d1a0*/  MUFU.EX2 R97, R97 ;  /* 0x0000006100617308 */ /* 0x000ef00000000800 */
[----:B------:R-:W4:Y:S08]  /*d1b0*/  MUFU.EX2 R92, R92 ;  /* 0x0000005c005c7308 */ /* 0x000f300000000800 */
[----:B------:R2:W-:Y:S08]  /*d1c0*/  MUFU.EX2 R10, R98 ;  /* 0x00000062000a7308 */ /* 0x0005f00000000800 */
[----:B------:R-:W5:Y:S01]  /*d1d0*/  MUFU.EX2 R105, R105 ;  /* 0x0000006900697308 */ /* 0x000f620000000800 */
[----:B--2---:R-:W-:Y:S01]  /*d1e0*/  FADD.FTZ R98, R88, R3 ;  /* 0x0000000358627221 */ /* 0x004fe20000010000 */
[----:B------:R-:W-:-:S03]  /*d1f0*/  FADD.FTZ R3, R181, R8 ;  /* 0x00000008b5037221 */ /* 0x000fc60000010000 */
[----:B-1----:R-:W-:Y:S01]  /*d200*/  FADD.FTZ R89, R93, R98 ;  /* 0x000000625d597221 */ /* 0x002fe20000010000 */
[----:B------:R-:W-:Y:S02]  /*d210*/  FADD.FTZ R8, R152, R3 ;  /* 0x0000000398087221 */ /* 0x000fe40000010000 */
[----:B------:R-:W1:Y:S01]  /*d220*/  MUFU.EX2 R94, R94 ;  /* 0x0000005e005e7308 */ /* 0x000e620000000800 */
[----:B0-----:R-:W-:Y:S01]  /*d230*/  FADD.FTZ R98, R90, R89 ;  /* 0x000000595a627221 */ /* 0x001fe20000010000 */
[----:B------:R-:W-:-:S03]  /*d240*/  FADD.FTZ R3, R177, R8 ;  /* 0x00000008b1037221 */ /* 0x000fc60000010000 */
[----:B---3--:R-:W-:Y:S01]  /*d250*/  FADD.FTZ R89, R97, R98 ;  /* 0x0000006261597221 */ /* 0x008fe20000010000 */
[----:B------:R-:W-:Y:S02]  /*d260*/  FADD.FTZ R8, R154, R3 ;  /* 0x000000039a087221 */ /* 0x000fe40000010000 */
[----:B------:R-:W0:Y:S01]  /*d270*/  MUFU.EX2 R109, R109 ;  /* 0x0000006d006d7308 */ /* 0x000e220000000800 */
[----:B----4-:R-:W-:Y:S01]  /*d280*/  FADD.FTZ R98, R92, R89 ;  /* 0x000000595c627221 */ /* 0x010fe20000010000 */
[----:B------:R-:W-:-:S03]  /*d290*/  FADD.FTZ R3, R151, R8 ;  /* 0x0000000897037221 */ /* 0x000fc60000010000 */
[----:B-----5:R-:W-:Y:S01]  /*d2a0*/  FADD.FTZ R89, R105, R98 ;  /* 0x0000006269597221 */ /* 0x020fe20000010000 */
[----:B------:R-:W-:Y:S02]  /*d2b0*/  FADD.FTZ R8, R148, R3 ;  /* 0x0000000394087221 */ /* 0x000fe40000010000 */
[----:B------:R-:W2:Y:S01]  /*d2c0*/  MUFU.EX2 R91, R91 ;  /* 0x0000005b005b7308 */ /* 0x000ea20000000800 */
[----:B-1----:R-:W-:Y:S01]  /*d2d0*/  FADD.FTZ R98, R94, R89 ;  /* 0x000000595e627221 */ /* 0x002fe20000010000 */
[----:B------:R-:W-:-:S04]  /*d2e0*/  FADD.FTZ R3, R145, R8 ;  /* 0x0000000891037221 */ /* 0x000fc80000010000 */
[----:B------:R-:W-:Y:S02]  /*d2f0*/  FADD.FTZ R8, R150, R3 ;  /* 0x0000000396087221 */ /* 0x000fe40000010000 */
[----:B------:R-:W1:Y:S01]  /*d300*/  MUFU.EX2 R21, R21 ;  /* 0x0000001500157308 */ /* 0x000e620000000800 */
[----:B0-----:R-:W-:Y:S01]  /*d310*/  FADD.FTZ R89, R109, R98 ;  /* 0x000000626d597221 */ /* 0x001fe20000010000 */
[----:B------:R-:W-:-:S03]  /*d320*/  FADD.FTZ R3, R101, R8 ;  /* 0x0000000865037221 */ /* 0x000fc60000010000 */
[----:B------:R-:W-:Y:S01]  /*d330*/  FADD.FTZ R98, R10, R89 ;  /* 0x000000590a627221 */ /* 0x000fe20000010000 */
[----:B------:R-:W-:Y:S02]  /*d340*/  FADD.FTZ R8, R144, R3 ;  /* 0x0000000390087221 */ /* 0x000fe40000010000 */
[----:B------:R-:W0:Y:S01]  /*d350*/  MUFU.EX2 R95, R95 ;  /* 0x0000005f005f7308 */ /* 0x000e220000000800 */
[----:B--2---:R-:W-:Y:S01]  /*d360*/  FADD.FTZ R98, R91, R98 ;  /* 0x000000625b627221 */ /* 0x004fe20000010000 */
[----:B------:R-:W-:-:S04]  /*d370*/  FADD.FTZ R3, R115, R8 ;  /* 0x0000000873037221 */ /* 0x000fc80000010000 */
[----:B------:R-:W-:Y:S02]  /*d380*/  FADD.FTZ R8, R146, R3 ;  /* 0x0000000392087221 */ /* 0x000fe40000010000 */
        /* <DEDUP_REMOVED lines=37> */
[----:B-1----:R-:W-:Y:S01]  /*d5e0*/  FADD.FTZ R98, R139, R98 ;  /* 0x000000628b627221 */ /* 0x002fe20000010000 */
[----:B0-----:R-:W-:-:S03]  /*d5f0*/  FADD.FTZ R8, R9, R8 ;  /* 0x0000000809087221 */ /* 0x001fc60000010000 */
[----:B--2---:R-:W-:Y:S01]  /*d600*/  FADD.FTZ R3, R96, R98 ;  /* 0x0000006260037221 */ /* 0x004fe20000010000 */
[----:B------:R-:W-:Y:S06]  /*d610*/  @!P0 BRA `(.L_x_1318) ;  /* 0x0000000000048947 */ /* 0x000fec0003800000 */
[----:B------:R-:W-:Y:S01]  /*d620*/  BPT.TRAP 0x1 ;  /* 0x000000040000795c */ /* 0x000fe20000300000 */
.L_x_1318:
        /* <DEDUP_REMOVED lines=10> */
[----:B------:R-:W-:-:S02]  /*d6d0*/  F2FP.BF16.F32.PACK_AB R147, R99, R141 ;  /* 0x0000008d6393723e */ /* 0x000fc400000010ff */
[----:B------:R-:W-:Y:S01]  /*d6e0*/  SYNCS.ARRIVE.TRANS64.RED.A1T0 RZ, [UR10], RZ ;  /* 0x000000ffffff79a7 */ /* 0x000fe2000810040a */
[----:B------:R-:W-:Y:S01]  /*d6f0*/  F2FP.BF16.F32.PACK_AB R138, R9, R138 ;  /* 0x0000008a098a723e */ /* 0x000fe200000010ff */
[----:B------:R-:W-:Y:S01]  /*d700*/  IMAD.MOV.U32 R9, RZ, RZ, R13 ;  /* 0x000000ffff097224 */ /* 0x000fe200078e000d */
        /* <DEDUP_REMOVED lines=20> */
.L_x_1300:
        /* <DEDUP_REMOVED lines=67> */
.L_x_1320:
[----:B------:R-:W-:Y:S01]  /*dc80*/  ULEA UR5, UR38, UR40, 0x3 ;  /* 0x0000002826057291 */ /* 0x000fe2000f8e183f */
[----:B------:R-:W-:-:S05]  /*dc90*/  IMAD.U32 R0, RZ, RZ, UR39 ;  /* 0x00000027ff007e24 */ /* 0x000fca000f8e00ff */
[----:B------:R-:W-:-:S04]  /*dca0*/  SHF.L.U32 R0, R0, 0x1f, RZ ;  /* 0x0000001f00007819 */ /* 0x000fc800000006ff */
[----:B------:R0:W1:Y:S01]  /*dcb0*/  SYNCS.PHASECHK.TRANS64.TRYWAIT P1, [UR5+0x2a850], R0 ;  /* 0x02a85000ff0075a7 */ /* 0x0000620008020145 */
[----:B------:R-:W-:Y:S05]  /*dcc0*/  @!P0 BRA `(.L_x_1321) ;  /* 0x0000000000048947 */ /* 0x000fea0003800000 */
[----:B------:R-:W-:Y:S01]  /*dcd0*/  BPT.TRAP 0x1 ;  /* 0x000000040000795c */ /* 0x000fe20000300000 */
.L_x_1321:
[----:B-1----:R-:W-:Y:S05]  /*dce0*/  @P1 BRA `(.L_x_1322) ;  /* 0x0000000000081947 */ /* 0x002fea0003800000 */
[----:B------:R-:W1:Y:S02]  /*dcf0*/  SYNCS.PHASECHK.TRANS64.TRYWAIT P1, [UR5+0x2a850], R0 ;  /* 0x02a85000ff0075a7 */ /* 0x000e640008020145 */
[----:B-1----:R-:W-:Y:S05]  /*dd00*/  @!P1 BRA `(.L_x_1323) ;  /* 0x0000008400fc9947 */ /* 0x002fea0003800000 */
.L_x_1322:
[----:B------:R-:W-:Y:S01]  /*dd10*/  UIADD3 UR40, UR40, 0x400, URZ ;  /* 0x0000040028287890 */ /* 0x000fe2000fffe03f */
[----:B------:R-:W-:Y:S01]  /*dd20*/  WARPGROUP.ARRIVE ;  /* 0x00000000000079c5 */ /* 0x000fe20000000000 */
[----:B------:R-:W-:Y:S01]  /*dd30*/  UMOV UR7, 0x40000040 ;  /* 0x4000004000077882 */ /* 0x000fe20000000000 */
[----:B-1----:R-:W1:Y:S01]  /*dd40*/  SHFL.BFLY PT, R5, R8, 0x2, 0x1f ;  /* 0x0c401f0008057f89 */ /* 0x002e6200000e0000 */
[----:B------:R-:W-:Y:S01]  /*dd50*/  USHF.R.U32.HI UR40, URZ, 0x4, UR40 ;  /* 0x000000043f287899 */ /* 0x000fe20008011628 */
[----:B------:R-:W-:Y:S02]  /*dd60*/  IMAD.MOV.U32 R9, RZ, RZ, RZ ;  /* 0x000000ffff097224 */ /* 0x000fe400078e00ff */
[----:B0-----:R-:W0:Y:S01]  /*dd70*/  SHFL.BFLY PT, R0, R3, 0x2, 0x1f ;  /* 0x0c401f0003007f89 */ /* 0x001e2200000e0000 */
[----:B------:R-:W-:-:S04]  /*dd80*/  ULOP3.LUT UR40, UR40, 0x3fff, URZ, 0xc0, !UPT ;  /* 0x00003fff28287892 */ /* 0x000fc8000f8ec03f */
[----:B------:R-:W-:-:S04]  /*dd90*/  ULOP3.LUT UR4, UR40, 0x3000000, URZ, 0xfc, !UPT ;  /* 0x0300000028047892 */ /* 0x000fc8000f8efc3f */
[----:B------:R-:W-:-:S07]  /*dda0*/  UIMAD UR4, UR38, 0x600, UR4 ;  /* 0x00000600260478a4 */ /* 0x000fce000f8e0204 */
[----:B------:R-:W-:Y:S02]  /*ddb0*/  UMOV UR6, UR4 ;  /* 0x0000000400067c82 */ /* 0x000fe40008000000 */
[----:B------:R-:W-:Y:S01]  /*ddc0*/  HGMMA.64x128x16.F32.BF16 R24, R156, gdesc[UR4].tnspB, R24, gsb0 ;  /* 0x41e000049c187df0 */ /* 0x000fe20008001818 */
[----:B------:R-:W-:Y:S01]  /*ddd0*/  UIADD3 UR6, UR4, 0x80, URZ ;  /* 0x0000008004067890 */ /* 0x000fe2000fffe03f */
[----:B-1----:R-:W-:Y:S01]  /*dde0*/  FADD.FTZ R5, R5, R8 ;  /* 0x0000000805057221 */ /* 0x002fe20000010000 */
[----:B------:R-:W-:Y:S01]  /*ddf0*/  UMOV UR7, 0x40000040 ;  /* 0x4000004000077882 */ /* 0x000fe20000000000 */
[----:B0-----:R-:W-:Y:S01]  /*de00*/  FADD.FTZ R2, R0, R3 ;  /* 0x0000000300027221 */ /* 0x001fe20000010000 */
[----:B------:R-:W-:Y:S02]  /*de10*/  IMAD.MOV.U32 R3, RZ, RZ, RZ ;  /* 0x000000ffff037224 */ /* 0x000fe400078e00ff */
[----:B------:R-:W0:Y:S04]  /*de20*/  SHFL.BFLY PT, R0, R5, 0x1, 0x1f ;  /* 0x0c201f0005007f89 */ /* 0x000e2800000e0000 */
[----:B------:R-:W1:Y:S01]  /*de30*/  SHFL.BFLY PT, R7, R2, 0x1, 0x1f ;  /* 0x0c201f0002077f89 */ /* 0x000e6200000e0000 */
[----:B0-----:R-:W-:Y:S01]  /*de40*/  FADD.FTZ R10, R5, R0 ;  /* 0x00000000050a7221 */ /* 0x001fe20000010000 */
[----:B------:R-:W-:-:S02]  /*de50*/  IMAD.MOV.U32 R0, RZ, RZ, -0x800000 ;  /* 0xff800000ff007424 */ /* 0x000fc400078e00ff */
[----:B-1----:R-:W-:Y:S02]  /*de60*/  FADD.FTZ R11, R2, R7 ;  /* 0x00000007020b7221 */ /* 0x002fe40000010000 */
[----:B------:R-:W-:Y:S01]  /*de70*/  FSETP.NE.FTZ.AND P1, PT, R10, RZ, PT ;  /* 0x000000ff0a00720b */ /* 0x000fe20003f35000 */
[----:B------:R-:W-:Y:S02]  /*de80*/  IMAD.MOV.U32 R2, RZ, RZ, -0x800000 ;  /* 0xff800000ff027424 */ /* 0x000fe400078e00ff */
        /* <DEDUP_REMOVED lines=38> */
.L_x_1324:
        /* <DEDUP_REMOVED lines=9> */
[----:B------:R-:W-:Y:S01]  /*e180*/  FMUL.FTZ R7, R31, R9 ;  /* 0x000000091f077220 */ /* 0x000fe20000410000 */
[-C--:B------:R-:W-:Y:S01]  /*e190*/  FMUL.FTZ R95, R24, R3.reuse ;  /* 0x00000003185f7220 */ /* 0x080fe20000410000 */
[-C--:B------:R-:W-:Y:S01]  /*e1a0*/  FMUL.FTZ R12, R25, R3.reuse ;  /* 0x00000003190c7220 */ /* 0x080fe20000410000 */
        /* <DEDUP_REMOVED lines=62> */
.L_x_1246:
        /* <DEDUP_REMOVED lines=9> */
[----:B------:R-:W-:Y:S02]  /*e620*/  F2FP.BF16.F32.PACK_AB R7, R7, R8 ;  /* 0x000000080707723e */ /* 0x000fe400000010ff */
[----:B------:R-:W-:Y:S01]  /*e630*/  F2FP.BF16.F32.PACK_AB R6, R6, R91 ;  /* 0x0000005b0606723e */ /* 0x000fe200000010ff */
[----:B------:R-:W-:Y:S01]  /*e640*/  BAR.SYNC.DEFER_BLOCKING 0x1, 0x100 ;  /* 0x0044000000007b1d */ /* 0x000fe20000010000 */
        /* <DEDUP_REMOVED lines=15> */
[----:B------:R-:W-:Y:S02]  /*e740*/  IADD3 R97, P4, R4, 0x60, RZ ;  /* 0x0000006004617810 */ /* 0x000fe40007f9e0ff */
[----:B------:R-:W-:Y:S01]  /*e750*/  SHF.R.U64 R9, R9, 0x3, RZ ;  /* 0x0000000309097819 */ /* 0x000fe200000012ff */
[--C-:B------:R-:W-:Y:S01]  /*e760*/  IMAD.X R27, RZ, RZ, R5.reuse, P6 ;  /* 0x000000ffff1b7224 */ /* 0x100fe200030e0605 */
[----:B------:R-:W-:Y:S01]  /*e770*/  LOP3.LUT R14, R23, 0x380, RZ, 0xc0, !PT ;  /* 0x00000380170e7812 */ /* 0x000fe200078ec0ff */
[----:B------:R-:W-:Y:S01]  /*e780*/  IMAD.X R15, RZ, RZ, R5, P4 ;  /* 0x000000ffff0f7224 */ /* 0x000fe200020e0605 */
[----:B-1----:R-:W-:-:S02]  /*e790*/  LOP3.LUT R44, R97, 0x380, RZ, 0xc0, !PT ;  /* 0x00000380612c7812 */ /* 0x002fc400078ec0ff */
[C---:B------:R-:W-:Y:S02]  /*e7a0*/  IADD3 R73, P5, R4.reuse, 0x40, RZ ;  /* 0x0000004004497810 */ /* 0x040fe40007fbe0ff */
[C---:B------:R-:W-:Y:S02]  /*e7b0*/  IADD3 R99, P3, R4.reuse, 0x4000, RZ ;  /* 0x0000400004637810 */ /* 0x040fe40007f7e0ff */
[C---:B------:R-:W-:Y:S02]  /*e7c0*/  IADD3 R101, P2, R4.reuse, 0x4020, RZ ;  /* 0x0000402004657810 */ /* 0x040fe40007f5e0ff */
[C---:B------:R-:W-:Y:S01]  /*e7d0*/  IADD3 R90, P1, R4.reuse, 0x4040, RZ ;  /* 0x00004040045a7810 */ /* 0x040fe20007f3e0ff */
[--C-:B------:R-:W-:Y:S01]  /*e7e0*/  IMAD.X R21, RZ, RZ, R5.reuse, P3 ;  /* 0x000000ffff157224 */ /* 0x100fe200018e0605 */
[----:B------:R-:W-:Y:S01]  /*e7f0*/  IADD3 R103, P0, R4, 0x4060, RZ ;  /* 0x0000406004677810 */ /* 0x000fe20007f1e0ff */
[--C-:B------:R-:W-:Y:S01]  /*e800*/  IMAD.X R13, RZ, RZ, R5.reuse, P2 ;  /* 0x000000ffff0d7224 */ /* 0x100fe200010e0605 */
        /* <DEDUP_REMOVED lines=10> */
[----:B------:R-:W-:Y:S01]  /*e8b0*/  LOP3.LUT R10, R101, 0x380, RZ, 0xc0, !PT ;  /* 0x00000380650a7812 */ /* 0x000fe200078ec0ff */
[----:B------:R-:W1:Y:S01]  /*e8c0*/  LDC.64 R96, c[0x0][0xc00] ;  /* 0x00030000ff607b82 */ /* 0x000e620000000a00 */
[----:B------:R-:W-:-:S02]  /*e8d0*/  LOP3.LUT R23, R90, 0x380, RZ, 0xc0, !PT ;  /* 0x000003805a177812 */ /* 0x000fc400078ec0ff */
[----:B------:R-:W-:Y:S02]  /*e8e0*/  LOP3.LUT R44, R103, 0x380, RZ, 0xc0, !PT ;  /* 0x00000380672c7812 */ /* 0x000fe400078ec0ff */
[----:B------:R-:W-:Y:S02]  /*e8f0*/  LOP3.LUT R20, R73, 0x380, RZ, 0xc0, !PT ;  /* 0x0000038049147812 */ /* 0x000fe400078ec0ff */
[----:B------:R-:W-:Y:S02]  /*e900*/  LOP3.LUT R72, R99, 0x380, RZ, 0xc0, !PT ;  /* 0x0000038063487812 */ /* 0x000fe400078ec0ff */
[----:B------:R-:W-:Y:S02]  /*e910*/  SHF.R.U64 R10, R10, 0x3, RZ ;  /* 0x000000030a0a7819 */ /* 0x000fe400000012ff */
[----:B------:R-:W-:Y:S02]  /*e920*/  SHF.R.U64 R23, R23, 0x3, RZ ;  /* 0x0000000317177819 */ /* 0x000fe400000012ff */
[----:B------:R-:W-:-:S02]  /*e930*/  SHF.R.U64 R44, R44, 0x3, RZ ;  /* 0x000000032c2c7819 */ /* 0x000fc400000012ff */
[----:B------:R-:W-:Y:S02]  /*e940*/  SHF.R.U64 R20, R20, 0x3, RZ ;  /* 0x0000000314147819 */ /* 0x000fe400000012ff */
[----:B------:R-:W-:Y:S02]  /*e950*/  F2FP.BF16.F32.PACK_AB R4, R12, R95 ;  /* 0x0000005f0c04723e */ /* 0x000fe400000010ff */
[----:B------:R-:W-:Y:S02]  /*e960*/  SHF.R.U64 R72, R72, 0x3, RZ ;  /* 0x0000000348487819 */ /* 0x000fe400000012ff */
[----:B------:R-:W-:Y:S01]  /*e970*/  LOP3.LUT R12, R10, R101, RZ, 0x3c, !PT ;  /* 0x000000650a0c7212 */ /* 0x000fe200078e3cff */
[----:B------:R2:W-:Y:S01]  /*e980*/  STSM.16.M88.4 [R94], R4 ;  /* 0x000000045e007844 */ /* 0x0005e20000000200 */
[----:B------:R-:W-:Y:S02]  /*e990*/  LOP3.LUT R10, R23, R90, RZ, 0x3c, !PT ;  /* 0x0000005a170a7212 */ /* 0x000fe400078e3cff */
[----:B------:R-:W-:-:S02]  /*e9a0*/  LOP3.LUT R8, R44, R103, RZ, 0x3c, !PT ;  /* 0x000000672c087212 */ /* 0x000fc400078e3cff */
[----:B------:R-:W-:Y:S02]  /*e9b0*/  LOP3.LUT R24, R20, R73, RZ, 0x3c, !PT ;  /* 0x0000004914187212 */ /* 0x000fe400078e3cff */
[----:B------:R-:W-:Y:S02]  /*e9c0*/  LOP3.LUT R20, R72, R99, RZ, 0x3c, !PT ;  /* 0x0000006348147212 */ /* 0x000fe400078e3cff */
[----:B------:R-:W-:Y:S02]  /*e9d0*/  MOV R72, R10 ;  /* 0x0000000a00487202 */ /* 0x000fe40000000f00 */
[----:B------:R-:W-:Y:S02]  /*e9e0*/  MOV R44, R8 ;  /* 0x00000008002c7202 */ /* 0x000fe40000000f00 */
[----:B------:R-:W-:Y:S02]  /*e9f0*/  MOV R92, R26 ;  /* 0x0000001a005c7202 */ /* 0x000fe40000000f00 */
[----:B------:R-:W-:-:S02]  /*ea00*/  F2FP.BF16.F32.PACK_AB R8, R88, R89 ;  /* 0x000000595808723e */ /* 0x000fc400000010ff */
[----:B------:R-:W-:Y:S02]  /*ea10*/  F2FP.BF16.F32.PACK_AB R9, R35, R34 ;  /* 0x000000222309723e */ /* 0x000fe400000010ff */
[----:B------:R-:W-:Y:S02]  /*ea20*/  F2FP.BF16.F32.PACK_AB R10, R37, R36 ;  /* 0x00000024250a723e */ /* 0x000fe400000010ff */
[----:B------:R-:W-:Y:S02]  /*ea30*/  F2FP.BF16.F32.PACK_AB R11, R39, R38 ;  /* 0x00000026270b723e */ /* 0x000fe400000010ff */
[----:B------:R-:W-:Y:S02]  /*ea40*/  MOV R91, R24 ;  /* 0x00000018005b7202 */ /* 0x000fe40000000f00 */
[----:B--2---:R-:W-:Y:S01]  /*ea50*/  F2FP.BF16.F32.PACK_AB R4, R41, R40 ;  /* 0x000000282904723e */ /* 0x004fe200000010ff */
[----:B------:R-:W-:Y:S01]  /*ea60*/  STSM.16.M88.4 [R92], R8 ;  /* 0x000000085c007844 */ /* 0x000fe20000000200 */
[----:B------:R-:W-:-:S02]  /*ea70*/  F2FP.BF16.F32.PACK_AB R5, R43, R42 ;  /* 0x0000002a2b05723e */ /* 0x000fc400000010ff */
[----:B------:R-:W-:Y:S02]  /*ea80*/  F2FP.BF16.F32.PACK_AB R6, R32, R33 ;  /* 0x000000212006723e */ /* 0x000fe400000010ff */
[----:B------:R-:W-:Y:S02]  /*ea90*/  F2FP.BF16.F32.PACK_AB R7, R30, R31 ;  /* 0x0000001f1e07723e */ /* 0x000fe400000010ff */
[----:B------:R-:W-:Y:S02]  /*eaa0*/  MOV R90, R14 ;  /* 0x0000000e005a7202 */ /* 0x000fe40000000f00 */
[----:B------:R-:W-:Y:S01]  /*eab0*/  MOV R73, R12 ;  /* 0x0000000c00497202 */ /* 0x000fe20000000f00 */
[----:B------:R2:W-:Y:S01]  /*eac0*/  STSM.16.M88.4 [R91], R4 ;  /* 0x000000045b007844 */ /* 0x0005e20000000200 */
[----:B------:R-:W-:Y:S02]  /*ead0*/  F2FP.BF16.F32.PACK_AB R12, R49, R48 ;  /* 0x00000030310c723e */ /* 0x000fe400000010ff */
[----:B------:R-:W-:-:S02]  /*eae0*/  F2FP.BF16.F32.PACK_AB R13, R51, R50 ;  /* 0x00000032330d723e */ /* 0x000fc400000010ff */
[----:B------:R-:W-:Y:S02]  /*eaf0*/  F2FP.BF16.F32.PACK_AB R14, R53, R52 ;  /* 0x00000034350e723e */ /* 0x000fe400000010ff */
[----:B------:R-:W-:Y:S01]  /*eb00*/  F2FP.BF16.F32.PACK_AB R15, R55, R54 ;  /* 0x00000036370f723e */ /* 0x000fe200000010ff */
[----:B------:R-:W-:Y:S01]  /*eb10*/  ULDC UR4, c[0x0][0xa88] ;  /* 0x0002a20000047ab9 */ /* 0x000fe20000000800 */
[----:B------:R-:W-:Y:S01]  /*eb20*/  MOV R23, R20 ;  /* 0x0000001400177202 */ /* 0x000fe20000000f00 */
[----:B------:R-:W3:Y:S01]  /*eb30*/  LDC R52, c[0x0][0xbe8] ;  /* 0x0002fa00ff347b82 */ /* 0x000ee20000000800 */
[----:B------:R-:W-:Y:S01]  /*eb40*/  F2FP.BF16.F32.PACK_AB R24, R57, R56 ;  /* 0x000000383918723e */ /* 0x000fe200000010ff */
[----:B------:R-:W-:Y:S01]  /*eb50*/  STSM.16.M88.4 [R90], R12 ;  /* 0x0000000c5a007844 */ /* 0x000fe20000000200 */
[----:B------:R-:W-:Y:S02]  /*eb60*/  F2FP.BF16.F32.PACK_AB R25, R59, R58 ;  /* 0x0000003a3b19723e */ /* 0x000fe400000010ff */
[----:B------:R-:W-:-:S02]  /*eb70*/  F2FP.BF16.F32.PACK_AB R26, R61, R60 ;  /* 0x0000003c3d1a723e */ /* 0x000fc400000010ff */
[----:B------:R-:W-:Y:S01]  /*eb80*/  F2FP.BF16.F32.PACK_AB R27, R63, R62 ;  /* 0x0000003e3f1b723e */ /* 0x000fe200000010ff */
[----:B--2---:R-:W2:Y:S01]  /*eb90*/  LDC.64 R4, c[0x0][0xc08] ;  /* 0x00030200ff047b82 */ /* 0x004ea20000000a00 */
[----:B------:R-:W-:Y:S02]  /*eba0*/  F2FP.BF16.F32.PACK_AB R30, R77, R76 ;  /* 0x0000004c4d1e723e */ /* 0x000fe400000010ff */
[----:B------:R-:W-:Y:S01]  /*ebb0*/  F2FP.BF16.F32.PACK_AB R31, R79, R78 ;  /* 0x0000004e4f1f723e */ /* 0x000fe200000010ff */
[----:B------:R4:W-:Y:S01]  /*ebc0*/  STSM.16.M88.4 [R23], R24 ;  /* 0x0000001817007844 */ /* 0x0009e20000000200 */
[----:B-1----:R-:W-:-:S03]  /*ebd0*/  ISETP.NE.U32.AND P0, PT, R96, RZ, PT ;  /* 0x000000ff6000720c */ /* 0x002fc60003f05070 */
[----:B------:R-:W1:Y:S01]  /*ebe0*/  LDC.64 R20, c[0x0][0xc00] ;  /* 0x00030000ff147b82 */ /* 0x000e620000000a00 */
[----:B------:R0:W-:Y:S01]  /*ebf0*/  STSM.16.M88.4 [R73], R64 ;  /* 0x0000004049007844 */ /* 0x0001e20000000200 */
[----:B------:R-:W-:-:S03]  /*ec00*/  ISETP.NE.AND.EX P0, PT, R97, RZ, PT, P0 ;  /* 0x000000ff6100720c */ /* 0x000fc60003f05300 */
[----:B------:R0:W-:Y:S04]  /*ec10*/  STSM.16.M88.4 [R72], R28 ;  /* 0x0000001c48007844 */ /* 0x0001e80000000200 */
[----:B------:R0:W-:Y:S01]  /*ec20*/  STSM.16.M88.4 [R44], R80 ;  /* 0x000000502c007844 */ /* 0x0001e20000000200 */
[----:B------:R-:W-:Y:S02]  /*ec30*/  IMAD.U32 R7, RZ, RZ, UR4 ;  /* 0x00000004ff077e24 */ /* 0x000fe4000f8e00ff */
[----:B----4-:R-:W-:Y:S01]  /*ec40*/  IMAD.MOV.U32 R23, RZ, RZ, RZ ;  /* 0x000000ffff177224 */ /* 0x010fe200078e00ff */
[----:B------:R-:W-:Y:S01]  /*ec50*/  BAR.SYNC.DEFER_BLOCKING 0x1, 0x100 ;  /* 0x0044000000007b1d */ /* 0x000fe20000010000 */
[----:B--2---:R-:W-:-:S04]  /*ec60*/  ISETP.NE.U32.AND P2, PT, R4, RZ, PT ;  /* 0x000000ff0400720c */ /* 0x004fc80003f45070 */
[----:B------:R-:W-:Y:S01]  /*ec70*/  ISETP.NE.AND.EX P2, PT, R5, RZ, PT, P2 ;  /* 0x000000ff0500720c */ /* 0x000fe20003f45320 */
[----:B-1----:R-:W-:-:S12]  /*ec80*/  IMAD.WIDE R20, R164, 0x4, R20 ;  /* 0x00000004a4147825 */ /* 0x002fd800078e0214 */
[----:B------:R-:W1:Y:S01]  /*ec90*/  @P2 LDC.64 R4, c[0x0][0xc08] ;  /* 0x00030200ff042b82 */ /* 0x000e620000000a00 */
[----:B------:R0:W5:Y:S01]  /*eca0*/  @P0 LDG.E R23, desc[UR36][R20.64] ;  /* 0x0000002414170981 */ /* 0x000162000c1e1900 */
[----:B---3--:R-:W-:-:S13]  /*ecb0*/  ISETP.NE.AND P1, PT, R52, 0x1, PT ;  /* 0x000000013400780c */ /* 0x008fda0003f25270 */
[----:B------:R-:W2:Y:S01]  /*ecc0*/  @P1 LDC R6, c[0x0][0xbec] ;  /* 0x0002fb00ff061b82 */ /* 0x000ea20000000800 */
[----:B-1----:R-:W-:-:S07]  /*ecd0*/  @P2 IMAD.WIDE R4, R164, 0x4, R4 ;  /* 0x00000004a4042825 */ /* 0x002fce00078e0204 */
[----:B------:R-:W1:Y:S01]  /*ece0*/  @P1 LDC R11, c[0x0][0xbf0] ;  /* 0x0002fc00ff0b1b82 */ /* 0x000e620000000800 */
[----:B------:R0:W5:Y:S01]  /*ecf0*/  @P2 LDG.E R7, desc[UR36][R4.64] ;  /* 0x0000002404072981 */ /* 0x000162000c1e1900 */
[----:B------:R-:W-:Y:S05]  /*ed00*/  @P2 BRA `(.L_x_1327) ;  /* 0x0000000000102947 */ /* 0x000fea0003800000 */
[----:B------:R-:W-:Y:S05]  /*ed10*/  @!P0 BRA `(.L_x_1327) ;  /* 0x00000000000c8947 */ /* 0x000fea0003800000 */
[----:B0-----:R-:W3:Y:S04]  /*ed20*/  LDG.E R4, desc[UR36][R20.64] ;  /* 0x0000002414047981 */ /* 0x001ee8000c1e1900 */
[----:B-----5:R-:W3:Y:S02]  /*ed30*/  LDG.E R7, desc[UR36][R20.64+0x4] ;  /* 0x0000042414077981 */ /* 0x020ee4000c1e1900 */
[----:B---3--:R-:W-:-:S07]  /*ed40*/  IMAD.IADD R7, R7, 0x1, -R4 ;  /* 0x0000000107077824 */ /* 0x008fce00078e0a04 */
.L_x_1327:
[----:B0-----:R-:W-:Y:S01]  /*ed50*/  SHF.R.S32.HI R44, RZ, 0x1f, R163 ;  /* 0x0000001fff2c7819 */ /* 0x001fe200000114a3 */
[----:B------:R-:W-:Y:S01]  /*ed60*/  IMAD.IADD R15, R22, 0x1, R18 ;  /* 0x00000001160f7824 */ /* 0x000fe200078e0212 */
[----:B------:R-:W-:Y:S01]  /*ed70*/  ULDC.64 UR4, c[0x0][0xb90] ;  /* 0x0002e40000047ab9 */ /* 0x000fe20000000a00 */
[--C-:B-----5:R-:W-:Y:S01]  /*ed80*/  SHF.R.S32.HI R21, RZ, 0x1f, R23.reuse ;  /* 0x0000001fff157819 */ /* 0x120fe20000011417 */
[----:B------:R-:W-:Y:S01]  /*ed90*/  IMAD.MOV.U32 R20, RZ, RZ, R23 ;  /* 0x000000ffff147224 */ /* 0x000fe200078e0017 */
[----:B------:R-:W-:Y:S01]  /*eda0*/  SHF.R.S32.HI R8, RZ, 0x1f, R164 ;  /* 0x0000001fff087819 */ /* 0x000fe200000114a4 */
[----:B------:R-:W-:Y:S01]  /*edb0*/  IMAD R4, R44, UR4, RZ ;  /* 0x000000042c047c24 */ /* 0x000fe2000f8e02ff */
[----:B------:R-:W-:Y:S01]  /*edc0*/  SEL R53, R164, RZ, !P0 ;  /* 0x000000ffa4357207 */ /* 0x000fe20004000000 */
[----:B--2---:R-:W-:-:S04]  /*edd0*/  @P1 IMAD.HI.U32 R6, R15, R6, RZ ;  /* 0x000000060f061227 */ /* 0x004fc800078e00ff */
[----:B------:R-:W-:Y:S01]  /*ede0*/  IMAD.MOV.U32 R9, RZ, RZ, R15 ;  /* 0x000000ffff097224 */ /* 0x000fe200078e000f */
[----:B-1----:R-:W-:Y:S01]  /*edf0*/  @P1 SHF.R.U32.HI R9, RZ, R11, R6 ;  /* 0x0000000bff091219 */ /* 0x002fe20000011606 */
[C---:B------:R-:W-:Y:S02]  /*ee00*/  IMAD R13, R163.reuse, UR5, R4 ;  /* 0x00000005a30d7c24 */ /* 0x040fe4000f8e0204 */
[----:B------:R-:W-:Y:S01]  /*ee10*/  IMAD.WIDE.U32 R4, R163, UR4, R20 ;  /* 0x00000004a3047c25 */ /* 0x000fe2000f8e0014 */
[----:B------:R-:W-:Y:S01]  /*ee20*/  SEL R20, R8, RZ, !P0 ;  /* 0x000000ff08147207 */ /* 0x000fe20004000000 */
[----:B------:R-:W-:Y:S02]  /*ee30*/  ULDC.64 UR4, c[0x0][0xb98] ;  /* 0x0002e60000047ab9 */ /* 0x000fe40000000a00 */
[----:B------:R-:W-:Y:S02]  /*ee40*/  IMAD R11, R165, 0x40, R160 ;  /* 0x00000040a50b7824 */ /* 0x000fe400078e02a0 */
[----:B------:R-:W-:-:S02]  /*ee50*/  IMAD.IADD R5, R5, 0x1, R13 ;  /* 0x0000000105057824 */ /* 0x000fc400078e020d */
        /* <DEDUP_REMOVED lines=13> */
[----:B------:R-:W-:Y:S01]  /*ef30*/  IMAD.IADD R24, R170, 0x1, R18 ;  /* 0x00000001aa187824 */ /* 0x000fe200078e0212 */
[----:B------:R-:W-:Y:S01]  /*ef40*/  IADD3.X R5, R13, R5, R8, P2, !PT ;  /* 0x000000050d057210 */ /* 0x000fe200017fe408 */
[----:B------:R-:W-:Y:S01]  /*ef50*/  IMAD R55, R7, R52, RZ ;  /* 0x0000003407377224 */ /* 0x000fe200078e02ff */
[----:B------:R-:W-:Y:S01]  /*ef60*/  IADD3 R9, P3, R16, 0x2000, RZ ;  /* 0x0000200010097810 */ /* 0x000fe20007f7e0ff */
[----:B------:R-:W-:Y:S01]  /*ef70*/  IMAD R10, R6, UR4, RZ ;  /* 0x00000004060a7c24 */ /* 0x000fe2000f8e02ff */
[----:B------:R-:W-:Y:S01]  /*ef80*/  IADD3 R15, P0, R16, 0x1000, RZ ;  /* 0x00001000100f7810 */ /* 0x000fe20007f1e0ff */
[----:B------:R-:W-:Y:S01]  /*ef90*/  IMAD.WIDE.U32 R4, R11, UR4, R4 ;  /* 0x000000040b047c25 */ /* 0x000fe2000f8e0004 */
[----:B------:R-:W-:-:S02]  /*efa0*/  LOP3.LUT R8, R9, 0x380, RZ, 0xc0, !PT ;  /* 0x0000038009087812 */ /* 0x000fc400078ec0ff */
[----:B------:R-:W-:Y:S01]  /*efb0*/  LOP3.LUT R36, R37, 0x380, RZ, 0xc0, !PT ;  /* 0x0000038025247812 */ /* 0x000fe200078ec0ff */
[----:B------:R-:W-:Y:S01]  /*efc0*/  IMAD R13, R11, UR5, R10 ;  /* 0x000000050b0d7c24 */ /* 0x000fe2000f8e020a */
[----:B------:R-:W-:Y:S01]  /*efd0*/  ULDC.64 UR4, c[0x0][0xb50] ;  /* 0x0002d40000047ab9 */ /* 0x000fe20000000a00 */
[----:B------:R-:W-:Y:S01]  /*efe0*/  SHF.R.U64 R6, R8, 0x3, RZ ;  /* 0x0000000308067819 */ /* 0x000fe200000012ff */
[----:B------:R-:W-:Y:S01]  /*eff0*/  IMAD.X R7, RZ, RZ, R17, P3 ;  /* 0x000000ffff077224 */ /* 0x000fe200018e0611 */
[----:B------:R-:W-:Y:S01]  /*f000*/  LEA R10, P4, R4, UR4, 0x2 ;  /* 0x00000004040a7c11 */ /* 0x000fe2000f8810ff */
[----:B------:R-:W-:Y:S01]  /*f010*/  IMAD.IADD R5, R5, 0x1, R13 ;  /* 0x0000000105057824 */ /* 0x000fe200078e020d */
[----:B------:R-:W-:Y:S01]  /*f020*/  LOP3.LUT R6, R6, R9, RZ, 0x3c, !PT ;  /* 0x0000000906067212 */ /* 0x000fe200078e3cff */
[----:B------:R-:W-:Y:S01]  /*f030*/  IMAD.X R13, RZ, RZ, R17, P0 ;  /* 0x000000ffff0d7224 */ /* 0x000fe200000e0611 */
[----:B------:R-:W-:Y:S01]  /*f040*/  IADD3 R9, P2, R16, 0x3000, RZ ;  /* 0x0000300010097810 */ /* 0x000fe20007f5e0ff */
[----:B------:R-:W-:Y:S01]  /*f050*/  SHFL.IDX PT, R48, R10, RZ, 0x1c1f ;  /* 0x001c1fff0a307589 */ /* 0x000fe200000e0000 */
[----:B------:R-:W-:Y:S01]  /*f060*/  LEA.HI.X R14, R4, UR5, R5, 0x2, P4 ;  /* 0x00000005040e7c11 */ /* 0x000fe2000a0f1405 */
[----:B------:R-:W-:Y:S01]  /*f070*/  VIADD R4, R24, 0x8 ;  /* 0x0000000818047836 */ /* 0x000fe20000000000 */
[----:B------:R-:W-:Y:S01]  /*f080*/  LOP3.LUT R8, R9, 0x380, RZ, 0xc0, !PT ;  /* 0x0000038009087812 */ /* 0x000fe200078ec0ff */
[----:B------:R-:W-:Y:S01]  /*f090*/  SHFL.IDX PT, R50, R10, 0x1, 0x1c1f ;  /* 0x003c1f000a327f89 */ /* 0x000fe200000e0000 */
[----:B------:R-:W-:Y:S01]  /*f0a0*/  LOP3.LUT P0, RZ, R167, 0x3, RZ, 0xc0, !PT ;  /* 0x00000003a7ff7812 */ /* 0x000fe2000780c0ff */
[----:B------:R-:W-:Y:S01]  /*f0b0*/  ULDC.64 UR4, c[0x0][0xaa0] ;  /* 0x0002a80000047ab9 */ /* 0x000fe20000000a00 */
[----:B------:R-:W-:Y:S01]  /*f0c0*/  SHF.R.U64 R8, R8, 0x3, RZ ;  /* 0x0000000308087819 */ /* 0x000fe200000012ff */
[----:B------:R-:W0:Y:S01]  /*f0d0*/  SHFL.IDX PT, R49, R14, RZ, 0x1c1f ;  /* 0x001c1fff0e317589 */ /* 0x000e2200000e0000 */
[----:B------:R-:W-:-:S02]  /*f0e0*/  IADD3 R33, P4, R16, 0x6000, RZ ;  /* 0x0000600010217810 */ /* 0x000fc40007f9e0ff */
[----:B------:R-:W-:Y:S01]  /*f0f0*/  LOP3.LUT R8, R8, R9, RZ, 0x3c, !PT ;  /* 0x0000000908087212 */ /* 0x000fe200078e3cff */
[----:B------:R-:W1:Y:S01]  /*f100*/  SHFL.IDX PT, R51, R14, 0x1, 0x1c1f ;  /* 0x003c1f000e337f89 */ /* 0x000e6200000e0000 */
[----:B------:R-:W-:Y:S01]  /*f110*/  IMAD.X R9, RZ, RZ, R17, P2 ;  /* 0x000000ffff097224 */ /* 0x000fe200010e0611 */
[-C--:B------:R-:W-:Y:S02]  /*f120*/  ISETP.GE.OR P2, PT, R24, R55.reuse, P0 ;  /* 0x000000371800720c */ /* 0x080fe40000746670 */
[----:B------:R-:W-:Y:S02]  /*f130*/  ISETP.GE.OR P0, PT, R4, R55, P0 ;  /* 0x000000370400720c */ /* 0x000fe40000706670 */
[----:B------:R-:W-:Y:S02]  /*f140*/  LOP3.LUT R11, R16, 0x380, RZ, 0xc0, !PT ;  /* 0x00000380100b7812 */ /* 0x000fe400078ec0ff */
[----:B------:R-:W-:Y:S02]  /*f150*/  LOP3.LUT R32, R33, 0x380, RZ, 0xc0, !PT ;  /* 0x0000038021207812 */ /* 0x000fe400078ec0ff */
[----:B------:R-:W-:-:S02]  /*f160*/  SHF.R.U64 R11, R11, 0x3, RZ ;  /* 0x000000030b0b7819 */ /* 0x000fc400000012ff */
[----:B------:R-:W-:Y:S02]  /*f170*/  IADD3 R5, P3, R16, 0x7000, RZ ;  /* 0x0000700010057810 */ /* 0x000fe40007f7e0ff */
[----:B------:R-:W-:Y:S02]  /*f180*/  SHF.R.U64 R40, R40, 0x3, RZ ;  /* 0x0000000328287819 */ /* 0x000fe400000012ff */
[----:B------:R-:W-:Y:S01]  /*f190*/  SHF.R.U64 R36, R36, 0x3, RZ ;  /* 0x0000000324247819 */ /* 0x000fe200000012ff */
[--C-:B------:R-:W-:Y:S01]  /*f1a0*/  IMAD.X R29, RZ, RZ, R17.reuse, P3 ;  /* 0x000000ffff1d7224 */ /* 0x100fe200018e0611 */
[----:B------:R-:W-:Y:S02]  /*f1b0*/  SHF.R.U64 R32, R32, 0x3, RZ ;  /* 0x0000000320207819 */ /* 0x000fe400000012ff */
[----:B------:R-:W-:Y:S01]  /*f1c0*/  LOP3.LUT R16, R11, R16, RZ, 0x3c, !PT ;  /* 0x000000100b107212 */ /* 0x000fe200078e3cff */
[----:B0-----:R0:W-:Y:S01]  /*f1d0*/  @!P2 ST.E desc[UR36][R48.64], R2 ;  /* 0x000000023000a985 */ /* 0x0011e2000c101924 */
[----:B------:R-:W-:Y:S01]  /*f1e0*/  LOP3.LUT R40, R40, R41, RZ, 0x3c, !PT ;  /* 0x0000002928287212 */ /* 0x000fe200078e3cff */
[--C-:B------:R-:W-:Y:S01]  /*f1f0*/  IMAD.X R41, RZ, RZ, R17.reuse, P6 ;  /* 0x000000ffff297224 */ /* 0x100fe200030e0611 */
[----:B------:R-:W-:Y:S01]  /*f200*/  LOP3.LUT R36, R36, R37, RZ, 0x3c, !PT ;  /* 0x0000002524247212 */ /* 0x000fe200078e3cff */
[----:B-1----:R1:W-:Y:S01]  /*f210*/  @!P0 ST.E desc[UR36][R50.64], R0 ;  /* 0x0000000032008985 */ /* 0x0023e2000c101924 */
[----:B------:R-:W-:Y:S01]  /*f220*/  LOP3.LUT R32, R32, R33, RZ, 0x3c, !PT ;  /* 0x0000002120207212 */ /* 0x000fe200078e3cff */
[--C-:B------:R-:W-:Y:S01]  /*f230*/  IMAD.X R37, RZ, RZ, R17.reuse, P5 ;  /* 0x000000ffff257224 */ /* 0x100fe200028e0611 */
[----:B------:R-:W-:Y:S01]  /*f240*/  LOP3.LUT R12, R15, 0x380, RZ, 0xc0, !PT ;  /* 0x000003800f0c7812 */ /* 0x000fe200078ec0ff */
[----:B------:R-:W-:Y:S01]  /*f250*/  IMAD.X R33, RZ, RZ, R17, P4 ;  /* 0x000000ffff217224 */ /* 0x000fe200020e0611 */
[----:B------:R2:W5:Y:S01]  /*f260*/  LD.E.128 R24, desc[UR36][R16.64] ;  /* 0x0000002410187980 */ /* 0x000562000c101d00 */
[----:B------:R-:W-:Y:S01]  /*f270*/  LOP3.LUT R4, R5, 0x380, RZ, 0xc0, !PT ;  /* 0x0000038005047812 */ /* 0x000fe200078ec0ff */
[----:B0-----:R-:W0:Y:S01]  /*f280*/  @P1 LDC R49, c[0x0][0xbec] ;  /* 0x0002fb00ff311b82 */ /* 0x001e220000000800 */
[----:B------:R-:W-:Y:S01]  /*f290*/  SHF.R.U64 R12, R12, 0x3, RZ ;  /* 0x000000030c0c7819 */ /* 0x000fe200000012ff */
[----:B------:R-:W5:Y:S01]  /*f2a0*/  LD.E.128 R8, desc[UR36][R8.64] ;  /* 0x0000002408087980 */ /* 0x000f62000c101d00 */
[----:B------:R-:W-:Y:S01]  /*f2b0*/  SHF.R.U64 R4, R4, 0x3, RZ ;  /* 0x0000000304047819 */ /* 0x000fe200000012ff */
[----:B-1----:R-:W-:Y:S01]  /*f2c0*/  IMAD R0, R21, UR4, RZ ;  /* 0x0000000415007c24 */ /* 0x002fe2000f8e02ff */
[----:B------:R-:W-:Y:S01]  /*f2d0*/  LOP3.LUT R12, R12, R15, RZ, 0x3c, !PT ;  /* 0x0000000f0c0c7212 */ /* 0x000fe200078e3cff */
[----:B------:R-:W5:Y:S01]  /*f2e0*/  LD.E.128 R40, desc[UR36][R40.64] ;  /* 0x0000002428287980 */ /* 0x000f62000c101d00 */
[----:B--2---:R-:W-:Y:S01]  /*f2f0*/  IMAD.WIDE.U32 R16, R23, UR4, RZ ;  /* 0x0000000417107c25 */ /* 0x004fe2000f8e00ff */
[----:B------:R-:W-:-:S02]  /*f300*/  LOP3.LUT R28, R4, R5, RZ, 0x3c, !PT ;  /* 0x00000005041c7212 */ /* 0x000fc400078e3cff */
[----:B------:R-:W5:Y:S01]  /*f310*/  LD.E.128 R4, desc[UR36][R6.64] ;  /* 0x0000002406047980 */ /* 0x000f62000c101d00 */
[----:B------:R-:W-:Y:S01]  /*f320*/  IMAD R21, R23, UR5, R0 ;  /* 0x0000000517157c24 */ /* 0x000fe2000f8e0200 */
[----:B------:R-:W-:Y:S01]  /*f330*/  ULDC.64 UR4, c[0x0][0xae8] ;  /* 0x0002ba0000047ab9 */ /* 0x000fe20000000a00 */
[----:B------:R-:W1:Y:S01]  /*f340*/  @P1 LDC R23, c[0x0][0xbf0] ;  /* 0x0002fc00ff171b82 */ /* 0x000e620000000800 */
[----:B------:R-:W5:Y:S01]  /*f350*/  LD.E.128 R12, desc[UR36][R12.64] ;  /* 0x000000240c0c7980 */ /* 0x000f62000c101d00 */
[----:B------:R-:W-:Y:S02]  /*f360*/  IMAD.IADD R17, R17, 0x1, R21 ;  /* 0x0000000111117824 */ /* 0x000fe400078e0215 */
[----:B------:R-:W-:Y:S01]  /*f370*/  IMAD R21, R162, 0x20, R165 ;  /* 0x00000020a2157824 */ /* 0x000fe200078e02a5 */
[----:B------:R-:W5:Y:S01]  /*f380*/  LD.E.128 R36, desc[UR36][R36.64] ;  /* 0x0000002424247980 */ /* 0x000f62000c101d00 */
[----:B------:R-:W-:Y:S02]  /*f390*/  IMAD R0, R44, UR4, RZ ;  /* 0x000000042c007c24 */ /* 0x000fe4000f8e02ff */
[----:B------:R-:W-:Y:S01]  /*f3a0*/  IMAD.IADD R44, R18, 0x1, R21 ;  /* 0x00000001122c7824 */ /* 0x000fe200078e0215 */
[----:B------:R-:W5:Y:S01]  /*f3b0*/  LD.E.128 R32, desc[UR36][R32.64] ;  /* 0x0000002420207980 */ /* 0x000f62000c101d00 */
[----:B------:R-:W-:-:S02]  /*f3c0*/  IMAD R21, R163, UR5, R0 ;  /* 0x00000005a3157c24 */ /* 0x000fc4000f8e0200 */
[----:B------:R-:W-:Y:S01]  /*f3d0*/  IMAD.WIDE.U32 R16, R163, UR4, R16 ;  /* 0x00000004a3107c25 */ /* 0x000fe2000f8e0010 */
[----:B------:R-:W-:Y:S01]  /*f3e0*/  ULDC.64 UR4, c[0x0][0xaf0] ;  /* 0x0002bc0000047ab9 */ /* 0x000fe20000000a00 */
[----:B------:R-:W5:Y:S02]  /*f3f0*/  LD.E.128 R28, desc[UR36][R28.64] ;  /* 0x000000241c1c7980 */ /* 0x000f64000c101d00 */
[----:B0-----:R-:W-:Y:S01]  /*f400*/  @P1 IMAD.HI.U32 R0, R44, R49, RZ ;  /* 0x000000312c001227 */ /* 0x001fe200078e00ff */
[----:B------:R-:W-:Y:S01]  /*f410*/  @!PT LDS RZ, [RZ] ;  /* 0x00000000fffff984 */ /* 0x000fe20000000800 */
[----:B------:R-:W-:Y:S01]  /*f420*/  @!PT LDS RZ, [RZ] ;  /* 0x00000000fffff984 */ /* 0x000fe20000000800 */
[----:B------:R-:W-:Y:S01]  /*f430*/  @!PT LDS RZ, [RZ] ;  /* 0x00000000fffff984 */ /* 0x000fe20000000800 */
[----:B------:R-:W-:Y:S01]  /*f440*/  @!PT LDS RZ, [RZ] ;  /* 0x00000000fffff984 */ /* 0x000fe20000000800 */
[----:B------:R0:W-:Y:S06]  /*f450*/  MEMBAR.ALL.CTA ;  /* 0x0000000000007992 */ /* 0x0001ec0000008000 */
[----:B0-----:R-:W0:Y:S01]  /*f460*/  FENCE.VIEW.ASYNC.S ;  /* 0x00000000000073c6 */ /* 0x001e220000000000 */
[----:B------:R-:W-:-:S02]  /*f470*/  IMAD.IADD R17, R17, 0x1, R21 ;  /* 0x0000000111117824 */ /* 0x000fc400078e0215 */
[----:B------:R-:W-:Y:S02]  /*f480*/  IMAD.MOV.U32 R21, RZ, RZ, R44 ;  /* 0x000000ffff157224 */ /* 0x000fe400078e002c */
[----:B------:R-:W-:Y:S01]  /*f490*/  IMAD R2, R20, UR4, RZ ;  /* 0x0000000414027c24 */ /* 0x000fe2000f8e02ff */
[----:B-1----:R-:W-:Y:S01]  /*f4a0*/  @P1 SHF.R.U32.HI R21, RZ, R23, R0 ;  /* 0x00000017ff151219 */ /* 0x002fe20000011600 */
[----:B------:R-:W-:-:S03]  /*f4b0*/  IMAD.WIDE.U32 R16, R53, UR4, R16 ;  /* 0x0000000435107c25 */ /* 0x000fc6000f8e0010 */
[--C-:B------:R-:W-:Y:S01]  /*f4c0*/  SHF.R.S32.HI R0, RZ, 0x1f, R21.reuse ;  /* 0x0000001fff007819 */ /* 0x100fe20000011415 */
        /* <DEDUP_REMOVED lines=10> */
[----:B------:R-:W-:Y:S02]  /*f570*/  IMAD.IADD R17, R17, 0x1, R49 ;  /* 0x0000000111117824 */ /* 0x000fe400078e0231 */
[----:B------:R-:W-:Y:S02]  /*f580*/  IMAD R2, R0, UR4, RZ ;  /* 0x0000000400027c24 */ /* 0x000fe4000f8e02ff */
[----:B------:R-:W-:Y:S02]  /*f590*/  IMAD.IADD R44, R165, 0x1, R18 ;  /* 0x00000001a52c7824 */ /* 0x000fe400078e0212 */
[----:B------:R-:W-:-:S02]  /*f5a0*/  IMAD R21, R23, UR5, R2 ;  /* 0x0000000517157c24 */ /* 0x000fc4000f8e0202 */
[----:B------:R-:W-:Y:S01]  /*f5b0*/  IMAD.WIDE.U32 R16, R23, UR4, R16 ;  /* 0x0000000417107c25 */ /* 0x000fe2000f8e0010 */
[CC--:B------:R-:W-:Y:S01]  /*f5c0*/  ISETP.GE.AND P2, PT, R44.reuse, R55.reuse, PT ;  /* 0x000000372c00720c */ /* 0x0c0fe20003f46270 */
[----:B------:R-:W-:Y:S02]  /*f5d0*/  ULDC.64 UR4, c[0x0][0xa80] ;  /* 0x0002a00000047ab9 */ /* 0x000fe40000000a00 */
[----:B------:R-:W-:Y:S01]  /*f5e0*/  VIADD R0, R44, 0x20 ;  /* 0x000000202c007836 */ /* 0x000fe20000000000 */
[----:B------:R-:W-:Y:S01]  /*f5f0*/  LEA R18, P3, R16, UR4, 0x1 ;  /* 0x0000000410127c11 */ /* 0x000fe2000f8608ff */
[----:B------:R-:W-:Y:S02]  /*f600*/  IMAD.IADD R17, R17, 0x1, R21 ;  /* 0x0000000111117824 */ /* 0x000fe400078e0215 */
[----:B------:R-:W-:Y:S01]  /*f610*/  VIADD R3, R3, 0x2a820 ;  /* 0x0002a82003037836 */ /* 0x000fe20000000000 */
[----:B------:R-:W-:Y:S01]  /*f620*/  ISETP.GE.AND P0, PT, R0, R55, PT ;  /* 0x000000370000720c */ /* 0x000fe20003f06270 */
[----:B------:R-:W-:Y:S01]  /*f630*/  VIADD R0, R44, 0x40 ;  /* 0x000000402c007836 */ /* 0x000fe20000000000 */
[----:B------:R-:W-:-:S02]  /*f640*/  LEA.HI.X R20, R16, UR5, R17, 0x1, P3 ;  /* 0x0000000510147c11 */ /* 0x000fc400098f0c11 */
[----:B------:R-:W-:Y:S01]  /*f650*/  PRMT R3, RZ, 0x654, R3 ;  /* 0x00000654ff037816 */ /* 0x000fe20000000003 */
[----:B0-----:R0:W1:Y:S01]  /*f660*/  SHFL.IDX PT, R16, R18, RZ, 0x181f ;  /* 0x00181fff12107589 */ /* 0x00106200000e0000 */
        /* <DEDUP_REMOVED lines=10> */
[-C--:B0-2---:R-:W-:Y:S02]  /*f710*/  @!P2 LEA.HI.X R3, R160, R0.reuse, R173, 0x1, P4 ;  /* 0x00000000a003a211 */ /* 0x085fe400020f0cad */
[----:B------:R-:W-:-:S03]  /*f720*/  @!P3 LEA.HI.X R17, R161, R0, R172, 0x1, P5 ;  /* 0x00000000a111b211 */ /* 0x000fc600028f0cac */
[----:B-----5:R3:W-:Y:S04]  /*f730*/  @!P2 ST.E.128 desc[UR36][R2.64], R24 ;  /* 0x000000180200a985 */ /* 0x0207e8000c101d24 */
[----:B------:R3:W-:Y:S02]  /*f740*/  @!P3 ST.E.128 desc[UR36][R16.64], R40 ;  /* 0x000000281000b985 */ /* 0x0007e4000c101d24 */
.L_x_1329:
[----:B------:R-:W-:Y:S05]  /*f750*/  BSYNC B1 ;  /* 0x0000000000017941 */ /* 0x000fea0003800000 */
.L_x_1328:
        /* <DEDUP_REMOVED lines=9> */
[-C--:B0---4-:R-:W-:Y:S02]  /*f7f0*/  @!P3 LEA.HI.X R3, R160, R0.reuse, R173, 0x1, P0 ;  /* 0x00000000a003b211 */ /* 0x091fe400000f0cad */
[----:B------:R-:W-:-:S03]  /*f800*/  @!P4 LEA.HI.X R17, R161, R0, R172, 0x1, P2 ;  /* 0x00000000a111c211 */ /* 0x000fc600010f0cac */
[----:B-----5:R3:W-:Y:S04]  /*f810*/  @!P3 ST.E.128 desc[UR36][R2.64], R12 ;  /* 0x0000000c0200b985 */ /* 0x0207e8000c101d24 */
[----:B------:R3:W-:Y:S02]  /*f820*/  @!P4 ST.E.128 desc[UR36][R16.64], R36 ;  /* 0x000000241000c985 */ /* 0x0007e4000c101d24 */
.L_x_1331:
[----:B------:R-:W-:Y:S05]  /*f830*/  BSYNC B1 ;  /* 0x0000000000017941 */ /* 0x000fea0003800000 */
.L_x_1330:
        /* <DEDUP_REMOVED lines=13> */
.L_x_1333:
[----:B------:R-:W-:Y:S05]  /*f910*/  BSYNC B1 ;  /* 0x0000000000017941 */ /* 0x000fea0003800000 */
.L_x_1332:
        /* <DEDUP_REMOVED lines=16> */
.L_x_1326:
[----:B------:R-:W2:Y:S08]  /*fa20*/  LDC.64 R4, c[0x0][0xc00] ;  /* 0x00030000ff047b82 */ /* 0x000eb00000000a00 */
[----:B0-----:R-:W0:Y:S01]  /*fa30*/  LDC.64 R2, c[0x0][0xc00] ;  /* 0x00030000ff027b82 */ /* 0x001e220000000a00 */
[----:B------:R-:W-:Y:S01]  /*fa40*/  ULDC UR4, c[0x0][0xa88] ;  /* 0x0002a20000047ab9 */ /* 0x000fe20000000800 */
[----:B------:R-:W-:-:S06]  /*fa50*/  IMAD.MOV.U32 R6, RZ, RZ, RZ ;  /* 0x000000ffff067224 */ /* 0x000fcc00078e00ff */
[----:B------:R-:W3:Y:S01]  /*fa60*/  LDC R17, c[0x0][0xbe8] ;  /* 0x0002fa00ff117b82 */ /* 0x000ee20000000800 */
[----:B--2---:R-:W-:-:S04]  /*fa70*/  ISETP.NE.U32.AND P0, PT, R4, RZ, PT ;  /* 0x000000ff0400720c */ /* 0x004fc80003f05070 */
[----:B------:R-:W-:-:S03]  /*fa80*/  ISETP.NE.AND.EX P0, PT, R5, RZ, PT, P0 ;  /* 0x000000ff0500720c */ /* 0x000fc60003f05300 */
[----:B------:R-:W2:Y:S01]  /*fa90*/  LDC.64 R4, c[0x0][0xc08] ;  /* 0x00030200ff047b82 */ /* 0x000ea20000000a00 */
[----:B0-----:R-:W-:-:S04]  /*faa0*/  IMAD.WIDE R2, R164, 0x4, R2 ;  /* 0x00000004a4027825 */ /* 0x001fc800078e0202 */
[----:B------:R-:W-:-:S05]  /*fab0*/  IMAD.U32 R0, RZ, RZ, UR4 ;  /* 0x00000004ff007e24 */ /* 0x000fca000f8e00ff */
[----:B------:R0:W5:Y:S01]  /*fac0*/  @P0 LDG.E R6, desc[UR36][R2.64] ;  /* 0x0000002402060981 */ /* 0x000162000c1e1900 */
[----:B--2---:R-:W-:-:S04]  /*fad0*/  ISETP.NE.U32.AND P1, PT, R4, RZ, PT ;  /* 0x000000ff0400720c */ /* 0x004fc80003f25070 */
[----:B------:R-:W-:-:S13]  /*fae0*/  ISETP.NE.AND.EX P1, PT, R5, RZ, PT, P1 ;  /* 0x000000ff0500720c */ /* 0x000fda0003f25310 */
[----:B------:R-:W2:Y:S02]  /*faf0*/  @P1 LDC.64 R4, c[0x0][0xc08] ;  /* 0x00030200ff041b82 */ /* 0x000ea40000000a00 */
[----:B--2---:R-:W-:-:S05]  /*fb00*/  @P1 IMAD.WIDE R4, R164, 0x4, R4 ;  /* 0x00000004a4041825 */ /* 0x004fca00078e0204 */
[----:B------:R0:W5:Y:S01]  /*fb10*/  @P1 LDG.E R0, desc[UR36][R4.64] ;  /* 0x0000002404001981 */ /* 0x000162000c1e1900 */
[----:B---3--:R-:W-:Y:S02]  /*fb20*/  ISETP.NE.AND P2, PT, R17, 0x1, PT ;  /* 0x000000011100780c */ /* 0x008fe40003f45270 */
[----:B------:R-:W-:Y:S02]  /*fb30*/  ISETP.GE.AND P3, PT, R174, 0x80, PT ;  /* 0x00000080ae00780c */ /* 0x000fe40003f66270 */
[----:B------:R-:W-:-:S09]  /*fb40*/  SHF.R.S32.HI R7, RZ, 0x1f, R164 ;  /* 0x0000001fff077819 */ /* 0x000fd200000114a4 */
[----:B------:R-:W2:Y:S08]  /*fb50*/  @P2 LDC R16, c[0x0][0xbec] ;  /* 0x0002fb00ff102b82 */ /* 0x000eb00000000800 */
[----:B------:R-:W3:Y:S01]  /*fb60*/  @P2 LDC R21, c[0x0][0xbf0] ;  /* 0x0002fc00ff152b82 */ /* 0x000ee20000000800 */
[----:B0-----:R-:W-:Y:S05]  /*fb70*/  @P1 BRA `(.L_x_1335) ;  /* 0x0000000000101947 */ /* 0x001fea0003800000 */
[----:B------:R-:W-:Y:S05]  /*fb80*/  @!P0 BRA `(.L_x_1335) ;  /* 0x00000000000c8947 */ /* 0x000fea0003800000 */
[----:B------:R-:W4:Y:S04]  /*fb90*/  LDG.E R5, desc[UR36][R2.64] ;  /* 0x0000002402057981 */ /* 0x000f28000c1e1900 */
[----:B-----5:R-:W4:Y:S02]  /*fba0*/  LDG.E R0, desc[UR36][R2.64+0x4] ;  /* 0x0000042402007981 */ /* 0x020f24000c1e1900 */
[----:B----4-:R-:W-:-:S07]  /*fbb0*/  IMAD.IADD R0, R0, 0x1, -R5 ;  /* 0x0000000100007824 */ /* 0x010fce00078e0a05 */
.L_x_1335:
[----:B------:R-:W-:Y:S01]  /*fbc0*/  BSSY B1, `(.L_x_1336) ;  /* 0x000002d000017945 */ /* 0x000fe20003800000 */
[----:B------:R-:W-:Y:S02]  /*fbd0*/  SHF.R.S32.HI R10, RZ, 0x1f, R163 ;  /* 0x0000001fff0a7819 */ /* 0x000fe400000114a3 */
[----:B------:R-:W-:Y:S02]  /*fbe0*/  SEL R13, R164, RZ, !P0 ;  /* 0x000000ffa40d7207 */ /* 0x000fe40004000000 */
[----:B------:R-:W-:Y:S02]  /*fbf0*/  SEL R12, R7, RZ, !P0 ;  /* 0x000000ff070c7207 */ /* 0x000fe40004000000 */
[----:B-----5:R-:W-:Y:S01]  /*fc00*/  SHF.R.S32.HI R11, RZ, 0x1f, R6 ;  /* 0x0000001fff0b7819 */ /* 0x020fe20000011406 */
[----:B------:R-:W-:Y:S06]  /*fc10*/  @P3 BRA `(.L_x_1337) ;  /* 0x00000000009c3947 */ /* 0x000fec0003800000 */
[----:B------:R-:W0:Y:S01]  /*fc20*/  S2R R3, SR_TID.X ;  /* 0x0000000000037919 */ /* 0x000e220000002100 */
[----:B------:R-:W4:Y:S02]  /*fc30*/  LDC R14, c[0x0][0xbe8] ;  /* 0x0002fa00ff0e7b82 */ /* 0x000f240000000800 */
[----:B----4-:R-:W-:Y:S01]  /*fc40*/  IMAD R2, R0, R14, RZ ;  /* 0x0000000e00027224 */ /* 0x010fe200078e02ff */
[----:B0-----:R-:W-:-:S04]  /*fc50*/  IADD3 R9, R18, -0x80, R3 ;  /* 0xffffff8012097810 */ /* 0x001fc80007ffe003 */
        /* <DEDUP_REMOVED lines=9> */
[----:B------:R-:W0:Y:S01]  /*fcf0*/  @P0 LDC R4, c[0x0][0xbec] ;  /* 0x0002fb00ff040b82 */ /* 0x000e220000000800 */
[----:B------:R-:W-:Y:S01]  /*fd00*/  IMAD R7, R163, UR5, R8 ;  /* 0x00000005a3077c24 */ /* 0x000fe2000f8e0208 */
[----:B------:R-:W-:-:S03]  /*fd10*/  ULDC.64 UR4, c[0x0][0xb98] ;  /* 0x0002e60000047ab9 */ /* 0x000fc60000000a00 */
[----:B------:R-:W-:-:S03]  /*fd20*/  IMAD.IADD R3, R3, 0x1, R7 ;  /* 0x0000000103037824 */ /* 0x000fc600078e0207 */
[----:B------:R-:W4:Y:S01]  /*fd30*/  @P0 LDC R15, c[0x0][0xbf0] ;  /* 0x0002fc00ff0f0b82 */ /* 0x000f220000000800 */
[----:B------:R-:W-:-:S04]  /*fd40*/  IMAD.WIDE.U32 R2, R13, UR4, R2 ;  /* 0x000000040d027c25 */ /* 0x000fc8000f8e0002 */
[----:B0-----:R-:W-:-:S05]  /*fd50*/  @P0 IMAD.HI.U32 R4, R9, R4, RZ ;  /* 0x0000000409040227 */ /* 0x001fca00078e00ff */
[----:B----4-:R-:W-:Y:S01]  /*fd60*/  @P0 SHF.R.U32.HI R5, RZ, R15, R4 ;  /* 0x0000000fff050219 */ /* 0x010fe20000011604 */
[----:B------:R-:W-:-:S03]  /*fd70*/  IMAD R4, R12, UR4, RZ ;  /* 0x000000040c047c24 */ /* 0x000fc6000f8e02ff */
[----:B------:R-:W-:Y:S01]  /*fd80*/  IADD3 R2, P0, R5, R2, RZ ;  /* 0x0000000205027210 */ /* 0x000fe20007f1e0ff */
[----:B------:R-:W-:Y:S02]  /*fd90*/  IMAD.MOV R7, RZ, RZ, -R5 ;  /* 0x000000ffff077224 */ /* 0x000fe400078e0a05 */
[----:B------:R-:W-:Y:S01]  /*fda0*/  IMAD R8, R13, UR5, R4 ;  /* 0x000000050d087c24 */ /* 0x000fe2000f8e0204 */
[----:B------:R-:W-:Y:S01]  /*fdb0*/  ULDC.64 UR4, c[0x0][0xb88] ;  /* 0x0002e20000047ab9 */ /* 0x000fe20000000a00 */
[----:B------:R-:W-:Y:S01]  /*fdc0*/  IMAD R7, R14, R7, R9 ;  /* 0x000000070e077224 */ /* 0x000fe200078e0209 */
[----:B------:R-:W-:-:S04]  /*fdd0*/  SHF.R.S32.HI R9, RZ, 0x1f, R5 ;  /* 0x0000001fff097819 */ /* 0x000fc80000011405 */
        /* <DEDUP_REMOVED lines=11> */
.L_x_1337:
[----:B------:R-:W-:Y:S05]  /*fe90*/  BSYNC B1 ;  /* 0x0000000000017941 */ /* 0x000fea0003800000 */
.L_x_1336:
[----:B------:R-:W-:Y:S01]  /*fea0*/  ULDC.64 UR4, c[0x0][0xaa0] ;  /* 0x0002a80000047ab9 */ /* 0x000fe20000000a00 */
[----:B------:R-:W-:Y:S01]  /*feb0*/  LEA R7, R162, R165, 0x5 ;  /* 0x000000a5a2077211 */ /* 0x000fe200078e28ff */
[----:B0-----:R-:W-:Y:S01]  /*fec0*/  IMAD R3, R11, UR4, RZ ;  /* 0x000000040b037c24 */ /* 0x001fe2000f8e02ff */
[----:B------:R-:W-:Y:S03]  /*fed0*/  BSSY B1, `(.L_x_1338) ;  /* 0x0000036000017945 */ /* 0x000fe60003800000 */
[C---:B------:R-:W-:Y:S02]  /*fee0*/  IMAD R5, R6.reuse, UR5, R3 ;  /* 0x0000000506057c24 */ /* 0x040fe4000f8e0203 */
[----:B------:R-:W-:Y:S01]  /*fef0*/  IMAD.WIDE.U32 R2, R6, UR4, RZ ;  /* 0x0000000406027c25 */ /* 0x000fe2000f8e00ff */
[----:B------:R-:W-:-:S03]  /*ff00*/  ULDC.64 UR4, c[0x0][0xae8] ;  /* 0x0002ba0000047ab9 */ /* 0x000fc60000000a00 */
[----:B------:R-:W-:Y:S02]  /*ff10*/  IMAD.IADD R9, R18, 0x1, R7 ;  /* 0x0000000112097824 */ /* 0x000fe400078e0207 */
[----:B------:R-:W-:Y:S02]  /*ff20*/  IMAD.IADD R3, R3, 0x1, R5 ;  /* 0x0000000103037824 */ /* 0x000fe400078e0205 */
[----:B------:R-:W-:Y:S02]  /*ff30*/  IMAD R6, R10, UR4, RZ ;  /* 0x000000040a067c24 */ /* 0x000fe4000f8e02ff */
[----:B--2---:R-:W-:-:S04]  /*ff40*/  @P2 IMAD.HI.U32 R4, R9, R16, RZ ;  /* 0x0000001009042227 */ /* 0x004fc800078e00ff */
[C---:B------:R-:W-:Y:S02]  /*ff50*/  IMAD R7, R163.reuse, UR5, R6 ;  /* 0x00000005a3077c24 */ /* 0x040fe4000f8e0206 */
[----:B------:R-:W-:Y:S01]  /*ff60*/  IMAD.WIDE.U32 R2, R163, UR4, R2 ;  /* 0x00000004a3027c25 */ /* 0x000fe2000f8e0002 */
[----:B------:R-:W-:-:S03]  /*ff70*/  ULDC.64 UR4, c[0x0][0xaf0] ;  /* 0x0002bc0000047ab9 */ /* 0x000fc60000000a00 */
[----:B------:R-:W-:Y:S01]  /*ff80*/  IMAD.MOV.U32 R5, RZ, RZ, R9 ;  /* 0x000000ffff057224 */ /* 0x000fe200078e0009 */
[----:B---3--:R-:W-:Y:S01]  /*ff90*/  @P2 SHF.R.U32.HI R5, RZ, R21, R4 ;  /* 0x00000015ff052219 */ /* 0x008fe20000011604 */
[----:B------:R-:W-:Y:S02]  /*ffa0*/  IMAD R6, R12, UR4, RZ ;  /* 0x000000040c067c24 */ /* 0x000fe4000f8e02ff */
[----:B------:R-:W-:Y:S01]  /*ffb0*/  IMAD.IADD R3, R3, 0x1, R7 ;  /* 0x0000000103037824 */ /* 0x000fe200078e0207 */
[----:B------:R-:W-:Y:S01]  /*ffc0*/  SHF.R.S32.HI R4, RZ, 0x1f, R5 ;  /* 0x0000001fff047819 */ /* 0x000fe20000011405 */
[C---:B------:R-:W-:Y:S02]  /*ffd0*/  IMAD R7, R13.reuse, UR5, R6 ;  /* 0x000000050d077c24 */ /* 0x040fe4000f8e0206 */
[----:B------:R-:W-:Y:S01]  /*ffe0*/  IMAD.WIDE.U32 R2, R13, UR4, R2 ;  /* 0x000000040d027c25 */ /* 0x000fe2000f8e0002 */
[----:B------:R-:W-:-:S03]  /*fff0*/  ULDC.64 UR4, c[0x0][0xae0] ;  /* 0x0002b80000047ab9 */ /* 0x000fc60000000a00 */
[----:B------:R-:W-:Y:S02]  /*10000*/  IMAD.MOV R6, RZ, RZ, -R5 ;  /* 0x000000ffff067224 */ /* 0x000fe400078e0a05 */
        /* <DEDUP_REMOVED lines=9> */
[----:B------:R-:W-:Y:S02]  /*100a0*/  IMAD.IADD R18, R165, 0x1, R18 ;  /* 0x00000001a5127824 */ /* 0x000fe400078e0212 */
        /* <DEDUP_REMOVED lines=24> */
.L_x_1339:
[----:B------:R-:W-:Y:S05]  /*10230*/  BSYNC B1 ;  /* 0x0000000000017941 */ /* 0x000fea0003800000 */
.L_x_1338:
[----:B---3--:R3:W0:Y:S01]  /*10240*/  SHFL.IDX PT, R0, R5, 0x1, 0x181f ;  /* 0x00381f0005007f89 */ /* 0x00862200000e0000 */
[----:B------:R-:W-:Y:S03]  /*10250*/  BSSY B1, `(.L_x_1340) ;  /* 0x000000c000017945 */ /* 0x000fe60003800000 */
[----:B--2-4-:R3:W2:Y:S01]  /*10260*/  SHFL.IDX PT, R2, R4, 0x1, 0x181f ;  /* 0x00381f0004027f89 */ /* 0x0146a200000e0000 */
        /* <DEDUP_REMOVED lines=10> */
.L_x_1341:
[----:B------:R-:W-:Y:S05]  /*10310*/  BSYNC B1 ;  /* 0x0000000000017941 */ /* 0x000fea0003800000 */
.L_x_1340:
[----:B0-----:R0:W0:Y:S01]  /*10320*/  SHFL.IDX PT, R0, R5, 0x2, 0x181f ;  /* 0x00581f0005007f89 */ /* 0x00102200000e0000 */
[----:B------:R-:W-:Y:S03]  /*10330*/  BSSY B1, `(.L_x_1342) ;  /* 0x000000c000017945 */ /* 0x000fe60003800000 */
[----:B--2-4-:R2:W4:Y:S01]  /*10340*/  SHFL.IDX PT, R2, R4, 0x2, 0x181f ;  /* 0x00581f0004027f89 */ /* 0x01452200000e0000 */
        /* <DEDUP_REMOVED lines=10> */
.L_x_1343:
[----:B------:R-:W-:Y:S05]  /*103f0*/  BSYNC B1 ;  /* 0x0000000000017941 */ /* 0x000fea0003800000 */
.L_x_1342:
[----:B0-----:R-:W-:Y:S01]  /*10400*/  VIADD R0, R18, 0x60 ;  /* 0x0000006012007836 */ /* 0x001fe20000000000 */
[----:B---3--:R-:W0:Y:S04]  /*10410*/  SHFL.IDX PT, R5, R5, 0x3, 0x181f ;  /* 0x00781f0005057f89 */ /* 0x008e2800000e0000 */
[----:B------:R-:W-:Y:S01]  /*10420*/  ISETP.GE.AND P0, PT, R0, R17, PT ;  /* 0x000000110000720c */ /* 0x000fe20003f06270 */
[----:B----4-:R3:W4:-:S12]  /*10430*/  SHFL.IDX PT, R2, R4, 0x3, 0x181f ;  /* 0x00781f0004027f89 */ /* 0x01071800000e0000 */
[----:B---3--:R-:W-:Y:S05]  /*10440*/  @P0 BRA `(.L_x_1334) ;  /* 0x0000000000240947 */ /* 0x008fea0003800000 */
        /* <DEDUP_REMOVED lines=9> */
.L_x_1334:
[----:B------:R-:W-:Y:S05]  /*104e0*/  BSYNC B0 ;  /* 0x0000000000007941 */ /* 0x000fea0003800000 */
.L_x_1325:
[----:B------:R-:W-:Y:S02]  /*104f0*/  ULDC UR4, c[0x0][0xc3c] ;  /* 0x00030f0000047ab9 */ /* 0x000fe40000000800 */
[----:B-1----:R-:W-:-:S13]  /*10500*/  ISETP.GE.AND P0, PT, R47, UR4, PT ;  /* 0x000000042f007c0c */ /* 0x002fda000bf06270 */
[----:B------:R-:W-:Y:S05]  /*10510*/  @!P0 BRA `(.L_x_1344) ;  /* 0xffffff0800008947 */ /* 0x000fea000383ffff */
[----:B------:R-:W-:Y:S05]  /*10520*/  EXIT ;  /* 0x000000000000794d */ /* 0x000fea0003800000 */
.L_x_1235:
[----:B------:R-:W-:-:S08]  /*10530*/  NOP ;  /* 0x0000000000007918 */ /* 0x000fd00000000000 */
[----:B0-----:R-:W0:-:S00]  /*10540*/  USETMAXREG.DEALLOC.CTAPOOL 0x28 ;  /* 0x00000028000079c8 */ /* 0x001e0000080e0500 */
[----:B0-----:R-:W2:Y:S01]  /*10550*/  LDL.LU R2, [R1] ;  /* 0x0000000001027983 */ /* 0x001ea20000300800 */
[----:B------:R-:W-:-:S06]  /*10560*/  LOP3.LUT R0, R0, 0x3, RZ, 0xc0, !PT ;  /* 0x0000000300007812 */ /* 0x000fcc00078ec0ff */
[----:B------:R-:W0:Y:S02]  /*10570*/  SHFL.IDX PT, R0, R0, RZ, 0x1f ;  /* 0x00001fff00007589 */ /* 0x000e2400000e0000 */
[----:B0-----:R-:W-:Y:S01]  /*10580*/  ISETP.NE.AND P0, PT, R0, RZ, PT ;  /* 0x000000ff0000720c */ /* 0x001fe20003f05270 */
[----:B------:R-:W-:Y:S01]  /*10590*/  IMAD.MOV.U32 R0, RZ, RZ, RZ ;  /* 0x000000ffff007224 */ /* 0x000fe200078e00ff */
[----:B--2---:R-:W-:-:S11]  /*105a0*/  LOP3.LUT R2, R2, 0xfffffeff, RZ, 0xc0, !PT ;  /* 0xfffffeff02027812 */ /* 0x004fd600078ec0ff */
[----:B------:R-:W-:-:S05]  /*105b0*/  @P0 LOP3.LUT R2, R2, 0x100, RZ, 0xfc, !PT ;  /* 0x0000010002020812 */ /* 0x000fca00078efcff */
[----:B------:R0:W-:Y:S01]  /*105c0*/  STL [R1], R2 ;  /* 0x0000000201007387 */ /* 0x0001e20000100800 */
[----:B------:R-:W-:Y:S05]  /*105d0*/  @!P0 BRA `(.L_x_1345) ;  /* 0x00000000001c8947 */ /* 0x000fea0003800000 */
[----:B------:R-:W1:Y:S08]  /*105e0*/  S2UR UR5, SR_CgaCtaId ;  /* 0x00000000000579c3 */ /* 0x000e700000008800 */
[----:B------:R-:W-:Y:S06]  /*105f0*/  BAR.SYNC.DEFER_BLOCKING 0x5, 0x180 ;  /* 0x0146000000007b1d */ /* 0x000fec0000010000 */
[----:B------:R-:W-:-:S02]  /*10600*/  UMOV UR4, 0x400 ;  /* 0x0000040000047882 */ /* 0x000fc40000000000 */
[----:B-1----:R-:W-:-:S09]  /*10610*/  ULEA UR4, UR5, UR4, 0x18 ;  /* 0x0000000405047291 */ /* 0x002fd2000f8ec03f */
[----:B------:R-:W1:Y:S01]  /*10620*/  LDS.128 R16, [UR4+0x2a8d0] ;  /* 0x02a8d004ff107984 */ /* 0x000e620008000c00 */
[----:B------:R-:W-:Y:S06]  /*10630*/  BAR.ARV 0x4, 0x180 ;  /* 0x0106000000007b1d */ /* 0x000fec0000002000 */
[----:B------:R-:W-:Y:S05]  /*10640*/  BRA `(.L_x_1346) ;  /* 0x00000008008c7947 */ /* 0x000fea0003800000 */
.L_x_1345:
[----:B0-----:R-:W0:Y:S01]  /*10650*/  S2R R2, SR_TID.X ;  /* 0x0000000000027919 */ /* 0x001e220000002100 */
        /* <DEDUP_REMOVED lines=36> */
[----:B------:R-:W-:Y:S01]  /*108a0*/  IMAD.MOV.U32 R4, RZ, RZ, R3 ;  /* 0x000000ffff047224 */ /* 0x000fe200078e0003 */
[----:B------:R-:W-:Y:S01]  /*108b0*/  UMOV UR4, URZ ;  /* 0x0000003f00047c82 */ /* 0x000fe20008000000 */
[----:B------:R-:W-:-:S05]  /*108c0*/  ULDC UR5, c[0x0][0xc38] ;  /* 0x00030e0000057ab9 */ /* 0x000fca0000000800 */
.L_x_1351:
        /* <DEDUP_REMOVED lines=12> */
.L_x_1350:
[----:B------:R-:W-:Y:S05]  /*10990*/  BSYNC B0 ;  /* 0x0000000000007941 */ /* 0x000fea0003800000 */
.L_x_1349:
        /* <DEDUP_REMOVED lines=17> */
[----:B------:R-:W-:-:S05]  /*10ab0*/  IMAD.IADD R4, R3, 0x1, R4 ;  /* 0x0000000103047824 */ /* 0x000fca00078e0204 */
[----:B------:R-:W-:-:S13]  /*10ac0*/  ISETP.GT.AND P6, PT, R4, UR6, PT ;  /* 0x0000000604007c0c */ /* 0x000fda000bfc4270 */
[----:B------:R-:W-:Y:S05]  /*10ad0*/  @!P6 BRA `(.L_x_1351) ;  /* 0xfffffffc007ce947 */ /* 0x000fea000383ffff */
.L_x_1347:
[----:B------:R-:W-:-:S04]  /*10ae0*/  IMAD.IADD R11, R4, 0x1, -R3 ;  /* 0x00000001040b7824 */ /* 0x000fc800078e0a03 */
[----:B------:R-:W-:-:S05]  /*10af0*/  IMAD R2, R6, UR5, R11 ;  /* 0x0000000506027c24 */ /* 0x000fca000f8e020b */
[----:B------:R-:W-:Y:S02]  /*10b00*/  ISETP.GT.AND P0, PT, R2, UR6, PT ;  /* 0x0000000602007c0c */ /* 0x000fe4000bf04270 */
[----:B------:R-:W0:Y:S11]  /*10b10*/  LDC.64 R2, c[0x0][0xc90] ;  /* 0x00032400ff027b82 */ /* 0x000e360000000a00 */
[----:B------:R-:W-:-:S04]  /*10b20*/  VOTE.ANY R8, PT, !P0 ;  /* 0x0000000000087806 */ /* 0x000fc800040e0100 */
[----:B------:R-:W1:Y:S02]  /*10b30*/  POPC R13, R8 ;  /* 0x00000008000d7309 */ /* 0x000e640000000000 */
[----:B-1----:R-:W-:-:S04]  /*10b40*/  VIADD R19, R13, UR4 ;  /* 0x000000040d137c36 */ /* 0x002fc80008000000 */
[----:B0-----:R-:W-:-:S05]  /*10b50*/  IMAD.WIDE R2, R19, 0x4, R2 ;  /* 0x0000000413027825 */ /* 0x001fca00078e0202 */
[----:B------:R-:W2:Y:S01]  /*10b60*/  LDG.E R7, desc[UR36][R2.64] ;  /* 0x0000002402077981 */ /* 0x000ea2000c1e1900 */
[----:B------:R-:W-:-:S03]  /*10b70*/  ISETP.NE.AND P0, PT, R8, RZ, PT ;  /* 0x000000ff0800720c */ /* 0x000fc60003f05270 */
[----:B------:R-:W2:Y:S02]  /*10b80*/  SHFL.IDX PT, R0, R0, R13, 0x1f ;  /* 0x00001f0d00007589 */ /* 0x000ea400000e0000 */
[----:B--2---:R-:W-:-:S05]  /*10b90*/  IMAD R4, R0, R7, RZ ;  /* 0x0000000700047224 */ /* 0x004fca00078e02ff */
[----:B------:R-:W-:-:S04]  /*10ba0*/  IABS R12, R4 ;  /* 0x00000004000c7213 */ /* 0x000fc80000000000 */
[----:B------:R-:W0:Y:S08]  /*10bb0*/  I2F.RP R9, R12 ;  /* 0x0000000c00097306 */ /* 0x000e300000209400 */
[----:B0-----:R-:W0:Y:S02]  /*10bc0*/  MUFU.RCP R9, R9 ;  /* 0x0000000900097308 */ /* 0x001e240000001000 */
[----:B0-----:R-:W-:-:S06]  /*10bd0*/  VIADD R10, R9, 0xffffffe ;  /* 0x0ffffffe090a7836 */ /* 0x001fcc0000000000 */
[----:B------:R0:W1:Y:S01]  /*10be0*/  F2I.FTZ.U32.TRUNC.NTZ R3, R10 ;  /* 0x0000000a00037305 */ /* 0x000062000021f000 */
[----:B------:R-:W-:Y:S05]  /*10bf0*/  @!P0 BRA `(.L_x_1352) ;  /* 0x0000000000088947 */ /* 0x000fea0003800000 */
[----:B------:R-:W-:-:S05]  /*10c00*/  VIADD R9, R13, 0xffffffff ;  /* 0xffffffff0d097836 */ /* 0x000fca0000000000 */
[----:B------:R2:W3:Y:S02]  /*10c10*/  SHFL.IDX PT, R16, R6, R9, 0x1f ;  /* 0x00001f0906107589 */ /* 0x0004e400000e0000 */
.L_x_1352:
[----:B-1----:R-:W-:Y:S02]  /*10c20*/  IMAD.MOV R2, RZ, RZ, -R3 ;  /* 0x000000ffff027224 */ /* 0x002fe400078e0a03 */
[----:B---3--:R-:W-:Y:S02]  /*10c30*/  IMAD R16, R16, UR5, R11 ;  /* 0x0000000510107c24 */ /* 0x008fe4000f8e020b */
[----:B------:R-:W-:Y:S01]  /*10c40*/  IMAD.MOV.U32 R11, RZ, RZ, R2 ;  /* 0x000000ffff0b7224 */ /* 0x000fe200078e0002 */
[----:B------:R-:W-:Y:S02]  /*10c50*/  IABS R2, R4 ;  /* 0x0000000400027213 */ /* 0x000fe40000000000 */
[----:B--2---:R-:W-:Y:S01]  /*10c60*/  IADD3 R9, -R16, UR6, RZ ;  /* 0x0000000610097c10 */ /* 0x004fe2000fffe1ff */
[----:B------:R-:W-:Y:S02]  /*10c70*/  IMAD R11, R11, R12, RZ ;  /* 0x0000000c0b0b7224 */ /* 0x000fe400078e02ff */
[----:B------:R-:W-:Y:S01]  /*10c80*/  IMAD.MOV R8, RZ, RZ, -R2 ;  /* 0x000000ffff087224 */ /* 0x000fe200078e0a02 */
[----:B------:R-:W-:Y:S01]  /*10c90*/  IABS R6, R9 ;  /* 0x0000000900067213 */ /* 0x000fe20000000000 */
[----:B------:R-:W-:-:S04]  /*10ca0*/  IMAD.MOV.U32 R2, RZ, RZ, RZ ;  /* 0x000000ffff027224 */ /* 0x000fc800078e00ff */
[----:B------:R-:W-:-:S04]  /*10cb0*/  IMAD.HI.U32 R2, R3, R11, R2 ;  /* 0x0000000b03027227 */ /* 0x000fc800078e0002 */
[----:B------:R-:W-:Y:S02]  /*10cc0*/  IMAD.MOV.U32 R3, RZ, RZ, R6 ;  /* 0x000000ffff037224 */ /* 0x000fe400078e0006 */
        /* <DEDUP_REMOVED lines=12> */
[----:B------:R-:W-:-:S05]  /*10d90*/  @!P1 LOP3.LUT R2, RZ, R4, RZ, 0x33, !PT ;  /* 0x00000004ff029212 */ /* 0x000fca00078e33ff */
[----:B------:R-:W-:Y:S02]  /*10da0*/  IMAD R11, R7, R2, RZ ;  /* 0x00000002070b7224 */ /* 0x000fe400078e02ff */
[----:B------:R-:W-:Y:S02]  /*10db0*/  IMAD.MOV R2, RZ, RZ, -R2 ;  /* 0x000000ffff027224 */ /* 0x000fe400078e0a02 */
[----:B------:R-:W-:Y:S02]  /*10dc0*/  IMAD.MOV R6, RZ, RZ, -R11 ;  /* 0x000000ffff067224 */ /* 0x000fe400078e0a0b */
[----:B------:R-:W-:Y:S02]  /*10dd0*/  IMAD R4, R4, R2, R9 ;  /* 0x0000000204047224 */ /* 0x000fe400078e0209 */
[----:B------:R-:W-:Y:S01]  /*10de0*/  IMAD.MOV.U32 R2, RZ, RZ, RZ ;  /* 0x000000ffff027224 */ /* 0x000fe200078e00ff */
[----:B------:R-:W-:Y:S02]  /*10df0*/  VIADDMNMX R13, R6, UR5, R7, PT ;  /* 0x00000005060d7c46 */ /* 0x000fe4000b800107 */
[----:B------:R-:W-:-:S02]  /*10e00*/  IABS R9, R4 ;  /* 0x0000000400097213 */ /* 0x000fc40000000000 */
[-C--:B------:R-:W-:Y:S01]  /*10e10*/  IABS R8, R13.reuse ;  /* 0x0000000d00087213 */ /* 0x080fe20000000000 */
[----:B------:R-:W-:Y:S01]  /*10e20*/  IMAD.MOV R18, RZ, RZ, -R13 ;  /* 0x000000ffff127224 */ /* 0x000fe200078e0a0d */
[----:B0-----:R-:W-:Y:S02]  /*10e30*/  IABS R10, R13 ;  /* 0x0000000d000a7213 */ /* 0x001fe40000000000 */
[----:B------:R-:W0:Y:S08]  /*10e40*/  I2F.RP R6, R8 ;  /* 0x0000000800067306 */ /* 0x000e300000209400 */
[----:B0-----:R-:W0:Y:S02]  /*10e50*/  MUFU.RCP R6, R6 ;  /* 0x0000000600067308 */ /* 0x001e240000001000 */
[----:B0-----:R-:W-:-:S06]  /*10e60*/  VIADD R3, R6, 0xffffffe ;  /* 0x0ffffffe06037836 */ /* 0x001fcc0000000000 */
[----:B------:R-:W0:Y:S02]  /*10e70*/  F2I.FTZ.U32.TRUNC.NTZ R3, R3 ;  /* 0x0000000300037305 */ /* 0x000e24000021f000 */
[----:B0-----:R-:W-:-:S04]  /*10e80*/  IMAD.MOV R7, RZ, RZ, -R3 ;  /* 0x000000ffff077224 */ /* 0x001fc800078e0a03 */
[----:B------:R-:W-:-:S04]  /*10e90*/  IMAD R7, R7, R8, RZ ;  /* 0x0000000807077224 */ /* 0x000fc800078e02ff */
[----:B------:R-:W-:Y:S01]  /*10ea0*/  IMAD.HI.U32 R2, R3, R7, R2 ;  /* 0x0000000703027227 */ /* 0x000fe200078e0002 */
[----:B------:R-:W-:-:S05]  /*10eb0*/  IADD3 R3, RZ, -R10, RZ ;  /* 0x8000000aff037210 */ /* 0x000fca0007ffe0ff */
        /* <DEDUP_REMOVED lines=8> */
[----:B------:R-:W-:Y:S01]  /*10f40*/  ISETP.GE.AND P2, PT, R3, RZ, PT ;  /* 0x000000ff0300720c */ /* 0x000fe20003f46270 */
[----:B------:R-:W-:-:S06]  /*10f50*/  IMAD.IADD R3, R4, 0x1, R11 ;  /* 0x0000000104037824 */ /* 0x000fcc00078e020b */
[----:B------:R-:W-:-:S06]  /*10f60*/  @P0 VIADD R2, R2, 0x1 ;  /* 0x0000000102020836 */ /* 0x000fcc0000000000 */
[----:B------:R-:W-:Y:S01]  /*10f70*/  @!P2 IMAD.MOV R2, RZ, RZ, -R2 ;  /* 0x000000ffff02a224 */ /* 0x000fe200078e0a02 */
[----:B------:R-:W-:-:S04]  /*10f80*/  @!P1 LOP3.LUT R2, RZ, R13, RZ, 0x33, !PT ;  /* 0x0000000dff029212 */ /* 0x000fc800078e33ff */
[----:B------:R-:W-:Y:S01]  /*10f90*/  LOP3.LUT R17, RZ, R2, RZ, 0x33, !PT ;  /* 0x00000002ff117212 */ /* 0x000fe200078e33ff */
[----:B------:R-:W-:-:S04]  /*10fa0*/  IMAD R18, R2, R18, R3 ;  /* 0x0000001202127224 */ /* 0x000fc800078e0203 */
[----:B------:R-:W-:Y:S01]  /*10fb0*/  IMAD.IADD R17, R0, 0x1, R17 ;  /* 0x0000000100117824 */ /* 0x000fe200078e0211 */
[----:B------:R-:W-:Y:S06]  /*10fc0*/  BRA `(.L_x_1353) ;  /* 0x0000000000147947 */ /* 0x000fec0003800000 */
.L_x_1348:
[----:B------:R-:W-:Y:S01]  /*10fd0*/  ULDC UR4, c[0x0][0xc3c] ;  /* 0x00030f0000047ab9 */ /* 0x000fe20000000800 */
[----:B------:R-:W-:Y:S02]  /*10fe0*/  IMAD.MOV.U32 R17, RZ, RZ, RZ ;  /* 0x000000ffff117224 */ /* 0x000fe400078e00ff */
[----:B------:R-:W-:Y:S02]  /*10ff0*/  IMAD.U32 R16, RZ, RZ, UR6 ;  /* 0x00000006ff107e24 */ /* 0x000fe4000f8e00ff */
[----:B------:R-:W-:Y:S02]  /*11000*/  IMAD.MOV.U32 R18, RZ, RZ, RZ ;  /* 0x000000ffff127224 */ /* 0x000fe400078e00ff */
[----:B------:R-:W-:-:S07]  /*11010*/  IMAD.U32 R19, RZ, RZ, UR4 ;  /* 0x00000004ff137e24 */ /* 0x000fce000f8e00ff */
.L_x_1353:
[----:B------:R-:W-:-:S13]  /*11020*/  ISETP.NE.AND P0, PT, R5, RZ, PT ;  /* 0x000000ff0500720c */ /* 0x000fda0003f05270 */
[----:B------:R-:W0:Y:S01]  /*11030*/  @!P0 S2R R3, SR_CgaCtaId ;  /* 0x0000000000038919 */ /* 0x000e220000008800 */
[----:B------:R-:W-:-:S04]  /*11040*/  @!P0 MOV R0, 0x400 ;  /* 0x0000040000008802 */ /* 0x000fc80000000f00 */
[----:B0-----:R-:W-:-:S05]  /*11050*/  @!P0 LEA R0, R3, R0, 0x18 ;  /* 0x0000000003008211 */ /* 0x001fca00078ec0ff */
[----:B------:R2:W-:Y:S01]  /*11060*/  @!P0 STS.128 [R0+0x2a8d0], R16 ;  /* 0x02a8d01000008388 */ /* 0x0005e20000000c00 */
[----:B------:R-:W-:Y:S06]  /*11070*/  BAR.ARV 0x5, 0x180 ;  /* 0x0146000000007b1d */ /* 0x000fec0000002000 */
.L_x_1346:
[----:B------:R3:W-:Y:S01]  /*11080*/  STL [R1+0x14], RZ ;  /* 0x000014ff01007387 */ /* 0x0007e20000100800 */
[----:B------:R-:W-:Y:S01]  /*11090*/  ULDC UR4, c[0x0][0xc3c] ;  /* 0x00030f0000047ab9 */ /* 0x000fe20000000800 */
[----:B------:R-:W-:Y:S01]  /*110a0*/  IMAD.MOV.U32 R27, RZ, RZ, 0x1 ;  /* 0x00000001ff1b7424 */ /* 0x000fe200078e00ff */
[----:B-1----:R-:W-:Y:S01]  /*110b0*/  ISETP.GE.AND P0, PT, R19, UR4, PT ;  /* 0x0000000413007c0c */ /* 0x002fe2000bf06270 */
[----:B------:R-:W-:-:S12]  /*110c0*/  IMAD.MOV.U32 R25, RZ, RZ, RZ ;  /* 0x000000ffff197224 */ /* 0x000fd800078e00ff */
[----:B---3--:R-:W-:Y:S05]  /*110d0*/  @P0 BRA `(.L_x_1354) ;  /* 0x0000004c005c0947 */ /* 0x008fea0003800000 */
[----:B--2---:R-:W2:Y:S01]  /*110e0*/  LDL R0, [R1+0x18] ;  /* 0x0000180001007983 */ /* 0x004ea20000100800 */
[----:B------:R-:W1:Y:S01]  /*110f0*/  S2UR UR5, SR_CgaCtaId ;  /* 0x00000000000579c3 */ /* 0x000e620000008800 */
[----:B------:R-:W-:Y:S01]  /*11100*/  BSSY B8, `(.L_x_1354) ;  /* 0x00004d4000087945 */ /* 0x000fe20003800000 */
[----:B------:R-:W-:Y:S01]  /*11110*/  IMAD.MOV.U32 R27, RZ, RZ, 0x1 ;  /* 0x00000001ff1b7424 */ /* 0x000fe200078e00ff */
[----:B------:R-:W3:Y:S01]  /*11120*/  S2R R5, SR_TID.X ;  /* 0x0000000000057919 */ /* 0x000ee20000002100 */
[----:B------:R-:W-:Y:S01]  /*11130*/  IMAD.MOV.U32 R25, RZ, RZ, RZ ;  /* 0x000000ffff197224 */ /* 0x000fe200078e00ff */
[----:B------:R-:W-:Y:S01]  /*11140*/  ULDC UR39, c[0x0][0xc] ;  /* 0x0000030000277ab9 */ /* 0x000fe20000000800 */
[----:B------:R4:W-:Y:S01]  /*11150*/  STL [R1+0x14], RZ ;  /* 0x000014ff01007387 */ /* 0x0009e20000100800 */
[C---:B---3--:R-:W-:Y:S02]  /*11160*/  LOP3.LUT R4, R5.reuse, 0x7f, RZ, 0xc0, !PT ;  /* 0x0000007f05047812 */ /* 0x048fe400078ec0ff */
[----:B--2---:R-:W-:Y:S01]  /*11170*/  R2UR UR4, R0 ;  /* 0x00000000000472ca */ /* 0x004fe200000e0000 */
[----:B------:R-:W-:-:S05]  /*11180*/  IMAD.SHL.U32 R0, R5, 0x8, RZ ;  /* 0x0000000805007824 */ /* 0x000fca00078e00ff */
[----:B0-----:R-:W-:-:S04]  /*11190*/  LOP3.LUT R2, R0, 0x1f8, RZ, 0xc0, !PT ;  /* 0x000001f800027812 */ /* 0x001fc800078ec0ff */
[----:B------:R-:W-:Y:S01]  /*111a0*/  LOP3.LUT R3, R2, 0x38, R5, 0x78, !PT ;  /* 0x0000003802037812 */ /* 0x000fe200078e7805 */
[----:B------:R-:W-:Y:S01]  /*111b0*/  IMAD.SHL.U32 R2, R5, 0x10, RZ ;  /* 0x0000001005027824 */ /* 0x000fe200078e00ff */
[----:B------:R-:W-:Y:S01]  /*111c0*/  SHF.R.U32.HI R5, RZ, 0x3, R4 ;  /* 0x00000003ff057819 */ /* 0x000fe20000011604 */
[----:B------:R-:W-:Y:S01]  /*111d0*/  ULOP3.LUT UR38, UR4, 0x2, URZ, 0xfc, !UPT ;  /* 0x0000000204267892 */ /* 0x000fe2000f8efc3f */
[----:B------:R-:W-:Y:S02]  /*111e0*/  LOP3.LUT R32, R3, 0x200, R0, 0xf8, !PT ;  /* 0x0000020003207812 */ /* 0x000fe400078ef800 */
[----:B------:R-:W-:Y:S01]  /*111f0*/  UMOV UR4, 0x400 ;  /* 0x0000040000047882 */ /* 0x000fe20000000000 */
[----:B------:R-:W-:Y:S01]  /*11200*/  LOP3.LUT R4, R0, 0x38, RZ, 0xc0, !PT ;  /* 0x0000003800047812 */ /* 0x000fe200078ec0ff */
[----:B-1----:R-:W-:Y:S01]  /*11210*/  ULEA UR4, UR5, UR4, 0x18 ;  /* 0x0000000405047291 */ /* 0x002fe2000f8ec03f */
[----:B------:R-:W-:Y:S02]  /*11220*/  LOP3.LUT R3, R5, 0x70, R2, 0xf8, !PT ;  /* 0x0000007005037812 */ /* 0x000fe400078ef802 */
[----:B------:R-:W-:-:S02]  /*11230*/  LOP3.LUT R2, R4, 0x40, RZ, 0xfc, !PT ;  /* 0x0000004004027812 */ /* 0x000fc400078efcff */
[----:B------:R-:W-:Y:S01]  /*11240*/  LOP3.LUT R0, R4, 0x80, RZ, 0xfc, !PT ;  /* 0x0000008004007812 */ /* 0x000fe200078efcff */
[----:B------:R-:W-:-:S04]  /*11250*/  IMAD.U32 R22, RZ, RZ, UR4 ;  /* 0x00000004ff167e24 */ /* 0x000fc8000f8e00ff */
[----:B----4-:R-:W-:-:S07]  /*11260*/  IMAD R33, R32, 0x2, R22 ;  /* 0x0000000220217824 */ /* 0x010fce00078e0216 */
.L_x_1425:
[----:B------:R-:W-:Y:S05]  /*11270*/  YIELD ;  /* 0x0000000000007946 */ /* 0x000fea0003800000 */
[----:B------:R-:W-:Y:S01]  /*11280*/  ULDC.64 UR4, c[0x0][0xa28] ;  /* 0x00028a0000047ab9 */ /* 0x000fe20000000a00 */
[----:B-12---:R-:W2:Y:S01]  /*11290*/  LDL.LU R6, [R1] ;  /* 0x0000000001067983 */ /* 0x006ea20000300800 */
[----:B------:R-:W-:Y:S01]  /*112a0*/  ISETP.NE.U32.AND P0, PT, RZ, UR4, PT ;  /* 0x00000004ff007c0c */ /* 0x000fe2000bf05070 */
[----:B------:R-:W-:-:S03]  /*112b0*/  IMAD.MOV.U32 R36, RZ, RZ, RZ ;  /* 0x000000ffff247224 */ /* 0x000fc600078e00ff */
[----:B------:R-:W-:Y:S01]  /*112c0*/  ISETP.NE.AND.EX P0, PT, RZ, UR5, PT, P0 ;  /* 0x00000005ff007c0c */ /* 0x000fe2000bf05300 */
[----:B------:R-:W-:-:S12]  /*112d0*/  ULDC.64 UR4, c[0x0][0xa18] ;  /* 0x0002860000047ab9 */ /* 0x000fd80000000a00 */
[----:B0-----:R-:W0:Y:S02]  /*112e0*/  @P0 LDC.64 R2, c[0x0][0xa28] ;  /* 0x00028a00ff020b82 */ /* 0x001e240000000a00 */
[----:B0-----:R-:W-:-:S05]  /*112f0*/  @P0 IMAD.WIDE R2, R19, 0x4, R2 ;  /* 0x0000000413020825 */ /* 0x001fca00078e0202 */
[----:B------:R0:W5:Y:S01]  /*11300*/  @P0 LDG.E R36, desc[UR36][R2.64] ;  /* 0x0000002402240981 */ /* 0x000162000c1e1900 */
[----:B------:R-:W-:Y:S01]  /*11310*/  ISETP.NE.U32.AND P0, PT, RZ, UR4, PT ;  /* 0x00000004ff007c0c */ /* 0x000fe2000bf05070 */
[----:B------:R-:W-:-:S03]  /*11320*/  IMAD.MOV.U32 R34, RZ, RZ, RZ ;  /* 0x000000ffff227224 */ /* 0x000fc600078e00ff */
[----:B------:R-:W-:Y:S01]  /*11330*/  ISETP.NE.AND.EX P1, PT, RZ, UR5, PT, P0 ;  /* 0x00000005ff007c0c */ /* 0x000fe2000bf25300 */
[----:B------:R-:W-:Y:S02]  /*11340*/  ULDC.64 UR4, c[0x0][0xa00] ;  /* 0x0002800000047ab9 */ /* 0x000fe40000000a00 */
[----:B------:R-:W-:Y:S01]  /*11350*/  ISETP.NE.U32.AND P0, PT, RZ, UR4, PT ;  /* 0x00000004ff007c0c */ /* 0x000fe2000bf05070 */
[----:B0-----:R-:W0:Y:S03]  /*11360*/  LDC.64 R2, c[0x0][0xa00] ;  /* 0x00028000ff027b82 */ /* 0x001e260000000a00 */
[----:B------:R-:W-:Y:S01]  /*11370*/  ISETP.NE.AND.EX P2, PT, RZ, UR5, PT, P0 ;  /* 0x00000005ff007c0c */ /* 0x000fe2000bf45300 */
[----:B------:R-:W-:-:S05]  /*11380*/  ULDC.64 UR4, c[0x0][0x418] ;  /* 0x0001060000047ab9 */ /* 0x000fca0000000a00 */
[----:B------:R-:W1:Y:S01]  /*11390*/  @P1 LDC.64 R4, c[0x0][0xa18] ;  /* 0x00028600ff041b82 */ /* 0x000e620000000a00 */
[----:B0-----:R-:W-:-:S06]  /*113a0*/  IMAD.WIDE R2, R19, 0x4, R2 ;  /* 0x0000000413027825 */ /* 0x001fcc00078e0202 */
[----:B------:R0:W5:Y:S01]  /*113b0*/  @P2 LDG.E R34, desc[UR36][R2.64] ;  /* 0x0000002402222981 */ /* 0x000162000c1e1900 */
[----:B-1----:R-:W-:-:S05]  /*113c0*/  @P1 IMAD.WIDE R4, R19, 0x4, R4 ;  /* 0x0000000413041825 */ /* 0x002fca00078e0204 */
[----:B------:R0:W5:Y:S01]  /*113d0*/  @P1 LDG.E R29, desc[UR36][R4.64] ;  /* 0x00000024041d1981 */ /* 0x000162000c1e1900 */
[----:B------:R-:W-:-:S03]  /*113e0*/  UISETP.NE.U32.AND UP0, UPT, UR4, URZ, UPT ;  /* 0x0000003f0400728c */ /* 0x000fc6000bf05070 */
[----:B------:R-:W-:Y:S01]  /*113f0*/  ULDC UR4, c[0x0][0x424] ;  /* 0x0001090000047ab9 */ /* 0x000fe20000000800 */
[----:B------:R-:W-:-:S03]  /*11400*/  UISETP.NE.AND.EX UP0, UPT, UR5, URZ, UPT, UP0 ;  /* 0x0000003f0500728c */ /* 0x000fc6000bf05300 */
[----:B------:R-:W-:Y:S01]  /*11410*/  ULDC UR5, c[0x0][0x2f0] ;  /* 0x0000bc0000057ab9 */ /* 0x000fe20000000800 */
[----:B------:R-:W-:-:S04]  /*11420*/  USEL UR4, UR4, 0x1, UP0 ;  /* 0x0000000104047887 */ /* 0x000fc80008000000 */
[----:B------:R-:W-:-:S06]  /*11430*/  UIMAD UR4, UR4, UR5, URZ ;  /* 0x00000005040472a4 */ /* 0x000fcc000f8e023f */
[----:B------:R-:W-:Y:S01]  /*11440*/  IMAD.U32 R35, RZ, RZ, UR4 ;  /* 0x00000004ff237e24 */ /* 0x000fe2000f8e00ff */
[----:B--2---:R-:W-:-:S04]  /*11450*/  LOP3.LUT R6, R6, 0xffffff7f, RZ, 0xc0, !PT ;  /* 0xffffff7f06067812 */ /* 0x004fc800078ec0ff */
[----:B------:R-:W-:-:S05]  /*11460*/  @P2 LOP3.LUT R6, R6, 0x80, RZ, 0xfc, !PT ;  /* 0x0000008006062812 */ /* 0x000fca00078efcff */
[----:B------:R0:W-:Y:S01]  /*11470*/  STL [R1], R6 ;  /* 0x0000000601007387 */ /* 0x0001e20000100800 */
[----:B---3--:R-:W-:Y:S05]  /*11480*/  @P1 BRA `(.L_x_1355) ;  /* 0x0000000000181947 */ /* 0x008fea0003800000 */
[----:B------:R-:W-:Y:S02]  /*11490*/  ULDC UR4, c[0x0][0x288] ;  /* 0x0000a20000047ab9 */ /* 0x000fe40000000800 */
[----:B-----5:R-:W-:Y:S01]  /*114a0*/  IMAD.U32 R29, RZ, RZ, UR4 ;  /* 0x00000004ff1d7e24 */ /* 0x020fe2000f8e00ff */
[----:B------:R-:W-:Y:S06]  /*114b0*/  @!P2 BRA `(.L_x_1355) ;  /* 0x00000000000ca947 */ /* 0x000fec0003800000 */
[----:B------:R-:W2:Y:S04]  /*114c0*/  LDG.E R0, desc[UR36][R2.64] ;  /* 0x0000002402007981 */ /* 0x000ea8000c1e1900 */
[----:B------:R-:W2:Y:S02]  /*114d0*/  LDG.E R29, desc[UR36][R2.64+0x4] ;  /* 0x00000424021d7981 */ /* 0x000ea4000c1e1900 */
[----:B--2---:R-:W-:-:S07]  /*114e0*/  IMAD.IADD R29, R29, 0x1, -R0 ;  /* 0x000000011d1d7824 */ /* 0x004fce00078e0a00 */
.L_x_1355:
[----:B------:R-:W-:Y:S02]  /*114f0*/  ULDC.64 UR4, c[0x0][0xa20] ;  /* 0x0002880000047ab9 */ /* 0x000fe40000000a00 */
[----:B------:R-:W-:-:S04]  /*11500*/  ISETP.NE.U32.AND P0, PT, RZ, UR4, PT ;  /* 0x00000004ff007c0c */ /* 0x000fc8000bf05070 */
[----:B------:R-:W-:-:S13]  /*11510*/  ISETP.NE.AND.EX P0, PT, RZ, UR5, PT, P0 ;  /* 0x00000005ff007c0c */ /* 0x000fda000bf05300 */
[----:B------:R-:W-:Y:S05]  /*11520*/  @!P0 BRA `(.L_x_1356) ;  /* 0x0000000000108947 */ /* 0x000fea0003800000 */
[----:B0-----:R-:W0:Y:S02]  /*11530*/  LDC.64 R2, c[0x0][0xa20] ;  /* 0x00028800ff027b82 */ /* 0x001e240000000a00 */
[----:B0-----:R-:W-:-:S05]  /*11540*/  IMAD.WIDE R2, R19, 0x4, R2 ;  /* 0x0000000413027825 */ /* 0x001fca00078e0202 */
[----:B------:R1:W5:Y:S01]  /*11550*/  LDG.E R35, desc[UR36][R2.64] ;  /* 0x0000002402237981 */ /* 0x000362000c1e1900 */
[----:B------:R-:W-:Y:S05]  /*11560*/  BRA `(.L_x_1357) ;  /* 0x0000000000247947 */ /* 0x000fea0003800000 */
.L_x_1356:
        /* <DEDUP_REMOVED lines=8> */
[----:B--2---:R-:W-:-:S07]  /*115f0*/  IMAD.IADD R35, R0, 0x1, -R35 ;  /* 0x0000000100237824 */ /* 0x004fce00078e0a23 */
.L_x_1357:
[----:B------:R-:W2:Y:S01]  /*11600*/  LDC R0, c[0x0][0x448] ;  /* 0x00011200ff007b82 */ /* 0x000ea20000000800 */
[----:B------:R-:W-:Y:S02]  /*11610*/  IMAD.MOV.U32 R24, RZ, RZ, R6 ;  /* 0x000000ffff187224 */ /* 0x000fe400078e0006 */
[----:B------:R-:W-:Y:S02]  /*11620*/  IMAD.SHL.U32 R26, R17, 0x80, RZ ;  /* 0x00000080111a7824 */ /* 0x000fe400078e00ff */
[----:B-----5:R-:W-:Y:S01]  /*11630*/  IMAD.IADD R35, R35, 0x1, -R36 ;  /* 0x0000000123237824 */ /* 0x020fe200078e0a24 */
[----:B------:R-:W-:Y:S02]  /*11640*/  LOP3.LUT R24, R24, 0xffffffbf, RZ, 0xc0, !PT ;  /* 0xffffffbf18187812 */ /* 0x000fe400078ec0ff */
[----:B01----:R-:W0:Y:S01]  /*11650*/  LDC.64 R2, c[0x0][0x9e0] ;  /* 0x00027800ff027b82 */ /* 0x003e220000000a00 */
[----:B--2---:R-:W-:Y:S01]  /*11660*/  ISETP.NE.AND P2, PT, R0, 0x1, PT ;  /* 0x000000010000780c */ /* 0x004fe20003f45270 */
[----:B------:R-:W-:Y:S01]  /*11670*/  VIADD R0, R26, 0x7f ;  /* 0x0000007f1a007836 */ /* 0x000fe20000000000 */
[----:B0-----:R-:W-:-:S11]  /*11680*/  ISETP.GE.AND P1, PT, R3, 0x1, PT ;  /* 0x000000010300780c */ /* 0x001fd60003f26270 */
[----:B------:R-:W0:Y:S01]  /*11690*/  @P2 LDC R5, c[0x0][0x44c] ;  /* 0x00011300ff052b82 */ /* 0x000e220000000800 */
[----:B------:R-:W-:-:S05]  /*116a0*/  @P2 LOP3.LUT R24, R24, 0x40, RZ, 0xfc, !PT ;  /* 0x0000004018182812 */ /* 0x000fca00078efcff */
[----:B------:R1:W-:Y:S02]  /*116b0*/  STL [R1], R24 ;  /* 0x0000001801007387 */ /* 0x0003e40000100800 */
[----:B------:R-:W2:Y:S01]  /*116c0*/  @P2 LDC R7, c[0x0][0x450] ;  /* 0x00011400ff072b82 */ /* 0x000ea20000000800 */
[----:B0-----:R-:W-:Y:S01]  /*116d0*/  @P2 IMAD.HI.U32 R4, R0, R5, RZ ;  /* 0x0000000500042227 */ /* 0x001fe200078e00ff */
[----:B------:R-:W-:-:S04]  /*116e0*/  IADD3 R5, R35, 0x1, -R29 ;  /* 0x0000000123057810 */ /* 0x000fc80007ffe81d */
[----:B--2---:R-:W-:-:S05]  /*116f0*/  @P2 SHF.R.U32.HI R0, RZ, R7, R4 ;  /* 0x00000007ff002219 */ /* 0x004fca0000011604 */
[----:B------:R-:W-:-:S04]  /*11700*/  IMAD.IADD R7, R5, 0x1, R0 ;  /* 0x0000000105077824 */ /* 0x000fc800078e0200 */
[----:B------:R-:W-:Y:S01]  /*11710*/  IMAD.IADD R2, R7, 0x1, R2 ;  /* 0x0000000107027824 */ /* 0x000fe200078e0202 */
[----:B-1----:R-:W-:Y:S06]  /*11720*/  @!P1 BRA `(.L_x_1358) ;  /* 0x0000000000489947 */ /* 0x002fec0003800000 */
[C---:B------:R-:W-:Y:S01]  /*11730*/  ISETP.GT.AND P0, PT, R7.reuse, RZ, PT ;  /* 0x000000ff0700720c */ /* 0x040fe20003f04270 */
[----:B------:R-:W-:Y:S01]  /*11740*/  BSSY B0, `(.L_x_1359) ;  /* 0x000000e000007945 */ /* 0x000fe20003800000 */
[----:B------:R-:W-:-:S11]  /*11750*/  VIADD R0, R7, 0xffffffff ;  /* 0xffffffff07007836 */ /* 0x000fd60000000000 */
        /* <DEDUP_REMOVED lines=8> */
.L_x_1360:
[----:B------:R-:W-:-:S13]  /*117e0*/  ISETP.NE.AND P0, PT, R3, 0x1, PT ;  /* 0x000000010300780c */ /* 0x000fda0003f05270 */
[----:B------:R-:W0:Y:S02]  /*117f0*/  @P0 LDC.64 R4, c[0x0][0x9e8] ;  /* 0x00027a00ff040b82 */ /* 0x000e240000000a00 */
[----:B0-----:R-:W-:-:S05]  /*11800*/  @P0 IMAD.HI.U32 R4, R0, R4, RZ ;  /* 0x0000000400040227 */ /* 0x001fca00078e00ff */
[----:B------:R-:W-:-:S07]  /*11810*/  @P0 SHF.R.U32.HI R0, RZ, R5, R4 ;  /* 0x00000005ff000219 */ /* 0x000fce0000011604 */
.L_x_1361:
[----:B------:R-:W-:Y:S05]  /*11820*/  BSYNC B0 ;  /* 0x0000000000007941 */ /* 0x000fea0003800000 */
.L_x_1359:
[----:B------:R-:W-:-:S05]  /*11830*/  IMAD R5, R0, R3, R3 ;  /* 0x0000000300057224 */ /* 0x000fca00078e0203 */
[----:B------:R-:W-:-:S07]  /*11840*/  VIMNMX R2, R2, R5, PT ;  /* 0x0000000502027248 */ /* 0x000fce0003fe0100 */
.L_x_1358:
[----:B------:R-:W0:Y:S01]  /*11850*/  @P2 LDC R5, c[0x0][0x44c] ;  /* 0x00011300ff052b82 */ /* 0x000e220000000800 */
[----:B------:R-:W-:Y:S01]  /*11860*/  VIADD R2, R2, 0x5f ;  /* 0x0000005f02027836 */ /* 0x000fe20000000000 */
[----:B------:R-:W-:Y:S01]  /*11870*/  ULDC UR4, c[0x0][0x9dc] ;  /* 0x0002770000047ab9 */ /* 0x000fe20000000800 */
[----:B------:R-:W-:-:S05]  /*11880*/  IMAD.MOV.U32 R0, RZ, RZ, R26 ;  /* 0x000000ffff007224 */ /* 0x000fca00078e001a */
[----:B------:R-:W1:Y:S01]  /*11890*/  @P2 LDC R7, c[0x0][0x450] ;  /* 0x00011400ff072b82 */ /* 0x000e620000000800 */
[----:B0-----:R-:W-:-:S05]  /*118a0*/  @P2 IMAD.HI.U32 R4, R26, R5, RZ ;  /* 0x000000051a042227 */ /* 0x001fca00078e00ff */
[----:B-1----:R-:W-:Y:S01]  /*118b0*/  @P2 SHF.R.U32.HI R0, RZ, R7, R4 ;  /* 0x00000007ff002219 */ /* 0x002fe20000011604 */
[----:B------:R-:W-:-:S04]  /*118c0*/  IMAD.HI R4, R2, 0x2aaaaaab, RZ ;  /* 0x2aaaaaab02047827 */ /* 0x000fc800078e02ff */
[----:B------:R-:W-:Y:S01]  /*118d0*/  VIADD R2, R35, 0x5f ;  /* 0x0000005f23027836 */ /* 0x000fe20000000000 */
[----:B------:R-:W-:-:S03]  /*118e0*/  SHF.R.U32.HI R5, RZ, 0x1f, R4 ;  /* 0x0000001fff057819 */ /* 0x000fc60000011604 */
[----:B------:R-:W-:Y:S01]  /*118f0*/  IMAD.HI R2, R2, 0x2aaaaaab, RZ ;  /* 0x2aaaaaab02027827 */ /* 0x000fe200078e02ff */
[----:B------:R-:W-:-:S04]  /*11900*/  LEA.HI.SX32 R4, R4, R5, 0x1c ;  /* 0x0000000504047211 */ /* 0x000fc800078fe2ff */
[----:B------:R-:W-:-:S04]  /*11910*/  SHF.R.U32.HI R5, RZ, 0x1f, R2 ;  /* 0x0000001fff057819 */ /* 0x000fc80000011602 */
[----:B------:R-:W-:Y:S02]  /*11920*/  LEA.HI.SX32 R5, R2, R5, 0x1c ;  /* 0x0000000502057211 */ /* 0x000fe400078fe2ff */
[----:B------:R-:W-:Y:S02]  /*11930*/  IADD3 R2, R0, R35, -R29 ;  /* 0x0000002300027210 */ /* 0x000fe40007ffe81d */
[----:B------:R-:W-:-:S03]  /*11940*/  VIMNMX R23, R5, R4, PT ;  /* 0x0000000405177248 */ /* 0x000fc60003fe0100 */
[----:B------:R-:W-:Y:S02]  /*11950*/  VIADD R0, R2, -UR4 ;  /* 0x8000000402007c36 */ /* 0x000fe40008000000 */
[----:B------:R0:W-:Y:S01]  /*11960*/  STL [R1+0x10], R23 ;  /* 0x0000101701007387 */ /* 0x0001e20000100800 */
[----:B------:R-:W-:Y:S05]  /*11970*/  @!P1 BRA `(.L_x_1362) ;  /* 0x0000000000449947 */ /* 0x000fea0003800000 */
[----:B------:R-:W-:Y:S01]  /*11980*/  ISETP.GT.AND P0, PT, R2, -0x1, PT ;  /* 0xffffffff0200780c */ /* 0x000fe20003f04270 */
[----:B------:R-:W-:-:S12]  /*11990*/  BSSY B0, `(.L_x_1363) ;  /* 0x000000d000007945 */ /* 0x000fd80003800000 */
[----:B------:R-:W-:Y:S05]  /*119a0*/  @P0 BRA `(.L_x_1364) ;  /* 0x00000000001c0947 */ /* 0x000fea0003800000 */
[----:B------:R-:W-:Y:S02]  /*119b0*/  ISETP.NE.AND P0, PT, R3, 0x1, PT ;  /* 0x000000010300780c */ /* 0x000fe40003f05270 */
[----:B------:R-:W-:-:S11]  /*119c0*/  LOP3.LUT R7, RZ, R2, RZ, 0x33, !PT ;  /* 0x00000002ff077212 */ /* 0x000fd600078e33ff */
[----:B------:R-:W1:Y:S02]  /*119d0*/  @P0 LDC.64 R4, c[0x0][0x9e8] ;  /* 0x00027a00ff040b82 */ /* 0x000e640000000a00 */
[----:B-1----:R-:W-:-:S05]  /*119e0*/  @P0 IMAD.HI.U32 R4, R7, R4, RZ ;  /* 0x0000000407040227 */ /* 0x002fca00078e00ff */
[----:B------:R-:W-:-:S04]  /*119f0*/  @P0 SHF.R.U32.HI R7, RZ, R5, R4 ;  /* 0x00000005ff070219 */ /* 0x000fc80000011604 */
[----:B------:R-:W-:Y:S01]  /*11a00*/  LOP3.LUT R2, RZ, R7, RZ, 0x33, !PT ;  /* 0x00000007ff027212 */ /* 0x000fe200078e33ff */
[----:B------:R-:W-:Y:S06]  /*11a10*/  BRA `(.L_x_1365) ;  /* 0x0000000000107947 */ /* 0x000fec0003800000 */
.L_x_1364:
[----:B------:R-:W-:-:S13]  /*11a20*/  ISETP.NE.AND P0, PT, R3, 0x1, PT ;  /* 0x000000010300780c */ /* 0x000fda0003f05270 */
[----:B------:R-:W1:Y:S02]  /*11a30*/  @P0 LDC.64 R4, c[0x0][0x9e8] ;  /* 0x00027a00ff040b82 */ /* 0x000e640000000a00 */
[----:B-1----:R-:W-:-:S05]  /*11a40*/  @P0 IMAD.HI.U32 R4, R2, R4, RZ ;  /* 0x0000000402040227 */ /* 0x002fca00078e00ff */
[----:B------:R-:W-:-:S07]  /*11a50*/  @P0 SHF.R.U32.HI R2, RZ, R5, R4 ;  /* 0x00000005ff020219 */ /* 0x000fce0000011604 */
.L_x_1365:
[----:B------:R-:W-:Y:S05]  /*11a60*/  BSYNC B0 ;  /* 0x0000000000007941 */ /* 0x000fea0003800000 */
.L_x_1363:
[----:B------:R-:W-:-:S05]  /*11a70*/  IMAD R3, R2, R3, RZ ;  /* 0x0000000302037224 */ /* 0x000fca00078e02ff */
[----:B------:R-:W-:-:S07]  /*11a80*/  VIMNMX R0, R0, R3, !PT ;  /* 0x0000000300007248 */ /* 0x000fce0007fe0100 */
.L_x_1362:
[----:B------:R-:W-:Y:S01]  /*11a90*/  IMAD.HI R0, R0, 0x2aaaaaab, RZ ;  /* 0x2aaaaaab00007827 */ /* 0x000fe200078e02ff */
[----:B------:R-:W-:Y:S04]  /*11aa0*/  BSSY B7, `(.L_x_1366) ;  /* 0x0000377000077945 */ /* 0x000fe80003800000 */
[----:B------:R-:W-:-:S04]  /*11ab0*/  SHF.R.U32.HI R3, RZ, 0x1f, R0 ;  /* 0x0000001fff037819 */ /* 0x000fc80000011600 */
[----:B------:R-:W-:-:S04]  /*11ac0*/  LEA.HI.SX32 R3, R0, R3, 0x1c ;  /* 0x0000000300037211 */ /* 0x000fc800078fe2ff */
[----:B------:R-:W-:-:S04]  /*11ad0*/  VIMNMX R37, RZ, R3, !PT ;  /* 0x00000003ff257248 */ /* 0x000fc80007fe0100 */
[----:B------:R-:W-:-:S13]  /*11ae0*/  ISETP.GT.AND P0, PT, R23, R37, PT ;  /* 0x000000251700720c */ /* 0x000fda0003f04270 */
        /* <DEDUP_REMOVED lines=8> */
[----:B------:R-:W1:Y:S08]  /*11b70*/  FLO.U32 R0, UR4 ;  /* 0x0000000400007d00 */ /* 0x000e7000080e0000 */
[----:B------:R-:W2:Y:S01]  /*11b80*/  POPC R5, UR4 ;  /* 0x0000000400057d09 */ /* 0x000ea20008000000 */
[----:B-1----:R-:W-:-:S13]  /*11b90*/  ISETP.EQ.U32.AND P0, PT, R0, R7, PT ;  /* 0x000000070000720c */ /* 0x002fda0003f02070 */
[----:B--2---:R-:W2:Y:S01]  /*11ba0*/  @P0 ATOMG.E.ADD.STRONG.GPU PT, R3, desc[UR36][R2.64], R5 ;  /* 0x00000005020309a8 */ /* 0x004ea200081ee1e4 */
[----:B------:R-:W1:Y:S02]  /*11bb0*/  S2R R4, SR_LTMASK ;  /* 0x0000000000047919 */ /* 0x000e640000003900 */
[----:B-1----:R-:W-:-:S04]  /*11bc0*/  LOP3.LUT R4, R4, UR4, RZ, 0xc0, !PT ;  /* 0x0000000404047c12 */ /* 0x002fc8000f8ec0ff */
[----:B------:R-:W1:Y:S01]  /*11bd0*/  POPC R7, R4 ;  /* 0x0000000400077309 */ /* 0x000e620000000000 */
[----:B--2---:R-:W1:Y:S02]  /*11be0*/  SHFL.IDX PT, R0, R3, R0, 0x1f ;  /* 0x00001f0003007589 */ /* 0x004e6400000e0000 */
[----:B-1----:R-:W-:Y:S01]  /*11bf0*/  IADD3 R16, R0, UR39, R7 ;  /* 0x0000002700107c10 */ /* 0x002fe2000fffe007 */
[----:B------:R-:W-:Y:S06]  /*11c00*/  BRA `(.L_x_1368) ;  /* 0x0000003400807947 */ /* 0x000fec0003800000 */
.L_x_1367:
        /* <DEDUP_REMOVED lines=8> */
[----:B------:R-:W-:Y:S02]  /*11c90*/  IMAD.U32 R4, RZ, RZ, UR6 ;  /* 0x00000006ff047e24 */ /* 0x000fe4000f8e00ff */
[----:B------:R-:W1:Y:S01]  /*11ca0*/  LDC.64 R2, c[0x4][R2] ;  /* 0x0100000002027b82 */ /* 0x000e620000000a00 */
        /* <DEDUP_REMOVED lines=9> */
[----:B01----:R-:W-:Y:S05]  /*11d40*/  CALL.ABS.NOINC R2 ;  /* 0x0000000002007343 */ /* 0x003fea0003c00000 */
.L_x_1370:
[----:B------:R-:W-:Y:S05]  /*11d50*/  BSYNC B6 ;  /* 0x0000000000067941 */ /* 0x000fea0003800000 */
.L_x_1369:
        /* <DEDUP_REMOVED lines=9> */
[----:B------:R-:W-:Y:S01]  /*11df0*/  MOV R4, UR6 ;  /* 0x0000000600047c02 */ /* 0x000fe20008000f00 */
[----:B------:R-:W-:Y:S02]  /*11e00*/  IMAD.U32 R5, RZ, RZ, UR7 ;  /* 0x00000007ff057e24 */ /* 0x000fe4000f8e00ff */
[----:B------:R-:W-:Y:S02]  /*11e10*/  IMAD.U32 R6, RZ, RZ, UR8 ;  /* 0x00000008ff067e24 */ /* 0x000fe4000f8e00ff */
[----:B------:R-:W-:-:S02]  /*11e20*/  IMAD.U32 R7, RZ, RZ, UR9 ;  /* 0x00000009ff077e24 */ /* 0x000fc4000f8e00ff */
[----:B------:R-:W-:Y:S02]  /*11e30*/  IMAD.U32 R10, RZ, RZ, UR4 ;  /* 0x00000004ff0a7e24 */ /* 0x000fe4000f8e00ff */
[----:B------:R-:W-:Y:S02]  /*11e40*/  IMAD.U32 R11, RZ, RZ, UR5 ;  /* 0x00000005ff0b7e24 */ /* 0x000fe4000f8e00ff */
[----:B------:R-:W-:Y:S02]  /*11e50*/  IMAD.MOV.U32 R8, RZ, RZ, 0x70 ;  /* 0x00000070ff087424 */ /* 0x000fe400078e00ff */
[----:B------:R-:W-:Y:S02]  /*11e60*/  IMAD.MOV.U32 R12, RZ, RZ, 0x1 ;  /* 0x00000001ff0c7424 */ /* 0x000fe400078e00ff */
[----:B-1----:R-:W-:-:S07]  /*11e70*/  IMAD.MOV.U32 R13, RZ, RZ, RZ ;  /* 0x000000ffff0d7224 */ /* 0x002fce00078e00ff */
[----:B------:R-:W-:-:S07]  /*11e80*/  LEPC R20, `(.L_x_1373) ;  /* 0x000000001014794e */ /* 0x000fce0000000000 */
[----:B0-2---:R-:W-:Y:S05]  /*11e90*/  CALL.ABS.NOINC R2 ;  /* 0x0000000002007343 */ /* 0x005fea0003c00000 */
.L_x_1373:
[----:B------:R0:W1:Y:S01]  /*11ea0*/  LDC.64 R2, c[0x4][R17] ;  /* 0x0100000011027b82 */ /* 0x0000620000000a00 */
[----:B------:R-:W-:Y:S01]  /*11eb0*/  ULDC.64 UR6, c[0x4][0x90] ;  /* 0x0100240000067ab9 */ /* 0x000fe20000000a00 */
[----:B------:R-:W-:Y:S01]  /*11ec0*/  ULDC.64 UR8, c[0x4][0x98] ;  /* 0x0100260000087ab9 */ /* 0x000fe20000000a00 */
[----:B------:R-:W-:Y:S01]  /*11ed0*/  ULDC.64 UR4, c[0x4][0x18] ;  /* 0x0100060000047ab9 */ /* 0x000fe20000000a00 */
[----:B------:R-:W-:Y:S02]  /*11ee0*/  IMAD.U32 R4, RZ, RZ, UR6 ;  /* 0x00000006ff047e24 */ /* 0x000fe4000f8e00ff */
[----:B------:R-:W-:Y:S02]  /*11ef0*/  IMAD.U32 R5, RZ, RZ, UR7 ;  /* 0x00000007ff057e24 */ /* 0x000fe4000f8e00ff */
[----:B------:R-:W-:Y:S02]  /*11f00*/  IMAD.U32 R6, RZ, RZ, UR8 ;  /* 0x00000008ff067e24 */ /* 0x000fe4000f8e00ff */
[----:B------:R-:W-:-:S02]  /*11f10*/  IMAD.U32 R7, RZ, RZ, UR9 ;  /* 0x00000009ff077e24 */ /* 0x000fc4000f8e00ff */
[----:B------:R-:W-:Y:S02]  /*11f20*/  IMAD.U32 R10, RZ, RZ, UR4 ;  /* 0x00000004ff0a7e24 */ /* 0x000fe4000f8e00ff */
[----:B------:R-:W-:Y:S02]  /*11f30*/  IMAD.U32 R11, RZ, RZ, UR5 ;  /* 0x00000005ff0b7e24 */ /* 0x000fe4000f8e00ff */
[----:B------:R-:W-:Y:S02]  /*11f40*/  IMAD.MOV.U32 R8, RZ, RZ, 0x70 ;  /* 0x00000070ff087424 */ /* 0x000fe400078e00ff */
[----:B------:R-:W-:Y:S02]  /*11f50*/  IMAD.MOV.U32 R12, RZ, RZ, 0x1 ;  /* 0x00000001ff0c7424 */ /* 0x000fe400078e00ff */
[----:B0-----:R-:W-:-:S07]  /*11f60*/  IMAD.MOV.U32 R13, RZ, RZ, RZ ;  /* 0x000000ffff0d7224 */ /* 0x001fce00078e00ff */
[----:B------:R-:W-:-:S07]  /*11f70*/  LEPC R20, `(.L_x_1372) ;  /* 0x000000001014794e */ /* 0x000fce0000000000 */
[----:B-1----:R-:W-:Y:S05]  /*11f80*/  CALL.ABS.NOINC R2 ;  /* 0x0000000002007343 */ /* 0x002fea0003c00000 */
.L_x_1372:
[----:B------:R-:W-:Y:S05]  /*11f90*/  BSYNC B6 ;  /* 0x0000000000067941 */ /* 0x000fea0003800000 */
.L_x_1371:
[----:B------:R-:W1:Y:S01]  /*11fa0*/  S2R R2, SR_TID.X ;  /* 0x0000000000027919 */ /* 0x000e620000002100 */
[----:B------:R-:W-:Y:S01]  /*11fb0*/  ULDC.64 UR4, c[0x0][0x9f8] ;  /* 0x00027e0000047ab9 */ /* 0x000fe20000000a00 */
[----:B------:R-:W-:Y:S01]  /*11fc0*/  IMAD.MOV.U32 R31, RZ, RZ, R19 ;  /* 0x000000ffff1f7224 */ /* 0x000fe200078e0013 */
[----:B------:R-:W-:Y:S01]  /*11fd0*/  ISETP.NE.U32.AND P0, PT, RZ, UR4, PT ;  /* 0x00000004ff007c0c */ /* 0x000fe2000bf05070 */
[----:B------:R-:W2:Y:S01]  /*11fe0*/  S2R R21, SR_TID.X ;  /* 0x0000000000157919 */ /* 0x000ea20000002100 */
[----:B------:R-:W3:Y:S01]  /*11ff0*/  LDC R8, c[0x0][0x430] ;  /* 0x00010c00ff087b82 */ /* 0x000ee20000000800 */
[----:B------:R-:W-:Y:S01]  /*12000*/  IMAD.MOV.U32 R20, RZ, RZ, R24 ;  /* 0x000000ffff147224 */ /* 0x000fe200078e0018 */
[----:B------:R-:W-:Y:S01]  /*12010*/  ISETP.NE.AND.EX P0, PT, RZ, UR5, PT, P0 ;  /* 0x00000005ff007c0c */ /* 0x000fe2000bf05300 */
[----:B------:R-:W-:Y:S01]  /*12020*/  ULDC UR4, c[0x0][0x320] ;  /* 0x0000c80000047ab9 */ /* 0x000fe20000000800 */
[----:B-1----:R-:W-:-:S11]  /*12030*/  LOP3.LUT R17, R2, 0x7f, RZ, 0xc0, !PT ;  /* 0x0000007f02117812 */ /* 0x002fd600078ec0ff */
[----:B------:R-:W1:Y:S01]  /*12040*/  @P0 LDC.64 R2, c[0x0][0x9f8] ;  /* 0x00027e00ff020b82 */ /* 0x000e620000000a00 */
[----:B---3--:R-:W-:Y:S02]  /*12050*/  ISETP.NE.AND P1, PT, R8, 0x1, PT ;  /* 0x000000010800780c */ /* 0x008fe40003f25270 */
[----:B------:R-:W-:Y:S01]  /*12060*/  SHF.R.U32.HI R24, RZ, 0x3, R17 ;  /* 0x00000003ff187819 */ /* 0x000fe20000011611 */
[----:B-1----:R-:W-:-:S10]  /*12070*/  @P0 IMAD.WIDE R2, R19, 0x4, R2 ;  /* 0x0000000413020825 */ /* 0x002fd400078e0202 */
[----:B------:R-:W1:Y:S01]  /*12080*/  @P1 LDC R7, c[0x0][0x434] ;  /* 0x00010d00ff071b82 */ /* 0x000e620000000800 */
[----:B------:R3:W4:Y:S01]  /*12090*/  @P0 LDG.E R31, desc[UR36][R2.64] ;  /* 0x00000024021f0981 */ /* 0x000722000c1e1900 */
[----:B--2---:R-:W-:Y:S01]  /*120a0*/  IMAD.SHL.U32 R17, R21, 0x10, RZ ;  /* 0x0000001015117824 */ /* 0x004fe200078e00ff */
[----:B------:R-:W-:-:S05]  /*120b0*/  LOP3.LUT R20, R20, 0xffffffdf, RZ, 0xc0, !PT ;  /* 0xffffffdf14147812 */ /* 0x000fca00078ec0ff */
[----:B------:R-:W2:Y:S01]  /*120c0*/  @P1 LDC R5, c[0x0][0x438] ;  /* 0x00010e00ff051b82 */ /* 0x000ea20000000800 */
[----:B------:R-:W-:Y:S01]  /*120d0*/  LOP3.LUT R17, R24, 0x70, R17, 0xf8, !PT ;  /* 0x0000007018117812 */ /* 0x000fe200078ef811 */
[----:B------:R-:W-:Y:S01]  /*120e0*/  VIADD R24, R23, 0xffffffff ;  /* 0xffffffff17187836 */ /* 0x000fe20000000000 */
[----:B------:R-:W-:Y:S01]  /*120f0*/  @P1 LOP3.LUT R20, R20, 0x20, RZ, 0xfc, !PT ;  /* 0x0000002014141812 */ /* 0x000fe200078efcff */
[----:B0-----:R-:W0:Y:S02]  /*12100*/  S2R R23, SR_TID.X ;  /* 0x0000000000177919 */ /* 0x001e240000002100 */
[----:B------:R-:W-:-:S05]  /*12110*/  IMAD R0, R24, 0x60, R17 ;  /* 0x0000006018007824 */ /* 0x000fca00078e0211 */
[C---:B------:R-:W-:Y:S01]  /*12120*/  ISETP.GE.AND P0, PT, R0.reuse, R35, PT ;  /* 0x000000230000720c */ /* 0x040fe20003f06270 */
[----:B------:R-:W-:-:S03]  /*12130*/  IMAD.IADD R0, R0, 0x1, R36 ;  /* 0x0000000100007824 */ /* 0x000fc600078e0224 */
[----:B------:R-:W-:Y:S01]  /*12140*/  ISETP.GT.U32.OR P0, PT, R17, 0x5f, P0 ;  /* 0x0000005f1100780c */ /* 0x000fe20000704470 */
[----:B-1----:R-:W-:-:S04]  /*12150*/  @P1 IMAD.HI.U32 R6, R0, R7, RZ ;  /* 0x0000000700061227 */ /* 0x002fc800078e00ff */
[----:B------:R-:W-:Y:S01]  /*12160*/  IMAD.MOV.U32 R4, RZ, RZ, R0 ;  /* 0x000000ffff047224 */ /* 0x000fe200078e0000 */
[----:B--2---:R-:W-:-:S07]  /*12170*/  @P1 SHF.R.U32.HI R4, RZ, R5, R6 ;  /* 0x00000005ff041219 */ /* 0x004fce0000011606 */
[----:B---3--:R-:W1:Y:S01]  /*12180*/  @!P0 LDC.64 R2, c[0x0][0x428] ;  /* 0x00010a00ff028b82 */ /* 0x008e620000000a00 */
[----:B------:R-:W-:-:S04]  /*12190*/  IMAD.MOV R5, RZ, RZ, -R4 ;  /* 0x000000ffff057224 */ /* 0x000fc800078e0a04 */
[----:B------:R-:W-:Y:S01]  /*121a0*/  IMAD R0, R8, R5, R0 ;  /* 0x0000000508007224 */ /* 0x000fe200078e0200 */
[----:B------:R-:W-:Y:S01]  /*121b0*/  @!P0 SHF.R.S32.HI R5, RZ, 0x1f, R4 ;  /* 0x0000001fff058819 */ /* 0x000fe20000011404 */
[----:B0-----:R-:W-:-:S05]  /*121c0*/  IMAD.SHL.U32 R23, R23, 0x8, RZ ;  /* 0x0000000817177824 */ /* 0x001fca00078e00ff */
[----:B------:R-:W-:-:S04]  /*121d0*/  LOP3.LUT R23, R23, 0x38, RZ, 0xc0, !PT ;  /* 0x0000003817177812 */ /* 0x000fc800078ec0ff */
[C---:B------:R-:W-:Y:S02]  /*121e0*/  LOP3.LUT R9, R23.reuse, 0x40, RZ, 0xfc, !PT ;  /* 0x0000004017097812 */ /* 0x040fe400078efcff */
[----:B------:R-:W-:Y:S02]  /*121f0*/  ISETP.GE.AND P1, PT, R23, UR4, PT ;  /* 0x0000000417007c0c */ /* 0x000fe4000bf26270 */
[----:B------:R-:W-:Y:S01]  /*12200*/  ISETP.GE.AND P2, PT, R9, UR4, PT ;  /* 0x0000000409007c0c */ /* 0x000fe2000bf46270 */
[----:B------:R-:W-:Y:S01]  /*12210*/  ULDC UR4, c[0x0][0x2f4] ;  /* 0x0000bd0000047ab9 */ /* 0x000fe20000000800 */
[----:B------:R-:W-:Y:S02]  /*12220*/  SEL R28, RZ, 0x1, P1 ;  /* 0x00000001ff1c7807 */ /* 0x000fe40000800000 */
[----:B------:R-:W-:Y:S02]  /*12230*/  LOP3.LUT R20, R20, 0xfffffffb, RZ, 0xc0, !PT ;  /* 0xfffffffb14147812 */ /* 0x000fe400078ec0ff */
[----:B------:R-:W-:Y:S01]  /*12240*/  LOP3.LUT R8, R23, 0x80, RZ, 0xfc, !PT ;  /* 0x0000008017087812 */ /* 0x000fe200078efcff */
[----:B------:R-:W-:Y:S01]  /*12250*/  UMOV UR5, 0xffffffff ;  /* 0xffffffff00057882 */ /* 0x000fe20000000000 */
[----:B----4-:R-:W-:Y:S01]  /*12260*/  SHF.R.S32.HI R6, RZ, 0x1f, R31 ;  /* 0x0000001fff067819 */ /* 0x010fe2000001141f */
[----:B-1----:R-:W-:-:S04]  /*12270*/  @!P0 IMAD.WIDE.U32 R4, R31, R2, R4 ;  /* 0x000000021f048225 */ /* 0x002fc800078e0004 */
[----:B------:R0:W-:Y:S02]  /*12280*/  STL [R1+0x4], R6 ;  /* 0x0000040601007387 */ /* 0x0001e40000100800 */
[----:B0-----:R-:W-:Y:S01]  /*12290*/  @!P0 IMAD R6, R6, R2, RZ ;  /* 0x0000000206068224 */ /* 0x001fe200078e02ff */
[----:B------:R-:W-:-:S03]  /*122a0*/  SEL R2, RZ, 0xffffffff, P2 ;  /* 0xffffffffff027807 */ /* 0x000fc60001000000 */
[----:B------:R-:W-:Y:S02]  /*122b0*/  @!P0 IMAD R6, R31, R3, R6 ;  /* 0x000000031f068224 */ /* 0x000fe400078e0206 */
[----:B------:R-:W-:Y:S01]  /*122c0*/  IMAD.SHL.U32 R3, R2, 0x2, RZ ;  /* 0x0000000202037824 */ /* 0x000fe200078e00ff */
[----:B------:R-:W-:Y:S01]  /*122d0*/  ISETP.GE.AND P2, PT, R23, UR4, PT ;  /* 0x0000000417007c0c */ /* 0x000fe2000bf46270 */
[----:B------:R-:W-:-:S03]  /*122e0*/  @!P0 IMAD.IADD R6, R5, 0x1, R6 ;  /* 0x0000000105068824 */ /* 0x000fc600078e0206 */
[----:B------:R-:W-:Y:S02]  /*122f0*/  LOP3.LUT R28, R3, 0x2, R28, 0xe2, !PT ;  /* 0x00000002031c7812 */ /* 0x000fe400078ee21c */
[----:B------:R-:W0:Y:S07]  /*12300*/  @!P0 LDC.64 R2, c[0x0][0x418] ;  /* 0x00010600ff028b82 */ /* 0x000e2e0000000a00 */
[----:B------:R-:W-:Y:S02]  /*12310*/  @P2 LOP3.LUT R20, R20, 0x4, RZ, 0xfc, !PT ;  /* 0x0000000414142812 */ /* 0x000fe400078efcff */
[----:B0-----:R-:W-:-:S04]  /*12320*/  @!P0 LEA R2, P1, R4, R2, 0x2 ;  /* 0x0000000204028211 */ /* 0x001fc800078210ff */
[----:B------:R-:W-:Y:S01]  /*12330*/  @!P0 LEA.HI.X R3, R4, R3, R6, 0x2, P1 ;  /* 0x0000000304038211 */ /* 0x000fe200008f1406 */
[----:B------:R-:W-:Y:S01]  /*12340*/  IMAD.MOV.U32 R4, RZ, RZ, RZ ;  /* 0x000000ffff047224 */ /* 0x000fe200078e00ff */
[----:B------:R-:W-:Y:S02]  /*12350*/  ISETP.GE.AND P1, PT, R9, UR4, PT ;  /* 0x0000000409007c0c */ /* 0x000fe4000bf26270 */
[----:B------:R-:W-:-:S03]  /*12360*/  LOP3.LUT R20, R20, 0xfffffffd, RZ, 0xc0, !PT ;  /* 0xfffffffd14147812 */ /* 0x000fc600078ec0ff */
[----:B------:R0:W5:Y:S01]  /*12370*/  @!P0 LDG.E R4, desc[UR36][R2.64] ;  /* 0x0000002402048981 */ /* 0x000162000c1e1900 */
[----:B------:R-:W-:-:S07]  /*12380*/  ISETP.GE.AND P0, PT, R8, UR4, PT ;  /* 0x0000000408007c0c */ /* 0x000fce000bf06270 */
[----:B------:R-:W-:Y:S01]  /*12390*/  @P1 LOP3.LUT R20, R20, 0x2, RZ, 0xfc, !PT ;  /* 0x0000000214141812 */ /* 0x000fe200078efcff */
[----:B0-----:R-:W-:-:S03]  /*123a0*/  IMAD.U32 R2, RZ, RZ, UR38 ;  /* 0x00000026ff027e24 */ /* 0x001fc6000f8e00ff */
[----:B------:R-:W-:-:S04]  /*123b0*/  LOP3.LUT R20, R20, 0xfffffffe, RZ, 0xc0, !PT ;  /* 0xfffffffe14147812 */ /* 0x000fc800078ec0ff */
[----:B------:R-:W-:-:S05]  /*123c0*/  @P0 LOP3.LUT R20, R20, 0x1, RZ, 0xfc, !PT ;  /* 0x0000000114140812 */ /* 0x000fca00078efcff */
[----:B------:R0:W-:Y:S01]  /*123d0*/  STL [R1], R20 ;  /* 0x0000001401007387 */ /* 0x0001e20000100800 */
[----:B------:R-:W-:Y:S05]  /*123e0*/  BRA.DIV UR5, `(.L_x_1374) ;  /* 0x00000042055c7947 */ /* 0x000fea000b800000 */
.L_x_1442:
[----:B------:R-:W-:Y:S01]  /*123f0*/  ISETP.NE.AND P0, PT, R2, 0x3, PT ;  /* 0x000000030200780c */ /* 0x000fe20003f05270 */
[----:B------:R-:W-:Y:S01]  /*12400*/  IMAD.MOV.U32 R3, RZ, RZ, R20 ;  /* 0x000000ffff037224 */ /* 0x000fe200078e0014 */
[----:B------:R-:W-:Y:S02]  /*12410*/  ISETP.GT.U32.AND P1, PT, R17, 0x5f, PT ;  /* 0x0000005f1100780c */ /* 0x000fe40003f24070 */
[----:B------:R-:W-:Y:S02]  /*12420*/  SHF.R.S32.HI R30, RZ, 0x1f, R18 ;  /* 0x0000001fff1e7819 */ /* 0x000fe40000011412 */
[----:B------:R-:W-:-:S07]  /*12430*/  LOP3.LUT R3, R3, 0xffffffef, RZ, 0xc0, !PT ;  /* 0xffffffef03037812 */ /* 0x000fce00078ec0ff */
[----:B------:R-:W-:-:S04]  /*12440*/  @P0 LOP3.LUT R3, R3, 0x10, RZ, 0xfc, !PT ;  /* 0x0000001003030812 */ /* 0x000fc800078efcff */
[----:B------:R-:W-:-:S04]  /*12450*/  LOP3.LUT R3, R3, 0xfffffff7, RZ, 0xc0, !PT ;  /* 0xfffffff703037812 */ /* 0x000fc800078ec0ff */
[----:B------:R-:W-:-:S05]  /*12460*/  @P1 LOP3.LUT R3, R3, 0x8, RZ, 0xfc, !PT ;  /* 0x0000000803031812 */ /* 0x000fca00078efcff */
[----:B------:R1:W-:Y:S01]  /*12470*/  STL [R1], R3 ;  /* 0x0000000301007387 */ /* 0x0003e20000100800 */
[----:B------:R-:W-:Y:S05]  /*12480*/  @!P0 BRA `(.L_x_1375) ;  /* 0x0000000000048947 */ /* 0x000fea0003800000 */
[----:B------:R-:W-:Y:S01]  /*12490*/  BPT.TRAP 0x1 ;  /* 0x000000040000795c */ /* 0x000fe20000300000 */
.L_x_1375:
[----:B------:R-:W-:Y:S01]  /*124a0*/  SHF.R.S32.HI R5, RZ, 0x1f, R0 ;  /* 0x0000001fff057819 */ /* 0x000fe20000011400 */
[----:B------:R-:W-:Y:S01]  /*124b0*/  ULDC.64 UR4, c[0x0][0x328] ;  /* 0x0000ca0000047ab9 */ /* 0x000fe20000000a00 */
[----:B------:R-:W-:Y:S03]  /*124c0*/  BSSY B0, `(.L_x_1376) ;  /* 0x0000017000007945 */ /* 0x000fe60003800000 */
[----:B-1----:R-:W-:-:S04]  /*124d0*/  IMAD R3, R5, UR4, RZ ;  /* 0x0000000405037c24 */ /* 0x002fc8000f8e02ff */
[C---:B------:R-:W-:Y:S02]  /*124e0*/  IMAD R6, R0.reuse, UR5, R3 ;  /* 0x0000000500067c24 */ /* 0x040fe4000f8e0203 */
[----:B------:R-:W-:Y:S01]  /*124f0*/  IMAD.WIDE.U32 R2, R0, UR4, RZ ;  /* 0x0000000400027c25 */ /* 0x000fe2000f8e00ff */
        /* <DEDUP_REMOVED lines=17> */
[----:B------:R-:W1:Y:S02]  /*12610*/  SYNCS.PHASECHK.TRANS64.TRYWAIT P0, [R7+URZ+0x2a840], R2 ;  /* 0x02a84002070075a7 */ /* 0x000e64000800017f */
[----:B-1----:R-:W-:Y:S05]  /*12620*/  @!P0 BRA `(.L_x_1377) ;  /* 0x0000003c00fc8947 */ /* 0x002fea0003800000 */
.L_x_1443:
[----:B------:R-:W-:Y:S05]  /*12630*/  BSYNC B0 ;  /* 0x0000000000007941 */ /* 0x000fea0003800000 */
.L_x_1376:
[----:B------:R-:W2:Y:S01]  /*12640*/  LDL R3, [R1] ;  /* 0x0000000001037983 */ /* 0x000ea20000100800 */
[----:B------:R-:W-:Y:S02]  /*12650*/  ULDC.64 UR4, c[0x0][0x300] ;  /* 0x0000c00000047ab9 */ /* 0x000fe40000000a00 */
[----:B------:R-:W-:Y:S01]  /*12660*/  IMAD R5, R5, UR4, RZ ;  /* 0x0000000405057c24 */ /* 0x000fe2000f8e02ff */
[----:B------:R-:W3:Y:S03]  /*12670*/  S2R R8, SR_TID.X ;  /* 0x0000000000087919 */ /* 0x000ee60000002100 */
[----:B------:R-:W-:Y:S01]  /*12680*/  IMAD R5, R0, UR5, R5 ;  /* 0x0000000500057c24 */ /* 0x000fe2000f8e0205 */
[----:B---3--:R-:W-:-:S04]  /*12690*/  LOP3.LUT R8, R8, 0x7f, RZ, 0xc0, !PT ;  /* 0x0000007f08087812 */ /* 0x008fc800078ec0ff */
[----:B------:R-:W-:Y:S02]  /*126a0*/  SHF.R.U32.HI R9, RZ, 0x3, R8 ;  /* 0x00000003ff097819 */ /* 0x000fe40000011608 */
[----:B------:R-:W3:Y:S01]  /*126b0*/  S2R R8, SR_TID.X ;  /* 0x0000000000087919 */ /* 0x000ee20000002100 */
[C---:B--2---:R-:W-:Y:S02]  /*126c0*/  LOP3.LUT P4, RZ, R3.reuse, 0x4, RZ, 0xc0, !PT ;  /* 0x0000000403ff7812 */ /* 0x044fe4000788c0ff */
[C---:B------:R-:W-:Y:S02]  /*126d0*/  LOP3.LUT P3, RZ, R3.reuse, 0x2, RZ, 0xc0, !PT ;  /* 0x0000000203ff7812 */ /* 0x040fe4000786c0ff */
[----:B------:R-:W-:Y:S01]  /*126e0*/  LOP3.LUT P2, RZ, R3, 0x1, RZ, 0xc0, !PT ;  /* 0x0000000103ff7812 */ /* 0x000fe2000784c0ff */
[----:B-1----:R-:W-:Y:S01]  /*126f0*/  IMAD.WIDE.U32 R2, R0, UR4, RZ ;  /* 0x0000000400027c25 */ /* 0x002fe2000f8e00ff */
[----:B------:R-:W-:-:S03]  /*12700*/  ULDC.64 UR4, c[0x0][0x310] ;  /* 0x0000c40000047ab9 */ /* 0x000fc60000000a00 */
[----:B------:R-:W-:Y:S02]  /*12710*/  IMAD.IADD R3, R3, 0x1, R5 ;  /* 0x0000000103037824 */ /* 0x000fe400078e0205 */
[----:B------:R-:W-:Y:S02]  /*12720*/  IMAD R6, R6, UR4, RZ ;  /* 0x0000000406067c24 */ /* 0x000fe4000f8e02ff */
[----:B------:R-:W-:-:S04]  /*12730*/  IMAD.WIDE.U32 R2, R4, UR4, R2 ;  /* 0x0000000404027c25 */ /* 0x000fc8000f8e0002 */
[----:B------:R-:W-:Y:S01]  /*12740*/  IMAD R6, R4, UR5, R6 ;  /* 0x0000000504067c24 */ /* 0x000fe2000f8e0206 */
[----:B------:R-:W-:Y:S01]  /*12750*/  ULDC.64 UR4, c[0x0][0x308] ;  /* 0x0000c20000047ab9 */ /* 0x000fe20000000a00 */
[----:B------:R-:W-:Y:S02]  /*12760*/  IMAD R5, R25, 0x4800, R32 ;  /* 0x0000480019057824 */ /* 0x000fe400078e0220 */
[----:B------:R-:W-:Y:S02]  /*12770*/  IMAD.IADD R3, R3, 0x1, R6 ;  /* 0x0000000103037824 */ /* 0x000fe400078e0206 */
[----:B------:R-:W-:Y:S02]  /*12780*/  IMAD R0, R30, UR4, RZ ;  /* 0x000000041e007c24 */ /* 0x000fe4000f8e02ff */
[----:B------:R-:W-:-:S04]  /*12790*/  IMAD.WIDE.U32 R2, R18, UR4, R2 ;  /* 0x0000000412027c25 */ /* 0x000fc8000f8e0002 */
[----:B------:R-:W-:Y:S01]  /*127a0*/  IMAD R0, R18, UR5, R0 ;  /* 0x0000000512007c24 */ /* 0x000fe2000f8e0200 */
[----:B------:R-:W-:Y:S01]  /*127b0*/  ULDC.64 UR4, c[0x0][0x2e8] ;  /* 0x0000ba0000047ab9 */ /* 0x000fe20000000a00 */
[----:B------:R-:W-:Y:S01]  /*127c0*/  IMAD R6, R24, -0x60, R35 ;  /* 0xffffffa018067824 */ /* 0x000fe200078e0223 */
[----:B------:R-:W-:Y:S01]  /*127d0*/  LEA R4, P0, R2, UR4, 0x1 ;  /* 0x0000000402047c11 */ /* 0x000fe2000f8008ff */
[----:B------:R-:W-:Y:S01]  /*127e0*/  IMAD.IADD R0, R3, 0x1, R0 ;  /* 0x0000000103007824 */ /* 0x000fe200078e0200 */
[----:B------:R-:W-:Y:S01]  /*127f0*/  UMOV UR4, 0xffffffff ;  /* 0xffffffff00047882 */ /* 0x000fe20000000000 */
[----:B------:R-:W-:Y:S02]  /*12800*/  IMAD.IADD R6, R6, 0x1, -R9 ;  /* 0x0000000106067824 */ /* 0x000fe400078e0a09 */
[----:B---3--:R-:W-:Y:S01]  /*12810*/  IMAD.SHL.U32 R9, R8, 0x8, RZ ;  /* 0x0000000808097824 */ /* 0x008fe200078e00ff */
[----:B------:R-:W-:Y:S02]  /*12820*/  LEA.HI.X R0, R2, UR5, R0, 0x1, P0 ;  /* 0x0000000502007c11 */ /* 0x000fe400080f0c00 */
[----:B------:R-:W-:-:S02]  /*12830*/  ISETP.GE.AND P0, PT, R6, 0x1, PT ;  /* 0x000000010600780c */ /* 0x000fc40003f06270 */
[----:B------:R-:W-:Y:S01]  /*12840*/  LOP3.LUT R9, R9, 0x38, RZ, 0xc0, !PT ;  /* 0x0000003809097812 */ /* 0x000fe200078ec0ff */
[----:B------:R-:W-:Y:S10]  /*12850*/  BRA.DIV UR4, `(.L_x_1378) ;  /* 0x0000003e04847947 */ /* 0x000ff4000b800000 */
[----:B------:R-:W1:Y:S01]  /*12860*/  SHFL.IDX PT, R3, R4, RZ, 0x181f ;  /* 0x00181fff04037589 */ /* 0x000e6200000e0000 */
[----:B------:R-:W-:-:S03]  /*12870*/  @P0 IMAD R8, R5, 0x2, R22 ;  /* 0x0000000205080824 */ /* 0x000fc600078e0216 */
[----:B------:R-:W2:Y:S01]  /*12880*/  SHFL.IDX PT, R2, R0, RZ, 0x181f ;  /* 0x00181fff00027589 */ /* 0x000ea200000e0000 */
[----:B-1----:R-:W-:-:S05]  /*12890*/  @P0 LEA R3, P1, R9, R3, 0x1 ;  /* 0x0000000309030211 */ /* 0x002fca00078208ff */
[----:B--2---:R-:W-:Y:S01]  /*128a0*/  @P0 IMAD.X R2, RZ, RZ, R2, P1 ;  /* 0x000000ffff020224 */ /* 0x004fe200008e0602 */
        /* <DEDUP_REMOVED lines=8> */
[----:B-1----:R-:W1:Y:S01]  /*12930*/  SHFL.IDX PT, R3, R4, 0x1, 0x181f ;  /* 0x00381f0004037f89 */ /* 0x002e6200000e0000 */
[----:B------:R-:W-:-:S03]  /*12940*/  @P1 IMAD R8, R5, 0x2, R22 ;  /* 0x0000000205081824 */ /* 0x000fc600078e0216 */
[----:B------:R-:W2:Y:S01]  /*12950*/  SHFL.IDX PT, R2, R0, 0x1, 0x181f ;  /* 0x00381f0000027f89 */ /* 0x000ea200000e0000 */
[----:B-1----:R-:W-:-:S05]  /*12960*/  @P1 LEA R3, P0, R9, R3, 0x1 ;  /* 0x0000000309031211 */ /* 0x002fca00078008ff */
[----:B--2---:R-:W-:-:S05]  /*12970*/  @P1 IMAD.X R2, RZ, RZ, R2, P0 ;  /* 0x000000ffff021224 */ /* 0x004fca00000e0602 */
[----:B------:R-:W-:-:S04]  /*12980*/  @P1 LOP3.LUT R3, R3, R2, RZ, 0x3c, !PT ;  /* 0x0000000203031212 */ /* 0x000fc800078e3cff */
[----:B------:R-:W-:-:S04]  /*12990*/  @P1 LOP3.LUT R2, R3, R2, RZ, 0x3c, !PT ;  /* 0x0000000203021212 */ /* 0x000fc800078e3cff */
[----:B------:R-:W-:-:S05]  /*129a0*/  @P1 LOP3.LUT R3, R3, R2, RZ, 0x3c, !PT ;  /* 0x0000000203031212 */ /* 0x000fca00078e3cff */
[----:B------:R-:W-:Y:S04]  /*129b0*/  @P1 LDGSTS.E.BYPASS.LTC128B.128 [R8+0x18c00], desc[UR36][R2.64], !P4 ;  /* 0x18c0000002081fae */ /* 0x000fe8000e101d64 */
[----:B------:R-:W-:Y:S04]  /*129c0*/  @P1 LDGSTS.E.BYPASS.LTC128B.128 [R8+0x1bc00], desc[UR36][R2.64+0x80], !P3 ;  /* 0x1bc0008002081fae */ /* 0x000fe8000d901d64 */
[----:B------:R1:W-:Y:S01]  /*129d0*/  @P1 LDGSTS.E.BYPASS.LTC128B.128 [R8+0x1ec00], desc[UR36][R2.64+0x100], !P2 ;  /* 0x1ec0010002081fae */ /* 0x0003e2000d101d64 */
[----:B------:R-:W-:-:S03]  /*129e0*/  ISETP.GE.AND P1, PT, R6, 0x21, PT ;  /* 0x000000210600780c */ /* 0x000fc60003f26270 */
[----:B-1----:R-:W1:Y:S10]  /*129f0*/  SHFL.IDX PT, R3, R4, 0x2, 0x181f ;  /* 0x00581f0004037f89 */ /* 0x002e7400000e0000 */
[----:B------:R-:W-:Y:S01]  /*12a00*/  @P1 IMAD R8, R5, 0x2, R22 ;  /* 0x0000000205081824 */ /* 0x000fe200078e0216 */
        /* <DEDUP_REMOVED lines=23> */
[----:B------:R-:W-:Y:S01]  /*12b80*/  @P1 LEA R8, R5, R22, 0x1 ;  /* 0x0000001605081211 */ /* 0x000fe200078e08ff */
[----:B------:R-:W2:Y:S04]  /*12b90*/  SHFL.IDX PT, R2, R0, 0x4, 0x181f ;  /* 0x00981f0000027f89 */ /* 0x000ea800000e0000 */
[----:B------:R-:W3:Y:S01]  /*12ba0*/  SHFL.IDX PT, R0, R0, 0x5, 0x181f ;  /* 0x00b81f0000007f89 */ /* 0x000ee200000e0000 */
[----:B-1----:R-:W-:-:S05]  /*12bb0*/  @P1 LEA R3, P0, R9, R3, 0x1 ;  /* 0x0000000309031211 */ /* 0x002fca00078008ff */
[----:B--2---:R-:W-:-:S05]  /*12bc0*/  @P1 IMAD.X R2, RZ, RZ, R2, P0 ;  /* 0x000000ffff021224 */ /* 0x004fca00000e0602 */
[----:B------:R-:W-:-:S04]  /*12bd0*/  @P1 LOP3.LUT R3, R3, R2, RZ, 0x3c, !PT ;  /* 0x0000000203031212 */ /* 0x000fc800078e3cff */
[----:B------:R-:W-:-:S04]  /*12be0*/  @P1 LOP3.LUT R2, R3, R2, RZ, 0x3c, !PT ;  /* 0x0000000203021212 */ /* 0x000fc800078e3cff */
[----:B------:R-:W-:-:S05]  /*12bf0*/  @P1 LOP3.LUT R3, R3, R2, RZ, 0x3c, !PT ;  /* 0x0000000203031212 */ /* 0x000fca00078e3cff */
[----:B------:R-:W-:Y:S04]  /*12c00*/  @P1 LDGSTS.E.BYPASS.LTC128B.128 [R8+0x1a400], desc[UR36][R2.64], !P4 ;  /* 0x1a40000002081fae */ /* 0x000fe8000e101d64 */
[----:B------:R-:W-:Y:S04]  /*12c10*/  @P1 LDGSTS.E.BYPASS.LTC128B.128 [R8+0x1d400], desc[UR36][R2.64+0x80], !P3 ;  /* 0x1d40008002081fae */ /* 0x000fe8000d901d64 */
[----:B------:R1:W-:Y:S04]  /*12c20*/  @P1 LDGSTS.E.BYPASS.LTC128B.128 [R8+0x20400], desc[UR36][R2.64+0x100], !P2 ;  /* 0x2040010002081fae */ /* 0x0003e8000d101d64 */
[----:B-1-3--:R1:W2:Y:S02]  /*12c30*/  SHFL.IDX PT, R2, R4, 0x5, 0x181f ;  /* 0x00b81f0004027f89 */ /* 0x00a2a400000e0000 */
.L_x_1457:
[----:B------:R-:W-:-:S13]  /*12c40*/  ISETP.GE.AND P0, PT, R6, 0x51, PT ;  /* 0x000000510600780c */ /* 0x000fda0003f06270 */
[----:B--2---:R-:W-:Y:S01]  /*12c50*/  @P0 LEA R2, P1, R9, R2, 0x1 ;  /* 0x0000000209020211 */ /* 0x004fe200078208ff */
        /* <DEDUP_REMOVED lines=10> */
.L_x_1379:
[----:B------:R-:W-:Y:S02]  /*12d00*/  PLOP3.LUT P1, PT, P1, P0, PT, 0xa2, 0x0 ;  /* 0x000000000000781c */ /* 0x000fe40000f21472 */
[----:B------:R-:W-:-:S08]  /*12d10*/  @P0 R2UR P1, UR4, R7 ;  /* 0x00000000070402ca */ /* 0x000fd00000020000 */
[----:B------:R-:W-:-:S05]  /*12d20*/  @P0 PLOP3.LUT P0, PT, P1, PT, PT, 0x80, 0x0 ;  /* 0x000000000000081c */ /* 0x000fca0000f0f070 */
[----:B------:R-:W-:Y:S01]  /*12d30*/  @!P1 SYNCS.ARRIVE.TRANS64.RED.A0T1 RZ, [UR4+0x2a830], RZ ;  /* 0x02a830ffffff99a7 */ /* 0x000fe20008200404 */
[----:B------:R-:W-:Y:S07]  /*12d40*/  @!P1 ARRIVES.LDGSTSBAR.64.TRANSCNT [UR4+0x2a830] ;  /* 0x02a83000ff0099b0 */ /* 0x000fee0008000a84 */
[----:B------:R-:W-:Y:S05]  /*12d50*/  @P0 BRA.U.ANY `(.L_x_1379) ;  /* 0xfffffffd00e80947 */ /* 0x000fea000393ffff */
[----:B------:R-:W-:Y:S01]  /*12d60*/  NOP ;  /* 0x0000000000007918 */ /* 0x000fe20000000000 */
[----:B------:R-:W3:Y:S02]  /*12d70*/  LDL R0, [R1] ;  /* 0x0000000001007983 */ /* 0x000ee40000100800 */
[----:B---3--:R-:W-:-:S13]  /*12d80*/  LOP3.LUT P2, RZ, R0, 0x10, RZ, 0xc0, !PT ;  /* 0x0000001000ff7812 */ /* 0x008fda000784c0ff */
[----:B------:R-:W-:Y:S05]  /*12d90*/  @!P2 BRA `(.L_x_1380) ;  /* 0x000000000004a947 */ /* 0x000fea0003800000 */
[----:B------:R-:W-:Y:S01]  /*12da0*/  BPT.TRAP 0x1 ;  /* 0x000000040000795c */ /* 0x000fe20000300000 */
.L_x_1380:
[----:B------:R3:W-:Y:S02]  /*12db0*/  SYNCS.ARRIVE.TRANS64.A1T0 RZ, [R7+URZ+0x2a830], RZ ;  /* 0x02a830ff07ff79a7 */ /* 0x0007e4000810003f */
[----:B------:R-:W-:Y:S05]  /*12dc0*/  WARPSYNC.ALL ;  /* 0x0000000000007948 */ /* 0x000fea0003800000 */
[----:B------:R-:W-:Y:S01]  /*12dd0*/  ULDC.64 UR4, c[0x0][0x298] ;  /* 0x0000a60000047ab9 */ /* 0x000fe20000000a00 */
[----:B--2---:R-:W-:Y:S01]  /*12de0*/  VIADD R2, R22, 0xc400 ;  /* 0x0000c40016027836 */ /* 0x004fe20000000000 */
[----:B------:R-:W-:Y:S01]  /*12df0*/  SHF.R.S32.HI R0, RZ, 0x1f, R34 ;  /* 0x0000001fff007819 */ /* 0x000fe20000011422 */
[----:B-1----:R-:W-:Y:S01]  /*12e00*/  IMAD.WIDE.U32 R4, R34, UR4, RZ ;  /* 0x0000000422047c25 */ /* 0x002fe2000f8e00ff */
[----:B------:R-:W-:Y:S01]  /*12e10*/  BSSY B6, `(.L_x_1381) ;  /* 0x0000018000067945 */ /* 0x000fe20003800000 */
[----:B------:R-:W-:Y:S01]  /*12e20*/  BAR.SYNC.DEFER_BLOCKING 0x8, 0x180 ;  /* 0x0206000000007b1d */ /* 0x000fe20000010000 */
[----:B------:R-:W-:Y:S01]  /*12e30*/  LOP3.LUT P0, RZ, R2, 0x3ff, RZ, 0xc0, !PT ;  /* 0x000003ff02ff7812 */ /* 0x000fe2000780c0ff */
[----:B------:R-:W-:-:S04]  /*12e40*/  IMAD R3, R0, UR4, RZ ;  /* 0x0000000400037c24 */ /* 0x000fc8000f8e02ff */
[----:B------:R-:W-:Y:S01]  /*12e50*/  IMAD R0, R34, UR5, R3 ;  /* 0x0000000522007c24 */ /* 0x000fe2000f8e0203 */
[----:B------:R1:W-:Y:S03]  /*12e60*/  STL.64 [R1+0x8], R4 ;  /* 0x0000080401007387 */ /* 0x0003e60000100a00 */
[----:B------:R-:W-:-:S04]  /*12e70*/  IMAD.IADD R34, R5, 0x1, R0 ;  /* 0x0000000105227824 */ /* 0x000fc800078e0200 */
[----:B------:R-:W-:Y:S05]  /*12e80*/  @!P0 BRA `(.L_x_1382) ;  /* 0x0000000000408947 */ /* 0x000fea0003800000 */
[----:B------:R-:W-:Y:S01]  /*12e90*/  MOV R2, 0x0 ;  /* 0x0000000000027802 */ /* 0x000fe20000000f00 */
[----:B------:R-:W-:Y:S01]  /*12ea0*/  ULDC.64 UR6, c[0x4][0x90] ;  /* 0x0100240000067ab9 */ /* 0x000fe20000000a00 */
[----:B------:R-:W-:Y:S01]  /*12eb0*/  ULDC.64 UR8, c[0x4][0x98] ;  /* 0x0100260000087ab9 */ /* 0x000fe20000000a00 */
[----:B------:R-:W-:Y:S01]  /*12ec0*/  ULDC.64 UR4, c[0x4][0x20] ;  /* 0x0100080000047ab9 */ /* 0x000fe20000000a00 */
[----:B-1----:R-:W-:Y:S02]  /*12ed0*/  IMAD.U32 R4, RZ, RZ, UR6 ;  /* 0x00000006ff047e24 */ /* 0x002fe4000f8e00ff */
[----:B------:R-:W1:Y:S01]  /*12ee0*/  LDC.64 R2, c[0x4][R2] ;  /* 0x0100000002027b82 */ /* 0x000e620000000a00 */
[----:B------:R-:W-:Y:S02]  /*12ef0*/  IMAD.U32 R5, RZ, RZ, UR7 ;  /* 0x00000007ff057e24 */ /* 0x000fe4000f8e00ff */
[----:B------:R-:W-:Y:S02]  /*12f00*/  IMAD.U32 R6, RZ, RZ, UR8 ;  /* 0x00000008ff067e24 */ /* 0x000fe4000f8e00ff */
[----:B---3--:R-:W-:-:S02]  /*12f10*/  IMAD.U32 R7, RZ, RZ, UR9 ;  /* 0x00000009ff077e24 */ /* 0x008fc4000f8e00ff */
[----:B------:R-:W-:Y:S02]  /*12f20*/  IMAD.U32 R10, RZ, RZ, UR4 ;  /* 0x00000004ff0a7e24 */ /* 0x000fe4000f8e00ff */
[----:B------:R-:W-:Y:S02]  /*12f30*/  IMAD.U32 R11, RZ, RZ, UR5 ;  /* 0x00000005ff0b7e24 */ /* 0x000fe4000f8e00ff */
[----:B------:R-:W-:Y:S02]  /*12f40*/  IMAD.MOV.U32 R8, RZ, RZ, 0x70 ;  /* 0x00000070ff087424 */ /* 0x000fe400078e00ff */
[----:B------:R-:W-:Y:S02]  /*12f50*/  IMAD.MOV.U32 R12, RZ, RZ, 0x1 ;  /* 0x00000001ff0c7424 */ /* 0x000fe400078e00ff */
[----:B------:R-:W-:-:S07]  /*12f60*/  IMAD.MOV.U32 R13, RZ, RZ, RZ ;  /* 0x000000ffff0d7224 */ /* 0x000fce00078e00ff */
[----:B0-----:R-:W-:-:S07]  /*12f70*/  LEPC R20, `(.L_x_1382) ;  /* 0x000000001014794e */ /* 0x001fce0000000000 */
[----:B-1----:R-:W-:Y:S05]  /*12f80*/  CALL.ABS.NOINC R2 ;  /* 0x0000000002007343 */ /* 0x002fea0003c00000 */
.L_x_1382:
[----:B------:R-:W-:Y:S05]  /*12f90*/  BSYNC B6 ;  /* 0x0000000000067941 */ /* 0x000fea0003800000 */
.L_x_1381:
[----:B0-----:R-:W2:Y:S01]  /*12fa0*/  LDL.LU.64 R20, [R1+0x8] ;  /* 0x0000080001147983 */ /* 0x001ea20000300a00 */
[----:B------:R-:W-:-:S03]  /*12fb0*/  ULDC.64 UR4, c[0x0][0x2d8] ;  /* 0x0000b60000047ab9 */ /* 0x000fc60000000a00 */
[----:B------:R-:W4:Y:S01]  /*12fc0*/  LDL R2, [R1] ;  /* 0x0000000001027983 */ /* 0x000f220000100800 */
[----:B------:R-:W-:Y:S02]  /*12fd0*/  IMAD R0, R30, UR4, RZ ;  /* 0x000000041e007c24 */ /* 0x000fe4000f8e02ff */
[----:B------:R-:W-:Y:S01]  /*12fe0*/  IMAD.MOV.U32 R3, RZ, RZ, R34 ;  /* 0x000000ffff037224 */ /* 0x000fe200078e0022 */
[----:B------:R-:W3:Y:S01]  /*12ff0*/  S2R R9, SR_TID.X ;  /* 0x0000000000097919 */ /* 0x000ee20000002100 */
[----:B-1----:R-:W-:Y:S01]  /*13000*/  IMAD R5, R18, UR5, R0 ;  /* 0x0000000512057c24 */ /* 0x002fe2000f8e0200 */
[----:B------:R-:W-:Y:S01]  /*13010*/  SHF.R.S32.HI R0, RZ, 0x1f, R19 ;  /* 0x0000001fff007819 */ /* 0x000fe20000011413 */
[----:B---3--:R-:W-:-:S05]  /*13020*/  IMAD.SHL.U32 R7, R9, 0x8, RZ ;  /* 0x0000000809077824 */ /* 0x008fca00078e00ff */
[----:B------:R-:W-:Y:S01]  /*13030*/  LOP3.LUT R7, R7, 0x38, RZ, 0xc0, !PT ;  /* 0x0000003807077812 */ /* 0x000fe200078ec0ff */
[----:B--2---:R-:W0:Y:S01]  /*13040*/  S2R R21, SR_TID.X ;  /* 0x0000000000157919 */ /* 0x004e220000002100 */
[----:B----4-:R-:W-:Y:S01]  /*13050*/  LOP3.LUT P6, RZ, R2, 0x80, RZ, 0xc0, !PT ;  /* 0x0000008002ff7812 */ /* 0x010fe200078cc0ff */
[----:B------:R-:W-:Y:S02]  /*13060*/  IMAD.MOV.U32 R2, RZ, RZ, R20 ;  /* 0x000000ffff027224 */ /* 0x000fe400078e0014 */
[----:B------:R-:W1:Y:S01]  /*13070*/  LDC R20, c[0x0][0x448] ;  /* 0x00011200ff147b82 */ /* 0x000e620000000800 */
[----:B------:R-:W-:Y:S01]  /*13080*/  SEL R0, R0, RZ, !P6 ;  /* 0x000000ff00007207 */ /* 0x000fe20007000000 */
[----:B------:R-:W-:Y:S01]  /*13090*/  IMAD.WIDE.U32 R2, R18, UR4, R2 ;  /* 0x0000000412027c25 */ /* 0x000fe2000f8e0002 */
[----:B------:R-:W-:Y:S01]  /*130a0*/  SEL R4, R19, RZ, !P6 ;  /* 0x000000ff13047207 */ /* 0x000fe20007000000 */
[----:B------:R-:W-:Y:S02]  /*130b0*/  ULDC.64 UR4, c[0x0][0x2e0] ;  /* 0x0000b80000047ab9 */ /* 0x000fe40000000a00 */
[----:B------:R-:W-:-:S02]  /*130c0*/  IMAD.IADD R3, R3, 0x1, R5 ;  /* 0x0000000103037824 */ /* 0x000fc400078e0205 */
[----:B------:R-:W-:Y:S02]  /*130d0*/  IMAD R0, R0, UR4, RZ ;  /* 0x0000000400007c24 */ /* 0x000fe4000f8e02ff */
[----:B------:R-:W-:-:S04]  /*130e0*/  IMAD.WIDE.U32 R2, R4, UR4, R2 ;  /* 0x0000000404027c25 */ /* 0x000fc8000f8e0002 */
[----:B------:R-:W-:Y:S01]  /*130f0*/  IMAD R0, R4, UR5, R0 ;  /* 0x0000000504007c24 */ /* 0x000fe2000f8e0200 */
[----:B------:R-:W-:-:S03]  /*13100*/  ULDC.64 UR4, c[0x0][0x2d0] ;  /* 0x0000b40000047ab9 */ /* 0x000fc60000000a00 */
[----:B------:R-:W-:Y:S01]  /*13110*/  IMAD.IADD R3, R3, 0x1, R0 ;  /* 0x0000000103037824 */ /* 0x000fe200078e0200 */
[----:B-1----:R-:W-:Y:S02]  /*13120*/  ISETP.NE.AND P6, PT, R20, 0x1, PT ;  /* 0x000000011400780c */ /* 0x002fe40003fc5270 */
[----:B------:R-:W1:Y:S01]  /*13130*/  S2R R20, SR_TID.X ;  /* 0x0000000000147919 */ /* 0x000e620000002100 */
[----:B0-----:R-:W-:-:S04]  /*13140*/  LOP3.LUT R21, R21, 0x7f, RZ, 0xc0, !PT ;  /* 0x0000007f15157812 */ /* 0x001fc800078ec0ff */
[----:B------:R-:W-:-:S06]  /*13150*/  SHF.R.U32.HI R21, RZ, 0x3, R21 ;  /* 0x00000003ff157819 */ /* 0x000fcc0000011615 */
[----:B------:R-:W0:Y:S08]  /*13160*/  @P6 LDC R6, c[0x0][0x44c] ;  /* 0x00011300ff066b82 */ /* 0x000e300000000800 */
[----:B------:R-:W2:Y:S01]  /*13170*/  @P6 LDC R5, c[0x0][0x450] ;  /* 0x00011400ff056b82 */ /* 0x000ea20000000800 */
[----:B-1----:R-:W-:-:S05]  /*13180*/  IMAD.SHL.U32 R20, R20, 0x10, RZ ;  /* 0x0000001014147824 */ /* 0x002fca00078e00ff */
[----:B------:R-:W-:Y:S01]  /*13190*/  LOP3.LUT R20, R21, 0x70, R20, 0xf8, !PT ;  /* 0x0000007015147812 */ /* 0x000fe200078ef814 */
[----:B------:R-:W-:-:S04]  /*131a0*/  IMAD.SHL.U32 R21, R9, 0x8, RZ ;  /* 0x0000000809157824 */ /* 0x000fc800078e00ff */
[----:B------:R-:W-:Y:S01]  /*131b0*/  IMAD.IADD R0, R20, 0x1, R26 ;  /* 0x0000000114007824 */ /* 0x000fe200078e021a */
[----:B------:R-:W-:Y:S02]  /*131c0*/  LOP3.LUT R21, R21, 0x38, RZ, 0xc0, !PT ;  /* 0x0000003815157812 */ /* 0x000fe400078ec0ff */
[----:B------:R-:W-:Y:S01]  /*131d0*/  LOP3.LUT R20, R9, 0x7f, RZ, 0xc0, !PT ;  /* 0x0000007f09147812 */ /* 0x000fe200078ec0ff */
[----:B0-----:R-:W-:Y:S01]  /*131e0*/  @P6 IMAD.HI.U32 R6, R0, R6, RZ ;  /* 0x0000000600066227 */ /* 0x001fe200078e00ff */
[C---:B------:R-:W-:Y:S02]  /*131f0*/  LOP3.LUT R8, R21.reuse, 0x40, RZ, 0xfc, !PT ;  /* 0x0000004015087812 */ /* 0x040fe400078efcff */
[----:B------:R-:W-:Y:S01]  /*13200*/  LOP3.LUT R9, R21, 0x80, RZ, 0xfc, !PT ;  /* 0x0000008015097812 */ /* 0x000fe200078efcff */
[----:B------:R-:W-:Y:S01]  /*13210*/  IMAD.MOV.U32 R4, RZ, RZ, R0 ;  /* 0x000000ffff047224 */ /* 0x000fe200078e0000 */
[----:B--2---:R-:W-:Y:S02]  /*13220*/  @P6 SHF.R.U32.HI R4, RZ, R5, R6 ;  /* 0x00000005ff046219 */ /* 0x004fe40000011606 */
[----:B------:R-:W0:Y:S03]  /*13230*/  LDC R6, c[0x0][0x448] ;  /* 0x00011200ff067b82 */ /* 0x000e260000000800 */
[----:B------:R-:W-:-:S02]  /*13240*/  IMAD.MOV R5, RZ, RZ, -R4 ;  /* 0x000000ffff057224 */ /* 0x000fc400078e0a04 */
[----:B------:R-:W-:-:S04]  /*13250*/  IMAD.WIDE.U32 R2, R4, UR4, R2 ;  /* 0x0000000404027c25 */ /* 0x000fc8000f8e0002 */
[----:B0-----:R-:W-:Y:S01]  /*13260*/  IMAD R0, R6, R5, R0 ;  /* 0x0000000506007224 */ /* 0x001fe200078e0200 */
[----:B------:R-:W-:-:S05]  /*13270*/  SHF.R.S32.HI R5, RZ, 0x1f, R4 ;  /* 0x0000001fff057819 */ /* 0x000fca0000011404 */
[----:B------:R-:W-:-:S04]  /*13280*/  IMAD R5, R5, UR4, RZ ;  /* 0x0000000405057c24 */ /* 0x000fc8000f8e02ff */
[----:B------:R-:W-:Y:S01]  /*13290*/  IMAD R5, R4, UR5, R5 ;  /* 0x0000000504057c24 */ /* 0x000fe2000f8e0205 */
[----:B------:R-:W-:Y:S01]  /*132a0*/  SHF.R.S32.HI R4, RZ, 0x1f, R0 ;  /* 0x0000001fff047819 */ /* 0x000fe20000011400 */
[----:B------:R-:W-:Y:S02]  /*132b0*/  ULDC.64 UR4, c[0x0][0x2c8] ;  /* 0x0000b20000047ab9 */ /* 0x000fe40000000a00 */
[----:B------:R-:W-:Y:S02]  /*132c0*/  IMAD.IADD R3, R3, 0x1, R5 ;  /* 0x0000000103037824 */ /* 0x000fe400078e0205 */
[----:B------:R-:W-:Y:S02]  /*132d0*/  IMAD R4, R4, UR4, RZ ;  /* 0x0000000404047c24 */ /* 0x000fe4000f8e02ff */
[----:B------:R-:W-:-:S04]  /*132e0*/  IMAD.WIDE.U32 R2, R0, UR4, R2 ;  /* 0x0000000400027c25 */ /* 0x000fc8000f8e0002 */
[----:B------:R-:W-:Y:S01]  /*132f0*/  IMAD R5, R0, UR5, R4 ;  /* 0x0000000500057c24 */ /* 0x000fe2000f8e0204 */
[----:B------:R-:W-:Y:S02]  /*13300*/  ULDC.64 UR4, c[0x0][0x280] ;  /* 0x0000a00000047ab9 */ /* 0x000fe40000000a00 */
[C---:B------:R-:W-:Y:S01]  /*13310*/  LEA R0, P0, R2.reuse, UR4, 0x1 ;  /* 0x0000000402007c11 */ /* 0x040fe2000f8008ff */
[----:B------:R-:W-:Y:S01]  /*13320*/  IMAD.IADD R4, R3, 0x1, R5 ;  /* 0x0000000103047824 */ /* 0x000fe200078e0205 */
[----:B------:R-:W-:Y:S02]  /*13330*/  ULDC UR4, c[0x0][0x2b8] ;  /* 0x0000ae0000047ab9 */ /* 0x000fe40000000800 */
[----:B------:R-:W-:Y:S02]  /*13340*/  ISETP.GE.AND P3, PT, R7, UR4, PT ;  /* 0x0000000407007c0c */ /* 0x000fe4000bf66270 */
[----:B------:R-:W-:Y:S01]  /*13350*/  LEA.HI.X R4, R2, UR5, R4, 0x1, P0 ;  /* 0x0000000502047c11 */ /* 0x000fe200080f0c04 */
[----:B------:R-:W-:Y:S01]  /*13360*/  UMOV UR5, 0xffffffff ;  /* 0xffffffff00057882 */ /* 0x000fe20000000000 */
[----:B------:R-:W-:-:S02]  /*13370*/  ISETP.GE.AND P2, PT, R8, UR4, PT ;  /* 0x0000000408007c0c */ /* 0x000fc4000bf46270 */
[----:B------:R-:W-:Y:S02]  /*13380*/  ISETP.GE.AND P0, PT, R9, UR4, PT ;  /* 0x0000000409007c0c */ /* 0x000fe4000bf06270 */
[----:B------:R-:W-:Y:S01]  /*13390*/  SHF.R.U32.HI R8, RZ, 0x3, R20 ;  /* 0x00000003ff087819 */ /* 0x000fe20000011614 */
[----:B------:R-:W-:Y:S10]  /*133a0*/  BRA.DIV UR5, `(.L_x_1383) ;  /* 0x0000003a05d87947 */ /* 0x000ff4000b800000 */
[----:B------:R-:W0:Y:S01]  /*133b0*/  SHFL.IDX PT, R3, R0, RZ, 0x181f ;  /* 0x00181fff00037589 */ /* 0x000e2200000e0000 */
[----:B------:R-:W-:Y:S02]  /*133c0*/  IMAD R29, R29, R6, RZ ;  /* 0x000000061d1d7224 */ /* 0x000fe400078e02ff */
[----:B------:R-:W-:Y:S01]  /*133d0*/  IMAD.IADD R26, R8, 0x1, R26 ;  /* 0x00000001081a7824 */ /* 0x000fe200078e021a */
[----:B------:R-:W1:Y:S04]  /*133e0*/  SHFL.IDX PT, R2, R4, RZ, 0x181f ;  /* 0x00181fff04027589 */ /* 0x000e6800000e0000 */
[----:B------:R-:W-:Y:S01]  /*133f0*/  ISETP.GE.AND P1, PT, R26, R29, PT ;  /* 0x0000001d1a00720c */ /* 0x000fe20003f26270 */
[----:B------:R-:W-:-:S12]  /*13400*/  SHFL.IDX PT, R14, R0, 0x7, 0x181f ;  /* 0x00f81f00000e7f89 */ /* 0x000fd800000e0000 */
[----:B0-----:R-:W-:-:S05]  /*13410*/  @!P1 LEA R5, P4, R7, R3, 0x1 ;  /* 0x0000000307059211 */ /* 0x001fca00078808ff */
[----:B-1----:R-:W-:Y:S02]  /*13420*/  @!P1 IMAD.X R3, RZ, RZ, R2, P4 ;  /* 0x000000ffff039224 */ /* 0x002fe400020e0602 */
        /* <DEDUP_REMOVED lines=71> */
.L_x_1474:
[----:B------:R-:W-:Y:S01]  /*138a0*/  VIADD R26, R26, 0x70 ;  /* 0x000000701a1a7836 */ /* 0x000fe20000000000 */
[----:B------:R-:W-:Y:S04]  /*138b0*/  BSSY B0, `(.L_x_1384) ;  /* 0x000000b000007945 */ /* 0x000fe80003800000 */
[----:B------:R-:W-:-:S13]  /*138c0*/  ISETP.GE.AND P1, PT, R26, R29, PT ;  /* 0x0000001d1a00720c */ /* 0x000fda0003f26270 */
[----:B------:R-:W-:Y:S05]  /*138d0*/  @P1 BRA `(.L_x_1385) ;  /* 0x0000000000201947 */ /* 0x000fea0003800000 */
[----:B0-----:R-:W-:-:S05]  /*138e0*/  LEA R2, P1, R7, R14, 0x1 ;  /* 0x0000000e07027211 */ /* 0x001fca00078208ff */
[----:B------:R-:W-:-:S05]  /*138f0*/  IMAD.X R3, RZ, RZ, R4, P1 ;  /* 0x000000ffff037224 */ /* 0x000fca00008e0604 */
[----:B------:R-:W-:Y:S01]  /*13900*/  @!PT LDS RZ, [RZ] ;  /* 0x00000000fffff984 */ /* 0x000fe20000000800 */
[----:B------:R-:W-:Y:S01]  /*13910*/  @!PT LDS RZ, [RZ] ;  /* 0x00000000fffff984 */ /* 0x000fe20000000800 */
[----:B------:R-:W-:Y:S01]  /*13920*/  @!PT LDS RZ, [RZ] ;  /* 0x00000000fffff984 */ /* 0x000fe20000000800 */
[----:B------:R1:W-:Y:S04]  /*13930*/  LDGSTS.E.BYPASS.LTC128B.128 [R33+0xfc00], desc[UR36][R2.64], !P3 ;  /* 0x0fc0000002217fae */ /* 0x0003e8000d901d64 */
[----:B------:R1:W-:Y:S04]  /*13940*/  LDGSTS.E.BYPASS.LTC128B.128 [R33+0x13c00], desc[UR36][R2.64+0x80], !P2 ;  /* 0x13c0008002217fae */ /* 0x0003e8000d101d64 */
[----:B------:R1:W-:Y:S02]  /*13950*/  LDGSTS.E.BYPASS.LTC128B.128 [R33+0x17c00], desc[UR36][R2.64+0x100], !P0 ;  /* 0x17c0010002217fae */ /* 0x0003e4000c101d64 */
.L_x_1385:
[----:B------:R-:W-:Y:S05]  /*13960*/  BSYNC B0 ;  /* 0x0000000000007941 */ /* 0x000fea0003800000 */
.L_x_1384:
[----:B------:R-:W-:Y:S01]  /*13970*/  NOP ;  /* 0x0000000000007918 */ /* 0x000fe20000000000 */
[----:B------:R-:W-:-:S13]  /*13980*/  PLOP3.LUT P0, PT, PT, PT, PT, 0x80, 0x0 ;  /* 0x000000000000781c */ /* 0x000fda0003f0f070 */
.L_x_1386:
[----:B------:R-:W-:Y:S02]  /*13990*/  PLOP3.LUT P1, PT, P1, P0, PT, 0xa2, 0x0 ;  /* 0x000000000000781c */ /* 0x000fe40000f21472 */
[----:B------:R-:W-:-:S08]  /*139a0*/  @P0 R2UR P1, UR4, R22 ;  /* 0x00000000160402ca */ /* 0x000fd00000020000 */
[----:B------:R-:W-:-:S05]  /*139b0*/  @P0 PLOP3.LUT P0, PT, P1, PT, PT, 0x80, 0x0 ;  /* 0x000000000000081c */ /* 0x000fca0000f0f070 */
[----:B------:R-:W-:Y:S01]  /*139c0*/  @!P1 SYNCS.ARRIVE.TRANS64.RED.A0T1 RZ, [UR4+0x2a800], RZ ;  /* 0x02a800ffffff99a7 */ /* 0x000fe20008200404 */
[----:B------:R-:W-:Y:S07]  /*139d0*/  @!P1 ARRIVES.LDGSTSBAR.64.TRANSCNT [UR4+0x2a800] ;  /* 0x02a80000ff0099b0 */ /* 0x000fee0008000a84 */
[----:B------:R-:W-:Y:S05]  /*139e0*/  @P0 BRA.U.ANY `(.L_x_1386) ;  /* 0xfffffffd00e80947 */ /* 0x000fea000393ffff */
[----:B01----:R-:W2:Y:S04]  /*139f0*/  LDL.LU R3, [R1+0x14] ;  /* 0x0000140001037983 */ /* 0x003ea80000300800 */
[----:B------:R-:W3:Y:S01]  /*13a00*/  LDL.LU R2, [R1+0x10] ;  /* 0x0000100001027983 */ /* 0x000ee20000300800 */
[----:B--2---:R-:W-:-:S05]  /*13a10*/  VIADD R3, R3, 0x1 ;  /* 0x0000000103037836 */ /* 0x004fca0000000000 */
[----:B------:R-:W-:Y:S01]  /*13a20*/  LEA.HI R0, R3, R3, RZ, 0x1 ;  /* 0x0000000303007211 */ /* 0x000fe200078f08ff */
[----:B------:R0:W-:Y:S03]  /*13a30*/  STL [R1+0x14], R3 ;  /* 0x0000140301007387 */ /* 0x0001e60000100800 */
[----:B------:R-:W-:-:S05]  /*13a40*/  LOP3.LUT R0, R0, 0xfffffffe, RZ, 0xc0, !PT ;  /* 0xfffffffe00007812 */ /* 0x000fca00078ec0ff */
[----:B0-----:R-:W-:Y:S02]  /*13a50*/  IMAD.IADD R3, R3, 0x1, -R0 ;  /* 0x0000000103037824 */ /* 0x001fe400078e0a00 */
[----:B---3--:R-:W-:-:S03]  /*13a60*/  VIADD R0, R2, 0xfffffffe ;  /* 0xfffffffe02007836 */ /* 0x008fc60000000000 */
[----:B------:R-:W-:Y:S01]  /*13a70*/  SHF.L.U32 R3, R3, 0x1f, RZ ;  /* 0x0000001f03037819 */ /* 0x000fe200000006ff */
[----:B------:R-:W-:Y:S01]  /*13a80*/  NOP ;  /* 0x0000000000007918 */ /* 0x000fe20000000000 */
[----:B------:R0:W-:Y:S01]  /*13a90*/  SYNCS.ARRIVE.TRANS64.A1T0 RZ, [R22+URZ+0x2a800], RZ ;  /* 0x02a800ff16ff79a7 */ /* 0x0001e2000810003f */
[----:B------:R-:W-:Y:S01]  /*13aa0*/  BSSY B0, `(.L_x_1387) ;  /* 0x0000003000007945 */ /* 0x000fe20003800000 */
[----:B------:R-:W1:Y:S03]  /*13ab0*/  SYNCS.PHASECHK.TRANS64.TRYWAIT P0, [R22+URZ+0x2a820], R3 ;  /* 0x02a82003160075a7 */ /* 0x000e66000800017f */
[----:B01----:R-:W-:Y:S05]  /*13ac0*/  @!P0 BRA `(.L_x_1388) ;  /* 0x0000003c00c88947 */ /* 0x003fea0003800000 */
.L_x_1475:
[----:B------:R-:W-:Y:S05]  /*13ad0*/  BSYNC B0 ;  /* 0x0000000000007941 */ /* 0x000fea0003800000 */
.L_x_1387:
[----:B------:R-:W-:Y:S01]  /*13ae0*/  ISETP.GE.AND P0, PT, R0, R37, PT ;  /* 0x000000250000720c */ /* 0x000fe20003f06270 */
[----:B------:R-:W-:-:S12]  /*13af0*/  BSSY B0, `(.L_x_1389) ;  /* 0x00000ff000007945 */ /* 0x000fd80003800000 */
[----:B------:R-:W-:Y:S05]  /*13b00*/  @!P0 BRA `(.L_x_1390) ;  /* 0x0000000c00f48947 */ /* 0x000fea0003800000 */
[----:B------:R-:W-:Y:S02]  /*13b10*/  IMAD.MOV.U32 R10, RZ, RZ, R25 ;  /* 0x000000ffff0a7224 */ /* 0x000fe400078e0019 */
[----:B------:R-:W-:Y:S02]  /*13b20*/  IMAD.MOV.U32 R20, RZ, RZ, R27 ;  /* 0x000000ffff147224 */ /* 0x000fe400078e001b */
[----:B------:R-:W-:-:S07]  /*13b30*/  IMAD.MOV.U32 R29, RZ, RZ, R24 ;  /* 0x000000ffff1d7224 */ /* 0x000fce00078e0018 */
.L_x_1403:
[----:B------:R-:W1:Y:S01]  /*13b40*/  S2R R2, SR_TID.X ;  /* 0x0000000000027919 */ /* 0x000e620000002100 */
[----:B0-----:R-:W0:Y:S01]  /*13b50*/  LDC R3, c[0x0][0x430] ;  /* 0x00010c00ff037b82 */ /* 0x001e220000000800 */
[----:B------:R-:W2:Y:S01]  /*13b60*/  LDL R7, [R1+0x4] ;  /* 0x0000040001077983 */ /* 0x000ea20000100800 */
[----:B------:R-:W3:Y:S01]  /*13b70*/  S2R R5, SR_TID.X ;  /* 0x0000000000057919 */ /* 0x000ee20000002100 */
[----:B-1----:R-:W-:-:S04]  /*13b80*/  LOP3.LUT R2, R2, 0x7f, RZ, 0xc0, !PT ;  /* 0x0000007f02027812 */ /* 0x002fc800078ec0ff */
[----:B------:R-:W-:Y:S02]  /*13b90*/  SHF.R.U32.HI R4, RZ, 0x3, R2 ;  /* 0x00000003ff047819 */ /* 0x000fe40000011602 */
[----:B------:R-:W4:Y:S01]  /*13ba0*/  LDL R2, [R1] ;  /* 0x0000000001027983 */ /* 0x000f220000100800 */
[----:B0-----:R-:W-:Y:S01]  /*13bb0*/  ISETP.NE.AND P0, PT, R3, 0x1, PT ;  /* 0x000000010300780c */ /* 0x001fe20003f05270 */
[----:B---3--:R-:W-:-:S05]  /*13bc0*/  IMAD.SHL.U32 R6, R5, 0x10, RZ ;  /* 0x0000001005067824 */ /* 0x008fca00078e00ff */
[----:B------:R-:W-:-:S04]  /*13bd0*/  LOP3.LUT R6, R4, 0x70, R6, 0xf8, !PT ;  /* 0x0000007004067812 */ /* 0x000fc800078ef806 */
[----:B------:R-:W-:-:S03]  /*13be0*/  ISETP.GT.U32.AND P2, PT, R6, 0x5f, PT ;  /* 0x0000005f0600780c */ /* 0x000fc60003f44070 */
[----:B------:R-:W0:Y:S01]  /*13bf0*/  @P0 LDC R3, c[0x0][0x434] ;  /* 0x00010d00ff030b82 */ /* 0x000e220000000800 */
[----:B------:R-:W-:-:S09]  /*13c00*/  IMAD R8, R0, 0x60, R36 ;  /* 0x0000006000087824 */ /* 0x000fd200078e0224 */
[----:B------:R-:W1:Y:S01]  /*13c10*/  @!P2 LDC.64 R4, c[0x0][0x428] ;  /* 0x00010a00ff04ab82 */ /* 0x000e620000000a00 */
[----:B------:R-:W-:-:S04]  /*13c20*/  IMAD.IADD R8, R6, 0x1, R8 ;  /* 0x0000000106087824 */ /* 0x000fc800078e0208 */
[----:B------:R-:W-:Y:S02]  /*13c30*/  IMAD.MOV.U32 R6, RZ, RZ, R8 ;  /* 0x000000ffff067224 */ /* 0x000fe400078e0008 */
[----:B0-----:R-:W-:Y:S01]  /*13c40*/  @P0 IMAD.HI.U32 R3, R8, R3, RZ ;  /* 0x0000000308030227 */ /* 0x001fe200078e00ff */
[----:B----4-:R-:W-:Y:S02]  /*13c50*/  LOP3.LUT P1, RZ, R2, 0x10, RZ, 0xc0, !PT ;  /* 0x0000001002ff7812 */ /* 0x010fe4000782c0ff */
[----:B------:R-:W0:Y:S02]  /*13c60*/  @P0 LDC R2, c[0x0][0x438] ;  /* 0x00010e00ff020b82 */ /* 0x000e240000000800 */
[----:B0-----:R-:W-:-:S04]  /*13c70*/  @P0 SHF.R.U32.HI R6, RZ, R2, R3 ;  /* 0x00000002ff060219 */ /* 0x001fc80000011603 */
[--C-:B------:R-:W-:Y:S01]  /*13c80*/  @!P2 SHF.R.S32.HI R3, RZ, 0x1f, R6.reuse ;  /* 0x0000001fff03a819 */ /* 0x100fe20000011406 */
[----:B------:R-:W-:-:S04]  /*13c90*/  @!P2 IMAD.MOV.U32 R2, RZ, RZ, R6 ;  /* 0x000000ffff02a224 */ /* 0x000fc800078e0006 */
[----:B-1----:R-:W-:-:S04]  /*13ca0*/  @!P2 IMAD.WIDE.U32 R2, R31, R4, R2 ;  /* 0x000000041f02a225 */ /* 0x002fc800078e0002 */
[----:B--2---:R-:W-:-:S04]  /*13cb0*/  @!P2 IMAD R4, R7, R4, RZ ;  /* 0x000000040704a224 */ /* 0x004fc800078e02ff */
[----:B------:R-:W-:Y:S02]  /*13cc0*/  @!P2 IMAD R7, R31, R5, R4 ;  /* 0x000000051f07a224 */ /* 0x000fe400078e0204 */
[----:B------:R-:W0:Y:S02]  /*13cd0*/  @!P2 LDC.64 R4, c[0x0][0x418] ;  /* 0x00010600ff04ab82 */ /* 0x000e240000000a00 */
[----:B------:R-:W-:Y:S02]  /*13ce0*/  @!P2 IMAD.IADD R3, R7, 0x1, R3 ;  /* 0x000000010703a824 */ /* 0x000fe400078e0203 */
[----:B------:R-:W-:Y:S01]  /*13cf0*/  IMAD.MOV.U32 R7, RZ, RZ, RZ ;  /* 0x000000ffff077224 */ /* 0x000fe200078e00ff */
[----:B0-----:R-:W-:-:S04]  /*13d00*/  @!P2 LEA R4, P0, R2, R4, 0x2 ;  /* 0x000000040204a211 */ /* 0x001fc800078010ff */
[----:B------:R-:W-:-:S05]  /*13d10*/  @!P2 LEA.HI.X R5, R2, R5, R3, 0x2, P0 ;  /* 0x000000050205a211 */ /* 0x000fca00000f1403 */
[----:B------:R0:W5:Y:S01]  /*13d20*/  @!P2 LDG.E R7, desc[UR36][R4.64] ;  /* 0x000000240407a981 */ /* 0x000162000c1e1900 */
[----:B------:R-:W-:Y:S01]  /*13d30*/  VIADD R25, R10, 0x1 ;  /* 0x000000010a197836 */ /* 0x000fe20000000000 */
[----:B------:R-:W-:Y:S05]  /*13d40*/  YIELD ;  /* 0x0000000000007946 */ /* 0x000fea0003800000 */
[----:B------:R-:W-:Y:S01]  /*13d50*/  ISETP.NE.AND P0, PT, R25, 0x2, PT ;  /* 0x000000021900780c */ /* 0x000fe20003f05270 */
[----:B------:R-:W-:Y:S01]  /*13d60*/  IMAD.MOV R3, RZ, RZ, -R6 ;  /* 0x000000ffff037224 */ /* 0x000fe200078e0a06 */
[----:B------:R-:W-:Y:S02]  /*13d70*/  ULDC UR4, c[0x0][0x430] ;  /* 0x00010c0000047ab9 */ /* 0x000fe40000000800 */
[----:B------:R-:W-:Y:S01]  /*13d80*/  SEL R27, RZ, 0x1, P0 ;  /* 0x00000001ff1b7807 */ /* 0x000fe20000000000 */
[----:B------:R-:W-:Y:S01]  /*13d90*/  IMAD R8, R3, UR4, R8 ;  /* 0x0000000403087c24 */ /* 0x000fe2000f8e0208 */
[----:B------:R-:W-:Y:S01]  /*13da0*/  SEL R25, R25, RZ, P0 ;  /* 0x000000ff19197207 */ /* 0x000fe20000000000 */
[----:B------:R-:W-:Y:S01]  /*13db0*/  IMAD.MOV.U32 R24, RZ, RZ, R0 ;  /* 0x000000ffff187224 */ /* 0x000fe200078e0000 */
[----:B------:R-:W-:Y:S01]  /*13dc0*/  LOP3.LUT R27, R20, R27, RZ, 0x3c, !PT ;  /* 0x0000001b141b7212 */ /* 0x000fe200078e3cff */
[----:B0-----:R-:W-:Y:S06]  /*13dd0*/  @!P1 BRA `(.L_x_1391) ;  /* 0x0000000000049947 */ /* 0x001fec0003800000 */
[----:B------:R-:W-:Y:S01]  /*13de0*/  BPT.TRAP 0x1 ;  /* 0x000000040000795c */ /* 0x000fe20000300000 */
.L_x_1391:
[----:B------:R-:W-:Y:S01]  /*13df0*/  IMAD R6, R25, 0x8, R22 ;  /* 0x0000000819067824 */ /* 0x000fe200078e0216 */
[----:B------:R-:W-:Y:S01]  /*13e00*/  SHF.L.U32 R3, R27, 0x1f, RZ ;  /* 0x0000001f1b037819 */ /* 0x000fe200000006ff */
[----:B------:R-:W-:Y:S03]  /*13e10*/  BSSY B1, `(.L_x_1392) ;  /* 0x0000003000017945 */ /* 0x000fe60003800000 */
[----:B------:R-:W0:Y:S02]  /*13e20*/  SYNCS.PHASECHK.TRANS64.TRYWAIT P0, [R6+URZ+0x2a840], R3 ;  /* 0x02a84003060075a7 */ /* 0x000e24000800017f */
[----:B0-----:R-:W-:Y:S05]  /*13e30*/  @!P0 BRA `(.L_x_1393) ;  /* 0x0000003c00008947 */ /* 0x001fea0003800000 */
.L_x_1476:
[----:B------:R-:W-:Y:S05]  /*13e40*/  BSYNC B1 ;  /* 0x0000000000017941 */ /* 0x000fea0003800000 */
.L_x_1392:
[----:B------:R-:W2:Y:S01]  /*13e50*/  LDL R0, [R1] ;  /* 0x0000000001007983 */ /* 0x000ea20000100800 */
[----:B------:R-:W-:Y:S01]  /*13e60*/  SHF.R.S32.HI R21, RZ, 0x1f, R8 ;  /* 0x0000001fff157819 */ /* 0x000fe20000011408 */
[----:B------:R-:W-:Y:S01]  /*13e70*/  ULDC.64 UR4, c[0x0][0x300] ;  /* 0x0000c00000047ab9 */ /* 0x000fe20000000a00 */
[----:B-----5:R-:W-:Y:S01]  /*13e80*/  SHF.R.S32.HI R26, RZ, 0x1f, R7 ;  /* 0x0000001fff1a7819 */ /* 0x020fe20000011407 */
[----:B0-----:R-:W-:-:S04]  /*13e90*/  IMAD.WIDE.U32 R2, R8, UR4, RZ ;  /* 0x0000000408027c25 */ /* 0x001fc8000f8e00ff */
[----:B------:R-:W-:Y:S01]  /*13ea0*/  IMAD R4, R25, 0x4800, R32 ;  /* 0x0000480019047824 */ /* 0x000fe200078e0220 */
[C---:B--2---:R-:W-:Y:S02]  /*13eb0*/  LOP3.LUT P3, RZ, R0.reuse, 0x4, RZ, 0xc0, !PT ;  /* 0x0000000400ff7812 */ /* 0x044fe4000786c0ff */
[C---:B------:R-:W-:Y:S02]  /*13ec0*/  LOP3.LUT P2, RZ, R0.reuse, 0x2, RZ, 0xc0, !PT ;  /* 0x0000000200ff7812 */ /* 0x040fe4000784c0ff */
[----:B------:R-:W-:Y:S01]  /*13ed0*/  LOP3.LUT P1, RZ, R0, 0x1, RZ, 0xc0, !PT ;  /* 0x0000000100ff7812 */ /* 0x000fe2000782c0ff */
[----:B------:R-:W-:-:S04]  /*13ee0*/  IMAD R0, R21, UR4, RZ ;  /* 0x0000000415007c24 */ /* 0x000fc8000f8e02ff */
        /* <DEDUP_REMOVED lines=59> */
.L_x_1490:
        /* <DEDUP_REMOVED lines=10> */
.L_x_1395:
[----:B------:R-:W-:Y:S02]  /*14340*/  PLOP3.LUT P1, PT, P1, P0, PT, 0xa2, 0x0 ;  /* 0x000000000000781c */ /* 0x000fe40000f21472 */
[----:B------:R-:W-:-:S08]  /*14350*/  @P0 R2UR P1, UR4, R6 ;  /* 0x00000000060402ca */ /* 0x000fd00000020000 */
[----:B------:R-:W-:-:S05]  /*14360*/  @P0 PLOP3.LUT P0, PT, P1, PT, PT, 0x80, 0x0 ;  /* 0x000000000000081c */ /* 0x000fca0000f0f070 */
[----:B------:R-:W-:Y:S01]  /*14370*/  @!P1 SYNCS.ARRIVE.TRANS64.RED.A0T1 RZ, [UR4+0x2a830], RZ ;  /* 0x02a830ffffff99a7 */ /* 0x000fe20008200404 */
[----:B------:R-:W-:Y:S07]  /*14380*/  @!P1 ARRIVES.LDGSTSBAR.64.TRANSCNT [UR4+0x2a830] ;  /* 0x02a83000ff0099b0 */ /* 0x000fee0008000a84 */
[----:B------:R-:W-:Y:S05]  /*14390*/  @P0 BRA.U.ANY `(.L_x_1395) ;  /* 0xfffffffd00e80947 */ /* 0x000fea000393ffff */
[----:B------:R-:W-:Y:S01]  /*143a0*/  NOP ;  /* 0x0000000000007918 */ /* 0x000fe20000000000 */
[----:B-1----:R-:W2:Y:S02]  /*143b0*/  LDL R2, [R1] ;  /* 0x0000000001027983 */ /* 0x002ea40000100800 */
[----:B--2---:R-:W-:-:S13]  /*143c0*/  LOP3.LUT P2, RZ, R2, 0x10, RZ, 0xc0, !PT ;  /* 0x0000001002ff7812 */ /* 0x004fda000784c0ff */
[----:B------:R-:W-:Y:S05]  /*143d0*/  @!P2 BRA `(.L_x_1396) ;  /* 0x000000000004a947 */ /* 0x000fea0003800000 */
[----:B------:R-:W-:Y:S01]  /*143e0*/  BPT.TRAP 0x1 ;  /* 0x000000040000795c */ /* 0x000fe20000300000 */
.L_x_1396:
[----:B------:R1:W-:Y:S01]  /*143f0*/  SYNCS.ARRIVE.TRANS64.A1T0 RZ, [R6+URZ+0x2a830], RZ ;  /* 0x02a830ff06ff79a7 */ /* 0x0003e2000810003f */
[----:B------:R-:W-:Y:S05]  /*14400*/  @!P2 BRA `(.L_x_1397) ;  /* 0x000000000004a947 */ /* 0x000fea0003800000 */
[----:B------:R-:W-:Y:S01]  /*14410*/  BPT.TRAP 0x1 ;  /* 0x000000040000795c */ /* 0x000fe20000300000 */
.L_x_1397:
[----:B------:R-:W-:Y:S01]  /*14420*/  SHF.L.U32 R2, R20, 0x1f, RZ ;  /* 0x0000001f14027819 */ /* 0x000fe200000006ff */
[----:B0-----:R-:W-:Y:S01]  /*14430*/  IMAD R5, R10, 0x8, R22 ;  /* 0x000000080a057824 */ /* 0x001fe200078e0216 */
[----:B------:R-:W-:Y:S03]  /*14440*/  BSSY B1, `(.L_x_1398) ;  /* 0x0000003000017945 */ /* 0x000fe60003800000 */
[----:B------:R-:W0:Y:S02]  /*14450*/  SYNCS.PHASECHK.TRANS64.TRYWAIT P0, [R5+URZ+0x2a860], R2 ;  /* 0x02a86002050075a7 */ /* 0x000e24000800017f */
[----:B0-----:R-:W-:Y:S05]  /*14460*/  @!P0 BRA `(.L_x_1399) ;  /* 0x0000003c00648947 */ /* 0x001fea0003800000 */
.L_x_1491:
[----:B------:R-:W-:Y:S05]  /*14470*/  BSYNC B1 ;  /* 0x0000000000017941 */ /* 0x000fea0003800000 */
.L_x_1398:
[----:B------:R-:W2:Y:S01]  /*14480*/  S2R R3, SR_TID.X ;  /* 0x0000000000037919 */ /* 0x000ea20000002100 */
[----:B------:R-:W-:Y:S01]  /*14490*/  UMOV UR4, 0xffffffff ;  /* 0xffffffff00047882 */ /* 0x000fe20000000000 */
[----:B-1----:R-:W-:Y:S01]  /*144a0*/  IMAD R6, R29, -0x60, R35 ;  /* 0xffffffa01d067824 */ /* 0x002fe200078e0223 */
[----:B------:R-:W-:Y:S01]  /*144b0*/  LOP3.LUT P0, RZ, R28, 0x2, RZ, 0xc0, !PT ;  /* 0x000000021cff7812 */ /* 0x000fe2000780c0ff */
[----:B------:R-:W-:Y:S01]  /*144c0*/  IMAD R4, R10, 0x3000, R32 ;  /* 0x000030000a047824 */ /* 0x000fe200078e0220 */
[----:B--2---:R-:W-:-:S04]  /*144d0*/  LOP3.LUT R3, R3, 0x7f, RZ, 0xc0, !PT ;  /* 0x0000007f03037812 */ /* 0x004fc800078ec0ff */
[----:B------:R-:W-:-:S05]  /*144e0*/  SHF.R.U32.HI R3, RZ, 0x3, R3 ;  /* 0x00000003ff037819 */ /* 0x000fca0000011603 */
[----:B------:R-:W-:Y:S01]  /*144f0*/  IMAD.IADD R6, R6, 0x1, -R3 ;  /* 0x0000000106067824 */ /* 0x000fe200078e0a03 */
[----:B------:R-:W-:Y:S06]  /*14500*/  BRA.DIV UR4, `(.L_x_1400) ;  /* 0x0000003e04507947 */ /* 0x000fec000b800000 */
[----:B0-----:R-:W0:Y:S01]  /*14510*/  SHFL.IDX PT, R2, R17, RZ, 0x181f ;  /* 0x00181fff11027589 */ /* 0x001e2200000e0000 */
[----:B------:R-:W-:-:S03]  /*14520*/  IMAD R4, R4, 0x2, R22 ;  /* 0x0000000204047824 */ /* 0x000fc600078e0216 */
        /* <DEDUP_REMOVED lines=43> */
.L_x_1505:
        /* <DEDUP_REMOVED lines=21> */
.L_x_1401:
[----:B------:R-:W-:Y:S02]  /*14930*/  PLOP3.LUT P1, PT, P1, P0, PT, 0xa2, 0x0 ;  /* 0x000000000000781c */ /* 0x000fe40000f21472 */
[----:B------:R-:W-:-:S08]  /*14940*/  @P0 R2UR P1, UR4, R5 ;  /* 0x00000000050402ca */ /* 0x000fd00000020000 */
[----:B------:R-:W-:-:S05]  /*14950*/  @P0 PLOP3.LUT P0, PT, P1, PT, PT, 0x80, 0x0 ;  /* 0x000000000000081c */ /* 0x000fca0000f0f070 */
[----:B------:R-:W-:Y:S01]  /*14960*/  @!P1 SYNCS.ARRIVE.TRANS64.RED.A0T1 RZ, [UR4+0x2a850], RZ ;  /* 0x02a850ffffff99a7 */ /* 0x000fe20008200404 */
[----:B------:R-:W-:Y:S07]  /*14970*/  @!P1 ARRIVES.LDGSTSBAR.64.TRANSCNT [UR4+0x2a850] ;  /* 0x02a85000ff0099b0 */ /* 0x000fee0008000a84 */
[----:B------:R-:W-:Y:S05]  /*14980*/  @P0 BRA.U.ANY `(.L_x_1401) ;  /* 0xfffffffd00e80947 */ /* 0x000fea000393ffff */
[----:B------:R-:W-:Y:S01]  /*14990*/  NOP ;  /* 0x0000000000007918 */ /* 0x000fe20000000000 */
[----:B------:R-:W2:Y:S02]  /*149a0*/  LDL R0, [R1] ;  /* 0x0000000001007983 */ /* 0x000ea40000100800 */
[----:B--2---:R-:W-:-:S13]  /*149b0*/  LOP3.LUT P2, RZ, R0, 0x10, RZ, 0xc0, !PT ;  /* 0x0000001000ff7812 */ /* 0x004fda000784c0ff */
[----:B------:R-:W-:Y:S05]  /*149c0*/  @!P2 BRA `(.L_x_1402) ;  /* 0x000000000004a947 */ /* 0x000fea0003800000 */
[----:B------:R-:W-:Y:S01]  /*149d0*/  BPT.TRAP 0x1 ;  /* 0x000000040000795c */ /* 0x000fe20000300000 */
.L_x_1402:
        /* <DEDUP_REMOVED lines=14> */
[----:B------:R-:W-:-:S13]  /*14ac0*/  ISETP.GT.AND P0, PT, R24, R37, PT ;  /* 0x000000251800720c */ /* 0x000fda0003f04270 */
[----:B-1----:R-:W-:Y:S05]  /*14ad0*/  @P0 BRA `(.L_x_1403) ;  /* 0xfffffff000180947 */ /* 0x002fea000383ffff */
.L_x_1390:
[----:B------:R-:W-:Y:S05]  /*14ae0*/  BSYNC B0 ;  /* 0x0000000000007941 */ /* 0x000fea0003800000 */
.L_x_1389:
        /* <DEDUP_REMOVED lines=17> */
.L_x_1405:
[----:B------:R-:W-:Y:S05]  /*14c00*/  BSYNC B0 ;  /* 0x0000000000007941 */ /* 0x000fea0003800000 */
.L_x_1404:
[----:B------:R-:W2:Y:S02]  /*14c10*/  LDL R0, [R1] ;  /* 0x0000000001007983 */ /* 0x000ea40000100800 */
[----:B--2---:R-:W-:-:S13]  /*14c20*/  LOP3.LUT P0, RZ, R0, 0x10, RZ, 0xc0, !PT ;  /* 0x0000001000ff7812 */ /* 0x004fda000780c0ff */
[----:B------:R-:W-:Y:S05]  /*14c30*/  @!P0 BRA `(.L_x_1406) ;  /* 0x0000000000048947 */ /* 0x000fea0003800000 */
[----:B------:R-:W-:Y:S01]  /*14c40*/  BPT.TRAP 0x1 ;  /* 0x000000040000795c */ /* 0x000fe20000300000 */
.L_x_1406:
[----:B------:R-:W-:Y:S01]  /*14c50*/  IMAD R0, R25, 0x8, R22 ;  /* 0x0000000819007824 */ /* 0x000fe200078e0216 */
[----:B0-----:R-:W-:Y:S01]  /*14c60*/  SHF.L.U32 R3, R27, 0x1f, RZ ;  /* 0x0000001f1b037819 */ /* 0x001fe200000006ff */
[----:B------:R-:W-:Y:S01]  /*14c70*/  BSSY B0, `(.L_x_1407) ;  /* 0x0000004000007945 */ /* 0x000fe20003800000 */
[----:B------:R-:W-:Y:S02]  /*14c80*/  IMAD R6, R24, -0x60, R35 ;  /* 0xffffffa018067824 */ /* 0x000fe400078e0223 */
[----:B------:R-:W0:Y:S02]  /*14c90*/  SYNCS.PHASECHK.TRANS64.TRYWAIT P0, [R0+URZ+0x2a860], R3 ;  /* 0x02a86003000075a7 */ /* 0x000e24000800017f */
[----:B0-----:R-:W-:Y:S05]  /*14ca0*/  @!P0 BRA `(.L_x_1408) ;  /* 0x0000003c00588947 */ /* 0x001fea0003800000 */
.L_x_1506:
[----:B------:R-:W-:Y:S05]  /*14cb0*/  BSYNC B0 ;  /* 0x0000000000007941 */ /* 0x000fea0003800000 */
.L_x_1407:
        /* <DEDUP_REMOVED lines=8> */
[----:B------:R-:W-:Y:S01]  /*14d40*/  LOP3.LUT P0, RZ, R28, 0x2, RZ, 0xc0, !PT ;  /* 0x000000021cff7812 */ /* 0x000fe2000780c0ff */
[----:B------:R-:W-:Y:S01]  /*14d50*/  IMAD R4, R7, 0x2, R22 ;  /* 0x0000000207047824 */ /* 0x000fe200078e0216 */
[----:B------:R-:W2:Y:S02]  /*14d60*/  SHFL.IDX PT, R14, R17, RZ, 0x181f ;  /* 0x00181fff110e7589 */ /* 0x000ea400000e0000 */
[----:B------:R-:W-:Y:S02]  /*14d70*/  ISETP.LT.OR P3, PT, R6, 0x1, !P0 ;  /* 0x000000010600780c */ /* 0x000fe40004761670 */
        /* <DEDUP_REMOVED lines=45> */
.L_x_1520:
        /* <DEDUP_REMOVED lines=11> */
.L_x_1410:
[----:B------:R-:W-:Y:S02]  /*15100*/  PLOP3.LUT P1, PT, P1, P0, PT, 0xa2, 0x0 ;  /* 0x000000000000781c */ /* 0x000fe40000f21472 */
[----:B------:R-:W-:-:S08]  /*15110*/  @P0 R2UR P1, UR4, R0 ;  /* 0x00000000000402ca */ /* 0x000fd00000020000 */
[----:B------:R-:W-:-:S05]  /*15120*/  @P0 PLOP3.LUT P0, PT, P1, PT, PT, 0x80, 0x0 ;  /* 0x000000000000081c */ /* 0x000fca0000f0f070 */
[----:B------:R-:W-:Y:S01]  /*15130*/  @!P1 SYNCS.ARRIVE.TRANS64.RED.A0T1 RZ, [UR4+0x2a850], RZ ;  /* 0x02a850ffffff99a7 */ /* 0x000fe20008200404 */
[----:B------:R-:W-:Y:S07]  /*15140*/  @!P1 ARRIVES.LDGSTSBAR.64.TRANSCNT [UR4+0x2a850] ;  /* 0x02a85000ff0099b0 */ /* 0x000fee0008000a84 */
[----:B------:R-:W-:Y:S05]  /*15150*/  @P0 BRA.U.ANY `(.L_x_1410) ;  /* 0xfffffffd00e80947 */ /* 0x000fea000393ffff */
[----:B------:R-:W-:Y:S01]  /*15160*/  NOP ;  /* 0x0000000000007918 */ /* 0x000fe20000000000 */
[----:B0-----:R-:W2:Y:S02]  /*15170*/  LDL R2, [R1] ;  /* 0x0000000001027983 */ /* 0x001ea40000100800 */
[----:B--2---:R-:W-:-:S13]  /*15180*/  LOP3.LUT P2, RZ, R2, 0x10, RZ, 0xc0, !PT ;  /* 0x0000001002ff7812 */ /* 0x004fda000784c0ff */
[----:B------:R-:W-:Y:S05]  /*15190*/  @!P2 BRA `(.L_x_1411) ;  /* 0x000000000004a947 */ /* 0x000fea0003800000 */
[----:B------:R-:W-:Y:S01]  /*151a0*/  BPT.TRAP 0x1 ;  /* 0x000000040000795c */ /* 0x000fe20000300000 */
.L_x_1411:
[----:B------:R-:W-:Y:S01]  /*151b0*/  VIADD R25, R25, 0x1 ;  /* 0x0000000119197836 */ /* 0x000fe20000000000 */
[----:B------:R0:W-:Y:S04]  /*151c0*/  SYNCS.ARRIVE.TRANS64.A1T0 RZ, [R0+URZ+0x2a850], RZ ;  /* 0x02a850ff00ff79a7 */ /* 0x0001e8000810003f */
[----:B------:R-:W-:-:S04]  /*151d0*/  ISETP.NE.AND P0, PT, R25, 0x2, PT ;  /* 0x000000021900780c */ /* 0x000fc80003f05270 */
[----:B0-----:R-:W-:Y:S02]  /*151e0*/  SEL R0, RZ, 0x1, P0 ;  /* 0x00000001ff007807 */ /* 0x001fe40000000000 */
[----:B------:R-:W-:Y:S02]  /*151f0*/  SEL R25, R25, RZ, P0 ;  /* 0x000000ff19197207 */ /* 0x000fe40000000000 */
[----:B------:R-:W-:-:S07]  /*15200*/  LOP3.LUT R27, R27, R0, RZ, 0x3c, !PT ;  /* 0x000000001b1b7212 */ /* 0x000fce00078e3cff */
.L_x_1368:
[----:B------:R-:W-:Y:S05]  /*15210*/  BSYNC B7 ;  /* 0x0000000000077941 */ /* 0x000fea0003800000 */
.L_x_1366:
[----:B------:R-:W2:Y:S02]  /*15220*/  LDL R0, [R1] ;  /* 0x0000000001007983 */ /* 0x000ea40000100800 */
[----:B--2---:R-:W-:-:S13]  /*15230*/  LOP3.LUT P0, RZ, R0, 0x100, RZ, 0xc0, !PT ;  /* 0x0000010000ff7812 */ /* 0x004fda000780c0ff */
[----:B------:R-:W-:Y:S05]  /*15240*/  @!P0 BRA `(.L_x_1412) ;  /* 0x0000000000248947 */ /* 0x000fea0003800000 */
[----:B------:R-:W-:Y:S05]  /*15250*/  WARPSYNC.ALL ;  /* 0x0000000000007948 */ /* 0x000fea0003800000 */
[----:B------:R-:W1:Y:S08]  /*15260*/  S2UR UR5, SR_CgaCtaId ;  /* 0x00000000000579c3 */ /* 0x000e700000008800 */
[----:B------:R-:W-:Y:S06]  /*15270*/  BAR.SYNC.DEFER_BLOCKING 0x5, 0x180 ;  /* 0x0146000000007b1d */ /* 0x000fec0000010000 */
[----:B------:R-:W-:-:S02]  /*15280*/  UMOV UR4, 0x400 ;  /* 0x0000040000047882 */ /* 0x000fc40000000000 */
[----:B-1----:R-:W-:-:S06]  /*15290*/  ULEA UR4, UR5, UR4, 0x18 ;  /* 0x0000000405047291 */ /* 0x002fcc000f8ec03f */
[----:B------:R-:W-:-:S05]  /*152a0*/  IMAD.U32 R22, RZ, RZ, UR4 ;  /* 0x00000004ff167e24 */ /* 0x000fca000f8e00ff */
[----:B------:R3:W4:Y:S01]  /*152b0*/  LDS.128 R16, [R22+0x2a8d0] ;  /* 0x02a8d00016107984 */ /* 0x0007220000000c00 */
[----:B------:R-:W-:Y:S06]  /*152c0*/  BAR.ARV 0x4, 0x180 ;  /* 0x0106000000007b1d */ /* 0x000fec0000002000 */
[----:B------:R-:W-:Y:S05]  /*152d0*/  BRA `(.L_x_1413) ;  /* 0x0000000800cc7947 */ /* 0x000fea0003800000 */
.L_x_1412:
        /* <DEDUP_REMOVED lines=8> */
[----:B------:R-:W1:Y:S02]  /*15360*/  @!P1 LDC.64 R2, c[0x0][0xc80] ;  /* 0x00032000ff029b82 */ /* 0x000e640000000a00 */
[----:B-1----:R-:W-:-:S06]  /*15370*/  @!P1 IMAD.WIDE R2, R5, 0x4, R2 ;  /* 0x0000000405029825 */ /* 0x002fcc00078e0202 */
[----:B------:R-:W2:Y:S01]  /*15380*/  @!P1 LDG.E R2, desc[UR36][R2.64] ;  /* 0x0000002402029981 */ /* 0x000ea2000c1e1900 */
[----:B------:R-:W-:Y:S01]  /*15390*/  IMAD.MOV.U32 R5, RZ, RZ, RZ ;  /* 0x000000ffff057224 */ /* 0x000fe200078e00ff */
[C---:B------:R-:W-:Y:S02]  /*153a0*/  ISETP.GE.U32.AND P2, PT, R8.reuse, 0x2, PT ;  /* 0x000000020800780c */ /* 0x040fe40003f46070 */
[C---:B------:R-:W-:Y:S01]  /*153b0*/  ISETP.GE.U32.AND P3, PT, R8.reuse, 0x4, PT ;  /* 0x000000040800780c */ /* 0x040fe20003f66070 */
[----:B------:R-:W-:Y:S01]  /*153c0*/  SHFL.IDX PT, R0, R16, RZ, 0x1f ;  /* 0x00001fff10007589 */ /* 0x000fe200000e0000 */
[C---:B------:R-:W-:Y:S02]  /*153d0*/  ISETP.GE.U32.AND P4, PT, R8.reuse, 0x8, PT ;  /* 0x000000080800780c */ /* 0x040fe40003f86070 */
[C---:B------:R-:W-:Y:S01]  /*153e0*/  ISETP.GE.U32.AND P5, PT, R8.reuse, 0x10, PT ;  /* 0x000000100800780c */ /* 0x040fe20003fa6070 */
[----:B------:R-:W-:Y:S01]  /*153f0*/  SHFL.IDX PT, R4, R16, 0x1, 0x1f ;  /* 0x00201f0010047f89 */ /* 0x000fe200000e0000 */
[----:B--2---:R-:W-:Y:S01]  /*15400*/  @!P1 IMAD.MOV.U32 R5, RZ, RZ, R2 ;  /* 0x000000ffff059224 */ /* 0x004fe200078e0002 */
[----:B------:R-:W-:-:S04]  /*15410*/  ISETP.NE.AND P1, PT, R8, RZ, PT ;  /* 0x000000ff0800720c */ /* 0x000fc80003f25270 */
        /* <DEDUP_REMOVED lines=16> */
.L_x_1530:
[----:B------:R-:W-:Y:S02]  /*15520*/  ULDC UR4, c[0x0][0xc38] ;  /* 0x00030e0000047ab9 */ /* 0x000fe40000000800 */
[----:B------:R-:W-:-:S04]  /*15530*/  IMAD.U32 R7, RZ, RZ, UR4 ;  /* 0x00000004ff077e24 */ /* 0x000fc8000f8e00ff */
[----:B--2---:R-:W-:-:S04]  /*15540*/  IMAD R14, R14, R7, RZ ;  /* 0x000000070e0e7224 */ /* 0x004fc800078e02ff */
[----:B------:R-:W-:-:S05]  /*15550*/  IMAD.IADD R9, R4, 0x1, R14 ;  /* 0x0000000104097824 */ /* 0x000fca00078e020e */
[----:B------:R-:W-:-:S13]  /*15560*/  ISETP.GT.AND P6, PT, R9, R0, PT ;  /* 0x000000000900720c */ /* 0x000fda0003fc4270 */
[----:B------:R-:W-:Y:S05]  /*15570*/  @P6 BRA `(.L_x_1415) ;  /* 0x00000000009c6947 */ /* 0x000fea0003800000 */
.L_x_1420:
[----:B------:R-:W2:Y:S01]  /*15580*/  LDC R2, c[0x0][0xc3c] ;  /* 0x00030f00ff027b82 */ /* 0x000ea20000000800 */
[----:B------:R-:W-:-:S05]  /*15590*/  VIADD R19, R19, 0x1f ;  /* 0x0000001f13137836 */ /* 0x000fca0000000000 */
[----:B--2---:R-:W-:-:S13]  /*155a0*/  ISETP.GE.AND P6, PT, R19, R2, PT ;  /* 0x000000021300720c */ /* 0x004fda0003fc6270 */
[----:B------:R-:W-:Y:S05]  /*155b0*/  @P6 BRA `(.L_x_1416) ;  /* 0x0000000400d06947 */ /* 0x000fea0003800000 */
[----:B------:R-:W2:Y:S01]  /*155c0*/  S2R R3, SR_TID.X ;  /* 0x0000000000037919 */ /* 0x000ea20000002100 */
[----:B------:R-:W-:Y:S01]  /*155d0*/  BSSY B0, `(.L_x_1417) ;  /* 0x0000009000007945 */ /* 0x000fe20003800000 */
[----:B------:R-:W-:Y:S01]  /*155e0*/  IMAD.MOV.U32 R5, RZ, RZ, RZ ;  /* 0x000000ffff057224 */ /* 0x000fe200078e00ff */
[----:B--2---:R-:W-:-:S05]  /*155f0*/  LOP3.LUT R3, R3, 0x1f, RZ, 0xc0, !PT ;  /* 0x0000001f03037812 */ /* 0x004fca00078ec0ff */
[----:B------:R-:W-:-:S05]  /*15600*/  IMAD.IADD R7, R19, 0x1, R3 ;  /* 0x0000000113077824 */ /* 0x000fca00078e0203 */
[----:B------:R-:W-:-:S13]  /*15610*/  ISETP.GE.OR P6, PT, R7, R2, !P0 ;  /* 0x000000020700720c */ /* 0x000fda00047c6670 */
[----:B------:R-:W-:Y:S05]  /*15620*/  @P6 BRA `(.L_x_1418) ;  /* 0x00000000000c6947 */ /* 0x000fea0003800000 */
[----:B------:R-:W2:Y:S02]  /*15630*/  LDC.64 R2, c[0x0][0xc80] ;  /* 0x00032000ff027b82 */ /* 0x000ea40000000a00 */
[----:B--2---:R-:W-:-:S05]  /*15640*/  IMAD.WIDE R2, R7, 0x4, R2 ;  /* 0x0000000407027825 */ /* 0x004fca00078e0202 */
[----:B------:R2:W5:Y:S02]  /*15650*/  LDG.E R5, desc[UR36][R2.64] ;  /* 0x0000002402057981 */ /* 0x000564000c1e1900 */
.L_x_1418:
[----:B------:R-:W-:Y:S05]  /*15660*/  BSYNC B0 ;  /* 0x0000000000007941 */ /* 0x000fea0003800000 */
.L_x_1417:
[----:B------:R-:W-:-:S03]  /*15670*/  UMOV UR4, 0xffffffff ;  /* 0xffffffff00047882 */ /* 0x000fc60000000000 */
[----:B------:R-:W-:Y:S05]  /*15680*/  BRA.DIV UR4, `(.L_x_1419) ;  /* 0x0000004204047947 */ /* 0x000fea000b800000 */
[----:B-----5:R-:W3:Y:S02]  /*15690*/  SHFL.UP PT, R14, R5, 0x1, RZ ;  /* 0x04200000050e7989 */ /* 0x020ee400000e00ff */
[----:B---3--:R-:W-:-:S05]  /*156a0*/  SEL R14, R14, RZ, P1 ;  /* 0x000000ff0e0e7207 */ /* 0x008fca0000800000 */
[----:B------:R-:W-:-:S05]  /*156b0*/  IMAD.IADD R13, R5, 0x1, R14 ;  /* 0x00000001050d7824 */ /* 0x000fca00078e020e */
[----:B------:R-:W2:Y:S02]  /*156c0*/  SHFL.UP PT, R14, R13, 0x2, RZ ;  /* 0x044000000d0e7989 */ /* 0x000ea400000e00ff */
[----:B--2---:R-:W-:-:S05]  /*156d0*/  SEL R2, R14, RZ, P2 ;  /* 0x000000ff0e027207 */ /* 0x004fca0001000000 */
        /* <DEDUP_REMOVED lines=9> */
[----:B-1----:R-:W-:-:S05]  /*15770*/  IMAD.IADD R6, R4, 0x1, R7 ;  /* 0x0000000104067824 */ /* 0x002fca00078e0207 */
[----:B------:R1:W2:Y:S02]  /*15780*/  SHFL.IDX PT, R14, R6, 0x1f, 0x1f ;  /* 0x03e01f00060e7f89 */ /* 0x0002a400000e0000 */
.L_x_1538:
[----:B------:R-:W-:Y:S02]  /*15790*/  ULDC UR4, c[0x0][0xc38] ;  /* 0x00030e0000047ab9 */ /* 0x000fe40000000800 */
[----:B------:R-:W-:-:S04]  /*157a0*/  IMAD.U32 R7, RZ, RZ, UR4 ;  /* 0x00000004ff077e24 */ /* 0x000fc8000f8e00ff */
[----:B--2---:R-:W-:-:S04]  /*157b0*/  IMAD R14, R14, R7, RZ ;  /* 0x000000070e0e7224 */ /* 0x004fc800078e02ff */
[----:B------:R-:W-:-:S05]  /*157c0*/  IMAD.IADD R9, R14, 0x1, R9 ;  /* 0x000000010e097824 */ /* 0x000fca00078e0209 */
[----:B------:R-:W-:-:S13]  /*157d0*/  ISETP.GT.AND P6, PT, R9, R0, PT ;  /* 0x000000000900720c */ /* 0x000fda0003fc4270 */
[----:B------:R-:W-:Y:S05]  /*157e0*/  @!P6 BRA `(.L_x_1420) ;  /* 0xfffffffc0064e947 */ /* 0x000fea000383ffff */
.L_x_1415:
[----:B------:R-:W-:Y:S01]  /*157f0*/  IMAD.IADD R16, R9, 0x1, -R14 ;  /* 0x0000000109107824 */ /* 0x000fe200078e0a0e */
[----:B------:R-:W-:-:S03]  /*15800*/  UMOV UR4, 0xffffffff ;  /* 0xffffffff00047882 */ /* 0x000fc60000000000 */
[----:B------:R-:W-:-:S05]  /*15810*/  IMAD R3, R6, R7, R16 ;  /* 0x0000000706037224 */ /* 0x000fca00078e0210 */
[----:B------:R-:W-:Y:S01]  /*15820*/  ISETP.GT.AND P6, PT, R3, R0, PT ;  /* 0x000000000300720c */ /* 0x000fe20003fc4270 */
[----:B------:R-:W-:-:S12]  /*15830*/  BRA.DIV UR4, `(.L_x_1421) ;  /* 0x0000004204547947 */ /* 0x000fd8000b800000 */
[----:B------:R-:W-:-:S04]  /*15840*/  VOTE.ANY R2, PT, !P6 ;  /* 0x0000000000027806 */ /* 0x000fc800070e0100 */
[----:B------:R-:W2:Y:S02]  /*15850*/  POPC R4, R2 ;  /* 0x0000000200047309 */ /* 0x000ea40000000000 */
[----:B--2---:R2:W3:Y:S02]  /*15860*/  SHFL.IDX PT, R5, R5, R4, 0x1f ;  /* 0x00001f0405057589 */ /* 0x0044e400000e0000 */
.L_x_1542:
[----:B------:R-:W-:Y:S01]  /*15870*/  ISETP.NE.AND P0, PT, R2, RZ, PT ;  /* 0x000000ff0200720c */ /* 0x000fe20003f05270 */
[----:B------:R-:W-:-:S12]  /*15880*/  IMAD.MOV.U32 R14, RZ, RZ, RZ ;  /* 0x000000ffff0e7224 */ /* 0x000fd800078e00ff */
[----:B------:R-:W-:Y:S05]  /*15890*/  @!P0 BRA `(.L_x_1422) ;  /* 0x0000000000108947 */ /* 0x000fea0003800000 */
[----:B------:R-:W-:Y:S01]  /*158a0*/  UMOV UR4, 0xffffffff ;  /* 0xffffffff00047882 */ /* 0x000fe20000000000 */
[----:B------:R-:W-:Y:S02]  /*158b0*/  VIADD R12, R4, 0xffffffff ;  /* 0xffffffff040c7836 */ /* 0x000fe40000000000 */
[----:B------:R-:W-:Y:S05]  /*158c0*/  BRA.DIV UR4, `(.L_x_1423) ;  /* 0x0000004204787947 */ /* 0x000fea000b800000 */
[----:B------:R4:W0:Y:S02]  /*158d0*/  SHFL.IDX PT, R14, R6, R12, 0x1f ;  /* 0x00001f0c060e7589 */ /* 0x00082400000e0000 */
.L_x_1422:
[----:B------:R-:W5:Y:S01]  /*158e0*/  LDC.64 R2, c[0x0][0xc90] ;  /* 0x00032400ff027b82 */ /* 0x000f620000000a00 */
[----:B------:R-:W-:-:S04]  /*158f0*/  IMAD.IADD R19, R4, 0x1, R19 ;  /* 0x0000000104137824 */ /* 0x000fc800078e0213 */
[----:B-----5:R-:W-:-:S05]  /*15900*/  IMAD.WIDE R2, R19, 0x4, R2 ;  /* 0x0000000413027825 */ /* 0x020fca00078e0202 */
[----:B-1--4-:R1:W2:Y:S01]  /*15910*/  LDG.E R6, desc[UR36][R2.64] ;  /* 0x0000002402067981 */ /* 0x0122a2000c1e1900 */
[----:B0-----:R-:W-:Y:S02]  /*15920*/  IMAD R16, R14, R7, R16 ;  /* 0x000000070e107224 */ /* 0x001fe400078e0210 */
[----:B-1----:R-:W-:Y:S02]  /*15930*/  IMAD.MOV.U32 R2, RZ, RZ, RZ ;  /* 0x000000ffff027224 */ /* 0x002fe400078e00ff */
[----:B--23--:R-:W-:-:S05]  /*15940*/  IMAD R4, R5, R6, RZ ;  /* 0x0000000605047224 */ /* 0x00cfca00078e02ff */
[----:B------:R-:W-:-:S04]  /*15950*/  IABS R8, R4 ;  /* 0x0000000400087213 */ /* 0x000fc80000000000 */
[----:B------:R-:W0:Y:S08]  /*15960*/  I2F.RP R10, R8 ;  /* 0x00000008000a7306 */ /* 0x000e300000209400 */
[----:B0-----:R-:W0:Y:S02]  /*15970*/  MUFU.RCP R10, R10 ;  /* 0x0000000a000a7308 */ /* 0x001e240000001000 */
[----:B0-----:R-:W-:-:S06]  /*15980*/  VIADD R11, R10, 0xffffffe ;  /* 0x0ffffffe0a0b7836 */ /* 0x001fcc0000000000 */
[----:B------:R-:W0:Y:S02]  /*15990*/  F2I.FTZ.U32.TRUNC.NTZ R3, R11 ;  /* 0x0000000b00037305 */ /* 0x000e24000021f000 */
[----:B0-----:R-:W-:-:S04]  /*159a0*/  IMAD.MOV R9, RZ, RZ, -R3 ;  /* 0x000000ffff097224 */ /* 0x001fc800078e0a03 */
        /* <DEDUP_REMOVED lines=11> */
[----:B------:R-:W-:Y:S02]  /*15a60*/  @!P1 IMAD.IADD R3, R3, 0x1, -R8 ;  /* 0x0000000103039824 */ /* 0x000fe400078e0a08 */
[----:B------:R-:W-:Y:S01]  /*15a70*/  @!P1 VIADD R2, R2, 0x1 ;  /* 0x0000000102029836 */ /* 0x000fe20000000000 */
[----:B------:R-:W-:Y:S02]  /*15a80*/  ISETP.NE.AND P1, PT, R4, RZ, PT ;  /* 0x000000ff0400720c */ /* 0x000fe40003f25270 */
[----:B------:R-:W-:-:S13]  /*15a90*/  ISETP.GE.U32.AND P0, PT, R3, R8, PT ;  /* 0x000000080300720c */ /* 0x000fda0003f06070 */
[----:B------:R-:W-:-:S04]  /*15aa0*/  @P0 VIADD R2, R2, 0x1 ;  /* 0x0000000102020836 */ /* 0x000fc80000000000 */
[----:B------:R-:W-:Y:S01]  /*15ab0*/  @!P2 IMAD.MOV R2, RZ, RZ, -R2 ;  /* 0x000000ffff02a224 */ /* 0x000fe200078e0a02 */
[----:B------:R-:W-:-:S05]  /*15ac0*/  @!P1 LOP3.LUT R2, RZ, R4, RZ, 0x33, !PT ;  /* 0x00000004ff029212 */ /* 0x000fca00078e33ff */
[----:B------:R-:W-:Y:S02]  /*15ad0*/  IMAD R0, R6, R2, RZ ;  /* 0x0000000206007224 */ /* 0x000fe400078e02ff */
[----:B------:R-:W-:Y:S02]  /*15ae0*/  IMAD.MOV R2, RZ, RZ, -R2 ;  /* 0x000000ffff027224 */ /* 0x000fe400078e0a02 */
[----:B------:R-:W-:Y:S02]  /*15af0*/  IMAD.MOV R3, RZ, RZ, -R0 ;  /* 0x000000ffff037224 */ /* 0x000fe400078e0a00 */
[----:B------:R-:W-:-:S03]  /*15b00*/  IMAD R9, R4, R2, R9 ;  /* 0x0000000204097224 */ /* 0x000fc600078e0209 */
[----:B------:R-:W-:-:S04]  /*15b10*/  VIADDMNMX R6, R3, R7, R6, PT ;  /* 0x0000000703067246 */ /* 0x000fc80003800106 */
[-C--:B------:R-:W-:Y:S02]  /*15b20*/  IABS R7, R6.reuse ;  /* 0x0000000600077213 */ /* 0x080fe40000000000 */
[----:B------:R-:W-:Y:S02]  /*15b30*/  IABS R4, R6 ;  /* 0x0000000600047213 */ /* 0x000fe40000000000 */
[----:B------:R-:W0:Y:S03]  /*15b40*/  I2F.RP R8, R7 ;  /* 0x0000000700087306 */ /* 0x000e260000209400 */
[----:B------:R-:W-:-:S05]  /*15b50*/  IMAD.MOV R4, RZ, RZ, -R4 ;  /* 0x000000ffff047224 */ /* 0x000fca00078e0a04 */
[----:B0-----:R-:W0:Y:S02]  /*15b60*/  MUFU.RCP R8, R8 ;  /* 0x0000000800087308 */ /* 0x001e240000001000 */
[----:B0-----:R-:W-:-:S06]  /*15b70*/  IADD3 R3, R8, 0xffffffe, RZ ;  /* 0x0ffffffe08037810 */ /* 0x001fcc0007ffe0ff */
[----:B------:R-:W0:Y:S02]  /*15b80*/  F2I.FTZ.U32.TRUNC.NTZ R3, R3 ;  /* 0x0000000300037305 */ /* 0x000e24000021f000 */
[----:B0-----:R-:W-:-:S04]  /*15b90*/  IMAD.MOV R2, RZ, RZ, -R3 ;  /* 0x000000ffff027224 */ /* 0x001fc800078e0a03 */
[----:B------:R-:W-:Y:S02]  /*15ba0*/  IMAD R11, R2, R7, RZ ;  /* 0x00000007020b7224 */ /* 0x000fe400078e02ff */
[----:B------:R-:W-:-:S04]  /*15bb0*/  IMAD.MOV.U32 R2, RZ, RZ, RZ ;  /* 0x000000ffff027224 */ /* 0x000fc800078e00ff */
[----:B------:R-:W-:Y:S01]  /*15bc0*/  IMAD.HI.U32 R2, R3, R11, R2 ;  /* 0x0000000b03027227 */ /* 0x000fe200078e0002 */
[----:B------:R-:W-:Y:S02]  /*15bd0*/  IABS R11, R9 ;  /* 0x00000009000b7213 */ /* 0x000fe40000000000 */
[C---:B------:R-:W-:Y:S01]  /*15be0*/  LOP3.LUT R3, R9.reuse, R6, RZ, 0x3c, !PT ;  /* 0x0000000609037212 */ /* 0x040fe200078e3cff */
[----:B------:R-:W-:Y:S02]  /*15bf0*/  IMAD.IADD R9, R9, 0x1, R0 ;  /* 0x0000000109097824 */ /* 0x000fe400078e0200 */
[----:B------:R-:W-:Y:S01]  /*15c00*/  IMAD.HI.U32 R2, R2, R11, RZ ;  /* 0x0000000b02027227 */ /* 0x000fe200078e00ff */
[----:B------:R-:W-:-:S03]  /*15c10*/  ISETP.GE.AND P2, PT, R3, RZ, PT ;  /* 0x000000ff0300720c */ /* 0x000fc60003f46270 */
[----:B------:R-:W-:-:S05]  /*15c20*/  IMAD R4, R2, R4, R11 ;  /* 0x0000000402047224 */ /* 0x000fca00078e020b */
[----:B------:R-:W-:-:S13]  /*15c30*/  ISETP.GT.U32.AND P1, PT, R7, R4, PT ;  /* 0x000000040700720c */ /* 0x000fda0003f24070 */
[----:B------:R-:W-:Y:S02]  /*15c40*/  @!P1 IMAD.IADD R4, R4, 0x1, -R7 ;  /* 0x0000000104049824 */ /* 0x000fe400078e0a07 */
[----:B------:R-:W-:Y:S01]  /*15c50*/  @!P1 VIADD R2, R2, 0x1 ;  /* 0x0000000102029836 */ /* 0x000fe20000000000 */
[----:B------:R-:W-:Y:S02]  /*15c60*/  ISETP.NE.AND P1, PT, R6, RZ, PT ;  /* 0x000000ff0600720c */ /* 0x000fe40003f25270 */
[----:B------:R-:W-:-:S13]  /*15c70*/  ISETP.GE.U32.AND P0, PT, R4, R7, PT ;  /* 0x000000070400720c */ /* 0x000fda0003f06070 */
[----:B------:R-:W-:-:S04]  /*15c80*/  @P0 VIADD R2, R2, 0x1 ;  /* 0x0000000102020836 */ /* 0x000fc80000000000 */
[----:B------:R-:W-:Y:S01]  /*15c90*/  @!P2 IMAD.MOV R2, RZ, RZ, -R2 ;  /* 0x000000ffff02a224 */ /* 0x000fe200078e0a02 */
[----:B------:R-:W-:Y:S01]  /*15ca0*/  @!P1 LOP3.LUT R2, RZ, R6, RZ, 0x33, !PT ;  /* 0x00000006ff029212 */ /* 0x000fe200078e33ff */
[----:B------:R-:W-:-:S04]  /*15cb0*/  IMAD.MOV R6, RZ, RZ, -R6 ;  /* 0x000000ffff067224 */ /* 0x000fc800078e0a06 */
[----:B------:R-:W-:Y:S01]  /*15cc0*/  IMAD R18, R2, R6, R9 ;  /* 0x0000000602127224 */ /* 0x000fe200078e0209 */
[----:B------:R-:W-:-:S05]  /*15cd0*/  LOP3.LUT R2, RZ, R2, RZ, 0x33, !PT ;  /* 0x00000002ff027212 */ /* 0x000fca00078e33ff */
[----:B------:R-:W-:Y:S01]  /*15ce0*/  IMAD.IADD R17, R5, 0x1, R2 ;  /* 0x0000000105117824 */ /* 0x000fe200078e0202 */
[----:B------:R-:W-:Y:S06]  /*15cf0*/  BRA `(.L_x_1424) ;  /* 0x00000000001c7947 */ /* 0x000fec0003800000 */
.L_x_1416:
[----:B------:R-:W-:Y:S01]  /*15d00*/  UMOV UR4, URZ ;  /* 0x0000003f00047c82 */ /* 0x000fe20008000000 */
[----:B------:R-:W-:Y:S01]  /*15d10*/  UMOV UR5, URZ ;  /* 0x0000003f00057c82 */ /* 0x000fe20008000000 */
[----:B------:R-:W-:Y:S01]  /*15d20*/  ULDC UR6, c[0x0][0xc3c] ;  /* 0x00030f0000067ab9 */ /* 0x000fe20000000800 */
[----:B------:R-:W-:Y:S02]  /*15d30*/  IMAD.MOV.U32 R16, RZ, RZ, R0 ;  /* 0x000000ffff107224 */ /* 0x000fe400078e0000 */
[----:B------:R-:W-:Y:S02]  /*15d40*/  IMAD.U32 R17, RZ, RZ, UR4 ;  /* 0x00000004ff117e24 */ /* 0x000fe4000f8e00ff */
[----:B------:R-:W-:Y:S02]  /*15d50*/  IMAD.U32 R18, RZ, RZ, UR5 ;  /* 0x00000005ff127e24 */ /* 0x000fe4000f8e00ff */
[----:B------:R-:W-:-:S07]  /*15d60*/  IMAD.U32 R19, RZ, RZ, UR6 ;  /* 0x00000006ff137e24 */ /* 0x000fce000f8e00ff */
.L_x_1424:
[----:B------:R-:W2:Y:S01]  /*15d70*/  S2R R0, SR_TID.X ;  /* 0x0000000000007919 */ /* 0x000ea20000002100 */
        /* <DEDUP_REMOVED lines=9> */
.L_x_1413:
[----:B------:R-:W-:Y:S02]  /*15e10*/  ULDC UR4, c[0x0][0xc3c] ;  /* 0x00030f0000047ab9 */ /* 0x000fe40000000800 */
[----:B----4-:R-:W-:-:S13]  /*15e20*/  ISETP.GE.AND P0, PT, R19, UR4, PT ;  /* 0x0000000413007c0c */ /* 0x010fda000bf06270 */
[----:B------:R-:W-:Y:S05]  /*15e30*/  @!P0 BRA `(.L_x_1425) ;  /* 0xffffffb4000c8947 */ /* 0x000fea000383ffff */
[----:B------:R-:W-:Y:S05]  /*15e40*/  BSYNC B8 ;  /* 0x0000000000087941 */ /* 0x000fea0003800000 */
.L_x_1354:
[----:B--2---:R-:W2:Y:S01]  /*15e50*/  LDL.LU R0, [R1+0x14] ;  /* 0x0000140001007983 */ /* 0x004ea20000300800 */
[----:B------:R-:W-:Y:S01]  /*15e60*/  BSSY B0, `(.L_x_1426) ;  /* 0x000000b000007945 */ /* 0x000fe20003800000 */
[----:B------:R-:W4:Y:S01]  /*15e70*/  S2R R5, SR_CgaCtaId ;  /* 0x0000000000057919 */ /* 0x000f220000008800 */
[----:B--2---:R-:W-:-:S05]  /*15e80*/  VIADD R0, R0, 0x1 ;  /* 0x0000000100007836 */ /* 0x004fca0000000000 */
[----:B0-----:R-:W-:-:S04]  /*15e90*/  LEA.HI R2, R0, R0, RZ, 0x1 ;  /* 0x0000000000027211 */ /* 0x001fc800078f08ff */
[----:B------:R-:W-:Y:S02]  /*15ea0*/  LOP3.LUT R3, R2, 0xfffffffe, RZ, 0xc0, !PT ;  /* 0xfffffffe02037812 */ /* 0x000fe400078ec0ff */
[----:B------:R-:W-:-:S03]  /*15eb0*/  MOV R2, 0x400 ;  /* 0x0000040000027802 */ /* 0x000fc60000000f00 */
[----:B------:R-:W-:Y:S01]  /*15ec0*/  IMAD.IADD R0, R0, 0x1, -R3 ;  /* 0x0000000100007824 */ /* 0x000fe200078e0a03 */
[----:B----4-:R-:W-:-:S04]  /*15ed0*/  LEA R5, R5, R2, 0x18 ;  /* 0x0000000205057211 */ /* 0x010fc800078ec0ff */
[----:B------:R-:W-:-:S04]  /*15ee0*/  SHF.L.U32 R0, R0, 0x1f, RZ ;  /* 0x0000001f00007819 */ /* 0x000fc800000006ff */
[----:B------:R-:W0:Y:S02]  /*15ef0*/  SYNCS.PHASECHK.TRANS64.TRYWAIT P0, [R5+URZ+0x2a820], R0 ;  /* 0x02a82000050075a7 */ /* 0x000e24000800017f */
[----:B0-----:R-:W-:Y:S05]  /*15f00*/  @!P0 BRA `(.L_x_1427) ;  /* 0x0000003c000c8947 */ /* 0x001fea0003800000 */
.L_x_1545:
[----:B------:R-:W-:Y:S05]  /*15f10*/  BSYNC B0 ;  /* 0x0000000000007941 */ /* 0x000fea0003800000 */
.L_x_1426:
[----:B------:R-:W-:-:S03]  /*15f20*/  UMOV UR4, 0xffffffff ;  /* 0xffffffff00047882 */ /* 0x000fc60000000000 */
[----:B------:R-:W-:Y:S05]  /*15f30*/  BRA.DIV UR4, `(.L_x_1428) ;  /* 0x0000003e04147947 */ /* 0x000fea000b800000 */
[----:B0-----:R-:W0:Y:S02]  /*15f40*/  S2R R0, SR_TID.X ;  /* 0x0000000000007919 */ /* 0x001e240000002100 */
[----:B0-----:R-:W-:-:S04]  /*15f50*/  SHF.R.U32.HI R0, RZ, 0x5, R0 ;  /* 0x00000005ff007819 */ /* 0x001fc80000011600 */
[----:B------:R-:W-:-:S05]  /*15f60*/  LOP3.LUT R0, R0, 0x3, RZ, 0xc0, !PT ;  /* 0x0000000300007812 */ /* 0x000fca00078ec0ff */
[----:B------:R0:W2:Y:S02]  /*15f70*/  SHFL.IDX PT, R14, R0, RZ, 0x1f ;  /* 0x00001fff000e7589 */ /* 0x0000a400000e0000 */
.L_x_1548:
[----:B--2---:R-:W-:Y:S01]  /*15f80*/  ISETP.NE.AND P0, PT, R14, RZ, PT ;  /* 0x000000ff0e00720c */ /* 0x004fe20003f05270 */
[----:B------:R-:W-:-:S12]  /*15f90*/  BSSY B0, `(.L_x_1429) ;  /* 0x0000026000007945 */ /* 0x000fd80003800000 */
[----:B------:R-:W-:Y:S05]  /*15fa0*/  @P0 BRA `(.L_x_1430) ;  /* 0x0000000000900947 */ /* 0x000fea0003800000 */
[----:B------:R-:W-:-:S03]  /*15fb0*/  UMOV UR4, 0xffffffff ;  /* 0xffffffff00047882 */ /* 0x000fc60000000000 */
[----:B------:R-:W-:Y:S05]  /*15fc0*/  BRA.DIV UR4, `(.L_x_1431) ;  /* 0x0000003e04247947 */ /* 0x000fea000b800000 */
[----:B------:R-:W-:-:S13]  /*15fd0*/  ELECT P6, URZ, PT ;  /* 0x00000000003f782f */ /* 0x000fda00038c0000 */
.L_x_1551:
        /* <DEDUP_REMOVED lines=8> */
.L_x_1432:
[----:B------:R-:W-:Y:S01]  /*16060*/  IMAD R3, R25, 0x8, R5 ;  /* 0x0000000819037824 */ /* 0x000fe200078e0205 */
[----:B------:R-:W-:Y:S01]  /*16070*/  SHF.L.U32 R2, R27, 0x1f, RZ ;  /* 0x0000001f1b027819 */ /* 0x000fe200000006ff */
[----:B------:R-:W-:-:S03]  /*16080*/  VIADD R25, R25, 0x1 ;  /* 0x0000000119197836 */ /* 0x000fc60000000000 */
[----:B------:R-:W0:Y:S02]  /*16090*/  SYNCS.PHASECHK.TRANS64.TRYWAIT P1, [R3+URZ+0x2a840], R2 ;  /* 0x02a84002030075a7 */ /* 0x000e24000802017f */
[----:B------:R-:W-:-:S04]  /*160a0*/  ISETP.NE.AND P2, PT, R25, 0x2, PT ;  /* 0x000000021900780c */ /* 0x000fc80003f45270 */
[----:B------:R-:W-:Y:S01]  /*160b0*/  SEL R0, RZ, 0x1, P2 ;  /* 0x00000001ff007807 */ /* 0x000fe20001000000 */
[----:B0-----:R-:W-:Y:S08]  /*160c0*/  @!P1 BRA `(.L_x_1433) ;  /* 0x0000003c00049947 */ /* 0x001ff00003800000 */
.L_x_1552:
[----:B------:R-:W-:Y:S02]  /*160d0*/  SEL R25, R25, RZ, P2 ;  /* 0x000000ff19197207 */ /* 0x000fe40001000000 */
[----:B------:R-:W-:Y:S01]  /*160e0*/  LOP3.LUT R0, R27, R0, RZ, 0x3c, !PT ;  /* 0x000000001b007212 */ /* 0x000fe200078e3cff */
[----:B------:R-:W-:Y:S06]  /*160f0*/  @!P0 BRA `(.L_x_1434) ;  /* 0x0000000000048947 */ /* 0x000fec0003800000 */
[----:B------:R-:W-:Y:S01]  /*16100*/  BPT.TRAP 0x1 ;  /* 0x000000040000795c */ /* 0x000fe20000300000 */
.L_x_1434:
[----:B------:R-:W-:Y:S01]  /*16110*/  IMAD R25, R25, 0x8, R5 ;  /* 0x0000000819197824 */ /* 0x000fe200078e0205 */
[----:B------:R-:W-:-:S04]  /*16120*/  SHF.L.U32 R0, R0, 0x1f, RZ ;  /* 0x0000001f00007819 */ /* 0x000fc800000006ff */
[----:B------:R-:W2:Y:S02]  /*16130*/  SYNCS.PHASECHK.TRANS64.TRYWAIT P1, [R25+URZ+0x2a840], R0 ;  /* 0x02a84000190075a7 */ /* 0x000ea4000802017f */
[----:B--2---:R-:W-:Y:S05]  /*16140*/  @!P1 BRA `(.L_x_1435) ;  /* 0x0000003800f89947 */ /* 0x004fea0003800000 */
.L_x_1553:
[----:B------:R-:W-:Y:S05]  /*16150*/  @!P0 BRA `(.L_x_1436) ;  /* 0x0000000000048947 */ /* 0x000fea0003800000 */
[----:B------:R-:W-:Y:S01]  /*16160*/  BPT.TRAP 0x1 ;  /* 0x000000040000795c */ /* 0x000fe20000300000 */
.L_x_1436:
[----:B------:R-:W4:Y:S02]  /*16170*/  SYNCS.PHASECHK.TRANS64.TRYWAIT P1, [R3+URZ+0x2a860], R2 ;  /* 0x02a86002030075a7 */ /* 0x000f24000802017f */
[----:B----4-:R-:W-:Y:S05]  /*16180*/  @!P1 BRA `(.L_x_1437) ;  /* 0x0000003800fc9947 */ /* 0x010fea0003800000 */
.L_x_1554:
[----:B------:R-:W-:Y:S05]  /*16190*/  @!P0 BRA `(.L_x_1438) ;  /* 0x0000000000048947 */ /* 0x000fea0003800000 */
[----:B------:R-:W-:Y:S01]  /*161a0*/  BPT.TRAP 0x1 ;  /* 0x000000040000795c */ /* 0x000fe20000300000 */
.L_x_1438:
[----:B------:R0:W0:Y:S02]  /*161b0*/  SYNCS.PHASECHK.TRANS64.TRYWAIT P0, [R25+URZ+0x2a860], R0 ;  /* 0x02a86000190075a7 */ /* 0x000024000800017f */
[----:B0-----:R-:W-:Y:S05]  /*161c0*/  @!P0 NANOSLEEP.SYNCS 0x989680 ;  /* 0x009896800000895d */ /* 0x001fea0003900000 */
[----:B------:R-:W0:Y:S02]  /*161d0*/  @!P0 SYNCS.PHASECHK.TRANS64 P0, [R25+URZ+0x2a860], R0 ;  /* 0x02a86000190085a7 */ /* 0x000e24000800007f */
[----:B0-----:R-:W-:Y:S05]  /*161e0*/  @!P0 BRA `(.L_x_1438) ;  /* 0xfffffffc00f08947 */ /* 0x001fea000383ffff */
.L_x_1430:
[----:B------:R-:W-:Y:S05]  /*161f0*/  BSYNC B0 ;  /* 0x0000000000007941 */ /* 0x000fea0003800000 */
.L_x_1429:
[----:B------:R-:W-:Y:S05]  /*16200*/  EXIT ;  /* 0x000000000000794d */ /* 0x000fea0003800000 */
.L_x_1248:
[----:B0-----:R-:W-:-:S04]  /*16210*/  IMAD.U32 R3, RZ, RZ, UR40 ;  /* 0x00000028ff037e24 */ /* 0x001fc8000f8e00ff */
[----:B------:R0:W1:Y:S03]  /*16220*/  SYNCS.PHASECHK.TRANS64.TRYWAIT P1, [R3+URZ+0x2a800], R0 ;  /* 0x02a80000030075a7 */ /* 0x000066000802017f */
[----:B-1----:R-:W-:Y:S05]  /*16230*/  @!P1 NANOSLEEP.SYNCS 0x989680 ;  /* 0x009896800000995d */ /* 0x002fea0003900000 */
[----:B------:R-:W1:Y:S02]  /*16240*/  @!P1 SYNCS.PHASECHK.TRANS64 P1, [R3+URZ+0x2a800], R0 ;  /* 0x02a80000030095a7 */ /* 0x000e64000802007f */
[----:B-1----:R-:W-:Y:S05]  /*16250*/  @!P1 BRA `(.L_x_1248) ;  /* 0xfffffffc00ec9947 */ /* 0x002fea000383ffff */
[----:B------:R-:W-:Y:S05]  /*16260*/  BRA `(.L_x_1439) ;  /* 0xfffffeb400e07947 */ /* 0x000fea000383ffff */
.L_x_1252:
[----:B-1----:R1:W2:Y:S02]  /*16270*/  SYNCS.PHASECHK.TRANS64.TRYWAIT P1, [R15+URZ+0x2a830], R0 ;  /* 0x02a830000f0075a7 */ /* 0x0022a4000802017f */
[----:B--2---:R-:W-:Y:S05]  /*16280*/  @!P1 NANOSLEEP.SYNCS 0x989680 ;  /* 0x009896800000995d */ /* 0x004fea0003900000 */
[----:B------:R-:W2:Y:S02]  /*16290*/  @!P1 SYNCS.PHASECHK.TRANS64 P1, [R15+URZ+0x2a830], R0 ;  /* 0x02a830000f0095a7 */ /* 0x000ea4000802007f */
[----:B--2---:R-:W-:Y:S05]  /*162a0*/  @!P1 BRA `(.L_x_1252) ;  /* 0xfffffffc00f09947 */ /* 0x004fea000383ffff */
[----:B------:R-:W-:Y:S05]  /*162b0*/  BRA `(.L_x_1251) ;  /* 0xfffffeb400fc7947 */ /* 0x000fea000383ffff */
.L_x_1269:
[----:B-1----:R-:W-:-:S04]  /*162c0*/  IMAD.U32 R14, RZ, RZ, UR7 ;  /* 0x00000007ff0e7e24 */ /* 0x002fc8000f8e00ff */
[----:B------:R1:W2:Y:S03]  /*162d0*/  SYNCS.PHASECHK.TRANS64.TRYWAIT P1, [R14+URZ+0x2a830], R13 ;  /* 0x02a8300d0e0075a7 */ /* 0x0002a6000802017f */
[----:B--2---:R-:W-:Y:S05]  /*162e0*/  @!P1 NANOSLEEP.SYNCS 0x989680 ;  /* 0x009896800000995d */ /* 0x004fea0003900000 */
[----:B------:R-:W2:Y:S02]  /*162f0*/  @!P1 SYNCS.PHASECHK.TRANS64 P1, [R14+URZ+0x2a830], R13 ;  /* 0x02a8300d0e0095a7 */ /* 0x000ea4000802007f */
[----:B--2---:R-:W-:Y:S05]  /*16300*/  @!P1 BRA `(.L_x_1269) ;  /* 0xfffffffc00ec9947 */ /* 0x004fea000383ffff */
[----:B------:R-:W-:Y:S05]  /*16310*/  BRA `(.L_x_1268) ;  /* 0xfffffee800807947 */ /* 0x000fea000383ffff */
.L_x_1273:
[----:B01----:R-:W-:-:S04]  /*16320*/  IMAD.U32 R13, RZ, RZ, UR6 ;  /* 0x00000006ff0d7e24 */ /* 0x003fc8000f8e00ff */
[----:B------:R0:W1:Y:S03]  /*16330*/  SYNCS.PHASECHK.TRANS64.TRYWAIT P1, [R13+URZ+0x2a850], R0 ;  /* 0x02a850000d0075a7 */ /* 0x000066000802017f */
[----:B-1----:R-:W-:Y:S05]  /*16340*/  @!P1 NANOSLEEP.SYNCS 0x989680 ;  /* 0x009896800000995d */ /* 0x002fea0003900000 */
[----:B------:R-:W1:Y:S02]  /*16350*/  @!P1 SYNCS.PHASECHK.TRANS64 P1, [R13+URZ+0x2a850], R0 ;  /* 0x02a850000d0095a7 */ /* 0x000e64000802007f */
[----:B-1----:R-:W-:Y:S05]  /*16360*/  @!P1 BRA `(.L_x_1273) ;  /* 0xfffffffc00ec9947 */ /* 0x002fea000383ffff */
[----:B------:R-:W-:Y:S05]  /*16370*/  BRA `(.L_x_1272) ;  /* 0xfffffef000b07947 */ /* 0x000fea000383ffff */
.L_x_1292:
[----:B-1----:R-:W-:-:S04]  /*16380*/  IMAD.U32 R12, RZ, RZ, UR7 ;  /* 0x00000007ff0c7e24 */ /* 0x002fc8000f8e00ff */
[----:B------:R1:W2:Y:S03]  /*16390*/  SYNCS.PHASECHK.TRANS64.TRYWAIT P1, [R12+URZ+0x2a830], R11 ;  /* 0x02a8300b0c0075a7 */ /* 0x0002a6000802017f */
[----:B--2---:R-:W-:Y:S05]  /*163a0*/  @!P1 NANOSLEEP.SYNCS 0x989680 ;  /* 0x009896800000995d */ /* 0x004fea0003900000 */
[----:B------:R-:W2:Y:S02]  /*163b0*/  @!P1 SYNCS.PHASECHK.TRANS64 P1, [R12+URZ+0x2a830], R11 ;  /* 0x02a8300b0c0095a7 */ /* 0x000ea4000802007f */
[----:B--2---:R-:W-:Y:S05]  /*163c0*/  @!P1 BRA `(.L_x_1292) ;  /* 0xfffffffc00ec9947 */ /* 0x004fea000383ffff */
[----:B------:R-:W-:Y:S05]  /*163d0*/  BRA `(.L_x_1291) ;  /* 0xffffff1c00d47947 */ /* 0x000fea000383ffff */
.L_x_1296:
[----:B01----:R-:W-:-:S04]  /*163e0*/  IMAD.U32 R11, RZ, RZ, UR6 ;  /* 0x00000006ff0b7e24 */ /* 0x003fc8000f8e00ff */
[----:B------:R0:W1:Y:S03]  /*163f0*/  SYNCS.PHASECHK.TRANS64.TRYWAIT P1, [R11+URZ+0x2a850], R0 ;  /* 0x02a850000b0075a7 */ /* 0x000066000802017f */
[----:B-1----:R-:W-:Y:S05]  /*16400*/  @!P1 NANOSLEEP.SYNCS 0x989680 ;  /* 0x009896800000995d */ /* 0x002fea0003900000 */
[----:B------:R-:W1:Y:S02]  /*16410*/  @!P1 SYNCS.PHASECHK.TRANS64 P1, [R11+URZ+0x2a850], R0 ;  /* 0x02a850000b0095a7 */ /* 0x000e64000802007f */
[----:B-1----:R-:W-:Y:S05]  /*16420*/  @!P1 BRA `(.L_x_1296) ;  /* 0xfffffffc00ec9947 */ /* 0x002fea000383ffff */
[----:B------:R-:W-:Y:S05]  /*16430*/  BRA `(.L_x_1295) ;  /* 0xffffff2800047947 */ /* 0x000fea000383ffff */
.L_x_1304:
[----:B-1----:R-:W-:-:S04]  /*16440*/  IMAD.U32 R14, RZ, RZ, UR6 ;  /* 0x00000006ff0e7e24 */ /* 0x002fc8000f8e00ff */
[----:B------:R1:W2:Y:S03]  /*16450*/  SYNCS.PHASECHK.TRANS64.TRYWAIT P1, [R14+URZ+0x2a830], R11 ;  /* 0x02a8300b0e0075a7 */ /* 0x0002a6000802017f */
[----:B--2---:R-:W-:Y:S05]  /*16460*/  @!P1 NANOSLEEP.SYNCS 0x989680 ;  /* 0x009896800000995d */ /* 0x004fea0003900000 */
[----:B------:R-:W2:Y:S02]  /*16470*/  @!P1 SYNCS.PHASECHK.TRANS64 P1, [R14+URZ+0x2a830], R11 ;  /* 0x02a8300b0e0095a7 */ /* 0x000ea4000802007f */
[----:B--2---:R-:W-:Y:S05]  /*16480*/  @!P1 BRA `(.L_x_1304) ;  /* 0xfffffffc00ec9947 */ /* 0x004fea000383ffff */
[----:B------:R-:W-:Y:S05]  /*16490*/  BRA `(.L_x_1303) ;  /* 0xffffff4000507947 */ /* 0x000fea000383ffff */
.L_x_1308:
[----:B01----:R-:W-:-:S04]  /*164a0*/  IMAD.U32 R11, RZ, RZ, UR10 ;  /* 0x0000000aff0b7e24 */ /* 0x003fc8000f8e00ff */
[----:B------:R0:W1:Y:S03]  /*164b0*/  SYNCS.PHASECHK.TRANS64.TRYWAIT P1, [R11+URZ+0x2a850], R0 ;  /* 0x02a850000b0075a7 */ /* 0x000066000802017f */
[----:B-1----:R-:W-:Y:S05]  /*164c0*/  @!P1 NANOSLEEP.SYNCS 0x989680 ;  /* 0x009896800000995d */ /* 0x002fea0003900000 */
[----:B------:R-:W1:Y:S02]  /*164d0*/  @!P1 SYNCS.PHASECHK.TRANS64 P1, [R11+URZ+0x2a850], R0 ;  /* 0x02a850000b0095a7 */ /* 0x000e64000802007f */
[----:B-1----:R-:W-:Y:S05]  /*164e0*/  @!P1 BRA `(.L_x_1308) ;  /* 0xfffffffc00ec9947 */ /* 0x002fea000383ffff */
[----:B------:R-:W-:Y:S05]  /*164f0*/  BRA `(.L_x_1307) ;  /* 0xffffff4800807947 */ /* 0x000fea000383ffff */
.L_x_1323:
[----:B-1----:R-:W-:-:S04]  /*16500*/  IMAD.U32 R5, RZ, RZ, UR5 ;  /* 0x00000005ff057e24 */ /* 0x002fc8000f8e00ff */
[----:B------:R1:W2:Y:S03]  /*16510*/  SYNCS.PHASECHK.TRANS64.TRYWAIT P1, [R5+URZ+0x2a850], R0 ;  /* 0x02a85000050075a7 */ /* 0x0002a6000802017f */
[----:B--2---:R-:W-:Y:S05]  /*16520*/  @!P1 NANOSLEEP.SYNCS 0x989680 ;  /* 0x009896800000995d */ /* 0x004fea0003900000 */
[----:B------:R-:W2:Y:S02]  /*16530*/  @!P1 SYNCS.PHASECHK.TRANS64 P1, [R5+URZ+0x2a850], R0 ;  /* 0x02a85000050095a7 */ /* 0x000ea4000802007f */
[----:B--2---:R-:W-:Y:S05]  /*16540*/  @!P1 BRA `(.L_x_1323) ;  /* 0xfffffffc00ec9947 */ /* 0x004fea000383ffff */
[----:B------:R-:W-:Y:S05]  /*16550*/  BRA `(.L_x_1322) ;  /* 0xffffff7400ec7947 */ /* 0x000fea000383ffff */
.L_x_1374:
[----:B------:R-:W-:Y:S01]  /*16560*/  SHF.R.U32.HI R7, RZ, 0x5, R21 ;  /* 0x00000005ff077819 */ /* 0x000fe20000011615 */
[----:B------:R-:W-:Y:S01]  /*16570*/  BSSY B0, `(.L_x_1440) ;  /* 0x0000009000007945 */ /* 0x000fe20003800000 */
[----:B------:R-:W-:Y:S02]  /*16580*/  IMAD.MOV.U32 R12, RZ, RZ, RZ ;  /* 0x000000ffff0c7224 */ /* 0x000fe400078e00ff */
[----:B------:R-:W-:Y:S01]  /*16590*/  LOP3.LUT R7, R7, 0x3, RZ, 0xc0, !PT ;  /* 0x0000000307077812 */ /* 0x000fe200078ec0ff */
[----:B------:R-:W-:Y:S02]  /*165a0*/  IMAD.MOV.U32 R11, RZ, RZ, 0x1f ;  /* 0x0000001fff0b7424 */ /* 0x000fe400078e00ff */
[----:B------:R-:W-:Y:S02]  /*165b0*/  IMAD.MOV.U32 R15, RZ, RZ, -0x1 ;  /* 0xffffffffff0f7424 */ /* 0x000fe400078e00ff */
[----:B------:R-:W-:-:S07]  /*165c0*/  IMAD.MOV.U32 R13, RZ, RZ, R7 ;  /* 0x000000ffff0d7224 */ /* 0x000fce00078e0007 */
[----:B0----5:R-:W-:Y:S05]  /*165d0*/  WARPSYNC.COLLECTIVE R15, `(.L_x_1441) ;  /* 0x000000000f087348 */ /* 0x021fea0003c00000 */
[----:B------:R1:W2:Y:S02]  /*165e0*/  SHFL.IDX P6, R14, R13, R12, R11 ;  /* 0x0000000c0d0e7389 */ /* 0x0002a400000c000b */
[----:B012--5:R-:W-:Y:S01]  /*165f0*/  ENDCOLLECTIVE ;  /* 0x000000000000791b */ /* 0x027fe20003800000 */
.L_x_1441:
[----:B------:R-:W-:Y:S05]  /*16600*/  BSYNC B0 ;  /* 0x0000000000007941 */ /* 0x000fea0003800000 */
.L_x_1440:
[----:B------:R-:W-:Y:S05]  /*16610*/  BRA `(.L_x_1442) ;  /* 0xffffffbc00747947 */ /* 0x000fea000383ffff */
.L_x_1377:
[----:B-1----:R1:W2:Y:S02]  /*16620*/  SYNCS.PHASECHK.TRANS64.TRYWAIT P0, [R7+URZ+0x2a840], R2 ;  /* 0x02a84002070075a7 */ /* 0x0022a4000800017f */
[----:B--2---:R-:W-:Y:S05]  /*16630*/  @!P0 NANOSLEEP.SYNCS 0x989680 ;  /* 0x009896800000895d */ /* 0x004fea0003900000 */
[----:B------:R-:W2:Y:S02]  /*16640*/  @!P0 SYNCS.PHASECHK.TRANS64 P0, [R7+URZ+0x2a840], R2 ;  /* 0x02a84002070085a7 */ /* 0x000ea4000800007f */
[----:B--2---:R-:W-:Y:S05]  /*16650*/  @!P0 BRA `(.L_x_1377) ;  /* 0xfffffffc00f08947 */ /* 0x004fea000383ffff */
[----:B------:R-:W-:Y:S05]  /*16660*/  BRA `(.L_x_1443) ;  /* 0xffffffbc00f07947 */ /* 0x000fea000383ffff */
.L_x_1378:
        /* <DEDUP_REMOVED lines=8> */
.L_x_1445:
[----:B------:R-:W-:Y:S05]  /*166f0*/  BSYNC B0 ;  /* 0x0000000000007941 */ /* 0x000fea0003800000 */
.L_x_1444:
        /* <DEDUP_REMOVED lines=9> */
.L_x_1446:
[----:B------:R-:W-:Y:S02]  /*16790*/  IMAD.MOV.U32 R13, RZ, RZ, R0 ;  /* 0x000000ffff0d7224 */ /* 0x000fe400078e0000 */
[----:B------:R-:W-:Y:S02]  /*167a0*/  IMAD.MOV.U32 R12, RZ, RZ, 0x1 ;  /* 0x00000001ff0c7424 */ /* 0x000fe400078e00ff */
[----:B------:R-:W-:-:S07]  /*167b0*/  IMAD.MOV.U32 R3, RZ, RZ, R14 ;  /* 0x000000ffff037224 */ /* 0x000fce00078e000e */
[----:B------:R-:W-:Y:S05]  /*167c0*/  WARPSYNC.COLLECTIVE R15, `(.L_x_1447) ;  /* 0x000000000f087348 */ /* 0x000fea0003c00000 */
[----:B------:R0:W1:Y:S02]  /*167d0*/  SHFL.IDX P6, R14, R13, R12, R11 ;  /* 0x0000000c0d0e7389 */ /* 0x00006400000c000b */
[----:B01----:R-:W-:Y:S01]  /*167e0*/  ENDCOLLECTIVE ;  /* 0x000000000000791b */ /* 0x003fe20003800000 */
.L_x_1447:
[----:B------:R-:W-:-:S05]  /*167f0*/  @P0 LEA R3, P1, R9, R3, 0x1 ;  /* 0x0000000309030211 */ /* 0x000fca00078208ff */
[----:B------:R-:W-:Y:S01]  /*16800*/  @P0 IMAD.X R2, RZ, RZ, R2, P1 ;  /* 0x000000ffff020224 */ /* 0x000fe200008e0602 */
[----:B------:R-:W-:-:S04]  /*16810*/  ISETP.GE.AND P1, PT, R6, 0x11, PT ;  /* 0x000000110600780c */ /* 0x000fc80003f26270 */
        /* <DEDUP_REMOVED lines=14> */
.L_x_1448:
[----:B------:R-:W-:Y:S02]  /*16900*/  @P1 IMAD R8, R5, 0x2, R22 ;  /* 0x0000000205081824 */ /* 0x000fe400078e0216 */
[----:B------:R-:W-:Y:S02]  /*16910*/  IMAD.MOV.U32 R13, RZ, RZ, R0 ;  /* 0x000000ffff0d7224 */ /* 0x000fe400078e0000 */
[----:B------:R-:W-:Y:S02]  /*16920*/  IMAD.MOV.U32 R12, RZ, RZ, 0x2 ;  /* 0x00000002ff0c7424 */ /* 0x000fe400078e00ff */
[----:B------:R-:W-:-:S07]  /*16930*/  IMAD.MOV.U32 R3, RZ, RZ, R14 ;  /* 0x000000ffff037224 */ /* 0x000fce00078e000e */
[----:B------:R-:W-:Y:S05]  /*16940*/  WARPSYNC.COLLECTIVE R15, `(.L_x_1449) ;  /* 0x000000000f087348 */ /* 0x000fea0003c00000 */
[----:B------:R0:W1:Y:S02]  /*16950*/  SHFL.IDX P6, R14, R13, R12, R11 ;  /* 0x0000000c0d0e7389 */ /* 0x00006400000c000b */
[----:B01----:R-:W-:Y:S01]  /*16960*/  ENDCOLLECTIVE ;  /* 0x000000000000791b */ /* 0x003fe20003800000 */
.L_x_1449:
        /* <DEDUP_REMOVED lines=17> */
.L_x_1450:
[----:B------:R-:W-:Y:S02]  /*16a80*/  @P1 IMAD R8, R5, 0x2, R22 ;  /* 0x0000000205081824 */ /* 0x000fe400078e0216 */
[----:B------:R-:W-:Y:S02]  /*16a90*/  IMAD.MOV.U32 R13, RZ, RZ, R0 ;  /* 0x000000ffff0d7224 */ /* 0x000fe400078e0000 */
[----:B------:R-:W-:Y:S02]  /*16aa0*/  IMAD.MOV.U32 R12, RZ, RZ, 0x3 ;  /* 0x00000003ff0c7424 */ /* 0x000fe400078e00ff */
[----:B------:R-:W-:-:S07]  /*16ab0*/  IMAD.MOV.U32 R3, RZ, RZ, R14 ;  /* 0x000000ffff037224 */ /* 0x000fce00078e000e */
[----:B------:R-:W-:Y:S05]  /*16ac0*/  WARPSYNC.COLLECTIVE R15, `(.L_x_1451) ;  /* 0x000000000f087348 */ /* 0x000fea0003c00000 */
[----:B------:R0:W1:Y:S02]  /*16ad0*/  SHFL.IDX P6, R14, R13, R12, R11 ;  /* 0x0000000c0d0e7389 */ /* 0x00006400000c000b */
[----:B01----:R-:W-:Y:S01]  /*16ae0*/  ENDCOLLECTIVE ;  /* 0x000000000000791b */ /* 0x003fe20003800000 */
.L_x_1451:
        /* <DEDUP_REMOVED lines=17> */
.L_x_1452:
[----:B------:R-:W-:Y:S02]  /*16c00*/  @P1 IMAD R8, R5, 0x2, R22 ;  /* 0x0000000205081824 */ /* 0x000fe400078e0216 */
[----:B------:R-:W-:Y:S02]  /*16c10*/  IMAD.MOV.U32 R13, RZ, RZ, R0 ;  /* 0x000000ffff0d7224 */ /* 0x000fe400078e0000 */
[----:B------:R-:W-:Y:S02]  /*16c20*/  IMAD.MOV.U32 R12, RZ, RZ, 0x4 ;  /* 0x00000004ff0c7424 */ /* 0x000fe400078e00ff */
[----:B------:R-:W-:-:S07]  /*16c30*/  IMAD.MOV.U32 R3, RZ, RZ, R14 ;  /* 0x000000ffff037224 */ /* 0x000fce00078e000e */
[----:B------:R-:W-:Y:S05]  /*16c40*/  WARPSYNC.COLLECTIVE R15, `(.L_x_1453) ;  /* 0x000000000f087348 */ /* 0x000fea0003c00000 */
[----:B------:R0:W1:Y:S02]  /*16c50*/  SHFL.IDX P6, R14, R13, R12, R11 ;  /* 0x0000000c0d0e7389 */ /* 0x00006400000c000b */
[----:B01----:R-:W-:Y:S01]  /*16c60*/  ENDCOLLECTIVE ;  /* 0x000000000000791b */ /* 0x003fe20003800000 */
.L_x_1453:
        /* <DEDUP_REMOVED lines=17> */
.L_x_1454:
[----:B------:R-:W-:Y:S02]  /*16d80*/  @P1 IMAD R8, R5, 0x2, R22 ;  /* 0x0000000205081824 */ /* 0x000fe400078e0216 */
[----:B------:R-:W-:Y:S02]  /*16d90*/  IMAD.MOV.U32 R13, RZ, RZ, R0 ;  /* 0x000000ffff0d7224 */ /* 0x000fe400078e0000 */
[----:B------:R-:W-:Y:S02]  /*16da0*/  IMAD.MOV.U32 R12, RZ, RZ, 0x5 ;  /* 0x00000005ff0c7424 */ /* 0x000fe400078e00ff */
[----:B------:R-:W-:-:S07]  /*16db0*/  IMAD.MOV.U32 R3, RZ, RZ, R14 ;  /* 0x000000ffff037224 */ /* 0x000fce00078e000e */
[----:B------:R-:W-:Y:S05]  /*16dc0*/  WARPSYNC.COLLECTIVE R15, `(.L_x_1455) ;  /* 0x000000000f087348 */ /* 0x000fea0003c00000 */
[----:B------:R0:W1:Y:S02]  /*16dd0*/  SHFL.IDX P6, R14, R13, R12, R11 ;  /* 0x0000000c0d0e7389 */ /* 0x00006400000c000b */
[----:B01----:R-:W-:Y:S01]  /*16de0*/  ENDCOLLECTIVE ;  /* 0x000000000000791b */ /* 0x003fe20003800000 */
.L_x_1455:
        /* <DEDUP_REMOVED lines=10> */
.L_x_1456:
        /* <DEDUP_REMOVED lines=8> */
.L_x_1383:
[----:B------:R-:W-:Y:S02]  /*16f10*/  IMAD.MOV.U32 R13, RZ, RZ, R4 ;  /* 0x000000ffff0d7224 */ /* 0x000fe400078e0004 */
[----:B------:R-:W-:Y:S02]  /*16f20*/  IMAD.MOV.U32 R12, RZ, RZ, RZ ;  /* 0x000000ffff0c7224 */ /* 0x000fe400078e00ff */
[----:B------:R-:W-:Y:S02]  /*16f30*/  IMAD.MOV.U32 R11, RZ, RZ, 0x181f ;  /* 0x0000181fff0b7424 */ /* 0x000fe400078e00ff */
[----:B------:R-:W-:Y:S02]  /*16f40*/  IMAD.MOV.U32 R15, RZ, RZ, -0x1 ;  /* 0xffffffffff0f7424 */ /* 0x000fe400078e00ff */
[----:B------:R-:W-:Y:S02]  /*16f50*/  IMAD R29, R29, R6, RZ ;  /* 0x000000061d1d7224 */ /* 0x000fe400078e02ff */
[----:B------:R-:W-:-:S07]  /*16f60*/  IMAD.IADD R26, R8, 0x1, R26 ;  /* 0x00000001081a7824 */ /* 0x000fce00078e021a */
[----:B------:R-:W-:Y:S05]  /*16f70*/  WARPSYNC.COLLECTIVE R15, `(.L_x_1458) ;  /* 0x000000000f087348 */ /* 0x000fea0003c00000 */
[----:B------:R0:W1:Y:S02]  /*16f80*/  SHFL.IDX P6, R14, R13, R12, R11 ;  /* 0x0000000c0d0e7389 */ /* 0x00006400000c000b */
[----:B01----:R-:W-:Y:S01]  /*16f90*/  ENDCOLLECTIVE ;  /* 0x000000000000791b */ /* 0x003fe20003800000 */
.L_x_1458:
[C---:B------:R-:W-:Y:S01]  /*16fa0*/  VIADD R6, R26.reuse, 0x10 ;  /* 0x000000101a067836 */ /* 0x040fe20000000000 */
[----:B------:R-:W-:Y:S01]  /*16fb0*/  ISETP.GE.AND P1, PT, R26, R29, PT ;  /* 0x0000001d1a00720c */ /* 0x000fe20003f26270 */
[----:B------:R-:W-:Y:S02]  /*16fc0*/  IMAD.MOV.U32 R13, RZ, RZ, R0 ;  /* 0x000000ffff0d7224 */ /* 0x000fe400078e0000 */
[----:B------:R-:W-:-:S10]  /*16fd0*/  IMAD.MOV.U32 R2, RZ, RZ, R14 ;  /* 0x000000ffff027224 */ /* 0x000fd400078e000e */
[----:B------:R-:W-:Y:S05]  /*16fe0*/  WARPSYNC.COLLECTIVE R15, `(.L_x_1459) ;  /* 0x000000000f087348 */ /* 0x000fea0003c00000 */
[----:B------:R0:W1:Y:S02]  /*16ff0*/  SHFL.IDX P6, R14, R13, R12, R11 ;  /* 0x0000000c0d0e7389 */ /* 0x00006400000c000b */
[----:B01----:R-:W-:Y:S01]  /*17000*/  ENDCOLLECTIVE ;  /* 0x000000000000791b */ /* 0x003fe20003800000 */
.L_x_1459:
[----:B------:R-:W-:Y:S02]  /*17010*/  IMAD.MOV.U32 R13, RZ, RZ, R4 ;  /* 0x000000ffff0d7224 */ /* 0x000fe400078e0004 */
[----:B------:R-:W-:Y:S02]  /*17020*/  IMAD.MOV.U32 R12, RZ, RZ, 0x1 ;  /* 0x00000001ff0c7424 */ /* 0x000fe400078e00ff */
[----:B------:R-:W-:-:S07]  /*17030*/  IMAD.MOV.U32 R3, RZ, RZ, R14 ;  /* 0x000000ffff037224 */ /* 0x000fce00078e000e */
[----:B------:R-:W-:Y:S05]  /*17040*/  WARPSYNC.COLLECTIVE R15, `(.L_x_1460) ;  /* 0x000000000f087348 */ /* 0x000fea0003c00000 */
[----:B------:R0:W1:Y:S02]  /*17050*/  SHFL.IDX P6, R14, R13, R12, R11 ;  /* 0x0000000c0d0e7389 */ /* 0x00006400000c000b */
[----:B01----:R-:W-:Y:S01]  /*17060*/  ENDCOLLECTIVE ;  /* 0x000000000000791b */ /* 0x003fe20003800000 */
.L_x_1460:
[----:B------:R-:W-:-:S05]  /*17070*/  @!P1 LEA R5, P4, R7, R3, 0x1 ;  /* 0x0000000307059211 */ /* 0x000fca00078808ff */
[----:B------:R-:W-:Y:S02]  /*17080*/  @!P1 IMAD.X R3, RZ, RZ, R2, P4 ;  /* 0x000000ffff039224 */ /* 0x000fe400020e0602 */
        /* <DEDUP_REMOVED lines=13> */
.L_x_1461:
[----:B------:R-:W-:Y:S02]  /*17160*/  IMAD.MOV.U32 R13, RZ, RZ, R4 ;  /* 0x000000ffff0d7224 */ /* 0x000fe400078e0004 */
[----:B------:R-:W-:Y:S02]  /*17170*/  IMAD.MOV.U32 R12, RZ, RZ, 0x2 ;  /* 0x00000002ff0c7424 */ /* 0x000fe400078e00ff */
[----:B------:R-:W-:-:S07]  /*17180*/  IMAD.MOV.U32 R3, RZ, RZ, R14 ;  /* 0x000000ffff037224 */ /* 0x000fce00078e000e */
[----:B------:R-:W-:Y:S05]  /*17190*/  WARPSYNC.COLLECTIVE R15, `(.L_x_1462) ;  /* 0x000000000f087348 */ /* 0x000fea0003c00000 */
[----:B------:R0:W1:Y:S02]  /*171a0*/  SHFL.IDX P6, R14, R13, R12, R11 ;  /* 0x0000000c0d0e7389 */ /* 0x00006400000c000b */
[----:B01----:R-:W-:Y:S01]  /*171b0*/  ENDCOLLECTIVE ;  /* 0x000000000000791b */ /* 0x003fe20003800000 */
.L_x_1462:
[----:B------:R-:W-:-:S05]  /*171c0*/  @!P1 LEA R5, P4, R7, R3, 0x1 ;  /* 0x0000000307059211 */ /* 0x000fca00078808ff */
[----:B------:R-:W-:Y:S02]  /*171d0*/  @!P1 IMAD.X R6, RZ, RZ, R2, P4 ;  /* 0x000000ffff069224 */ /* 0x000fe400020e0602 */
[----:B------:R-:W-:Y:S02]  /*171e0*/  @!P1 IMAD.MOV.U32 R2, RZ, RZ, R5 ;  /* 0x000000ffff029224 */ /* 0x000fe400078e0005 */
[----:B------:R-:W-:Y:S01]  /*171f0*/  @!P1 IMAD.MOV.U32 R3, RZ, RZ, R6 ;  /* 0x000000ffff039224 */ /* 0x000fe200078e0006 */
[----:B------:R-:W-:Y:S01]  /*17200*/  IADD3 R6, R26, 0x20, RZ ;  /* 0x000000201a067810 */ /* 0x000fe20007ffe0ff */
        /* <DEDUP_REMOVED lines=12> */
.L_x_1463:
[----:B------:R-:W-:Y:S02]  /*172d0*/  IMAD.MOV.U32 R13, RZ, RZ, R4 ;  /* 0x000000ffff0d7224 */ /* 0x000fe400078e0004 */
[----:B------:R-:W-:Y:S02]  /*172e0*/  IMAD.MOV.U32 R12, RZ, RZ, 0x3 ;  /* 0x00000003ff0c7424 */ /* 0x000fe400078e00ff */
[----:B------:R-:W-:-:S07]  /*172f0*/  IMAD.MOV.U32 R3, RZ, RZ, R14 ;  /* 0x000000ffff037224 */ /* 0x000fce00078e000e */
[----:B------:R-:W-:Y:S05]  /*17300*/  WARPSYNC.COLLECTIVE R15, `(.L_x_1464) ;  /* 0x000000000f087348 */ /* 0x000fea0003c00000 */
[----:B------:R0:W1:Y:S02]  /*17310*/  SHFL.IDX P6, R14, R13, R12, R11 ;  /* 0x0000000c0d0e7389 */ /* 0x00006400000c000b */
[----:B01----:R-:W-:Y:S01]  /*17320*/  ENDCOLLECTIVE ;  /* 0x000000000000791b */ /* 0x003fe20003800000 */
.L_x_1464:
[----:B------:R-:W-:-:S05]  /*17330*/  @!P1 LEA R5, P4, R7, R3, 0x1 ;  /* 0x0000000307059211 */ /* 0x000fca00078808ff */
[----:B------:R-:W-:Y:S02]  /*17340*/  @!P1 IMAD.X R6, RZ, RZ, R2, P4 ;  /* 0x000000ffff069224 */ /* 0x000fe400020e0602 */
[----:B------:R-:W-:Y:S02]  /*17350*/  @!P1 IMAD.MOV.U32 R2, RZ, RZ, R5 ;  /* 0x000000ffff029224 */ /* 0x000fe400078e0005 */
[----:B------:R-:W-:Y:S02]  /*17360*/  @!P1 IMAD.MOV.U32 R3, RZ, RZ, R6 ;  /* 0x000000ffff039224 */ /* 0x000fe400078e0006 */
[----:B------:R-:W-:Y:S02]  /*17370*/  IMAD.MOV.U32 R13, RZ, RZ, R0 ;  /* 0x000000ffff0d7224 */ /* 0x000fe400078e0000 */
[----:B------:R-:W-:Y:S01]  /*17380*/  VIADD R6, R26, 0x30 ;  /* 0x000000301a067836 */ /* 0x000fe20000000000 */
        /* <DEDUP_REMOVED lines=11> */
.L_x_1465:
[----:B------:R-:W-:Y:S02]  /*17440*/  IMAD.MOV.U32 R13, RZ, RZ, R4 ;  /* 0x000000ffff0d7224 */ /* 0x000fe400078e0004 */
[----:B------:R-:W-:Y:S02]  /*17450*/  IMAD.MOV.U32 R12, RZ, RZ, 0x4 ;  /* 0x00000004ff0c7424 */ /* 0x000fe400078e00ff */
[----:B------:R-:W-:-:S07]  /*17460*/  IMAD.MOV.U32 R3, RZ, RZ, R14 ;  /* 0x000000ffff037224 */ /* 0x000fce00078e000e */
[----:B------:R-:W-:Y:S05]  /*17470*/  WARPSYNC.COLLECTIVE R15, `(.L_x_1466) ;  /* 0x000000000f087348 */ /* 0x000fea0003c00000 */
[----:B------:R0:W1:Y:S02]  /*17480*/  SHFL.IDX P6, R14, R13, R12, R11 ;  /* 0x0000000c0d0e7389 */ /* 0x00006400000c000b */
[----:B01----:R-:W-:Y:S01]  /*17490*/  ENDCOLLECTIVE ;  /* 0x000000000000791b */ /* 0x003fe20003800000 */
.L_x_1466:
        /* <DEDUP_REMOVED lines=17> */
.L_x_1467:
[----:B------:R-:W-:Y:S02]  /*175b0*/  IMAD.MOV.U32 R13, RZ, RZ, R4 ;  /* 0x000000ffff0d7224 */ /* 0x000fe400078e0004 */
[----:B------:R-:W-:Y:S02]  /*175c0*/  IMAD.MOV.U32 R12, RZ, RZ, 0x5 ;  /* 0x00000005ff0c7424 */ /* 0x000fe400078e00ff */
[----:B------:R-:W-:-:S07]  /*175d0*/  IMAD.MOV.U32 R3, RZ, RZ, R14 ;  /* 0x000000ffff037224 */ /* 0x000fce00078e000e */
[----:B------:R-:W-:Y:S05]  /*175e0*/  WARPSYNC.COLLECTIVE R15, `(.L_x_1468) ;  /* 0x000000000f087348 */ /* 0x000fea0003c00000 */
[----:B------:R0:W1:Y:S02]  /*175f0*/  SHFL.IDX P6, R14, R13, R12, R11 ;  /* 0x0000000c0d0e7389 */ /* 0x00006400000c000b */
[----:B01----:R-:W-:Y:S01]  /*17600*/  ENDCOLLECTIVE ;  /* 0x000000000000791b */ /* 0x003fe20003800000 */
.L_x_1468:
        /* <DEDUP_REMOVED lines=17> */
.L_x_1469:
[----:B------:R-:W-:Y:S02]  /*17720*/  IMAD.MOV.U32 R13, RZ, RZ, R4 ;  /* 0x000000ffff0d7224 */ /* 0x000fe400078e0004 */
[----:B------:R-:W-:Y:S02]  /*17730*/  IMAD.MOV.U32 R12, RZ, RZ, 0x6 ;  /* 0x00000006ff0c7424 */ /* 0x000fe400078e00ff */
[----:B------:R-:W-:-:S07]  /*17740*/  IMAD.MOV.U32 R3, RZ, RZ, R14 ;  /* 0x000000ffff037224 */ /* 0x000fce00078e000e */
[----:B------:R-:W-:Y:S05]  /*17750*/  WARPSYNC.COLLECTIVE R15, `(.L_x_1470) ;  /* 0x000000000f087348 */ /* 0x000fea0003c00000 */
[----:B------:R0:W1:Y:S02]  /*17760*/  SHFL.IDX P6, R14, R13, R12, R11 ;  /* 0x0000000c0d0e7389 */ /* 0x00006400000c000b */
[----:B01----:R-:W-:Y:S01]  /*17770*/  ENDCOLLECTIVE ;  /* 0x000000000000791b */ /* 0x003fe20003800000 */
.L_x_1470:
        /* <DEDUP_REMOVED lines=17> */
.L_x_1471:
[----:B------:R-:W-:Y:S02]  /*17890*/  IMAD.MOV.U32 R13, RZ, RZ, R4 ;  /* 0x000000ffff0d7224 */ /* 0x000fe400078e0004 */
[----:B------:R-:W-:Y:S02]  /*178a0*/  IMAD.MOV.U32 R12, RZ, RZ, 0x7 ;  /* 0x00000007ff0c7424 */ /* 0x000fe400078e00ff */
[----:B------:R-:W-:-:S07]  /*178b0*/  IMAD.MOV.U32 R3, RZ, RZ, R14 ;  /* 0x000000ffff037224 */ /* 0x000fce00078e000e */
[----:B------:R-:W-:Y:S05]  /*178c0*/  WARPSYNC.COLLECTIVE R15, `(.L_x_1472) ;  /* 0x000000000f087348 */ /* 0x000fea0003c00000 */
[----:B------:R0:W1:Y:S02]  /*178d0*/  SHFL.IDX P6, R14, R13, R12, R11 ;  /* 0x0000000c0d0e7389 */ /* 0x00006400000c000b */
[----:B01----:R-:W-:Y:S01]  /*178e0*/  ENDCOLLECTIVE ;  /* 0x000000000000791b */ /* 0x003fe20003800000 */
.L_x_1472:
        /* <DEDUP_REMOVED lines=15> */
.L_x_1473:
[----:B------:R-:W-:Y:S05]  /*179e0*/  BRA `(.L_x_1474) ;  /* 0xffffffbc00ac7947 */ /* 0x000fea000383ffff */
.L_x_1388:
[----:B0-----:R0:W1:Y:S02]  /*179f0*/  SYNCS.PHASECHK.TRANS64.TRYWAIT P0, [R22+URZ+0x2a820], R3 ;  /* 0x02a82003160075a7 */ /* 0x001064000800017f */
[----:B-1----:R-:W-:Y:S05]  /*17a00*/  @!P0 NANOSLEEP.SYNCS 0x989680 ;  /* 0x009896800000895d */ /* 0x002fea0003900000 */
[----:B------:R-:W1:Y:S02]  /*17a10*/  @!P0 SYNCS.PHASECHK.TRANS64 P0, [R22+URZ+0x2a820], R3 ;  /* 0x02a82003160085a7 */ /* 0x000e64000800007f */
[----:B-1----:R-:W-:Y:S05]  /*17a20*/  @!P0 BRA `(.L_x_1388) ;  /* 0xfffffffc00f08947 */ /* 0x002fea000383ffff */
[----:B------:R-:W-:Y:S05]  /*17a30*/  BRA `(.L_x_1475) ;  /* 0xffffffc000247947 */ /* 0x000fea000383ffff */
.L_x_1393:
[----:B0-----:R0:W1:Y:S02]  /*17a40*/  SYNCS.PHASECHK.TRANS64.TRYWAIT P0, [R6+URZ+0x2a840], R3 ;  /* 0x02a84003060075a7 */ /* 0x001064000800017f */
[----:B-1----:R-:W-:Y:S05]  /*17a50*/  @!P0 NANOSLEEP.SYNCS 0x989680 ;  /* 0x009896800000895d */ /* 0x002fea0003900000 */
[----:B------:R-:W1:Y:S02]  /*17a60*/  @!P0 SYNCS.PHASECHK.TRANS64 P0, [R6+URZ+0x2a840], R3 ;  /* 0x02a84003060085a7 */ /* 0x000e64000800007f */
[----:B-1----:R-:W-:Y:S05]  /*17a70*/  @!P0 BRA `(.L_x_1393) ;  /* 0xfffffffc00f08947 */ /* 0x002fea000383ffff */
[----:B------:R-:W-:Y:S05]  /*17a80*/  BRA `(.L_x_1476) ;  /* 0xffffffc000ec7947 */ /* 0x000fea000383ffff */
.L_x_1394:
        /* <DEDUP_REMOVED lines=8> */
.L_x_1478:
[----:B------:R-:W-:Y:S05]  /*17b10*/  BSYNC B1 ;  /* 0x0000000000017941 */ /* 0x000fea0003800000 */
.L_x_1477:
[----:B------:R-:W0:Y:S01]  /*17b20*/  S2R R34, SR_TID.X ;  /* 0x0000000000227919 */ /* 0x000e220000002100 */
[----:B------:R-:W-:Y:S02]  /*17b30*/  IMAD.MOV.U32 R13, RZ, RZ, R9 ;  /* 0x000000ffff0d7224 */ /* 0x000fe400078e0009 */
[----:B------:R-:W-:Y:S02]  /*17b40*/  IMAD.MOV.U32 R12, RZ, RZ, RZ ;  /* 0x000000ffff0c7224 */ /* 0x000fe400078e00ff */
[----:B------:R-:W-:Y:S02]  /*17b50*/  IMAD.MOV.U32 R11, RZ, RZ, 0x181f ;  /* 0x0000181fff0b7424 */ /* 0x000fe400078e00ff */
[----:B------:R-:W-:Y:S02]  /*17b60*/  IMAD.MOV.U32 R15, RZ, RZ, -0x1 ;  /* 0xffffffffff0f7424 */ /* 0x000fe400078e00ff */
[----:B------:R-:W-:Y:S02]  /*17b70*/  IMAD.MOV.U32 R3, RZ, RZ, R14 ;  /* 0x000000ffff037224 */ /* 0x000fe400078e000e */
[----:B------:R-:W-:-:S07]  /*17b80*/  IMAD R4, R4, 0x2, R22 ;  /* 0x0000000204047824 */ /* 0x000fce00078e0216 */
[----:B0-----:R-:W-:Y:S05]  /*17b90*/  WARPSYNC.COLLECTIVE R15, `(.L_x_1479) ;  /* 0x000000000f087348 */ /* 0x001fea0003c00000 */
[----:B------:R1:W2:Y:S02]  /*17ba0*/  SHFL.IDX P6, R14, R13, R12, R11 ;  /* 0x0000000c0d0e7389 */ /* 0x0002a400000c000b */
[----:B012---:R-:W-:Y:S01]  /*17bb0*/  ENDCOLLECTIVE ;  /* 0x000000000000791b */ /* 0x007fe20003800000 */
.L_x_1479:
[----:B------:R-:W-:Y:S02]  /*17bc0*/  IMAD.MOV.U32 R13, RZ, RZ, R5 ;  /* 0x000000ffff0d7224 */ /* 0x000fe400078e0005 */
[----:B------:R-:W-:Y:S02]  /*17bd0*/  IMAD.MOV.U32 R12, RZ, RZ, 0x1 ;  /* 0x00000001ff0c7424 */ /* 0x000fe400078e00ff */
[----:B------:R-:W-:Y:S02]  /*17be0*/  IMAD.SHL.U32 R34, R34, 0x8, RZ ;  /* 0x0000000822227824 */ /* 0x000fe400078e00ff */
[----:B------:R-:W-:-:S03]  /*17bf0*/  IMAD.MOV.U32 R2, RZ, RZ, R14 ;  /* 0x000000ffff027224 */ /* 0x000fc600078e000e */
[----:B------:R-:W-:-:S07]  /*17c00*/  LOP3.LUT R34, R34, 0x38, RZ, 0xc0, !PT ;  /* 0x0000003822227812 */ /* 0x000fce00078ec0ff */
[----:B------:R-:W-:Y:S05]  /*17c10*/  WARPSYNC.COLLECTIVE R15, `(.L_x_1480) ;  /* 0x000000000f087348 */ /* 0x000fea0003c00000 */
[----:B------:R0:W1:Y:S02]  /*17c20*/  SHFL.IDX P6, R14, R13, R12, R11 ;  /* 0x0000000c0d0e7389 */ /* 0x00006400000c000b */
[----:B01----:R-:W-:Y:S01]  /*17c30*/  ENDCOLLECTIVE ;  /* 0x000000000000791b */ /* 0x003fe20003800000 */
.L_x_1480:
[----:B------:R-:W-:-:S05]  /*17c40*/  IMAD.SHL.U32 R0, R34, 0x2, RZ ;  /* 0x0000000222007824 */ /* 0x000fca00078e00ff */
        /* <DEDUP_REMOVED lines=13> */
.L_x_1481:
[----:B------:R-:W-:Y:S02]  /*17d20*/  IMAD.MOV.U32 R13, RZ, RZ, R5 ;  /* 0x000000ffff0d7224 */ /* 0x000fe400078e0005 */
[----:B------:R-:W-:Y:S02]  /*17d30*/  IMAD.MOV.U32 R12, RZ, RZ, 0x2 ;  /* 0x00000002ff0c7424 */ /* 0x000fe400078e00ff */
[----:B------:R-:W-:-:S07]  /*17d40*/  IMAD.MOV.U32 R2, RZ, RZ, R14 ;  /* 0x000000ffff027224 */ /* 0x000fce00078e000e */
[----:B------:R-:W-:Y:S05]  /*17d50*/  WARPSYNC.COLLECTIVE R15, `(.L_x_1482) ;  /* 0x000000000f087348 */ /* 0x000fea0003c00000 */
[----:B------:R0:W1:Y:S02]  /*17d60*/  SHFL.IDX P6, R14, R13, R12, R11 ;  /* 0x0000000c0d0e7389 */ /* 0x00006400000c000b */
[----:B01----:R-:W-:Y:S01]  /*17d70*/  ENDCOLLECTIVE ;  /* 0x000000000000791b */ /* 0x003fe20003800000 */
.L_x_1482:
        /* <DEDUP_REMOVED lines=13> */
.L_x_1483:
[----:B------:R-:W-:Y:S02]  /*17e50*/  IMAD.MOV.U32 R13, RZ, RZ, R5 ;  /* 0x000000ffff0d7224 */ /* 0x000fe400078e0005 */
[----:B------:R-:W-:Y:S02]  /*17e60*/  IMAD.MOV.U32 R12, RZ, RZ, 0x3 ;  /* 0x00000003ff0c7424 */ /* 0x000fe400078e00ff */
[----:B------:R-:W-:-:S07]  /*17e70*/  IMAD.MOV.U32 R2, RZ, RZ, R14 ;  /* 0x000000ffff027224 */ /* 0x000fce00078e000e */
[----:B------:R-:W-:Y:S05]  /*17e80*/  WARPSYNC.COLLECTIVE R15, `(.L_x_1484) ;  /* 0x000000000f087348 */ /* 0x000fea0003c00000 */
[----:B------:R0:W1:Y:S02]  /*17e90*/  SHFL.IDX P6, R14, R13, R12, R11 ;  /* 0x0000000c0d0e7389 */ /* 0x00006400000c000b */
[----:B01----:R-:W-:Y:S01]  /*17ea0*/  ENDCOLLECTIVE ;  /* 0x000000000000791b */ /* 0x003fe20003800000 */
.L_x_1484:
        /* <DEDUP_REMOVED lines=13> */
.L_x_1485:
[----:B------:R-:W-:Y:S02]  /*17f80*/  IMAD.MOV.U32 R13, RZ, RZ, R5 ;  /* 0x000000ffff0d7224 */ /* 0x000fe400078e0005 */
[----:B------:R-:W-:Y:S02]  /*17f90*/  IMAD.MOV.U32 R12, RZ, RZ, 0x4 ;  /* 0x00000004ff0c7424 */ /* 0x000fe400078e00ff */
[----:B------:R-:W-:-:S07]  /*17fa0*/  IMAD.MOV.U32 R2, RZ, RZ, R14 ;  /* 0x000000ffff027224 */ /* 0x000fce00078e000e */
[----:B------:R-:W-:Y:S05]  /*17fb0*/  WARPSYNC.COLLECTIVE R15, `(.L_x_1486) ;  /* 0x000000000f087348 */ /* 0x000fea0003c00000 */
[----:B------:R0:W1:Y:S02]  /*17fc0*/  SHFL.IDX P6, R14, R13, R12, R11 ;  /* 0x0000000c0d0e7389 */ /* 0x00006400000c000b */
[----:B01----:R-:W-:Y:S01]  /*17fd0*/  ENDCOLLECTIVE ;  /* 0x000000000000791b */ /* 0x003fe20003800000 */
.L_x_1486:
        /* <DEDUP_REMOVED lines=13> */
.L_x_1487:
[----:B------:R-:W-:Y:S02]  /*180b0*/  IMAD.MOV.U32 R13, RZ, RZ, R5 ;  /* 0x000000ffff0d7224 */ /* 0x000fe400078e0005 */
[----:B------:R-:W-:Y:S02]  /*180c0*/  IMAD.MOV.U32 R12, RZ, RZ, 0x5 ;  /* 0x00000005ff0c7424 */ /* 0x000fe400078e00ff */
[----:B------:R-:W-:-:S07]  /*180d0*/  IMAD.MOV.U32 R2, RZ, RZ, R14 ;  /* 0x000000ffff027224 */ /* 0x000fce00078e000e */
[----:B------:R-:W-:Y:S05]  /*180e0*/  WARPSYNC.COLLECTIVE R15, `(.L_x_1488) ;  /* 0x000000000f087348 */ /* 0x000fea0003c00000 */
[----:B------:R0:W1:Y:S02]  /*180f0*/  SHFL.IDX P6, R14, R13, R12, R11 ;  /* 0x0000000c0d0e7389 */ /* 0x00006400000c000b */
[----:B01----:R-:W-:Y:S01]  /*18100*/  ENDCOLLECTIVE ;  /* 0x000000000000791b */ /* 0x003fe20003800000 */
.L_x_1488:
        /* <DEDUP_REMOVED lines=13> */
.L_x_1489:
[----:B------:R-:W-:Y:S01]  /*181e0*/  IMAD.MOV.U32 R2, RZ, RZ, R14 ;  /* 0x000000ffff027224 */ /* 0x000fe200078e000e */
[----:B------:R-:W-:Y:S06]  /*181f0*/  BRA `(.L_x_1490) ;  /* 0xffffffc000287947 */ /* 0x000fec000383ffff */
.L_x_1399:
[----:B0-----:R0:W2:Y:S02]  /*18200*/  SYNCS.PHASECHK.TRANS64.TRYWAIT P0, [R5+URZ+0x2a860], R2 ;  /* 0x02a86002050075a7 */ /* 0x0010a4000800017f */
[----:B--2---:R-:W-:Y:S05]  /*18210*/  @!P0 NANOSLEEP.SYNCS 0x989680 ;  /* 0x009896800000895d */ /* 0x004fea0003900000 */
[----:B------:R-:W2:Y:S02]  /*18220*/  @!P0 SYNCS.PHASECHK.TRANS64 P0, [R5+URZ+0x2a860], R2 ;  /* 0x02a86002050085a7 */ /* 0x000ea4000800007f */
[----:B--2---:R-:W-:Y:S05]  /*18230*/  @!P0 BRA `(.L_x_1399) ;  /* 0xfffffffc00f08947 */ /* 0x004fea000383ffff */
[----:B------:R-:W-:Y:S05]  /*18240*/  BRA `(.L_x_1491) ;  /* 0xffffffc000887947 */ /* 0x000fea000383ffff */
.L_x_1400:
        /* <DEDUP_REMOVED lines=8> */
.L_x_1493:
[----:B------:R-:W-:Y:S05]  /*182d0*/  BSYNC B1 ;  /* 0x0000000000017941 */ /* 0x000fea0003800000 */
.L_x_1492:
        /* <DEDUP_REMOVED lines=9> */
.L_x_1494:
[----:B------:R-:W-:Y:S02]  /*18370*/  IMAD.MOV.U32 R13, RZ, RZ, R23 ;  /* 0x000000ffff0d7224 */ /* 0x000fe400078e0017 */
[----:B------:R-:W-:Y:S02]  /*18380*/  IMAD.MOV.U32 R12, RZ, RZ, 0x1 ;  /* 0x00000001ff0c7424 */ /* 0x000fe400078e00ff */
[----:B------:R-:W-:-:S07]  /*18390*/  IMAD.MOV.U32 R2, RZ, RZ, R14 ;  /* 0x000000ffff027224 */ /* 0x000fce00078e000e */
[----:B------:R-:W-:Y:S05]  /*183a0*/  WARPSYNC.COLLECTIVE R15, `(.L_x_1495) ;  /* 0x000000000f087348 */ /* 0x000fea0003c00000 */
[----:B------:R0:W1:Y:S02]  /*183b0*/  SHFL.IDX P6, R14, R13, R12, R11 ;  /* 0x0000000c0d0e7389 */ /* 0x00006400000c000b */
[----:B01----:R-:W-:Y:S01]  /*183c0*/  ENDCOLLECTIVE ;  /* 0x000000000000791b */ /* 0x003fe20003800000 */
.L_x_1495:
        /* <DEDUP_REMOVED lines=15> */
.L_x_1496:
[----:B------:R-:W-:Y:S02]  /*184c0*/  IMAD.MOV.U32 R13, RZ, RZ, R23 ;  /* 0x000000ffff0d7224 */ /* 0x000fe400078e0017 */
[----:B------:R-:W-:Y:S02]  /*184d0*/  IMAD.MOV.U32 R12, RZ, RZ, 0x2 ;  /* 0x00000002ff0c7424 */ /* 0x000fe400078e00ff */
[----:B------:R-:W-:-:S07]  /*184e0*/  IMAD.MOV.U32 R2, RZ, RZ, R14 ;  /* 0x000000ffff027224 */ /* 0x000fce00078e000e */
[----:B------:R-:W-:Y:S05]  /*184f0*/  WARPSYNC.COLLECTIVE R15, `(.L_x_1497) ;  /* 0x000000000f087348 */ /* 0x000fea0003c00000 */
[----:B------:R0:W1:Y:S02]  /*18500*/  SHFL.IDX P6, R14, R13, R12, R11 ;  /* 0x0000000c0d0e7389 */ /* 0x00006400000c000b */
[----:B01----:R-:W-:Y:S01]  /*18510*/  ENDCOLLECTIVE ;  /* 0x000000000000791b */ /* 0x003fe20003800000 */
.L_x_1497:
        /* <DEDUP_REMOVED lines=14> */
.L_x_1498:
[----:B------:R-:W-:Y:S02]  /*18600*/  IMAD.MOV.U32 R13, RZ, RZ, R23 ;  /* 0x000000ffff0d7224 */ /* 0x000fe400078e0017 */
[----:B------:R-:W-:Y:S02]  /*18610*/  IMAD.MOV.U32 R12, RZ, RZ, 0x3 ;  /* 0x00000003ff0c7424 */ /* 0x000fe400078e00ff */
[----:B------:R-:W-:-:S07]  /*18620*/  IMAD.MOV.U32 R2, RZ, RZ, R14 ;  /* 0x000000ffff027224 */ /* 0x000fce00078e000e */
[----:B------:R-:W-:Y:S05]  /*18630*/  WARPSYNC.COLLECTIVE R15, `(.L_x_1499) ;  /* 0x000000000f087348 */ /* 0x000fea0003c00000 */
[----:B------:R0:W1:Y:S02]  /*18640*/  SHFL.IDX P6, R14, R13, R12, R11 ;  /* 0x0000000c0d0e7389 */ /* 0x00006400000c000b */
[----:B01----:R-:W-:Y:S01]  /*18650*/  ENDCOLLECTIVE ;  /* 0x000000000000791b */ /* 0x003fe20003800000 */
.L_x_1499:
        /* <DEDUP_REMOVED lines=14> */
.L_x_1500:
[----:B------:R-:W-:Y:S02]  /*18740*/  IMAD.MOV.U32 R13, RZ, RZ, R23 ;  /* 0x000000ffff0d7224 */ /* 0x000fe400078e0017 */
[----:B------:R-:W-:Y:S02]  /*18750*/  IMAD.MOV.U32 R12, RZ, RZ, 0x4 ;  /* 0x00000004ff0c7424 */ /* 0x000fe400078e00ff */
[----:B------:R-:W-:-:S07]  /*18760*/  IMAD.MOV.U32 R2, RZ, RZ, R14 ;  /* 0x000000ffff027224 */ /* 0x000fce00078e000e */
[----:B------:R-:W-:Y:S05]  /*18770*/  WARPSYNC.COLLECTIVE R15, `(.L_x_1501) ;  /* 0x000000000f087348 */ /* 0x000fea0003c00000 */
[----:B------:R0:W1:Y:S02]  /*18780*/  SHFL.IDX P6, R14, R13, R12, R11 ;  /* 0x0000000c0d0e7389 */ /* 0x00006400000c000b */
[----:B01----:R-:W-:Y:S01]  /*18790*/  ENDCOLLECTIVE ;  /* 0x000000000000791b */ /* 0x003fe20003800000 */
.L_x_1501:
        /* <DEDUP_REMOVED lines=14> */
.L_x_1502:
[----:B------:R-:W-:Y:S02]  /*18880*/  IMAD.MOV.U32 R13, RZ, RZ, R23 ;  /* 0x000000ffff0d7224 */ /* 0x000fe400078e0017 */
[----:B------:R-:W-:Y:S02]  /*18890*/  IMAD.MOV.U32 R12, RZ, RZ, 0x5 ;  /* 0x00000005ff0c7424 */ /* 0x000fe400078e00ff */
[----:B------:R-:W-:-:S07]  /*188a0*/  IMAD.MOV.U32 R2, RZ, RZ, R14 ;  /* 0x000000ffff027224 */ /* 0x000fce00078e000e */
[----:B------:R-:W-:Y:S05]  /*188b0*/  WARPSYNC.COLLECTIVE R15, `(.L_x_1503) ;  /* 0x000000000f087348 */ /* 0x000fea0003c00000 */
[----:B------:R0:W1:Y:S02]  /*188c0*/  SHFL.IDX P6, R14, R13, R12, R11 ;  /* 0x0000000c0d0e7389 */ /* 0x00006400000c000b */
[----:B01----:R-:W-:Y:S01]  /*188d0*/  ENDCOLLECTIVE ;  /* 0x000000000000791b */ /* 0x003fe20003800000 */
.L_x_1503:
        /* <DEDUP_REMOVED lines=13> */
.L_x_1504:
[----:B------:R-:W-:Y:S01]  /*189b0*/  @!PT LDS RZ, [RZ] ;  /* 0x00000000fffff984 */ /* 0x000fe20000000800 */
[----:B------:R-:W-:Y:S01]  /*189c0*/  @!PT LDS RZ, [RZ] ;  /* 0x00000000fffff984 */ /* 0x000fe20000000800 */
[----:B------:R-:W-:Y:S01]  /*189d0*/  @!PT LDS RZ, [RZ] ;  /* 0x00000000fffff984 */ /* 0x000fe20000000800 */
[----:B------:R0:W-:Y:S02]  /*189e0*/  LDGSTS.E.BYPASS.LTC128B.128 [R4+0x5400], desc[UR36][R2.64+0x80], !P2 ;  /* 0x0540008002047fae */ /* 0x0001e4000d101d64 */
[----:B0-----:R-:W-:Y:S01]  /*189f0*/  IMAD.MOV.U32 R2, RZ, RZ, R14 ;  /* 0x000000ffff027224 */ /* 0x001fe200078e000e */
[----:B------:R-:W-:Y:S06]  /*18a00*/  BRA `(.L_x_1505) ;  /* 0xffffffbc00747947 */ /* 0x000fec000383ffff */
.L_x_1408:
[----:B0-----:R0:W1:Y:S02]  /*18a10*/  SYNCS.PHASECHK.TRANS64.TRYWAIT P0, [R0+URZ+0x2a860], R3 ;  /* 0x02a86003000075a7 */ /* 0x001064000800017f */
[----:B-1----:R-:W-:Y:S05]  /*18a20*/  @!P0 NANOSLEEP.SYNCS 0x989680 ;  /* 0x009896800000895d */ /* 0x002fea0003900000 */
[----:B------:R-:W1:Y:S02]  /*18a30*/  @!P0 SYNCS.PHASECHK.TRANS64 P0, [R0+URZ+0x2a860], R3 ;  /* 0x02a86003000085a7 */ /* 0x000e64000800007f */
[----:B-1----:R-:W-:Y:S05]  /*18a40*/  @!P0 BRA `(.L_x_1408) ;  /* 0xfffffffc00f08947 */ /* 0x002fea000383ffff */
[----:B------:R-:W-:Y:S05]  /*18a50*/  BRA `(.L_x_1506) ;  /* 0xffffffc000947947 */ /* 0x000fea000383ffff */
.L_x_1409:
        /* <DEDUP_REMOVED lines=8> */
.L_x_1508:
[----:B------:R-:W-:Y:S05]  /*18ae0*/  BSYNC B0 ;  /* 0x0000000000007941 */ /* 0x000fea0003800000 */
.L_x_1507:
        /* <DEDUP_REMOVED lines=10> */
[----:B------:R-:W-:-:S13]  /*18b90*/  ISETP.LT.OR P3, PT, R6, 0x1, P1 ;  /* 0x000000010600780c */ /* 0x000fda0000f61670 */
[----:B0-----:R-:W-:Y:S05]  /*18ba0*/  WARPSYNC.COLLECTIVE R15, `(.L_x_1509) ;  /* 0x000000000f087348 */ /* 0x001fea0003c00000 */
[----:B------:R1:W2:Y:S02]  /*18bb0*/  SHFL.IDX P6, R14, R13, R12, R11 ;  /* 0x0000000c0d0e7389 */ /* 0x0002a400000c000b */
[----:B012---:R-:W-:Y:S01]  /*18bc0*/  ENDCOLLECTIVE ;  /* 0x000000000000791b */ /* 0x007fe20003800000 */
.L_x_1509:
        /* <DEDUP_REMOVED lines=10> */
.L_x_1510:
        /* <DEDUP_REMOVED lines=13> */
.L_x_1511:
[----:B------:R-:W-:Y:S02]  /*18d40*/  IMAD.MOV.U32 R13, RZ, RZ, R23 ;  /* 0x000000ffff0d7224 */ /* 0x000fe400078e0017 */
[----:B------:R-:W-:Y:S01]  /*18d50*/  IMAD.MOV.U32 R12, RZ, RZ, 0x2 ;  /* 0x00000002ff0c7424 */ /* 0x000fe200078e00ff */
[----:B------:R-:W-:-:S13]  /*18d60*/  IADD3 R2, P2, R14, R5, RZ ;  /* 0x000000050e027210 */ /* 0x000fda0007f5e0ff */
[----:B------:R-:W-:Y:S05]  /*18d70*/  WARPSYNC.COLLECTIVE R15, `(.L_x_1512) ;  /* 0x000000000f087348 */ /* 0x000fea0003c00000 */
[----:B------:R0:W1:Y:S02]  /*18d80*/  SHFL.IDX P6, R14, R13, R12, R11 ;  /* 0x0000000c0d0e7389 */ /* 0x00006400000c000b */
[----:B01----:R-:W-:Y:S01]  /*18d90*/  ENDCOLLECTIVE ;  /* 0x000000000000791b */ /* 0x003fe20003800000 */
.L_x_1512:
        /* <DEDUP_REMOVED lines=13> */
.L_x_1513:
[----:B------:R-:W-:Y:S02]  /*18e70*/  IMAD.MOV.U32 R13, RZ, RZ, R23 ;  /* 0x000000ffff0d7224 */ /* 0x000fe400078e0017 */
[----:B------:R-:W-:Y:S02]  /*18e80*/  IMAD.MOV.U32 R12, RZ, RZ, 0x3 ;  /* 0x00000003ff0c7424 */ /* 0x000fe400078e00ff */
[----:B------:R-:W-:-:S07]  /*18e90*/  IMAD.MOV.U32 R10, RZ, RZ, R14 ;  /* 0x000000ffff0a7224 */ /* 0x000fce00078e000e */
[----:B------:R-:W-:Y:S05]  /*18ea0*/  WARPSYNC.COLLECTIVE R15, `(.L_x_1514) ;  /* 0x000000000f087348 */ /* 0x000fea0003c00000 */
[----:B------:R0:W1:Y:S02]  /*18eb0*/  SHFL.IDX P6, R14, R13, R12, R11 ;  /* 0x0000000c0d0e7389 */ /* 0x00006400000c000b */
[----:B01----:R-:W-:Y:S01]  /*18ec0*/  ENDCOLLECTIVE ;  /* 0x000000000000791b */ /* 0x003fe20003800000 */
.L_x_1514:
[----:B------:R-:W-:-:S05]  /*18ed0*/  IADD3 R2, P2, R10, R5, RZ ;  /* 0x000000050a027210 */ /* 0x000fca0007f5e0ff */
[----:B------:R-:W-:-:S05]  /*18ee0*/  IMAD.X R3, RZ, RZ, R7, P2 ;  /* 0x000000ffff037224 */ /* 0x000fca00010e0607 */
[----:B------:R-:W-:Y:S01]  /*18ef0*/  @!PT LDS RZ, [RZ] ;  /* 0x00000000fffff984 */ /* 0x000fe20000000800 */
[----:B------:R-:W-:Y:S01]  /*18f00*/  @!PT LDS RZ, [RZ] ;  /* 0x00000000fffff984 */ /* 0x000fe20000000800 */
[----:B------:R-:W-:Y:S01]  /*18f10*/  @!PT LDS RZ, [RZ] ;  /* 0x00000000fffff984 */ /* 0x000fe20000000800 */
[----:B------:R0:W-:Y:S01]  /*18f20*/  LDGSTS.E.BYPASS.LTC128B.128 [R4+0x1400], desc[UR36][R2.64], !P3 ;  /* 0x0140000002047fae */ /* 0x0001e2000d901d64 */
[----:B------:R-:W-:Y:S01]  /*18f30*/  IMAD.MOV.U32 R13, RZ, RZ, R17 ;  /* 0x000000ffff0d7224 */ /* 0x000fe200078e0011 */
[C---:B------:R-:W-:Y:S02]  /*18f40*/  ISETP.LT.OR P3, PT, R6.reuse, 0x31, P1 ;  /* 0x000000310600780c */ /* 0x040fe40000f61670 */
[----:B------:R0:W-:Y:S01]  /*18f50*/  LDGSTS.E.BYPASS.LTC128B.128 [R4+0x4400], desc[UR36][R2.64+0x80], !P4 ;  /* 0x0440008002047fae */ /* 0x0001e2000e101d64 */
[----:B------:R-:W-:Y:S01]  /*18f60*/  ISETP.LT.OR P4, PT, R6, 0x31, !P0 ;  /* 0x000000310600780c */ /* 0x000fe20004781670 */
[----:B------:R-:W-:-:S12]  /*18f70*/  IMAD.MOV.U32 R8, RZ, RZ, R14 ;  /* 0x000000ffff087224 */ /* 0x000fd800078e000e */
[----:B0-----:R-:W-:Y:S05]  /*18f80*/  WARPSYNC.COLLECTIVE R15, `(.L_x_1515) ;  /* 0x000000000f087348 */ /* 0x001fea0003c00000 */
[----:B------:R1:W2:Y:S02]  /*18f90*/  SHFL.IDX P6, R14, R13, R12, R11 ;  /* 0x0000000c0d0e7389 */ /* 0x0002a400000c000b */
[----:B012---:R-:W-:Y:S01]  /*18fa0*/  ENDCOLLECTIVE ;  /* 0x000000000000791b */ /* 0x007fe20003800000 */
.L_x_1515:
[----:B------:R-:W-:Y:S02]  /*18fb0*/  IMAD.MOV.U32 R13, RZ, RZ, R23 ;  /* 0x000000ffff0d7224 */ /* 0x000fe400078e0017 */
[----:B------:R-:W-:Y:S01]  /*18fc0*/  IMAD.MOV.U32 R12, RZ, RZ, 0x4 ;  /* 0x00000004ff0c7424 */ /* 0x000fe200078e00ff */
[----:B------:R-:W-:-:S13]  /*18fd0*/  IADD3 R2, P2, R14, R5, RZ ;  /* 0x000000050e027210 */ /* 0x000fda0007f5e0ff */
[----:B------:R-:W-:Y:S05]  /*18fe0*/  WARPSYNC.COLLECTIVE R15, `(.L_x_1516) ;  /* 0x000000000f087348 */ /* 0x000fea0003c00000 */
[----:B------:R0:W1:Y:S02]  /*18ff0*/  SHFL.IDX P6, R14, R13, R12, R11 ;  /* 0x0000000c0d0e7389 */ /* 0x00006400000c000b */
[----:B01----:R-:W-:Y:S01]  /*19000*/  ENDCOLLECTIVE ;  /* 0x000000000000791b */ /* 0x003fe20003800000 */
.L_x_1516:
        /* <DEDUP_REMOVED lines=13> */
.L_x_1517:
[----:B------:R-:W-:Y:S02]  /*190e0*/  IMAD.MOV.U32 R13, RZ, RZ, R23 ;  /* 0x000000ffff0d7224 */ /* 0x000fe400078e0017 */
[----:B------:R-:W-:Y:S02]  /*190f0*/  IMAD.MOV.U32 R12, RZ, RZ, 0x5 ;  /* 0x00000005ff0c7424 */ /* 0x000fe400078e00ff */
[----:B------:R-:W-:-:S07]  /*19100*/  IMAD.MOV.U32 R10, RZ, RZ, R14 ;  /* 0x000000ffff0a7224 */ /* 0x000fce00078e000e */
[----:B------:R-:W-:Y:S05]  /*19110*/  WARPSYNC.COLLECTIVE R15, `(.L_x_1518) ;  /* 0x000000000f087348 */ /* 0x000fea0003c00000 */
[----:B------:R0:W1:Y:S02]  /*19120*/  SHFL.IDX P6, R14, R13, R12, R11 ;  /* 0x0000000c0d0e7389 */ /* 0x00006400000c000b */
[----:B01----:R-:W-:Y:S01]  /*19130*/  ENDCOLLECTIVE ;  /* 0x000000000000791b */ /* 0x003fe20003800000 */
.L_x_1518:
        /* <DEDUP_REMOVED lines=12> */
.L_x_1519:
[----:B------:R-:W-:Y:S05]  /*19200*/  BRA `(.L_x_1520) ;  /* 0xffffffbc00907947 */ /* 0x000fea000383ffff */
.L_x_1414:
        /* <DEDUP_REMOVED lines=8> */
.L_x_1522:
[----:B------:R-:W-:Y:S05]  /*19290*/  BSYNC B0 ;  /* 0x0000000000007941 */ /* 0x000fea0003800000 */
.L_x_1521:
[----:B------:R-:W-:Y:S02]  /*192a0*/  IMAD.MOV.U32 R13, RZ, RZ, R16 ;  /* 0x000000ffff0d7224 */ /* 0x000fe400078e0010 */
[----:B------:R-:W-:Y:S02]  /*192b0*/  IMAD.MOV.U32 R12, RZ, RZ, 0x1 ;  /* 0x00000001ff0c7424 */ /* 0x000fe400078e00ff */
[----:B------:R-:W-:Y:S02]  /*192c0*/  IMAD.MOV.U32 R11, RZ, RZ, 0x1f ;  /* 0x0000001fff0b7424 */ /* 0x000fe400078e00ff */
[----:B------:R-:W-:Y:S02]  /*192d0*/  IMAD.MOV.U32 R15, RZ, RZ, -0x1 ;  /* 0xffffffffff0f7424 */ /* 0x000fe400078e00ff */
[----:B------:R-:W-:Y:S02]  /*192e0*/  IMAD.IADD R5, R19, 0x1, R8 ;  /* 0x0000000113057824 */ /* 0x000fe400078e0208 */
[----:B------:R-:W-:-:S07]  /*192f0*/  IMAD.MOV.U32 R0, RZ, RZ, R14 ;  /* 0x000000ffff007224 */ /* 0x000fce00078e000e */
[----:B------:R-:W-:Y:S05]  /*19300*/  WARPSYNC.COLLECTIVE R15, `(.L_x_1523) ;  /* 0x000000000f087348 */ /* 0x000fea0003c00000 */
[----:B------:R0:W1:Y:S02]  /*19310*/  SHFL.IDX P6, R14, R13, R12, R11 ;  /* 0x0000000c0d0e7389 */ /* 0x00006400000c000b */
[----:B01----:R-:W-:Y:S01]  /*19320*/  ENDCOLLECTIVE ;  /* 0x000000000000791b */ /* 0x003fe20003800000 */
.L_x_1523:
[----:B------:R-:W-:Y:S02]  /*19330*/  ULDC UR4, c[0x0][0xc3c] ;  /* 0x00030f0000047ab9 */ /* 0x000fe40000000800 */
[----:B------:R-:W-:-:S13]  /*19340*/  ISETP.GE.OR P1, PT, R5, UR4, !P0 ;  /* 0x0000000405007c0c */ /* 0x000fda000c726670 */
[----:B------:R-:W0:Y:S01]  /*19350*/  @!P1 LDC.64 R2, c[0x0][0xc80] ;  /* 0x00032000ff029b82 */ /* 0x000e220000000a00 */
[----:B------:R-:W-:Y:S02]  /*19360*/  IMAD.MOV.U32 R11, RZ, RZ, RZ ;  /* 0x000000ffff0b7224 */ /* 0x000fe400078e00ff */
[----:B------:R-:W-:Y:S02]  /*19370*/  IMAD.MOV.U32 R4, RZ, RZ, R14 ;  /* 0x000000ffff047224 */ /* 0x000fe400078e000e */
[----:B0-----:R-:W-:-:S06]  /*19380*/  @!P1 IMAD.WIDE R2, R5, 0x4, R2 ;  /* 0x0000000405029825 */ /* 0x001fcc00078e0202 */
[----:B------:R-:W2:Y:S01]  /*19390*/  @!P1 LDG.E R2, desc[UR36][R2.64] ;  /* 0x0000002402029981 */ /* 0x000ea2000c1e1900 */
[----:B------:R-:W-:Y:S01]  /*193a0*/  IMAD.MOV.U32 R5, RZ, RZ, RZ ;  /* 0x000000ffff057224 */ /* 0x000fe200078e00ff */
[C---:B------:R-:W-:Y:S02]  /*193b0*/  ISETP.GE.U32.AND P2, PT, R8.reuse, 0x2, PT ;  /* 0x000000020800780c */ /* 0x040fe40003f46070 */
[C---:B------:R-:W-:Y:S02]  /*193c0*/  ISETP.GE.U32.AND P3, PT, R8.reuse, 0x4, PT ;  /* 0x000000040800780c */ /* 0x040fe40003f66070 */
[C---:B------:R-:W-:Y:S02]  /*193d0*/  ISETP.GE.U32.AND P4, PT, R8.reuse, 0x8, PT ;  /* 0x000000080800780c */ /* 0x040fe40003f86070 */
[C---:B------:R-:W-:Y:S01]  /*193e0*/  ISETP.GE.U32.AND P5, PT, R8.reuse, 0x10, PT ;  /* 0x000000100800780c */ /* 0x040fe20003fa6070 */
[----:B--2---:R-:W-:Y:S01]  /*193f0*/  @!P1 IMAD.MOV.U32 R5, RZ, RZ, R2 ;  /* 0x000000ffff059224 */ /* 0x004fe200078e0002 */
[----:B------:R-:W-:-:S03]  /*19400*/  ISETP.NE.AND P1, PT, R8, RZ, PT ;  /* 0x000000ff0800720c */ /* 0x000fc60003f25270 */
[----:B------:R-:W-:-:S10]  /*19410*/  IMAD.MOV.U32 R13, RZ, RZ, R5 ;  /* 0x000000ffff0d7224 */ /* 0x000fd400078e0005 */
[----:B------:R-:W-:Y:S05]  /*19420*/  WARPSYNC.COLLECTIVE R15, `(.L_x_1524) ;  /* 0x000000000f087348 */ /* 0x000fea0003c00000 */
[----:B------:R0:W1:Y:S02]  /*19430*/  SHFL.UP P6, R14, R13, R12, R11 ;  /* 0x0400000c0d0e7389 */ /* 0x00006400000c000b */
[----:B01----:R-:W-:Y:S01]  /*19440*/  ENDCOLLECTIVE ;  /* 0x000000000000791b */ /* 0x003fe20003800000 */
.L_x_1524:
[----:B------:R-:W-:Y:S01]  /*19450*/  IMAD.MOV.U32 R12, RZ, RZ, 0x2 ;  /* 0x00000002ff0c7424 */ /* 0x000fe200078e00ff */
[----:B------:R-:W-:-:S05]  /*19460*/  SEL R6, R14, RZ, P1 ;  /* 0x000000ff0e067207 */ /* 0x000fca0000800000 */
[----:B------:R-:W-:-:S04]  /*19470*/  IMAD.IADD R6, R5, 0x1, R6 ;  /* 0x0000000105067824 */ /* 0x000fc800078e0206 */
[----:B------:R-:W-:-:S07]  /*19480*/  IMAD.MOV.U32 R13, RZ, RZ, R6 ;  /* 0x000000ffff0d7224 */ /* 0x000fce00078e0006 */
[----:B------:R-:W-:Y:S05]  /*19490*/  WARPSYNC.COLLECTIVE R15, `(.L_x_1525) ;  /* 0x000000000f087348 */ /* 0x000fea0003c00000 */
[----:B------:R0:W1:Y:S02]  /*194a0*/  SHFL.UP P6, R14, R13, R12, R11 ;  /* 0x0400000c0d0e7389 */ /* 0x00006400000c000b */
[----:B01----:R-:W-:Y:S01]  /*194b0*/  ENDCOLLECTIVE ;  /* 0x000000000000791b */ /* 0x003fe20003800000 */
.L_x_1525:
[----:B------:R-:W-:Y:S02]  /*194c0*/  MOV R12, 0x4 ;  /* 0x00000004000c7802 */ /* 0x000fe40000000f00 */
[----:B------:R-:W-:-:S05]  /*194d0*/  SEL R7, R14, RZ, P2 ;  /* 0x000000ff0e077207 */ /* 0x000fca0001000000 */
[----:B------:R-:W-:-:S04]  /*194e0*/  IMAD.IADD R7, R6, 0x1, R7 ;  /* 0x0000000106077824 */ /* 0x000fc800078e0207 */
[----:B------:R-:W-:-:S07]  /*194f0*/  IMAD.MOV.U32 R13, RZ, RZ, R7 ;  /* 0x000000ffff0d7224 */ /* 0x000fce00078e0007 */
[----:B------:R-:W-:Y:S05]  /*19500*/  WARPSYNC.COLLECTIVE R15, `(.L_x_1526) ;  /* 0x000000000f087348 */ /* 0x000fea0003c00000 */
[----:B------:R0:W1:Y:S02]  /*19510*/  SHFL.UP P6, R14, R13, R12, R11 ;  /* 0x0400000c0d0e7389 */ /* 0x00006400000c000b */
[----:B01----:R-:W-:Y:S01]  /*19520*/  ENDCOLLECTIVE ;  /* 0x000000000000791b */ /* 0x003fe20003800000 */
.L_x_1526:
[----:B------:R-:W-:Y:S01]  /*19530*/  IMAD.MOV.U32 R12, RZ, RZ, 0x8 ;  /* 0x00000008ff0c7424 */ /* 0x000fe200078e00ff */
[----:B------:R-:W-:-:S05]  /*19540*/  SEL R2, R14, RZ, P3 ;  /* 0x000000ff0e027207 */ /* 0x000fca0001800000 */
[----:B------:R-:W-:-:S04]  /*19550*/  IMAD.IADD R2, R7, 0x1, R2 ;  /* 0x0000000107027824 */ /* 0x000fc800078e0202 */
[----:B------:R-:W-:-:S07]  /*19560*/  IMAD.MOV.U32 R13, RZ, RZ, R2 ;  /* 0x000000ffff0d7224 */ /* 0x000fce00078e0002 */
[----:B------:R-:W-:Y:S05]  /*19570*/  WARPSYNC.COLLECTIVE R15, `(.L_x_1527) ;  /* 0x000000000f087348 */ /* 0x000fea0003c00000 */
[----:B------:R0:W1:Y:S02]  /*19580*/  SHFL.UP P6, R14, R13, R12, R11 ;  /* 0x0400000c0d0e7389 */ /* 0x00006400000c000b */
[----:B01----:R-:W-:Y:S01]  /*19590*/  ENDCOLLECTIVE ;  /* 0x000000000000791b */ /* 0x003fe20003800000 */
.L_x_1527:
[----:B------:R-:W-:Y:S01]  /*195a0*/  IMAD.MOV.U32 R12, RZ, RZ, 0x10 ;  /* 0x00000010ff0c7424 */ /* 0x000fe200078e00ff */
[----:B------:R-:W-:-:S05]  /*195b0*/  SEL R3, R14, RZ, P4 ;  /* 0x000000ff0e037207 */ /* 0x000fca0002000000 */
[----:B------:R-:W-:-:S04]  /*195c0*/  IMAD.IADD R3, R2, 0x1, R3 ;  /* 0x0000000102037824 */ /* 0x000fc800078e0203 */
[----:B------:R-:W-:-:S07]  /*195d0*/  IMAD.MOV.U32 R13, RZ, RZ, R3 ;  /* 0x000000ffff0d7224 */ /* 0x000fce00078e0003 */
[----:B------:R-:W-:Y:S05]  /*195e0*/  WARPSYNC.COLLECTIVE R15, `(.L_x_1528) ;  /* 0x000000000f087348 */ /* 0x000fea0003c00000 */
[----:B------:R0:W1:Y:S02]  /*195f0*/  SHFL.UP P6, R14, R13, R12, R11 ;  /* 0x0400000c0d0e7389 */ /* 0x00006400000c000b */
[----:B01----:R-:W-:Y:S01]  /*19600*/  ENDCOLLECTIVE ;  /* 0x000000000000791b */ /* 0x003fe20003800000 */
.L_x_1528:
        /* <DEDUP_REMOVED lines=8> */
.L_x_1529:
[----:B------:R-:W-:Y:S05]  /*19690*/  BRA `(.L_x_1530) ;  /* 0xffffffbc00a07947 */ /* 0x000fea000383ffff */
.L_x_1419:
[----:B------:R-:W-:Y:S01]  /*196a0*/  BSSY B0, `(.L_x_1531) ;  /* 0x0000008000007945 */ /* 0x000fe20003800000 */
[----:B-----5:R-:W-:Y:S02]  /*196b0*/  IMAD.MOV.U32 R13, RZ, RZ, R5 ;  /* 0x000000ffff0d7224 */ /* 0x020fe400078e0005 */
[----:B------:R-:W-:Y:S02]  /*196c0*/  IMAD.MOV.U32 R12, RZ, RZ, 0x1 ;  /* 0x00000001ff0c7424 */ /* 0x000fe400078e00ff */
[----:B------:R-:W-:Y:S02]  /*196d0*/  IMAD.MOV.U32 R11, RZ, RZ, RZ ;  /* 0x000000ffff0b7224 */ /* 0x000fe400078e00ff */
[----:B------:R-:W-:-:S07]  /*196e0*/  IMAD.MOV.U32 R15, RZ, RZ, -0x1 ;  /* 0xffffffffff0f7424 */ /* 0x000fce00078e00ff */
[----:B012---:R-:W-:Y:S05]  /*196f0*/  WARPSYNC.COLLECTIVE R15, `(.L_x_1532) ;  /* 0x000000000f087348 */ /* 0x007fea0003c00000 */
[----:B------:R3:W4:Y:S02]  /*19700*/  SHFL.UP P6, R14, R13, R12, R11 ;  /* 0x0400000c0d0e7389 */ /* 0x00072400000c000b */
[----:B01234-:R-:W-:Y:S01]  /*19710*/  ENDCOLLECTIVE ;  /* 0x000000000000791b */ /* 0x01ffe20003800000 */
.L_x_1532:
[----:B------:R-:W-:Y:S05]  /*19720*/  BSYNC B0 ;  /* 0x0000000000007941 */ /* 0x000fea0003800000 */
.L_x_1531:
[----:B------:R-:W-:Y:S01]  /*19730*/  SEL R14, R14, RZ, P1 ;  /* 0x000000ff0e0e7207 */ /* 0x000fe20000800000 */
[----:B------:R-:W-:Y:S02]  /*19740*/  IMAD.MOV.U32 R12, RZ, RZ, 0x2 ;  /* 0x00000002ff0c7424 */ /* 0x000fe400078e00ff */
[----:B------:R-:W-:Y:S02]  /*19750*/  IMAD.MOV.U32 R11, RZ, RZ, RZ ;  /* 0x000000ffff0b7224 */ /* 0x000fe400078e00ff */
[----:B------:R-:W-:Y:S02]  /*19760*/  IMAD.IADD R13, R5, 0x1, R14 ;  /* 0x00000001050d7824 */ /* 0x000fe400078e020e */
[----:B------:R-:W-:-:S07]  /*19770*/  IMAD.MOV.U32 R15, RZ, RZ, -0x1 ;  /* 0xffffffffff0f7424 */ /* 0x000fce00078e00ff */
[----:B------:R-:W-:Y:S05]  /*19780*/  WARPSYNC.COLLECTIVE R15, `(.L_x_1533) ;  /* 0x000000000f087348 */ /* 0x000fea0003c00000 */
[----:B------:R0:W1:Y:S02]  /*19790*/  SHFL.UP P6, R14, R13, R12, R11 ;  /* 0x0400000c0d0e7389 */ /* 0x00006400000c000b */
[----:B01----:R-:W-:Y:S01]  /*197a0*/  ENDCOLLECTIVE ;  /* 0x000000000000791b */ /* 0x003fe20003800000 */
.L_x_1533:
[----:B------:R-:W-:Y:S01]  /*197b0*/  IMAD.MOV.U32 R12, RZ, RZ, 0x4 ;  /* 0x00000004ff0c7424 */ /* 0x000fe200078e00ff */
[----:B------:R-:W-:-:S05]  /*197c0*/  SEL R2, R14, RZ, P2 ;  /* 0x000000ff0e027207 */ /* 0x000fca0001000000 */
[----:B------:R-:W-:-:S04]  /*197d0*/  IMAD.IADD R2, R13, 0x1, R2 ;  /* 0x000000010d027824 */ /* 0x000fc800078e0202 */
[----:B------:R-:W-:-:S07]  /*197e0*/  IMAD.MOV.U32 R13, RZ, RZ, R2 ;  /* 0x000000ffff0d7224 */ /* 0x000fce00078e0002 */
[----:B------:R-:W-:Y:S05]  /*197f0*/  WARPSYNC.COLLECTIVE R15, `(.L_x_1534) ;  /* 0x000000000f087348 */ /* 0x000fea0003c00000 */
[----:B------:R0:W1:Y:S02]  /*19800*/  SHFL.UP P6, R14, R13, R12, R11 ;  /* 0x0400000c0d0e7389 */ /* 0x00006400000c000b */
[----:B01----:R-:W-:Y:S01]  /*19810*/  ENDCOLLECTIVE ;  /* 0x000000000000791b */ /* 0x003fe20003800000 */
.L_x_1534:
[----:B------:R-:W-:Y:S01]  /*19820*/  IMAD.MOV.U32 R12, RZ, RZ, 0x8 ;  /* 0x00000008ff0c7424 */ /* 0x000fe200078e00ff */
[----:B------:R-:W-:-:S05]  /*19830*/  SEL R3, R14, RZ, P3 ;  /* 0x000000ff0e037207 */ /* 0x000fca0001800000 */
[----:B------:R-:W-:-:S04]  /*19840*/  IMAD.IADD R3, R2, 0x1, R3 ;  /* 0x0000000102037824 */ /* 0x000fc800078e0203 */
[----:B------:R-:W-:-:S07]  /*19850*/  IMAD.MOV.U32 R13, RZ, RZ, R3 ;  /* 0x000000ffff0d7224 */ /* 0x000fce00078e0003 */
[----:B------:R-:W-:Y:S05]  /*19860*/  WARPSYNC.COLLECTIVE R15, `(.L_x_1535) ;  /* 0x000000000f087348 */ /* 0x000fea0003c00000 */
[----:B------:R0:W1:Y:S02]  /*19870*/  SHFL.UP P6, R14, R13, R12, R11 ;  /* 0x0400000c0d0e7389 */ /* 0x00006400000c000b */
[----:B01----:R-:W-:Y:S01]  /*19880*/  ENDCOLLECTIVE ;  /* 0x000000000000791b */ /* 0x003fe20003800000 */
.L_x_1535:
[----:B------:R-:W-:Y:S01]  /*19890*/  IMAD.MOV.U32 R12, RZ, RZ, 0x10 ;  /* 0x00000010ff0c7424 */ /* 0x000fe200078e00ff */
[----:B------:R-:W-:-:S05]  /*198a0*/  SEL R4, R14, RZ, P4 ;  /* 0x000000ff0e047207 */ /* 0x000fca0002000000 */
[----:B------:R-:W-:-:S04]  /*198b0*/  IMAD.IADD R4, R3, 0x1, R4 ;  /* 0x0000000103047824 */ /* 0x000fc800078e0204 */
[----:B------:R-:W-:-:S07]  /*198c0*/  IMAD.MOV.U32 R13, RZ, RZ, R4 ;  /* 0x000000ffff0d7224 */ /* 0x000fce00078e0004 */
[----:B------:R-:W-:Y:S05]  /*198d0*/  WARPSYNC.COLLECTIVE R15, `(.L_x_1536) ;  /* 0x000000000f087348 */ /* 0x000fea0003c00000 */
[----:B------:R0:W1:Y:S02]  /*198e0*/  SHFL.UP P6, R14, R13, R12, R11 ;  /* 0x0400000c0d0e7389 */ /* 0x00006400000c000b */
[----:B01----:R-:W-:Y:S01]  /*198f0*/  ENDCOLLECTIVE ;  /* 0x000000000000791b */ /* 0x003fe20003800000 */
.L_x_1536:
        /* <DEDUP_REMOVED lines=8> */
.L_x_1537:
[----:B------:R-:W-:Y:S05]  /*19980*/  BRA `(.L_x_1538) ;  /* 0xffffffbc00807947 */ /* 0x000fea000383ffff */
.L_x_1421:
[----:B------:R-:W-:Y:S01]  /*19990*/  BSSY B0, `(.L_x_1539) ;  /* 0x0000006000007945 */ /* 0x000fe20003800000 */
[----:B------:R-:W-:Y:S01]  /*199a0*/  PLOP3.LUT P6, PT, P6, PT, PT, 0x8, 0x0 ;  /* 0x000000000000781c */ /* 0x000fe200037ce170 */
[----:B------:R-:W-:-:S12]  /*199b0*/  IMAD.MOV.U32 R15, RZ, RZ, -0x1 ;  /* 0xffffffffff0f7424 */ /* 0x000fd800078e00ff */
[----:B01----:R-:W-:Y:S05]  /*199c0*/  WARPSYNC.COLLECTIVE R15, `(.L_x_1540) ;  /* 0x000000000f087348 */ /* 0x003fea0003c00000 */
[----:B------:R-:W-:Y:S01]  /*199d0*/  VOTE.ANY R14, PT, P6 ;  /* 0x00000000000e7806 */ /* 0x000fe200030e0100 */
[----:B01----:R-:W-:Y:S06]  /*199e0*/  ENDCOLLECTIVE ;  /* 0x000000000000791b */ /* 0x003fec0003800000 */
.L_x_1540:
[----:B------:R-:W-:Y:S05]  /*199f0*/  BSYNC B0 ;  /* 0x0000000000007941 */ /* 0x000fea0003800000 */
.L_x_1539:
        /* <DEDUP_REMOVED lines=9> */
.L_x_1541:
[----:B------:R-:W-:Y:S01]  /*19a90*/  IMAD.MOV.U32 R5, RZ, RZ, R14 ;  /* 0x000000ffff057224 */ /* 0x000fe200078e000e */
[----:B------:R-:W-:Y:S06]  /*19aa0*/  BRA `(.L_x_1542) ;  /* 0xffffffbc00707947 */ /* 0x000fec000383ffff */
.L_x_1423:
[----:B------:R-:W-:Y:S01]  /*19ab0*/  BSSY B0, `(.L_x_1543) ;  /* 0x0000007000007945 */ /* 0x000fe20003800000 */
[----:B------:R-:W-:Y:S02]  /*19ac0*/  IMAD.MOV.U32 R13, RZ, RZ, R6 ;  /* 0x000000ffff0d7224 */ /* 0x000fe400078e0006 */
[----:B------:R-:W-:Y:S02]  /*19ad0*/  IMAD.MOV.U32 R11, RZ, RZ, 0x1f ;  /* 0x0000001fff0b7424 */ /* 0x000fe400078e00ff */
[----:B------:R-:W-:-:S07]  /*19ae0*/  IMAD.MOV.U32 R15, RZ, RZ, -0x1 ;  /* 0xffffffffff0f7424 */ /* 0x000fce00078e00ff */
[----:B0123--:R-:W-:Y:S05]  /*19af0*/  WARPSYNC.COLLECTIVE R15, `(.L_x_1544) ;  /* 0x000000000f087348 */ /* 0x00ffea0003c00000 */
[----:B------:R4:W0:Y:S02]  /*19b00*/  SHFL.IDX P6, R14, R13, R12, R11 ;  /* 0x0000000c0d0e7389 */ /* 0x00082400000c000b */
[----:B01234-:R-:W-:Y:S01]  /*19b10*/  ENDCOLLECTIVE ;  /* 0x000000000000791b */ /* 0x01ffe20003800000 */
.L_x_1544:
[----:B------:R-:W-:Y:S05]  /*19b20*/  BSYNC B0 ;  /* 0x0000000000007941 */ /* 0x000fea0003800000 */
.L_x_1543:
[----:B------:R-:W-:Y:S05]  /*19b30*/  BRA `(.L_x_1422) ;  /* 0xffffffbc00687947 */ /* 0x000fea000383ffff */
.L_x_1427:
[----:B0-----:R0:W2:Y:S02]  /*19b40*/  SYNCS.PHASECHK.TRANS64.TRYWAIT P0, [R5+URZ+0x2a820], R0 ;  /* 0x02a82000050075a7 */ /* 0x0010a4000800017f */
[----:B--2---:R-:W-:Y:S05]  /*19b50*/  @!P0 NANOSLEEP.SYNCS 0x989680 ;  /* 0x009896800000895d */ /* 0x004fea0003900000 */
[----:B------:R-:W2:Y:S02]  /*19b60*/  @!P0 SYNCS.PHASECHK.TRANS64 P0, [R5+URZ+0x2a820], R0 ;  /* 0x02a82000050085a7 */ /* 0x000ea4000800007f */
[----:B--2---:R-:W-:Y:S05]  /*19b70*/  @!P0 BRA `(.L_x_1427) ;  /* 0xfffffffc00f08947 */ /* 0x004fea000383ffff */
[----:B------:R-:W-:Y:S05]  /*19b80*/  BRA `(.L_x_1545) ;  /* 0xffffffc000e07947 */ /* 0x000fea000383ffff */
.L_x_1428:
        /* <DEDUP_REMOVED lines=8> */
[----:B01-3--:R-:W-:Y:S05]  /*19c10*/  WARPSYNC.COLLECTIVE R15, `(.L_x_1547) ;  /* 0x000000000f087348 */ /* 0x00bfea0003c00000 */
[----:B------:R2:W4:Y:S02]  /*19c20*/  SHFL.IDX P6, R14, R13, R12, R11 ;  /* 0x0000000c0d0e7389 */ /* 0x00052400000c000b */
[----:B01234-:R-:W-:Y:S01]  /*19c30*/  ENDCOLLECTIVE ;  /* 0x000000000000791b */ /* 0x01ffe20003800000 */
.L_x_1547:
[----:B------:R-:W-:Y:S05]  /*19c40*/  BSYNC B0 ;  /* 0x0000000000007941 */ /* 0x000fea0003800000 */
.L_x_1546:
[----:B------:R-:W-:Y:S05]  /*19c50*/  BRA `(.L_x_1548) ;  /* 0xffffffc000c87947 */ /* 0x000fea000383ffff */
.L_x_1431:
[----:B------:R-:W-:Y:S01]  /*19c60*/  BSSY B1, `(.L_x_1549) ;  /* 0x0000006000017945 */ /* 0x000fe20003800000 */
[----:B------:R-:W-:-:S07]  /*19c70*/  IMAD.MOV.U32 R15, RZ, RZ, -0x1 ;  /* 0xffffffffff0f7424 */ /* 0x000fce00078e00ff */
[----:B01-3--:R-:W-:Y:S05]  /*19c80*/  WARPSYNC.COLLECTIVE R15, `(.L_x_1550) ;  /* 0x000000000f0c7348 */ /* 0x00bfea0003c00000 */
[----:B------:R-:W-:Y:S02]  /*19c90*/  ELECT P6, UR62, PT ;  /* 0x00000000003e782f */ /* 0x000fe400038c0000 */
[----:B------:R-:W-:Y:S01]  /*19ca0*/  MOV R14, UR62 ;  /* 0x0000003e000e7c02 */ /* 0x000fe20008000f00 */
[----:B01-3--:R-:W-:Y:S10]  /*19cb0*/  ENDCOLLECTIVE ;  /* 0x000000000000791b */ /* 0x00bff40003800000 */
.L_x_1550:
[----:B------:R-:W-:Y:S05]  /*19cc0*/  BSYNC B1 ;  /* 0x0000000000017941 */ /* 0x000fea0003800000 */
.L_x_1549:
[----:B------:R-:W-:Y:S05]  /*19cd0*/  BRA `(.L_x_1551) ;  /* 0xffffffc000c07947 */ /* 0x000fea000383ffff */
.L_x_1433:
[----:B0-----:R0:W2:Y:S02]  /*19ce0*/  SYNCS.PHASECHK.TRANS64.TRYWAIT P1, [R3+URZ+0x2a840], R2 ;  /* 0x02a84002030075a7 */ /* 0x0010a4000802017f */
[----:B--2---:R-:W-:Y:S05]  /*19cf0*/  @!P1 NANOSLEEP.SYNCS 0x989680 ;  /* 0x009896800000995d */ /* 0x004fea0003900000 */
[----:B------:R-:W2:Y:S02]  /*19d00*/  @!P1 SYNCS.PHASECHK.TRANS64 P1, [R3+URZ+0x2a840], R2 ;  /* 0x02a84002030095a7 */ /* 0x000ea4000802007f */
[----:B--2---:R-:W-:Y:S05]  /*19d10*/  @!P1 BRA `(.L_x_1433) ;  /* 0xfffffffc00f09947 */ /* 0x004fea000383ffff */
[----:B------:R-:W-:Y:S05]  /*19d20*/  BRA `(.L_x_1552) ;  /* 0xffffffc000e87947 */ /* 0x000fea000383ffff */
.L_x_1435:
[----:B--2---:R2:W4:Y:S02]  /*19d30*/  SYNCS.PHASECHK.TRANS64.TRYWAIT P1, [R25+URZ+0x2a840], R0 ;  /* 0x02a84000190075a7 */ /* 0x004524000802017f */
[----:B----4-:R-:W-:Y:S05]  /*19d40*/  @!P1 NANOSLEEP.SYNCS 0x989680 ;  /* 0x009896800000995d */ /* 0x010fea0003900000 */
[----:B------:R-:W4:Y:S02]  /*19d50*/  @!P1 SYNCS.PHASECHK.TRANS64 P1, [R25+URZ+0x2a840], R0 ;  /* 0x02a84000190095a7 */ /* 0x000f24000802007f */
[----:B----4-:R-:W-:Y:S05]  /*19d60*/  @!P1 BRA `(.L_x_1435) ;  /* 0xfffffffc00f09947 */ /* 0x010fea000383ffff */
[----:B------:R-:W-:Y:S05]  /*19d70*/  BRA `(.L_x_1553) ;  /* 0xffffffc000f47947 */ /* 0x000fea000383ffff */
.L_x_1437:
[----:B----4-:R4:W0:Y:S02]  /*19d80*/  SYNCS.PHASECHK.TRANS64.TRYWAIT P1, [R3+URZ+0x2a860], R2 ;  /* 0x02a86002030075a7 */ /* 0x010824000802017f */
[----:B0-----:R-:W-:Y:S05]  /*19d90*/  @!P1 NANOSLEEP.SYNCS 0x989680 ;  /* 0x009896800000995d */ /* 0x001fea0003900000 */
[----:B------:R-:W0:Y:S02]  /*19da0*/  @!P1 SYNCS.PHASECHK.TRANS64 P1, [R3+URZ+0x2a860], R2 ;  /* 0x02a86002030095a7 */ /* 0x000e24000802007f */
[----:B0-----:R-:W-:Y:S05]  /*19db0*/  @!P1 BRA `(.L_x_1437) ;  /* 0xfffffffc00f09947 */ /* 0x001fea000383ffff */
[----:B------:R-:W-:Y:S05]  /*19dc0*/  BRA `(.L_x_1554) ;  /* 0xffffffc000f07947 */ /* 0x000fea000383ffff */
.L_x_1555:
        /* <DEDUP_REMOVED lines=11> */
.L_x_3230:


//--------------------- .text._ZN7cutlass13device_kernelIN5flash11enable_sm90INS1_16FlashAttnFwdSm90INS1_25CollectiveMainloopFwdSm90ILi2EN4cute5tupleIJNS5_1CILi1EEES8_S8_EEENS6_IJNS7_ILi128EEENS7_ILi96EEENS7_ILi192EEEEEELi128ENS_10bfloat16_tEfNS_4arch4Sm90ELb0ELb1ELb1ELb1ELb1ELb1ELb0ELb1ELb1ELb1ELb0ELb0EEENS1_21CollectiveEpilogueFwdINS6_IJSA_SA_SB_EEES9_SE_SG_Li256ELb1ELb1ELb0ELb0EEENS1_36VarlenDynamicPersistentTileSchedulerILi128ELi96ELi256ELi128ELb0ELb1ELb1ELb1ELb0ELb1EEEEEEEEEvNT_6ParamsE --------------------------
	.section	.text._ZN7cutlass13device_kernelIN5flash11enable_sm90INS1_16FlashAttnFwdSm90INS1_25CollectiveMainloopFwdSm90ILi2EN4cute5tupleIJNS5_1CILi1EEES8_S8_EEENS6_IJNS7_ILi128EEENS7_ILi96EEENS7_ILi192EEEEEELi128ENS_10bfloat16_tEfNS_4arch4Sm90ELb0ELb1ELb1ELb1ELb1ELb1ELb0ELb1ELb1ELb1ELb0ELb0EEENS1_21CollectiveEpilogueFwdINS6_IJSA_SA_SB_EEES9_SE_SG_Li256ELb1ELb1ELb0ELb0EEENS1_36VarlenDynamicPersistentTileSchedulerILi128ELi96ELi256ELi128ELb0ELb1ELb1ELb1ELb0ELb1EEEEEEEEEvNT_6ParamsE,"ax",@progbits
	.align	128
.text._ZN7cutlass13device_kernelIN5flash11enable_sm90INS1_16FlashAttnFwdSm90INS1_25CollectiveMainloopFwdSm90ILi2EN4cute5tupleIJNS5_1CILi1EEES8_S8_EEENS6_IJNS7_ILi128EEENS7_ILi96EEENS7_ILi192EEEEEELi128ENS_10bfloat16_tEfNS_4arch4Sm90ELb0ELb1ELb1ELb1ELb1ELb1ELb0ELb1ELb1ELb1ELb0ELb0EEENS1_21CollectiveEpilogueFwdINS6_IJSA_SA_SB_EEES9_SE_SG_Li256ELb1ELb1ELb0ELb0EEENS1_36VarlenDynamicPersistentTileSchedulerILi128ELi96ELi256ELi128ELb0ELb1ELb1ELb1ELb0ELb1EEEEEEEEEvNT_6ParamsE:
        .type           _ZN7cutlass13device_kernelIN5flash11enable_sm90INS1_16FlashAttnFwdSm90INS1_25CollectiveMainloopFwdSm90ILi2EN4cute5tupleIJNS5_1CILi1EEES8_S8_EEENS6_IJNS7_ILi128EEENS7_ILi96EEENS7_ILi192EEEEEELi128ENS_10bfloat16_tEfNS_4arch4Sm90ELb0ELb1ELb1ELb1ELb1ELb1ELb0ELb1ELb1ELb1ELb0ELb0EEENS1_21CollectiveEpilogueFwdINS6_IJSA_SA_SB_EEES9_SE_SG_Li256ELb1ELb1ELb0ELb0EEENS1_36VarlenDynamicPersistentTileSchedulerILi128ELi96ELi256ELi128ELb0ELb1ELb1ELb1ELb0ELb1EEEEEEEEEvNT_6ParamsE,@function
        .size           _ZN7cutlass13device_kernelIN5flash11enable_sm90INS1_16FlashAttnFwdSm90INS1_25CollectiveMainloopFwdSm90ILi2EN4cute5tupleIJNS5_1CILi1EEES8_S8_EEENS6_IJNS7_ILi128EEENS7_ILi96EEENS7_ILi192EEEEEELi128ENS_10bfloat16_tEfNS_4arch4Sm90ELb0ELb1ELb1ELb1ELb1ELb1ELb0ELb1ELb1ELb1ELb0ELb0EEENS1_21CollectiveEpilogueFwdINS6_IJSA_SA_SB_EEES9_SE_SG_Li256ELb1ELb1ELb0ELb0EEENS1_36VarlenDynamicPersistentTileSchedulerILi128ELi96ELi256ELi128ELb0ELb1ELb1ELb1ELb0ELb1EEEEEEEEEvNT_6ParamsE,(.L_x_3231 - _ZN7cutlass13device_kernelIN5flash11enable_sm90INS1_16FlashAttnFwdSm90INS1_25CollectiveMainloopFwdSm90ILi2EN4cute5tupleIJNS5_1CILi1EEES8_S8_EEENS6_IJNS7_ILi128EEENS7_ILi96EEENS7_ILi192EEEEEELi128ENS_10bfloat16_tEfNS_4arch4Sm90ELb0ELb1ELb1ELb1ELb1ELb1ELb0ELb1ELb1ELb1ELb0ELb0EEENS1_21CollectiveEpilogueFwdINS6_IJSA_SA_SB_EEES9_SE_SG_Li256ELb1ELb1ELb0ELb0EEENS1_36VarlenDynamicPersistentTileSchedulerILi128ELi96ELi256ELi128ELb0ELb1ELb1ELb1ELb0ELb1EEEEEEEEEvNT_6ParamsE)
        .other          _ZN7cutlass13device_kernelIN5flash11enable_sm90INS1_16FlashAttnFwdSm90INS1_25CollectiveMainloopFwdSm90ILi2EN4cute5tupleIJNS5_1CILi1EEES8_S8_EEENS6_IJNS7_ILi128EEENS7_ILi96EEENS7_ILi192EEEEEELi128ENS_10bfloat16_tEfNS_4arch4Sm90ELb0ELb1ELb1ELb1ELb1ELb1ELb0ELb1ELb1ELb1ELb0ELb0EEENS1_21CollectiveEpilogueFwdINS6_IJSA_SA_SB_EEES9_SE_SG_Li256ELb1ELb1ELb0ELb0EEENS1_36VarlenDynamicPersistentTileSchedulerILi128ELi96ELi256ELi128ELb0ELb1ELb1ELb1ELb0ELb1EEEEEEEEEvNT_6ParamsE,@"STO_CUDA_ENTRY STV_DEFAULT"
_ZN7cutlass13device_kernelIN5flash11enable_sm90INS1_16FlashAttnFwdSm90INS1_25CollectiveMainloopFwdSm90ILi2EN4cute5tupleIJNS5_1CILi1EEES8_S8_EEENS6_IJNS7_ILi128EEENS7_ILi96EEENS7_ILi192EEEEEELi128ENS_10bfloat16_tEfNS_4arch4Sm90ELb0ELb1ELb1ELb1ELb1ELb1ELb0ELb1ELb1ELb1ELb0ELb0EEENS1_21CollectiveEpilogueFwdINS6_IJSA_SA_SB_EEES9_SE_SG_Li256ELb1ELb1ELb0ELb0EEENS1_36VarlenDynamicPersistentTileSchedulerILi128ELi96ELi256ELi128ELb0ELb1ELb1ELb1ELb0ELb1EEEEEEEEEvNT_6ParamsE:
        /* <DEDUP_REMOVED lines=18> */
.L_x_1557:
[----:B------:R-:W-:Y:S05]  /*0120*/  BSYNC B0 ;  /* 0x0000000000007941 */ /* 0x000fea0003800000 */
.L_x_1556:
        /* <DEDUP_REMOVED lines=41> */
.L_x_1558:
        /* <DEDUP_REMOVED lines=22> */
.L_x_1559:
        /* <DEDUP_REMOVED lines=18> */
.L_x_1560:
        /* <DEDUP_REMOVED lines=22> */
.L_x_1561:
        /* <DEDUP_REMOVED lines=22> */
.L_x_1562:
        /* <DEDUP_REMOVED lines=10> */
.L_x_1565:
[----:B------:R-:W-:-:S08]  /*09a0*/  NOP ;  /* 0x0000000000007918 */ /* 0x000fd00000000000 */
[----:B------:R-:W1:Y:S02]  /*09b0*/  USETMAXREG.TRY_ALLOC.CTAPOOL UP0, 0xe8 ;  /* 0x000000e8000079c8 */ /* 0x000e640008000600 */
[----:B-1----:R-:W-:-:S13]  /*09c0*/  PLOP3.LUT P0, PT, PT, PT, UP0, 0x80, 0x0 ;  /* 0x000000000000781c */ /* 0x002fda0003f0f008 */
[----:B------:R-:W-:Y:S05]  /*09d0*/  @!P0 BRA `(.L_x_1565) ;  /* 0xfffffffc00f08947 */ /* 0x000fea000383ffff */
[----:B------:R-:W1:Y:S08]  /*09e0*/  S2UR UR4, SR_CgaCtaId ;  /* 0x00000000000479c3 */ /* 0x000e700000008800 */
[----:B------:R-:W-:Y:S06]  /*09f0*/  BAR.ARV 0x8, 0x180 ;  /* 0x0206000000007b1d */ /* 0x000fec0000002000 */
[----:B0-----:R-:W-:-:S02]  /*0a00*/  MOV R3, 0x400 ;  /* 0x0000040000037802 */ /* 0x001fc40000000f00 */
[----:B------:R-:W-:Y:S01]  /*0a10*/  BAR.SYNC.DEFER_BLOCKING 0x5, 0x180 ;  /* 0x0146000000007b1d */ /* 0x000fe20000010000 */
[----:B-1----:R-:W-:-:S05]  /*0a20*/  IMAD.U32 R172, RZ, RZ, UR4 ;  /* 0x00000004ffac7e24 */ /* 0x002fca000f8e00ff */
[----:B------:R-:W-:Y:S01]  /*0a30*/  ULDC UR4, c[0x0][0xc3c] ;  /* 0x00030f0000047ab9 */ /* 0x000fe20000000800 */
[----:B------:R-:W-:-:S05]  /*0a40*/  LEA R18, R172, R3, 0x18 ;  /* 0x00000003ac127211 */ /* 0x000fca00078ec0ff */
[----:B------:R-:W0:Y:S01]  /*0a50*/  LDS.128 R28, [R18+0x2a8d0] ;  /* 0x02a8d000121c7984 */ /* 0x000e220000000c00 */
[----:B------:R-:W-:Y:S06]  /*0a60*/  BAR.ARV 0x4, 0x180 ;  /* 0x0106000000007b1d */ /* 0x000fec0000002000 */
[----:B0-----:R-:W-:-:S13]  /*0a70*/  ISETP.GE.AND P0, PT, R31, UR4, PT ;  /* 0x000000041f007c0c */ /* 0x001fda000bf06270 */
[----:B------:R-:W-:Y:S05]  /*0a80*/  @P0 BRA `(.L_x_1566) ;  /* 0x00000294007c0947 */ /* 0x000fea0003800000 */
[----:B------:R-:W2:Y:S01]  /*0a90*/  LDL R2, [R1+0x38] ;  /* 0x0000380001027983 */ /* 0x000ea20000100800 */
[----:B------:R-:W-:Y:S01]  /*0aa0*/  VIADD R0, R0, 0xffffff80 ;  /* 0xffffff8000007836 */ /* 0x000fe20000000000 */
[----:B------:R-:W-:Y:S01]  /*0ab0*/  R2UR UR4, R18 ;  /* 0x00000000120472ca */ /* 0x000fe200000e0000 */
[----:B------:R-:W-:Y:S02]  /*0ac0*/  IMAD.MOV.U32 R198, RZ, RZ, RZ ;  /* 0x000000ffffc67224 */ /* 0x000fe400078e00ff */
[----:B------:R-:W-:Y:S01]  /*0ad0*/  IMAD.MOV.U32 R19, RZ, RZ, RZ ;  /* 0x000000ffff137224 */ /* 0x000fe200078e00ff */
[----:B------:R-:W-:Y:S01]  /*0ae0*/  SHF.R.S32.HI R3, RZ, 0x1f, R0 ;  /* 0x0000001fff037819 */ /* 0x000fe20000011400 */
[----:B------:R-:W-:Y:S02]  /*0af0*/  IMAD.MOV.U32 R175, RZ, RZ, RZ ;  /* 0x000000ffffaf7224 */ /* 0x000fe400078e00ff */
[----:B------:R-:W-:Y:S01]  /*0b00*/  IMAD.MOV.U32 R163, RZ, RZ, RZ ;  /* 0x000000ffffa37224 */ /* 0x000fe200078e00ff */
[CC--:B------:R-:W-:Y:S01]  /*0b10*/  LEA.HI R5, R3.reuse, R0.reuse, RZ, 0x7 ;  /* 0x0000000003057211 */ /* 0x0c0fe200078f38ff */
[----:B------:R-:W-:Y:S01]  /*0b20*/  IMAD.MOV.U32 R160, RZ, RZ, RZ ;  /* 0x000000ffffa07224 */ /* 0x000fe200078e00ff */
[----:B------:R-:W-:-:S02]  /*0b30*/  LEA.HI R200, R3, R0, RZ, 0x3 ;  /* 0x0000000003c87211 */ /* 0x000fc400078f18ff */
[----:B------:R-:W-:Y:S01]  /*0b40*/  LOP3.LUT R209, R5, 0xffffff80, RZ, 0xc0, !PT ;  /* 0xffffff8005d17812 */ /* 0x000fe200078ec0ff */
[----:B------:R-:W-:Y:S01]  /*0b50*/  UIADD3 UR4, UR4, 0xc400, URZ ;  /* 0x0000c40004047890 */ /* 0x000fe2000fffe03f */
[----:B------:R-:W-:-:S03]  /*0b60*/  SHF.R.S32.HI R220, RZ, 0x7, R5 ;  /* 0x00000007ffdc7819 */ /* 0x000fc60000011405 */
[----:B------:R-:W-:Y:S01]  /*0b70*/  IMAD.IADD R209, R0, 0x1, -R209 ;  /* 0x0000000100d17824 */ /* 0x000fe200078e0ad1 */
[----:B------:R-:W-:-:S04]  /*0b80*/  LEA.HI R5, R5, R220, RZ, 0x1 ;  /* 0x000000dc05057211 */ /* 0x000fc800078f08ff */
[----:B------:R-:W-:Y:S02]  /*0b90*/  SHF.R.S32.HI R6, RZ, 0x1f, R209 ;  /* 0x0000001fff067819 */ /* 0x000fe400000114d1 */
[----:B------:R-:W-:Y:S02]  /*0ba0*/  LOP3.LUT R11, R5, 0x3fffffe, RZ, 0xc0, !PT ;  /* 0x03fffffe050b7812 */ /* 0x000fe400078ec0ff */
[CC--:B------:R-:W-:Y:S02]  /*0bb0*/  LEA.HI R8, R6.reuse, R209.reuse, RZ, 0x2 ;  /* 0x000000d106087211 */ /* 0x0c0fe400078f10ff */
[----:B------:R-:W-:Y:S01]  /*0bc0*/  LEA.HI R6, R6, R209, RZ, 0x5 ;  /* 0x000000d106067211 */ /* 0x000fe200078f28ff */
[----:B------:R-:W-:Y:S01]  /*0bd0*/  IMAD.IADD R11, R220, 0x1, -R11 ;  /* 0x00000001dc0b7824 */ /* 0x000fe200078e0a0b */
[--C-:B------:R-:W-:Y:S02]  /*0be0*/  SHF.R.S32.HI R9, RZ, 0x2, R8.reuse ;  /* 0x00000002ff097819 */ /* 0x100fe40000011408 */
[----:B------:R-:W-:-:S02]  /*0bf0*/  SHF.R.S32.HI R4, RZ, 0x1f, R8 ;  /* 0x0000001fff047819 */ /* 0x000fc40000011408 */
[----:B------:R-:W-:Y:S02]  /*0c00*/  SHF.R.S32.HI R6, RZ, 0x5, R6 ;  /* 0x00000005ff067819 */ /* 0x000fe40000011406 */
[----:B------:R-:W-:Y:S02]  /*0c10*/  LEA.HI R10, R4, R9, RZ, 0x3 ;  /* 0x00000009040a7211 */ /* 0x000fe400078f18ff */
[----:B------:R-:W-:Y:S02]  /*0c20*/  LOP3.LUT R190, R8, 0x7ffffffc, RZ, 0xc0, !PT ;  /* 0x7ffffffc08be7812 */ /* 0x000fe400078ec0ff */
[----:B------:R-:W-:-:S03]  /*0c30*/  LOP3.LUT R10, R10, 0xfffffff8, RZ, 0xc0, !PT ;  /* 0xfffffff80a0a7812 */ /* 0x000fc600078ec0ff */
[----:B------:R-:W-:Y:S02]  /*0c40*/  IMAD.IADD R190, R209, 0x1, -R190 ;  /* 0x00000001d1be7824 */ /* 0x000fe400078e0abe */
[----:B------:R-:W-:-:S04]  /*0c50*/  IMAD.IADD R9, R9, 0x1, -R10 ;  /* 0x0000000109097824 */ /* 0x000fc800078e0a0a */
[----:B------:R-:W-:Y:S01]  /*0c60*/  IMAD R10, R6, 0x10, R9 ;  /* 0x00000010060a7824 */ /* 0x000fe200078e0209 */
[----:B------:R-:W-:Y:S02]  /*0c70*/  LEA.HI R6, R3, R0, RZ, 0x2 ;  /* 0x0000000003067211 */ /* 0x000fe400078f10ff */
[----:B------:R-:W-:Y:S01]  /*0c80*/  LOP3.LUT R9, R200, 0xfffffff8, RZ, 0xc0, !PT ;  /* 0xfffffff8c8097812 */ /* 0x000fe200078ec0ff */
[----:B------:R-:W-:Y:S01]  /*0c90*/  IMAD R221, R11, 0x40, R10 ;  /* 0x000000400bdd7824 */ /* 0x000fe200078e020a */
[----:B------:R-:W-:Y:S02]  /*0ca0*/  LOP3.LUT R199, R6, 0xfffffffc, RZ, 0xc0, !PT ;  /* 0xfffffffc06c77812 */ /* 0x000fe400078ec0ff */
[--C-:B------:R-:W-:Y:S01]  /*0cb0*/  SHF.R.S32.HI R174, RZ, 0x2, R6.reuse ;  /* 0x00000002ffae7819 */ /* 0x100fe20000011406 */
[C---:B------:R-:W-:Y:S01]  /*0cc0*/  IMAD.IADD R194, R0.reuse, 0x1, -R9 ;  /* 0x0000000100c27824 */ /* 0x040fe200078e0a09 */
[----:B------:R-:W-:Y:S01]  /*0cd0*/  SHF.R.S32.HI R5, RZ, 0x1f, R6 ;  /* 0x0000001fff057819 */ /* 0x000fe20000011406 */
[----:B------:R-:W-:Y:S01]  /*0ce0*/  IMAD.IADD R199, R0, 0x1, -R199 ;  /* 0x0000000100c77824 */ /* 0x000fe200078e0ac7 */
[----:B------:R-:W-:Y:S01]  /*0cf0*/  SHF.R.S32.HI R200, RZ, 0x3, R200 ;  /* 0x00000003ffc87819 */ /* 0x000fe200000114c8 */
[----:B------:R-:W-:Y:S01]  /*0d00*/  VIADD R219, R174, 0x40 ;  /* 0x00000040aedb7836 */ /* 0x000fe20000000000 */
[----:B------:R-:W-:Y:S01]  /*0d10*/  LEA.HI R5, R5, R174, RZ, 0x3 ;  /* 0x000000ae05057211 */ /* 0x000fe200078f18ff */
[----:B------:R-:W-:-:S02]  /*0d20*/  IMAD.SHL.U32 R164, R199, 0x4, RZ ;  /* 0x00000004c7a47824 */ /* 0x000fc400078e00ff */
[----:B------:R-:W-:Y:S01]  /*0d30*/  IMAD.SHL.U32 R181, R219, 0x40, RZ ;  /* 0x00000040dbb57824 */ /* 0x000fe200078e00ff */
[----:B------:R-:W-:Y:S01]  /*0d40*/  LOP3.LUT R5, R5, 0xfffffff8, RZ, 0xc0, !PT ;  /* 0xfffffff805057812 */ /* 0x000fe200078ec0ff */
[C---:B------:R-:W-:Y:S02]  /*0d50*/  VIADD R177, R164.reuse, 0x20 ;  /* 0x00000020a4b17836 */ /* 0x040fe40000000000 */
[C---:B------:R-:W-:Y:S01]  /*0d60*/  VIADD R176, R164.reuse, 0x40 ;  /* 0x00000040a4b07836 */ /* 0x040fe20000000000 */
[----:B------:R-:W-:Y:S01]  /*0d70*/  LOP3.LUT R181, R181, 0x1c0, RZ, 0xc0, !PT ;  /* 0x000001c0b5b57812 */ /* 0x000fe200078ec0ff */
[--C-:B------:R-:W-:Y:S01]  /*0d80*/  IMAD.IADD R168, R164, 0x1, R177.reuse ;  /* 0x00000001a4a87824 */ /* 0x100fe200078e02b1 */
[----:B------:R-:W-:Y:S01]  /*0d90*/  SHF.R.S32.HI R206, RZ, 0x1f, R177 ;  /* 0x0000001fffce7819 */ /* 0x000fe200000114b1 */
[----:B------:R-:W-:Y:S01]  /*0da0*/  IMAD.IADD R208, R174, 0x1, -R5 ;  /* 0x00000001aed07824 */ /* 0x000fe200078e0a05 */
[----:B------:R-:W-:Y:S01]  /*0db0*/  SHF.R.U32.HI R218, RZ, 0x3, R181 ;  /* 0x00000003ffda7819 */ /* 0x000fe200000116b5 */
[--C-:B------:R-:W-:Y:S01]  /*0dc0*/  IMAD.IADD R169, R164, 0x1, R176.reuse ;  /* 0x00000001a4a97824 */ /* 0x100fe200078e02b0 */
[----:B------:R-:W-:Y:S01]  /*0dd0*/  SHF.R.S32.HI R203, RZ, 0x1f, R176 ;  /* 0x0000001fffcb7819 */ /* 0x000fe200000114b0 */
[----:B------:R-:W-:-:S02]  /*0de0*/  IMAD.SHL.U32 R184, R208, 0x40, RZ ;  /* 0x00000040d0b87824 */ /* 0x000fc400078e00ff */
[----:B------:R-:W-:Y:S02]  /*0df0*/  IMAD.SHL.U32 R16, R199, 0x8, RZ ;  /* 0x00000008c7107824 */ /* 0x000fe400078e00ff */
[----:B------:R-:W-:Y:S01]  /*0e00*/  IMAD.SHL.U32 R192, R194, 0x8, RZ ;  /* 0x00000008c2c07824 */ /* 0x000fe200078e00ff */
[----:B------:R-:W-:Y:S01]  /*0e10*/  LOP3.LUT R184, R184, 0x1c0, RZ, 0xc0, !PT ;  /* 0x000001c0b8b87812 */ /* 0x000fe200078ec0ff */
[C---:B------:R-:W-:Y:S01]  /*0e20*/  VIADD R23, R16.reuse, 0x60 ;  /* 0x0000006010177836 */ /* 0x040fe20000000000 */
[----:B------:R-:W-:Y:S01]  /*0e30*/  SHF.R.S32.HI R17, RZ, 0x1f, R16 ;  /* 0x0000001fff117819 */ /* 0x000fe20000011410 */
[C---:B------:R-:W-:Y:S01]  /*0e40*/  VIADD R161, R16.reuse, 0x80 ;  /* 0x0000008010a17836 */ /* 0x040fe20000000000 */
[----:B------:R-:W-:Y:S01]  /*0e50*/  SHF.R.U32.HI R185, RZ, 0x3, R184 ;  /* 0x00000003ffb97819 */ /* 0x000fe200000116b8 */
[----:B------:R-:W-:Y:S01]  /*0e60*/  VIADD R162, R16, 0xa0 ;  /* 0x000000a010a27836 */ /* 0x000fe20000000000 */
[----:B------:R-:W-:Y:S01]  /*0e70*/  SHF.R.S32.HI R225, RZ, 0x1f, R192 ;  /* 0x0000001fffe17819 */ /* 0x000fe200000114c0 */
[----:B------:R-:W-:Y:S01]  /*0e80*/  VIADD R179, R164, 0x10 ;  /* 0x00000010a4b37836 */ /* 0x000fe20000000000 */
[----:B------:R-:W-:Y:S01]  /*0e90*/  SHF.R.S32.HI R173, RZ, 0x1f, R23 ;  /* 0x0000001fffad7819 */ /* 0x000fe20000011417 */
[----:B------:R-:W-:Y:S01]  /*0ea0*/  VIADD R193, R192, 0x40 ;  /* 0x00000040c0c17836 */ /* 0x000fe20000000000 */
[----:B------:R-:W-:Y:S01]  /*0eb0*/  SHF.R.S32.HI R183, RZ, 0x1f, R161 ;  /* 0x0000001fffb77819 */ /* 0x000fe200000114a1 */
[C---:B------:R-:W-:Y:S01]  /*0ec0*/  VIADD R178, R164.reuse, 0x30 ;  /* 0x00000030a4b27836 */ /* 0x040fe20000000000 */
[----:B------:R-:W-:Y:S01]  /*0ed0*/  SHF.R.S32.HI R182, RZ, 0x1f, R162 ;  /* 0x0000001fffb67819 */ /* 0x000fe200000114a2 */
[----:B------:R-:W-:Y:S01]  /*0ee0*/  VIADD R180, R164, 0x50 ;  /* 0x00000050a4b47836 */ /* 0x000fe20000000000 */
[----:B------:R-:W-:-:S02]  /*0ef0*/  SHF.R.S32.HI R207, RZ, 0x1f, R179 ;  /* 0x0000001fffcf7819 */ /* 0x000fc400000114b3 */
[----:B------:R-:W-:Y:S02]  /*0f00*/  SHF.R.S32.HI R223, RZ, 0x1f, R193 ;  /* 0x0000001fffdf7819 */ /* 0x000fe400000114c1 */
[----:B------:R-:W-:Y:S02]  /*0f10*/  SHF.R.S32.HI R205, RZ, 0x1f, R178 ;  /* 0x0000001fffcd7819 */ /* 0x000fe400000114b2 */
[----:B------:R-:W-:Y:S02]  /*0f20*/  SHF.R.S32.HI R202, RZ, 0x1f, R180 ;  /* 0x0000001fffca7819 */ /* 0x000fe400000114b4 */
[----:B--2---:R-:W-:Y:S02]  /*0f30*/  R2UR UR5, R2 ;  /* 0x00000000020572ca */ /* 0x004fe400000e0000 */
[----:B------:R-:W-:-:S04]  /*0f40*/  LEA.HI R2, R3, R0, RZ, 0x4 ;  /* 0x0000000003027211 */ /* 0x000fc800078f20ff */
[----:B------:R-:W-:-:S04]  /*0f50*/  SHF.R.S32.HI R7, RZ, 0x4, R2 ;  /* 0x00000004ff077819 */ /* 0x000fc80000011402 */
[----:B------:R-:W-:-:S03]  /*0f60*/  LEA.HI R4, R2, R7, RZ, 0x1 ;  /* 0x0000000702047211 */ /* 0x000fc600078f08ff */
[----:B------:R-:W-:Y:S01]  /*0f70*/  ULOP3.LUT UR5, UR5, 0x1, URZ, 0xfc, !UPT ;  /* 0x0000000105057892 */ /* 0x000fe2000f8efc3f */
[----:B------:R-:W-:-:S05]  /*0f80*/  LOP3.LUT R4, R4, 0x1ffffffe, RZ, 0xc0, !PT ;  /* 0x1ffffffe04047812 */ /* 0x000fca00078ec0ff */
[----:B------:R-:W-:Y:S01]  /*0f90*/  IMAD.IADD R7, R7, 0x1, -R4 ;  /* 0x0000000107077824 */ /* 0x000fe200078e0a04 */
[----:B------:R-:W-:Y:S02]  /*0fa0*/  LEA.HI R4, R3, R0, RZ, 0x5 ;  /* 0x0000000003047211 */ /* 0x000fe400078f28ff */
[----:B------:R-:W-:Y:S02]  /*0fb0*/  LOP3.LUT R3, R2, 0x3fffff0, RZ, 0xc0, !PT ;  /* 0x03fffff002037812 */ /* 0x000fe400078ec0ff */
[----:B------:R-:W-:-:S03]  /*0fc0*/  SHF.R.S32.HI R4, RZ, 0x5, R4 ;  /* 0x00000005ff047819 */ /* 0x000fc60000011404 */
[----:B------:R-:W-:Y:S01]  /*0fd0*/  IMAD.IADD R3, R0, 0x1, -R3 ;  /* 0x0000000100037824 */ /* 0x000fe200078e0a03 */
[----:B------:R-:W-:Y:S01]  /*0fe0*/  SHF.R.S32.HI R0, RZ, 0x1f, R219 ;  /* 0x0000001fff007819 */ /* 0x000fe200000114db */
[C---:B------:R-:W-:Y:S02]  /*0ff0*/  IMAD.SHL.U32 R186, R4.reuse, 0x200, RZ ;  /* 0x0000020004ba7824 */ /* 0x040fe400078e00ff */
[----:B------:R-:W-:Y:S01]  /*1000*/  IMAD R2, R4, 0x10, R3 ;  /* 0x0000001004027824 */ /* 0x000fe200078e0203 */
[----:B------:R-:W-:Y:S02]  /*1010*/  LEA.HI R0, R0, R219, RZ, 0x3 ;  /* 0x000000db00007211 */ /* 0x000fe400078f18ff */
[----:B------:R-:W-:Y:S01]  /*1020*/  SHF.R.S32.HI R3, RZ, 0x1f, R168 ;  /* 0x0000001fff037819 */ /* 0x000fe200000114a8 */
[----:B------:R-:W-:Y:S02]  /*1030*/  IMAD R222, R2, 0x8, R7 ;  /* 0x0000000802de7824 */ /* 0x000fe400078e0207 */
[----:B------:R-:W-:Y:S01]  /*1040*/  IMAD.SHL.U32 R0, R0, 0x40, RZ ;  /* 0x0000004000007824 */ /* 0x000fe200078e00ff */
[CC--:B------:R-:W-:Y:S01]  /*1050*/  LEA.HI R170, R3.reuse, R168.reuse, RZ, 0x3 ;  /* 0x000000a803aa7211 */ /* 0x0c0fe200078f18ff */
[----:B------:R-:W-:Y:S01]  /*1060*/  IMAD.SHL.U32 R222, R222, 0x8, RZ ;  /* 0x00000008dede7824 */ /* 0x000fe200078e00ff */
[----:B------:R-:W-:-:S02]  /*1070*/  LEA.HI R3, R3, R168, RZ, 0x6 ;  /* 0x000000a803037211 */ /* 0x000fc400078f30ff */
[----:B------:R-:W-:Y:S02]  /*1080*/  LOP3.LUT R188, R0, 0xfffffe00, RZ, 0xc0, !PT ;  /* 0xfffffe0000bc7812 */ /* 0x000fe400078ec0ff */
[----:B------:R-:W-:Y:S01]  /*1090*/  SHF.R.S32.HI R0, RZ, 0x1f, R169 ;  /* 0x0000001fff007819 */ /* 0x000fe200000114a9 */
[----:B------:R-:W-:Y:S01]  /*10a0*/  IMAD.SHL.U32 R3, R3, 0x80, RZ ;  /* 0x0000008003037824 */ /* 0x000fe200078e00ff */
[--C-:B------:R-:W-:Y:S02]  /*10b0*/  LOP3.LUT R5, R181, 0x38, R170.reuse, 0xf8, !PT ;  /* 0x00000038b5057812 */ /* 0x100fe400078ef8aa */
[CC--:B------:R-:W-:Y:S02]  /*10c0*/  LEA.HI R2, R0.reuse, R169.reuse, RZ, 0x6 ;  /* 0x000000a900027211 */ /* 0x0c0fe400078f30ff */
[----:B------:R-:W-:Y:S02]  /*10d0*/  LEA.HI R171, R0, R169, RZ, 0x3 ;  /* 0x000000a900ab7211 */ /* 0x000fe400078f18ff */
[----:B------:R-:W-:Y:S01]  /*10e0*/  LOP3.LUT R0, R184, 0x38, R170, 0xf8, !PT ;  /* 0x00000038b8007812 */ /* 0x000fe200078ef8aa */
[----:B------:R-:W-:Y:S01]  /*10f0*/  IMAD.SHL.U32 R4, R2, 0x80, RZ ;  /* 0x0000008002047824 */ /* 0x000fe200078e00ff */
[----:B------:R-:W-:-:S02]  /*1100*/  LOP3.LUT R3, R3, 0xffffe000, RZ, 0xc0, !PT ;  /* 0xffffe00003037812 */ /* 0x000fc400078ec0ff */
[----:B------:R-:W-:Y:S02]  /*1110*/  LOP3.LUT R0, R0, R185, RZ, 0x3c, !PT ;  /* 0x000000b900007212 */ /* 0x000fe400078e3cff */
[----:B------:R-:W-:Y:S02]  /*1120*/  LOP3.LUT R6, R5, R218, RZ, 0x3c, !PT ;  /* 0x000000da05067212 */ /* 0x000fe400078e3cff */
[-C--:B------:R-:W-:Y:S01]  /*1130*/  IADD3 R217, R0, R3.reuse, R186 ;  /* 0x0000000300d97210 */ /* 0x080fe20007ffe0ba */
[----:B------:R-:W-:Y:S01]  /*1140*/  IMAD.U32 R0, RZ, RZ, UR5 ;  /* 0x00000005ff007e24 */ /* 0x000fe2000f8e00ff */
[----:B------:R-:W-:Y:S01]  /*1150*/  IADD3 R6, R6, R3, R188 ;  /* 0x0000000306067210 */ /* 0x000fe20007ffe0bc */
[----:B------:R-:W-:Y:S01]  /*1160*/  IMAD.U32 R3, RZ, RZ, UR4 ;  /* 0x00000004ff037e24 */ /* 0x000fe2000f8e00ff */
[--C-:B------:R-:W-:Y:S02]  /*1170*/  LOP3.LUT R2, R184, 0x38, R171.reuse, 0xf8, !PT ;  /* 0x00000038b8027812 */ /* 0x100fe400078ef8ab */
[----:B------:R0:W-:Y:S01]  /*1180*/  STL [R1+0x30], R0 ;  /* 0x0000300001007387 */ /* 0x0001e20000100800 */
[----:B------:R-:W-:-:S02]  /*1190*/  LOP3.LUT R7, R181, 0x38, R171, 0xf8, !PT ;  /* 0x00000038b5077812 */ /* 0x000fc400078ef8ab */
[----:B------:R-:W-:Y:S01]  /*11a0*/  LOP3.LUT R5, R4, 0xffffe000, RZ, 0xc0, !PT ;  /* 0xffffe00004057812 */ /* 0x000fe200078ec0ff */
[----:B------:R1:W-:Y:S01]  /*11b0*/  STL [R1+0x34], R3 ;  /* 0x0000340301007387 */ /* 0x0003e20000100800 */
[----:B------:R-:W-:Y:S02]  /*11c0*/  LOP3.LUT R2, R2, R185, RZ, 0x3c, !PT ;  /* 0x000000b902027212 */ /* 0x000fe400078e3cff */
[----:B------:R-:W-:Y:S02]  /*11d0*/  LOP3.LUT R7, R7, R218, RZ, 0x3c, !PT ;  /* 0x000000da07077212 */ /* 0x000fe400078e3cff */
[----:B------:R-:W-:Y:S02]  /*11e0*/  IADD3 R2, R2, R5, R186 ;  /* 0x0000000502027210 */ /* 0x000fe40007ffe0ba */
[----:B0-----:R-:W-:Y:S02]  /*11f0*/  LEA.HI R0, R199, R199, RZ, 0x1 ;  /* 0x000000c7c7007211 */ /* 0x001fe400078f08ff */
[----:B------:R-:W-:-:S02]  /*1200*/  IADD3 R7, R7, R5, R188 ;  /* 0x0000000507077210 */ /* 0x000fc40007ffe0bc */
[----:B------:R-:W-:Y:S02]  /*1210*/  LOP3.LUT R0, R0, 0x1ffffffe, RZ, 0xc0, !PT ;  /* 0x1ffffffe00007812 */ /* 0x000fe400078ec0ff */
[----:B-1----:R-:W-:Y:S02]  /*1220*/  LOP3.LUT R3, R181, 0x38, R16, 0xf8, !PT ;  /* 0x00000038b5037812 */ /* 0x002fe400078ef810 */
[----:B------:R-:W-:Y:S01]  /*1230*/  SHF.R.S32.HI R170, RZ, 0x3, R170 ;  /* 0x00000003ffaa7819 */ /* 0x000fe200000114aa */
[----:B------:R-:W-:Y:S01]  /*1240*/  IMAD.IADD R0, R199, 0x1, -R0 ;  /* 0x00000001c7007824 */ /* 0x000fe200078e0a00 */
[----:B------:R-:W-:Y:S02]  /*1250*/  LOP3.LUT R3, R188, R3, R218, 0xf6, !PT ;  /* 0x00000003bc037212 */ /* 0x000fe400078ef6da */
[----:B------:R-:W-:Y:S01]  /*1260*/  SHF.R.S32.HI R171, RZ, 0x3, R171 ;  /* 0x00000003ffab7819 */ /* 0x000fe200000114ab */
[----:B------:R-:W-:Y:S01]  /*1270*/  IMAD R191, R0, 0x8, R221 ;  /* 0x0000000800bf7824 */ /* 0x000fe200078e02dd */
[----:B------:R-:W-:-:S02]  /*1280*/  LEA R216, R3, UR4, 0x1 ;  /* 0x0000000403d87c11 */ /* 0x000fc4000f8e08ff */
[----:B------:R-:W-:Y:S02]  /*1290*/  LEA R217, R217, UR4, 0x1 ;  /* 0x00000004d9d97c11 */ /* 0x000fe4000f8e08ff */
[----:B------:R-:W-:Y:S02]  /*12a0*/  LEA R214, R6, UR4, 0x1 ;  /* 0x0000000406d67c11 */ /* 0x000fe4000f8e08ff */
[----:B------:R-:W-:Y:S02]  /*12b0*/  LEA R215, R2, UR4, 0x1 ;  /* 0x0000000402d77c11 */ /* 0x000fe4000f8e08ff */
[----:B------:R-:W-:-:S07]  /*12c0*/  LEA R213, R7, UR4, 0x1 ;  /* 0x0000000407d57c11 */ /* 0x000fce000f8e08ff */
.L_x_1866:
[----:B------:R-:W-:Y:S01]  /*12d0*/  ULDC.64 UR4, c[0x0][0xa28] ;  /* 0x00028a0000047ab9 */ /* 0x000fe20000000a00 */
[----:B0-23--:R-:W0:Y:S01]  /*12e0*/  LDC.64 R4, c[0x0][0xa08] ;  /* 0x00028200ff047b82 */ /* 0x00de220000000a00 */
[----:B------:R-:W-:Y:S01]  /*12f0*/  ISETP.NE.U32.AND P0, PT, RZ, UR4, PT ;  /* 0x00000004ff007c0c */ /* 0x000fe2000bf05070 */
[----:B------:R-:W-:Y:S01]  /*1300*/  IMAD.MOV.U32 R0, RZ, RZ, RZ ;  /* 0x000000ffff007224 */ /* 0x000fe200078e00ff */
[----:B------:R-:W-:Y:S01]  /*1310*/  ULDC UR6, c[0x0][0x424] ;  /* 0x0001090000067ab9 */ /* 0x000fe20000000800 */
[----:B------:R-:W-:Y:S01]  /*1320*/  IMAD.MOV.U32 R130, RZ, RZ, RZ ;  /* 0x000000ffff827224 */ /* 0x000fe200078e00ff */
[----:B------:R-:W-:Y:S01]  /*1330*/  ISETP.NE.AND.EX P0, PT, RZ, UR5, PT, P0 ;  /* 0x00000005ff007c0c */ /* 0x000fe2000bf05300 */
[----:B------:R-:W-:Y:S02]  /*1340*/  ULDC.64 UR4, c[0x0][0xa18] ;  /* 0x0002860000047ab9 */ /* 0x000fe40000000a00 */
[----:B------:R-:W-:-:S04]  /*1350*/  ISETP.NE.U32.AND P1, PT, RZ, UR4, PT ;  /* 0x00000004ff007c0c */ /* 0x000fc8000bf25070 */
[----:B------:R-:W-:Y:S01]  /*1360*/  ISETP.NE.AND.EX P1, PT, RZ, UR5, PT, P1 ;  /* 0x00000005ff007c0c */ /* 0x000fe2000bf25310 */
[----:B------:R-:W-:Y:S02]  /*1370*/  ULDC.64 UR4, c[0x0][0xa08] ;  /* 0x0002820000047ab9 */ /* 0x000fe40000000a00 */
[----:B------:R-:W-:-:S03]  /*1380*/  ISETP.NE.U32.AND P3, PT, RZ, UR4, PT ;  /* 0x00000004ff007c0c */ /* 0x000fc6000bf65070 */
[----:B----4-:R-:W1:Y:S01]  /*1390*/  @P0 LDC.64 R2, c[0x0][0xa28] ;  /* 0x00028a00ff020b82 */ /* 0x010e620000000a00 */
[----:B------:R-:W-:Y:S01]  /*13a0*/  ISETP.NE.AND.EX P3, PT, RZ, UR5, PT, P3 ;  /* 0x00000005ff007c0c */ /* 0x000fe2000bf65330 */
[----:B0-----:R-:W-:-:S06]  /*13b0*/  IMAD.WIDE R8, R31, 0x4, R4 ;  /* 0x000000041f087825 */ /* 0x001fcc00078e0204 */
[----:B------:R-:W0:Y:S01]  /*13c0*/  @P1 LDC.64 R6, c[0x0][0xa18] ;  /* 0x00028600ff061b82 */ /* 0x000e220000000a00 */
[----:B------:R-:W-:Y:S02]  /*13d0*/  ULDC UR4, c[0x0][0x288] ;  /* 0x0000a20000047ab9 */ /* 0x000fe40000000800 */
[----:B------:R-:W-:Y:S01]  /*13e0*/  IMAD.U32 R166, RZ, RZ, UR4 ;  /* 0x00000004ffa67e24 */ /* 0x000fe2000f8e00ff */
[----:B------:R-:W-:Y:S02]  /*13f0*/  ULDC.64 UR4, c[0x0][0x418] ;  /* 0x0001060000047ab9 */ /* 0x000fe40000000a00 */
[----:B------:R2:W5:Y:S01]  /*1400*/  @P3 LDG.E R130, desc[UR60][R8.64] ;  /* 0x0000003c08823981 */ /* 0x000562000c1e1900 */
[----:B-1----:R-:W-:-:S05]  /*1410*/  @P0 IMAD.WIDE R2, R31, 0x4, R2 ;  /* 0x000000041f020825 */ /* 0x002fca00078e0202 */
[----:B------:R2:W5:Y:S01]  /*1420*/  @P0 LDG.E R0, desc[UR60][R2.64] ;  /* 0x0000003c02000981 */ /* 0x000562000c1e1900 */
[----:B0-----:R-:W-:-:S05]  /*1430*/  @P1 IMAD.WIDE R4, R31, 0x4, R6 ;  /* 0x000000041f041825 */ /* 0x001fca00078e0206 */
[----:B------:R2:W5:Y:S01]  /*1440*/  @P1 LDG.E R166, desc[UR60][R4.64] ;  /* 0x0000003c04a61981 */ /* 0x000562000c1e1900 */
[----:B------:R-:W-:-:S04]  /*1450*/  UISETP.NE.U32.AND UP0, UPT, UR4, URZ, UPT ;  /* 0x0000003f0400728c */ /* 0x000fc8000bf05070 */
[----:B------:R-:W-:-:S03]  /*1460*/  UISETP.NE.AND.EX UP0, UPT, UR5, URZ, UPT, UP0 ;  /* 0x0000003f0500728c */ /* 0x000fc6000bf05300 */
[----:B------:R-:W-:Y:S02]  /*1470*/  ULDC.64 UR4, c[0x0][0xa20] ;  /* 0x0002880000047ab9 */ /* 0x000fe40000000a00 */
[----:B------:R-:W-:Y:S01]  /*1480*/  ISETP.NE.U32.AND P2, PT, RZ, UR4, PT ;  /* 0x00000004ff007c0c */ /* 0x000fe2000bf45070 */
[----:B------:R-:W-:-:S03]  /*1490*/  USEL UR4, UR6, 0x1, UP0 ;  /* 0x0000000106047887 */ /* 0x000fc60008000000 */
[----:B------:R-:W-:Y:S01]  /*14a0*/  ULDC UR6, c[0x0][0x2f0] ;  /* 0x0000bc0000067ab9 */ /* 0x000fe20000000800 */
[----:B------:R-:W-:Y:S01]  /*14b0*/  ISETP.NE.AND.EX P2, PT, RZ, UR5, PT, P2 ;  /* 0x00000005ff007c0c */ /* 0x000fe2000bf45320 */
[----:B------:R-:W-:Y:S01]  /*14c0*/  UIMAD UR4, UR4, UR6, URZ ;  /* 0x00000006040472a4 */ /* 0x000fe2000f8e023f */
[----:B------:R-:W-:Y:S01]  /*14d0*/  ULDC UR5, c[0x0][0x348] ;  /* 0x0000d20000057ab9 */ /* 0x000fe20000000800 */
[----:B------:R-:W-:Y:S02]  /*14e0*/  IMAD.MOV.U32 R195, RZ, RZ, R30 ;  /* 0x000000ffffc37224 */ /* 0x000fe400078e001e */
[----:B------:R-:W-:Y:S01]  /*14f0*/  IMAD.MOV.U32 R197, RZ, RZ, R31 ;  /* 0x000000ffffc57224 */ /* 0x000fe200078e001f */
[----:B--2---:R-:W-:Y:S07]  /*1500*/  @P1 BRA `(.L_x_1567) ;  /* 0x0000000000241947 */ /* 0x004fee0003800000 */
        /* <DEDUP_REMOVED lines=9> */
.L_x_1567:
[----:B------:R-:W-:Y:S02]  /*15a0*/  IMAD.U32 R24, RZ, RZ, UR5 ;  /* 0x00000005ff187e24 */ /* 0x000fe4000f8e00ff */
[----:B------:R-:W-:Y:S01]  /*15b0*/  IMAD.U32 R25, RZ, RZ, UR4 ;  /* 0x00000004ff197e24 */ /* 0x000fe2000f8e00ff */
[----:B------:R-:W-:Y:S06]  /*15c0*/  @!P2 BRA `(.L_x_1568) ;  /* 0x000000000010a947 */ /* 0x000fec0003800000 */
[----:B------:R-:W0:Y:S02]  /*15d0*/  LDC.64 R2, c[0x0][0xa20] ;  /* 0x00028800ff027b82 */ /* 0x000e240000000a00 */
[----:B0-----:R-:W-:-:S05]  /*15e0*/  IMAD.WIDE R2, R31, 0x4, R2 ;  /* 0x000000041f027825 */ /* 0x001fca00078e0202 */
[----:B------:R0:W5:Y:S01]  /*15f0*/  LDG.E R25, desc[UR60][R2.64] ;  /* 0x0000003c02197981 */ /* 0x000162000c1e1900 */
[----:B------:R-:W-:Y:S05]  /*1600*/  BRA `(.L_x_1569) ;  /* 0x0000000000107947 */ /* 0x000fea0003800000 */
.L_x_1568:
[----:B------:R-:W-:Y:S05]  /*1610*/  @!P3 BRA `(.L_x_1569) ;  /* 0x00000000000cb947 */ /* 0x000fea0003800000 */
[----:B------:R-:W2:Y:S04]  /*1620*/  LDG.E R2, desc[UR60][R8.64] ;  /* 0x0000003c08027981 */ /* 0x000ea8000c1e1900 */
[----:B------:R-:W2:Y:S02]  /*1630*/  LDG.E R25, desc[UR60][R8.64+0x4] ;  /* 0x0000043c08197981 */ /* 0x000ea4000c1e1900 */
[----:B--2---:R-:W-:-:S07]  /*1640*/  IMAD.IADD R25, R25, 0x1, -R2 ;  /* 0x0000000119197824 */ /* 0x004fce00078e0a02 */
.L_x_1569:
[----:B------:R-:W-:Y:S01]  /*1650*/  ULDC.64 UR4, c[0x0][0xa10] ;  /* 0x0002840000047ab9 */ /* 0x000fe20000000a00 */
[----:B0-----:R-:W0:Y:S01]  /*1660*/  LDC R2, c[0x0][0x448] ;  /* 0x00011200ff027b82 */ /* 0x001e220000000800 */
[----:B------:R-:W-:-:S04]  /*1670*/  ISETP.NE.U32.AND P0, PT, RZ, UR4, PT ;  /* 0x00000004ff007c0c */ /* 0x000fc8000bf05070 */
[----:B------:R-:W-:Y:S01]  /*1680*/  ISETP.NE.AND.EX P0, PT, RZ, UR5, PT, P0 ;  /* 0x00000005ff007c0c */ /* 0x000fe2000bf05300 */
[----:B------:R-:W-:Y:S02]  /*1690*/  ULDC.64 UR4, c[0x0][0xa30] ;  /* 0x00028c0000047ab9 */ /* 0x000fe40000000a00 */
[----:B------:R-:W-:-:S04]  /*16a0*/  ISETP.NE.U32.AND P1, PT, RZ, UR4, PT ;  /* 0x00000004ff007c0c */ /* 0x000fc8000bf25070 */
[----:B------:R-:W-:-:S06]  /*16b0*/  ISETP.NE.AND.EX P1, PT, RZ, UR5, PT, P1 ;  /* 0x00000005ff007c0c */ /* 0x000fcc000bf25310 */
[----:B------:R-:W1:Y:S08]  /*16c0*/  @P0 LDC.64 R4, c[0x0][0xa10] ;  /* 0x00028400ff040b82 */ /* 0x000e700000000a00 */
[----:B------:R-:W2:Y:S01]  /*16d0*/  @P1 LDC.64 R6, c[0x0][0xa30] ;  /* 0x00028c00ff061b82 */ /* 0x000ea20000000a00 */
[----:B-1----:R-:W-:-:S05]  /*16e0*/  @P0 IMAD.WIDE R4, R31, 0x4, R4 ;  /* 0x000000041f040825 */ /* 0x002fca00078e0204 */
[----:B------:R-:W3:Y:S04]  /*16f0*/  @P0 LDG.E R8, desc[UR60][R4.64] ;  /* 0x0000003c04080981 */ /* 0x000ee8000c1e1900 */
[----:B------:R1:W3:Y:S01]  /*1700*/  @P0 LDG.E R9, desc[UR60][R4.64+0x4] ;  /* 0x0000043c04090981 */ /* 0x0002e2000c1e1900 */
[----:B-----5:R-:W-:Y:S02]  /*1710*/  IMAD.MOV.U32 R141, RZ, RZ, R25 ;  /* 0x000000ffff8d7224 */ /* 0x020fe400078e0019 */
[----:B--2---:R-:W-:-:S05]  /*1720*/  @P1 IMAD.WIDE R6, R31, 0x4, R6 ;  /* 0x000000041f061825 */ /* 0x004fca00078e0206 */
[----:B------:R2:W5:Y:S01]  /*1730*/  @P1 LDG.E R141, desc[UR60][R6.64] ;  /* 0x0000003c068d1981 */ /* 0x000562000c1e1900 */
[----:B0-----:R-:W-:Y:S01]  /*1740*/  ISETP.NE.AND P1, PT, R2, 0x1, PT ;  /* 0x000000010200780c */ /* 0x001fe20003f25270 */
[----:B------:R-:W-:Y:S01]  /*1750*/  IMAD.SHL.U32 R187, R29, 0x80, RZ ;  /* 0x000000801dbb7824 */ /* 0x000fe200078e00ff */
[----:B------:R-:W0:Y:S03]  /*1760*/  LDC.64 R2, c[0x0][0x9e0] ;  /* 0x00027800ff027b82 */ /* 0x000e260000000a00 */
[----:B-1----:R-:W-:-:S08]  /*1770*/  VIADD R4, R187, 0x7f ;  /* 0x0000007fbb047836 */ /* 0x002fd00000000000 */
[----:B------:R-:W1:Y:S08]  /*1780*/  @P1 LDC R11, c[0x0][0x44c] ;  /* 0x00011300ff0b1b82 */ /* 0x000e700000000800 */
[----:B------:R-:W4:Y:S01]  /*1790*/  @P1 LDC R10, c[0x0][0x450] ;  /* 0x00011400ff0a1b82 */ /* 0x000f220000000800 */
[----:B0-----:R-:W-:Y:S01]  /*17a0*/  ISETP.GE.AND P2, PT, R3, 0x1, PT ;  /* 0x000000010300780c */ /* 0x001fe20003f46270 */
[----:B-1----:R-:W-:-:S05]  /*17b0*/  @P1 IMAD.HI.U32 R5, R4, R11, RZ ;  /* 0x0000000b04051227 */ /* 0x002fca00078e00ff */
[----:B----4-:R-:W-:Y:S01]  /*17c0*/  @P1 SHF.R.U32.HI R4, RZ, R10, R5 ;  /* 0x0000000aff041219 */ /* 0x010fe20000011605 */
[----:B---3--:R-:W-:Y:S02]  /*17d0*/  @P0 IMAD.IADD R24, R9, 0x1, -R8 ;  /* 0x0000000109180824 */ /* 0x008fe400078e0a08 */
[----:B------:R-:W-:-:S04]  /*17e0*/  IMAD.IADD R9, R25, 0x1, -R0 ;  /* 0x0000000119097824 */ /* 0x000fc800078e0a00 */
[----:B------:R-:W-:-:S04]  /*17f0*/  IMAD.IADD R167, R9, 0x1, R24 ;  /* 0x0000000109a77824 */ /* 0x000fc800078e0218 */
[C---:B------:R-:W-:Y:S01]  /*1800*/  VIADD R0, R167.reuse, 0x5f ;  /* 0x0000005fa7007836 */ /* 0x040fe20000000000 */
[----:B------:R-:W-:-:S03]  /*1810*/  IADD3 R5, R167, 0x1, -R166 ;  /* 0x00000001a7057810 */ /* 0x000fc60007ffe8a6 */
[----:B------:R-:W-:-:S04]  /*1820*/  IMAD.HI R0, R0, 0x2aaaaaab, RZ ;  /* 0x2aaaaaab00007827 */ /* 0x000fc800078e02ff */
[----:B------:R-:W-:Y:S01]  /*1830*/  IMAD.IADD R5, R5, 0x1, R4 ;  /* 0x0000000105057824 */ /* 0x000fe200078e0204 */
[----:B------:R-:W-:-:S03]  /*1840*/  SHF.R.U32.HI R143, RZ, 0x1f, R0 ;  /* 0x0000001fff8f7819 */ /* 0x000fc60000011600 */
[----:B------:R-:W-:Y:S01]  /*1850*/  IMAD.IADD R2, R5, 0x1, R2 ;  /* 0x0000000105027824 */ /* 0x000fe200078e0202 */
[----:B------:R-:W-:Y:S01]  /*1860*/  LEA.HI.SX32 R143, R0, R143, 0x1c ;  /* 0x0000008f008f7211 */ /* 0x000fe200078fe2ff */
[----:B--2---:R-:W-:Y:S06]  /*1870*/  @!P2 BRA `(.L_x_1570) ;  /* 0x000000000048a947 */ /* 0x004fec0003800000 */
        /* <DEDUP_REMOVED lines=11> */
.L_x_1572:
[----:B------:R-:W-:-:S13]  /*1930*/  ISETP.NE.AND P0, PT, R3, 0x1, PT ;  /* 0x000000010300780c */ /* 0x000fda0003f05270 */
[----:B------:R-:W0:Y:S02]  /*1940*/  @P0 LDC.64 R4, c[0x0][0x9e8] ;  /* 0x00027a00ff040b82 */ /* 0x000e240000000a00 */
[----:B0-----:R-:W-:-:S05]  /*1950*/  @P0 IMAD.HI.U32 R4, R0, R4, RZ ;  /* 0x0000000400040227 */ /* 0x001fca00078e00ff */
[----:B------:R-:W-:-:S07]  /*1960*/  @P0 SHF.R.U32.HI R0, RZ, R5, R4 ;  /* 0x00000005ff000219 */ /* 0x000fce0000011604 */
.L_x_1573:
[----:B------:R-:W-:Y:S05]  /*1970*/  BSYNC B0 ;  /* 0x0000000000007941 */ /* 0x000fea0003800000 */
.L_x_1571:
[----:B------:R-:W-:-:S05]  /*1980*/  IMAD R5, R0, R3, R3 ;  /* 0x0000000300057224 */ /* 0x000fca00078e0203 */
[----:B------:R-:W-:-:S07]  /*1990*/  VIMNMX R2, R2, R5, PT ;  /* 0x0000000502027248 */ /* 0x000fce0003fe0100 */
.L_x_1570:
[----:B------:R-:W0:Y:S01]  /*19a0*/  @P1 LDC R0, c[0x0][0x44c] ;  /* 0x00011300ff001b82 */ /* 0x000e220000000800 */
[----:B------:R-:W-:Y:S01]  /*19b0*/  IMAD.MOV.U32 R5, RZ, RZ, R187 ;  /* 0x000000ffff057224 */ /* 0x000fe200078e00bb */
[----:B------:R-:W-:Y:S01]  /*19c0*/  ULDC UR4, c[0x0][0x9dc] ;  /* 0x0002770000047ab9 */ /* 0x000fe20000000800 */
[----:B------:R-:W-:-:S05]  /*19d0*/  IMAD.IADD R142, R167, 0x1, -R166 ;  /* 0x00000001a78e7824 */ /* 0x000fca00078e0aa6 */
[----:B------:R-:W1:Y:S01]  /*19e0*/  @P1 LDC R7, c[0x0][0x450] ;  /* 0x00011400ff071b82 */ /* 0x000e620000000800 */
[----:B0-----:R-:W-:-:S05]  /*19f0*/  @P1 IMAD.HI.U32 R0, R187, R0, RZ ;  /* 0x00000000bb001227 */ /* 0x001fca00078e00ff */
[----:B-1----:R-:W-:-:S05]  /*1a00*/  @P1 SHF.R.U32.HI R5, RZ, R7, R0 ;  /* 0x00000007ff051219 */ /* 0x002fca0000011600 */
[----:B------:R-:W-:-:S04]  /*1a10*/  IMAD.IADD R0, R142, 0x1, R5 ;  /* 0x000000018e007824 */ /* 0x000fc800078e0205 */
[----:B------:R-:W-:Y:S01]  /*1a20*/  VIADD R4, R0, -UR4 ;  /* 0x8000000400047c36 */ /* 0x000fe20008000000 */
[----:B------:R-:W-:Y:S06]  /*1a30*/  @!P2 BRA `(.L_x_1574) ;  /* 0x000000000044a947 */ /* 0x000fec0003800000 */
[----:B------:R-:W-:Y:S01]  /*1a40*/  ISETP.GT.AND P0, PT, R0, -0x1, PT ;  /* 0xffffffff0000780c */ /* 0x000fe20003f04270 */
[----:B------:R-:W-:-:S12]  /*1a50*/  BSSY B0, `(.L_x_1575) ;  /* 0x000000d000007945 */ /* 0x000fd80003800000 */
        /* <DEDUP_REMOVED lines=8> */
.L_x_1576:
[----:B------:R-:W-:-:S13]  /*1ae0*/  ISETP.NE.AND P0, PT, R3, 0x1, PT ;  /* 0x000000010300780c */ /* 0x000fda0003f05270 */
[----:B------:R-:W0:Y:S02]  /*1af0*/  @P0 LDC.64 R6, c[0x0][0x9e8] ;  /* 0x00027a00ff060b82 */ /* 0x000e240000000a00 */
[----:B0-----:R-:W-:-:S05]  /*1b00*/  @P0 IMAD.HI.U32 R6, R0, R6, RZ ;  /* 0x0000000600060227 */ /* 0x001fca00078e00ff */
[----:B------:R-:W-:-:S07]  /*1b10*/  @P0 SHF.R.U32.HI R0, RZ, R7, R6 ;  /* 0x00000007ff000219 */ /* 0x000fce0000011606 */
.L_x_1577:
[----:B------:R-:W-:Y:S05]  /*1b20*/  BSYNC B0 ;  /* 0x0000000000007941 */ /* 0x000fea0003800000 */
.L_x_1575:
[----:B------:R-:W-:-:S05]  /*1b30*/  IMAD R3, R0, R3, RZ ;  /* 0x0000000300037224 */ /* 0x000fca00078e02ff */
[----:B------:R-:W-:-:S07]  /*1b40*/  VIMNMX R4, R4, R3, !PT ;  /* 0x0000000304047248 */ /* 0x000fce0007fe0100 */
.L_x_1574:
[----:B------:R-:W-:Y:S02]  /*1b50*/  VIADD R2, R2, 0x5f ;  /* 0x0000005f02027836 */ /* 0x000fe40000000000 */
[----:B------:R-:W-:-:S04]  /*1b60*/  IMAD.HI R4, R4, 0x2aaaaaab, RZ ;  /* 0x2aaaaaab04047827 */ /* 0x000fc800078e02ff */
[----:B------:R-:W-:Y:S01]  /*1b70*/  IMAD.HI R2, R2, 0x2aaaaaab, RZ ;  /* 0x2aaaaaab02027827 */ /* 0x000fe200078e02ff */
[----:B------:R-:W-:-:S04]  /*1b80*/  SHF.R.U32.HI R5, RZ, 0x1f, R4 ;  /* 0x0000001fff057819 */ /* 0x000fc80000011604 */
[----:B------:R-:W-:Y:S02]  /*1b90*/  SHF.R.U32.HI R3, RZ, 0x1f, R2 ;  /* 0x0000001fff037819 */ /* 0x000fe40000011602 */
[----:B------:R-:W-:Y:S02]  /*1ba0*/  LEA.HI.SX32 R5, R4, R5, 0x1c ;  /* 0x0000000504057211 */ /* 0x000fe400078fe2ff */
[----:B------:R-:W-:Y:S02]  /*1bb0*/  LEA.HI.SX32 R2, R2, R3, 0x1c ;  /* 0x0000000302027211 */ /* 0x000fe400078fe2ff */
[----:B------:R-:W-:Y:S02]  /*1bc0*/  VIMNMX R5, RZ, R5, !PT ;  /* 0x00000005ff057248 */ /* 0x000fe40007fe0100 */
[----:B------:R-:W-:-:S03]  /*1bd0*/  VIMNMX R2, R143, R2, PT ;  /* 0x000000028f027248 */ /* 0x000fc60003fe0100 */
[--C-:B------:R-:W-:Y:S02]  /*1be0*/  IMAD R5, R5, 0x60, -R9.reuse ;  /* 0x0000006005057824 */ /* 0x100fe400078e0a09 */
[----:B------:R-:W-:-:S03]  /*1bf0*/  IMAD R3, R2, 0x60, -R9 ;  /* 0x0000006002037824 */ /* 0x000fc600078e0a09 */
[----:B------:R-:W-:Y:S02]  /*1c00*/  VIMNMX R5, RZ, R5, !PT ;  /* 0x00000005ff057248 */ /* 0x000fe40007fe0100 */
[----:B------:R-:W-:-:S03]  /*1c10*/  VIMNMX R0, R3, R24, PT ;  /* 0x0000001803007248 */ /* 0x000fc60003fe0100 */
[----:B------:R-:W-:Y:S01]  /*1c20*/  IMAD.WIDE.U32 R126, R5, -0x55555555, RZ ;  /* 0xaaaaaaab057e7825 */ /* 0x000fe200078e00ff */
[----:B------:R-:W-:-:S04]  /*1c30*/  ISETP.GT.AND P0, PT, R0, R5, PT ;  /* 0x000000050000720c */ /* 0x000fc80003f04270 */
[----:B------:R-:W-:-:S05]  /*1c40*/  SHF.R.U32.HI R126, RZ, 0x6, R127 ;  /* 0x00000006ff7e7819 */ /* 0x000fca000001167f */
[----:B------:R-:W-:-:S04]  /*1c50*/  IMAD.MOV.U32 R2, RZ, RZ, R126 ;  /* 0x000000ffff027224 */ /* 0x000fc800078e007e */
[----:B------:R-:W-:-:S04]  /*1c60*/  @P0 VIADD R0, R0, 0x5f ;  /* 0x0000005f00000836 */ /* 0x000fc80000000000 */
[----:B------:R-:W-:-:S05]  /*1c70*/  @P0 IMAD.HI R0, R0, 0x2aaaaaab, RZ ;  /* 0x2aaaaaab00000827 */ /* 0x000fca00078e02ff */
[----:B------:R-:W-:-:S04]  /*1c80*/  @P0 SHF.R.U32.HI R3, RZ, 0x1f, R0 ;  /* 0x0000001fff030819 */ /* 0x000fc80000011600 */
[----:B------:R-:W-:Y:S02]  /*1c90*/  @P0 LEA.HI.SX32 R2, R0, R3, 0x1c ;  /* 0x0000000300020211 */ /* 0x000fe400078fe2ff */
[----:B------:R-:W-:Y:S02]  /*1ca0*/  PLOP3.LUT P0, PT, PT, PT, PT, 0x80, 0x0 ;  /* 0x000000000000781c */ /* 0x000fe40003f0f070 */
[----:B------:R-:W-:-:S13]  /*1cb0*/  ISETP.GT.AND P1, PT, R2, R126, PT ;  /* 0x0000007e0200720c */ /* 0x000fda0003f24270 */
[----:B------:R-:W-:Y:S05]  /*1cc0*/  @!P1 BRA `(.L_x_1578) ;  /* 0x0000009000f49947 */ /* 0x000fea0003800000 */
        /* <DEDUP_REMOVED lines=20> */
.L_x_1580:
[----:B------:R-:W-:Y:S05]  /*1e10*/  BSYNC B6 ;  /* 0x0000000000067941 */ /* 0x000fea0003800000 */
.L_x_1579:
        /* <DEDUP_REMOVED lines=20> */
.L_x_1582:
[----:B------:R-:W-:Y:S05]  /*1f60*/  BSYNC B6 ;  /* 0x0000000000067941 */ /* 0x000fea0003800000 */
.L_x_1581:
[----:B------:R-:W-:Y:S01]  /*1f70*/  ULDC.64 UR4, c[0x0][0x9f8] ;  /* 0x00027e0000047ab9 */ /* 0x000fe20000000a00 */
[----:B------:R-:W-:Y:S01]  /*1f80*/  IMAD.MOV.U32 R101, RZ, RZ, R31 ;  /* 0x000000ffff657224 */ /* 0x000fe200078e001f */
[----:B------:R-:W-:Y:S01]  /*1f90*/  ISETP.NE.U32.AND P0, PT, RZ, UR4, PT ;  /* 0x00000004ff007c0c */ /* 0x000fe2000bf05070 */
[----:B------:R-:W-:Y:S01]  /*1fa0*/  ULDC UR4, c[0x0][0x2f4] ;  /* 0x0000bd0000047ab9 */ /* 0x000fe20000000800 */
[----:B------:R-:W0:Y:S02]  /*1fb0*/  LDC.64 R94, c[0x0][0x3f8] ;  /* 0x0000fe00ff5e7b82 */ /* 0x000e240000000a00 */
[----:B------:R-:W-:Y:S01]  /*1fc0*/  ISETP.NE.AND.EX P0, PT, RZ, UR5, PT, P0 ;  /* 0x00000005ff007c0c */ /* 0x000fe2000bf05300 */
[----:B------:R-:W-:-:S05]  /*1fd0*/  ULDC UR5, c[0x0][0x320] ;  /* 0x0000c80000057ab9 */ /* 0x000fca0000000800 */
[----:B------:R-:W1:Y:S08]  /*1fe0*/  LDC R125, c[0x0][0x3f4] ;  /* 0x0000fd00ff7d7b82 */ /* 0x000e700000000800 */
[----:B------:R-:W2:Y:S08]  /*1ff0*/  @P0 LDC.64 R4, c[0x0][0x9f8] ;  /* 0x00027e00ff040b82 */ /* 0x000eb00000000a00 */
[----:B------:R-:W3:Y:S01]  /*2000*/  LDC.64 R88, c[0x0][0x408] ;  /* 0x00010200ff587b82 */ /* 0x000ee20000000a00 */
[----:B--2---:R-:W-:-:S05]  /*2010*/  @P0 IMAD.WIDE R4, R31, 0x4, R4 ;  /* 0x000000041f040825 */ /* 0x004fca00078e0204 */
[----:B------:R2:W4:Y:S01]  /*2020*/  @P0 LDG.E R101, desc[UR60][R4.64] ;  /* 0x0000003c04650981 */ /* 0x000522000c1e1900 */
[----:B------:R-:W-:Y:S01]  /*2030*/  ISETP.GE.AND P1, PT, R168, UR4, PT ;  /* 0x00000004a8007c0c */ /* 0x000fe2000bf26270 */
[--C-:B0-----:R-:W-:Y:S01]  /*2040*/  IMAD.WIDE.U32 R96, R174, R94, R16.reuse ;  /* 0x0000005eae607225 */ /* 0x101fe200078e0010 */
[----:B------:R-:W-:Y:S01]  /*2050*/  ISETP.GE.AND P0, PT, R16, UR4, PT ;  /* 0x0000000410007c0c */ /* 0x000fe2000bf06270 */
[----:B------:R-:W0:Y:S01]  /*2060*/  S2R R144, SR_TID.X ;  /* 0x0000000000907919 */ /* 0x000e220000002100 */
[----:B------:R-:W-:Y:S01]  /*2070*/  SEL R3, RZ, 0xffffffff, P1 ;  /* 0xffffffffff037807 */ /* 0x000fe20000800000 */
[----:B---3--:R-:W-:Y:S01]  /*2080*/  IMAD.WIDE.U32 R90, R174, R88, R16 ;  /* 0x00000058ae5a7225 */ /* 0x008fe200078e0010 */
[----:B------:R-:W-:Y:S02]  /*2090*/  SEL R0, RZ, 0x1, P0 ;  /* 0x00000001ff007807 */ /* 0x000fe40000000000 */
[----:B------:R-:W-:Y:S01]  /*20a0*/  ISETP.GE.AND P0, PT, R168, UR5, PT ;  /* 0x00000005a8007c0c */ /* 0x000fe2000bf06270 */
[----:B------:R-:W-:Y:S01]  /*20b0*/  IMAD.SHL.U32 R3, R3, 0x2, RZ ;  /* 0x0000000203037824 */ /* 0x000fe200078e00ff */
[----:B------:R-:W-:Y:S01]  /*20c0*/  ISETP.GE.AND P1, PT, R23, UR4, PT ;  /* 0x0000000417007c0c */ /* 0x000fe2000bf26270 */
[----:B------:R-:W-:Y:S01]  /*20d0*/  IMAD.MOV.U32 R127, RZ, RZ, 0x20 ;  /* 0x00000020ff7f7424 */ /* 0x000fe200078e00ff */
[----:B------:R-:W-:Y:S01]  /*20e0*/  SHF.R.S32.HI R7, RZ, 0x1f, R174 ;  /* 0x0000001fff077819 */ /* 0x000fe200000114ae */
[----:B------:R-:W-:Y:S01]  /*20f0*/  IMAD.SHL.U32 R107, R94, 0x40, RZ ;  /* 0x000000405e6b7824 */ /* 0x000fe200078e00ff */
[----:B------:R-:W-:Y:S01]  /*2100*/  LOP3.LUT R0, R3, 0x2, R0, 0xe2, !PT ;  /* 0x0000000203007812 */ /* 0x000fe200078ee200 */
[----:B------:R-:W-:Y:S01]  /*2110*/  IMAD R133, R89, 0x60, RZ ;  /* 0x0000006059857824 */ /* 0x000fe200078e02ff */
[----:B------:R-:W-:Y:S01]  /*2120*/  SEL R3, RZ, 0xffffffff, P0 ;  /* 0xffffffffff037807 */ /* 0x000fe20000000000 */
[----:B------:R-:W-:Y:S01]  /*2130*/  IMAD.SHL.U32 R109, R88, 0x40, RZ ;  /* 0x00000040586d7824 */ /* 0x000fe200078e00ff */
[----:B------:R-:W-:Y:S01]  /*2140*/  ISETP.GE.AND P0, PT, R169, UR4, PT ;  /* 0x00000004a9007c0c */ /* 0x000fe2000bf06270 */
[----:B------:R-:W-:Y:S01]  /*2150*/  IMAD.IADD R130, R130, 0x1, R25 ;  /* 0x0000000182827824 */ /* 0x000fe200078e0219 */
[----:B--2---:R-:W-:Y:S01]  /*2160*/  SEL R4, RZ, 0x8, P1 ;  /* 0x00000008ff047807 */ /* 0x004fe20000800000 */
[----:B------:R-:W-:Y:S01]  /*2170*/  IMAD.SHL.U32 R6, R3, 0x2, RZ ;  /* 0x0000000203067824 */ /* 0x000fe200078e00ff */
[----:B------:R-:W-:Y:S01]  /*2180*/  SEL R3, RZ, 0x4, P0 ;  /* 0x00000004ff037807 */ /* 0x000fe20000000000 */
[----:B------:R-:W-:Y:S01]  /*2190*/  IMAD R113, R199, 0x40, R174 ;  /* 0x00000040c7717824 */ /* 0x000fe200078e02ae */
[----:B------:R-:W-:-:S02]  /*21a0*/  SHF.R.S32.HI R165, RZ, 0x1f, R164 ;  /* 0x0000001fffa57819 */ /* 0x000fc400000114a4 */
[----:B------:R-:W-:Y:S01]  /*21b0*/  LOP3.LUT R0, R4, R0, R3, 0xfe, !PT ;  /* 0x0000000004007212 */ /* 0x000fe200078efe03 */
[-C--:B------:R-:W-:Y:S01]  /*21c0*/  IMAD R3, R7, R94.reuse, RZ ;  /* 0x0000005e07037224 */ /* 0x080fe200078e02ff */
[----:B------:R-:W-:Y:S01]  /*21d0*/  ISETP.GE.AND P0, PT, R161, UR4, PT ;  /* 0x00000004a1007c0c */ /* 0x000fe2000bf06270 */
[----:B------:R-:W-:Y:S01]  /*21e0*/  IMAD.WIDE.U32 R98, R174, R94, R164 ;  /* 0x0000005eae627225 */ /* 0x000fe200078e00a4 */
[----:B------:R-:W-:Y:S02]  /*21f0*/  ISETP.GE.AND P1, PT, R169, UR5, PT ;  /* 0x00000005a9007c0c */ /* 0x000fe4000bf26270 */
[----:B-1----:R-:W-:Y:S01]  /*2200*/  ISETP.GE.AND P3, PT, R16, R125, PT ;  /* 0x0000007d1000720c */ /* 0x002fe20003f66270 */
[----:B------:R-:W-:Y:S01]  /*2210*/  IMAD R9, R174, R95, R3 ;  /* 0x0000005fae097224 */ /* 0x000fe200078e0203 */
[----:B------:R-:W-:Y:S01]  /*2220*/  SEL R3, RZ, 0x10, P0 ;  /* 0x00000010ff037807 */ /* 0x000fe20000000000 */
[-C--:B------:R-:W-:Y:S01]  /*2230*/  IMAD R7, R7, R88.reuse, RZ ;  /* 0x0000005807077224 */ /* 0x080fe200078e02ff */
[----:B------:R-:W-:Y:S01]  /*2240*/  ISETP.GE.AND P2, PT, R16, UR5, PT ;  /* 0x0000000510007c0c */ /* 0x000fe2000bf46270 */
[----:B------:R-:W-:Y:S01]  /*2250*/  IMAD.IADD R99, R99, 0x1, R9 ;  /* 0x0000000163637824 */ /* 0x000fe200078e0209 */
[----:B------:R-:W-:Y:S01]  /*2260*/  SEL R4, RZ, 0x4, P1 ;  /* 0x00000004ff047807 */ /* 0x000fe20000800000 */
[----:B------:R-:W-:Y:S01]  /*2270*/  IMAD.IADD R97, R9, 0x1, R97 ;  /* 0x0000000109617824 */ /* 0x000fe200078e0261 */
[----:B------:R-:W-:Y:S01]  /*2280*/  LOP3.LUT R9, R0, R3, RZ, 0xfc, !PT ;  /* 0x0000000300097212 */ /* 0x000fe200078efcff */
[C---:B------:R-:W-:Y:S01]  /*2290*/  IMAD R11, R174.reuse, R89, R7 ;  /* 0x00000059ae0b7224 */ /* 0x040fe200078e0207 */
[----:B------:R-:W-:Y:S01]  /*22a0*/  ISETP.GE.AND P1, PT, R169, R125, PT ;  /* 0x0000007da900720c */ /* 0x000fe20003f26270 */
[----:B------:R-:W-:Y:S01]  /*22b0*/  IMAD.WIDE.U32 R92, R174, R88, R164 ;  /* 0x00000058ae5c7225 */ /* 0x000fe200078e00a4 */
[----:B------:R-:W-:-:S02]  /*22c0*/  SEL R3, R125, RZ, P3 ;  /* 0x000000ff7d037207 */ /* 0x000fc40001800000 */
[----:B------:R-:W-:Y:S01]  /*22d0*/  SEL R5, RZ, 0x1, P2 ;  /* 0x00000001ff057807 */ /* 0x000fe20001000000 */
[----:B------:R-:W-:Y:S01]  /*22e0*/  IMAD.IADD R93, R93, 0x1, R11 ;  /* 0x000000015d5d7824 */ /* 0x000fe200078e020b */
[----:B------:R-:W-:Y:S01]  /*22f0*/  ISETP.GE.AND P2, PT, R168, R125, PT ;  /* 0x0000007da800720c */ /* 0x000fe20003f46270 */
[----:B------:R-:W-:Y:S01]  /*2300*/  IMAD.IADD R3, R16, 0x1, R3 ;  /* 0x0000000110037824 */ /* 0x000fe200078e0203 */
[----:B------:R-:W-:Y:S01]  /*2310*/  SEL R0, R125, RZ, P1 ;  /* 0x000000ff7d007207 */ /* 0x000fe20000800000 */
[----:B------:R-:W-:Y:S01]  /*2320*/  IMAD.IADD R91, R11, 0x1, R91 ;  /* 0x000000010b5b7824 */ /* 0x000fe200078e025b */
[----:B------:R-:W-:Y:S01]  /*2330*/  SEL R7, R125, RZ, P2 ;  /* 0x000000ff7d077207 */ /* 0x000fe20001000000 */
[----:B-----5:R-:W-:Y:S01]  /*2340*/  IMAD.WIDE.U32 R98, R141, R94, R98 ;  /* 0x0000005e8d627225 */ /* 0x020fe200078e0062 */
[----:B------:R-:W-:Y:S02]  /*2350*/  LOP3.LUT R5, R6, 0x2, R5, 0xe2, !PT ;  /* 0x0000000206057812 */ /* 0x000fe400078ee205 */
[----:B------:R-:W-:Y:S01]  /*2360*/  SHF.R.S32.HI R21, RZ, 0x1f, R141 ;  /* 0x0000001fff157819 */ /* 0x000fe2000001148d */
[----:B------:R-:W-:Y:S01]  /*2370*/  IMAD.IADD R10, R169, 0x1, R0 ;  /* 0x00000001a90a7824 */ /* 0x000fe200078e0200 */
[----:B------:R-:W-:Y:S01]  /*2380*/  SHF.R.S32.HI R0, RZ, 0x1f, R3 ;  /* 0x0000001fff007819 */ /* 0x000fe20000011403 */
[----:B------:R-:W-:Y:S01]  /*2390*/  IMAD.IADD R7, R168, 0x1, R7 ;  /* 0x00000001a8077824 */ /* 0x000fe200078e0207 */
[----:B------:R-:W-:Y:S01]  /*23a0*/  LOP3.LUT R5, R5, R4, RZ, 0xfc, !PT ;  /* 0x0000000405057212 */ /* 0x000fe200078efcff */
[----:B------:R-:W-:Y:S01]  /*23b0*/  IMAD.WIDE.U32 R96, R141, R94, R96 ;  /* 0x0000005e8d607225 */ /* 0x000fe200078e0060 */
[----:B------:R-:W-:-:S02]  /*23c0*/  LEA.HI R6, R0, R3, RZ, 0x3 ;  /* 0x0000000300067211 */ /* 0x000fc400078f18ff */
[----:B------:R-:W-:Y:S01]  /*23d0*/  LEA.HI R0, R0, R3, RZ, 0x6 ;  /* 0x0000000300007211 */ /* 0x000fe200078f30ff */
[CC--:B------:R-:W-:Y:S01]  /*23e0*/  IMAD.WIDE.U32 R92, R141.reuse, R88.reuse, R92 ;  /* 0x000000588d5c7225 */ /* 0x0c0fe200078e005c */
[----:B------:R-:W-:Y:S02]  /*23f0*/  SHF.R.S32.HI R4, RZ, 0x1f, R7 ;  /* 0x0000001fff047819 */ /* 0x000fe40000011407 */
[----:B------:R-:W-:Y:S01]  /*2400*/  SHF.R.S32.HI R3, RZ, 0x6, R0 ;  /* 0x00000006ff037819 */ /* 0x000fe20000011400 */
[----:B------:R-:W-:Y:S01]  /*2410*/  IMAD.WIDE.U32 R90, R141, R88, R90 ;  /* 0x000000588d5a7225 */ /* 0x000fe200078e005a */
[CC--:B------:R-:W-:Y:S02]  /*2420*/  LEA.HI R8, R4.reuse, R7.reuse, RZ, 0x6 ;  /* 0x0000000704087211 */ /* 0x0c0fe400078f30ff */
[----:B------:R-:W-:Y:S01]  /*2430*/  LEA.HI R7, R4, R7, RZ, 0x3 ;  /* 0x0000000704077211 */ /* 0x000fe200078f18ff */
[C---:B------:R-:W-:Y:S01]  /*2440*/  IMAD R140, R3.reuse, 0x1800, R186 ;  /* 0x00001800038c7824 */ /* 0x040fe200078e02ba */
[C---:B------:R-:W-:Y:S01]  /*2450*/  LOP3.LUT R0, R184.reuse, 0x38, R6, 0xf8, !PT ;  /* 0x00000038b8007812 */ /* 0x040fe200078ef806 */
[----:B------:R-:W-:Y:S01]  /*2460*/  IMAD R138, R3, 0x1800, R188 ;  /* 0x00001800038a7824 */ /* 0x000fe200078e02bc */
[----:B------:R-:W-:Y:S01]  /*2470*/  SHF.R.S32.HI R15, RZ, 0x1f, R10 ;  /* 0x0000001fff0f7819 */ /* 0x000fe2000001140a */
[----:B------:R-:W-:Y:S01]  /*2480*/  IMAD.SHL.U32 R125, R125, 0x2, RZ ;  /* 0x000000027d7d7824 */ /* 0x000fe200078e00ff */
[----:B------:R-:W-:Y:S01]  /*2490*/  SHF.R.S32.HI R11, RZ, 0x6, R8 ;  /* 0x00000006ff0b7819 */ /* 0x000fe20000011408 */
[----:B------:R-:W-:Y:S01]  /*24a0*/  IMAD R8, R21, R94, RZ ;  /* 0x0000005e15087224 */ /* 0x000fe200078e02ff */
[----:B------:R-:W-:-:S02]  /*24b0*/  LOP3.LUT R4, R184, 0x38, R7, 0xf8, !PT ;  /* 0x00000038b8047812 */ /* 0x000fc400078ef807 */
[-C--:B------:R-:W-:Y:S01]  /*24c0*/  LOP3.LUT R3, R0, R185.reuse, RZ, 0x3c, !PT ;  /* 0x000000b900037212 */ /* 0x080fe200078e3cff */
[----:B------:R-:W-:Y:S01]  /*24d0*/  IMAD R139, R11, 0x1800, R186 ;  /* 0x000018000b8b7824 */ /* 0x000fe200078e02ba */
[-C--:B------:R-:W-:Y:S01]  /*24e0*/  LEA.HI R12, R15, R10.reuse, RZ, 0x3 ;  /* 0x0000000a0f0c7211 */ /* 0x080fe200078f18ff */
[----:B------:R-:W-:Y:S01]  /*24f0*/  IMAD R136, R11, 0x1800, R188 ;  /* 0x000018000b887824 */ /* 0x000fe200078e02bc */
[----:B------:R-:W-:Y:S01]  /*2500*/  LEA.HI R10, R15, R10, RZ, 0x6 ;  /* 0x0000000a0f0a7211 */ /* 0x000fe200078f30ff */
[----:B------:R-:W-:Y:S01]  /*2510*/  IMAD.IADD R140, R140, 0x1, R3 ;  /* 0x000000018c8c7824 */ /* 0x000fe200078e0203 */
[----:B------:R-:W-:Y:S01]  /*2520*/  LOP3.LUT R4, R4, R185, RZ, 0x3c, !PT ;  /* 0x000000b904047212 */ /* 0x000fe200078e3cff */
[----:B------:R-:W-:Y:S01]  /*2530*/  IMAD R103, R141, R95, R8 ;  /* 0x0000005f8d677224 */ /* 0x000fe200078e0208 */
[----:B------:R-:W-:Y:S01]  /*2540*/  SHF.R.S32.HI R3, RZ, 0x6, R10 ;  /* 0x00000006ff037819 */ /* 0x000fe2000001140a */
[----:B------:R-:W-:Y:S01]  /*2550*/  IMAD R11, R95, 0x60, RZ ;  /* 0x000000605f0b7824 */ /* 0x000fe200078e02ff */
[----:B------:R-:W-:Y:S01]  /*2560*/  LOP3.LUT R15, R181, 0x38, R12, 0xf8, !PT ;  /* 0x00000038b50f7812 */ /* 0x000fe200078ef80c */
[----:B------:R-:W-:Y:S01]  /*2570*/  IMAD.IADD R139, R139, 0x1, R4 ;  /* 0x000000018b8b7824 */ /* 0x000fe200078e0204 */
[----:B------:R-:W-:Y:S01]  /*2580*/  LOP3.LUT R13, R181, 0x38, R6, 0xf8, !PT ;  /* 0x00000038b50d7812 */ /* 0x000fe200078ef806 */
[----:B------:R-:W-:Y:S01]  /*2590*/  IMAD R135, R3, 0x1800, R188 ;  /* 0x0000180003877824 */ /* 0x000fe200078e02bc */
[-C--:B------:R-:W-:Y:S01]  /*25a0*/  LOP3.LUT R4, R15, R218.reuse, RZ, 0x3c, !PT ;  /* 0x000000da0f047212 */ /* 0x080fe200078e3cff */
[----:B------:R-:W-:Y:S01]  /*25b0*/  IMAD R137, R3, 0x1800, R186 ;  /* 0x0000180003897824 */ /* 0x000fe200078e02ba */
[----:B------:R-:W-:Y:S01]  /*25c0*/  LOP3.LUT R13, R13, R218, RZ, 0x3c, !PT ;  /* 0x000000da0d0d7212 */ /* 0x000fe200078e3cff */
[----:B------:R-:W-:Y:S01]  /*25d0*/  IMAD.IADD R105, R99, 0x1, R103 ;  /* 0x0000000163697824 */ /* 0x000fe200078e0267 */
[C---:B------:R-:W-:Y:S01]  /*25e0*/  LOP3.LUT R0, R184.reuse, 0x38, R12, 0xf8, !PT ;  /* 0x00000038b8007812 */ /* 0x040fe200078ef80c */
[----:B------:R-:W-:Y:S01]  /*25f0*/  IMAD.IADD R135, R135, 0x1, R4 ;  /* 0x0000000187877824 */ /* 0x000fe200078e0204 */
[----:B------:R-:W-:Y:S01]  /*2600*/  LOP3.LUT R4, R184, 0x18, R16, 0xf8, !PT ;  /* 0x00000018b8047812 */ /* 0x000fe200078ef810 */
[----:B------:R-:W-:Y:S01]  /*2610*/  IMAD.IADD R138, R138, 0x1, R13 ;  /* 0x000000018a8a7824 */ /* 0x000fe200078e020d */
[----:B------:R-:W-:Y:S01]  /*2620*/  ISETP.GE.AND P4, PT, R23, UR5, PT ;  /* 0x0000000517007c0c */ /* 0x000fe2000bf86270 */
[----:B------:R-:W-:Y:S01]  /*2630*/  IMAD.IADD R103, R103, 0x1, R97 ;  /* 0x0000000167677824 */ /* 0x000fe200078e0261 */
[----:B------:R-:W-:-:S02]  /*2640*/  LOP3.LUT R13, R181, 0x38, R7, 0xf8, !PT ;  /* 0x00000038b50d7812 */ /* 0x000fc400078ef807 */
[-C--:B------:R-:W-:Y:S02]  /*2650*/  LOP3.LUT R0, R0, R185.reuse, RZ, 0x3c, !PT ;  /* 0x000000b900007212 */ /* 0x080fe400078e3cff */
[----:B------:R-:W-:Y:S02]  /*2660*/  ISETP.GE.AND P0, PT, R162, UR4, PT ;  /* 0x00000004a2007c0c */ /* 0x000fe4000bf06270 */
[----:B------:R-:W-:Y:S01]  /*2670*/  LOP3.LUT R3, R4, R185, RZ, 0x3c, !PT ;  /* 0x000000b904037212 */ /* 0x000fe200078e3cff */
[----:B------:R-:W-:Y:S01]  /*2680*/  IMAD.IADD R137, R137, 0x1, R0 ;  /* 0x0000000189897824 */ /* 0x000fe200078e0200 */
[----:B------:R-:W-:Y:S01]  /*2690*/  SEL R4, RZ, 0x8, P4 ;  /* 0x00000008ff047807 */ /* 0x000fe20002000000 */
[----:B------:R-:W-:Y:S01]  /*26a0*/  IMAD R0, R21, R88, RZ ;  /* 0x0000005815007224 */ /* 0x000fe200078e02ff */
[----:B------:R-:W-:Y:S01]  /*26b0*/  LOP3.LUT R13, R13, R218, RZ, 0x3c, !PT ;  /* 0x000000da0d0d7212 */ /* 0x000fe200078e3cff */
[----:B------:R-:W-:Y:S01]  /*26c0*/  IMAD.IADD R3, R186, 0x1, R3 ;  /* 0x00000001ba037824 */ /* 0x000fe200078e0203 */
[----:B------:R-:W-:-:S02]  /*26d0*/  LOP3.LUT P5, RZ, R208, 0x4, RZ, 0xc0, !PT ;  /* 0x00000004d0ff7812 */ /* 0x000fc400078ac0ff */
[----:B------:R-:W-:Y:S01]  /*26e0*/  SEL R8, RZ, 0x20, P0 ;  /* 0x00000020ff087807 */ /* 0x000fe20000000000 */
[----:B------:R-:W-:Y:S01]  /*26f0*/  IMAD.IADD R136, R136, 0x1, R13 ;  /* 0x0000000188887824 */ /* 0x000fe200078e020d */
[----:B------:R-:W-:Y:S01]  /*2700*/  LOP3.LUT R20, R5, R4, RZ, 0xfc, !PT ;  /* 0x0000000405147212 */ /* 0x000fe200078efcff */
[----:B------:R-:W-:Y:S01]  /*2710*/  IMAD R13, R141, R89, R0 ;  /* 0x000000598d0d7224 */ /* 0x000fe200078e0200 */
[----:B------:R-:W-:Y:S02]  /*2720*/  LOP3.LUT R4, R5, 0x1, RZ, 0xc0, !PT ;  /* 0x0000000105047812 */ /* 0x000fe400078ec0ff */
[----:B------:R-:W-:Y:S01]  /*2730*/  SHF.R.S32.HI R118, RZ, 0x3, R6 ;  /* 0x00000003ff767819 */ /* 0x000fe20000011406 */
[----:B------:R-:W-:Y:S01]  /*2740*/  IMAD.IADD R104, R93, 0x1, R13 ;  /* 0x000000015d687824 */ /* 0x000fe200078e020d */
[----:B------:R-:W-:Y:S01]  /*2750*/  LOP3.LUT R5, R6, 0xfffffff8, RZ, 0xc0, !PT ;  /* 0xfffffff806057812 */ /* 0x000fe200078ec0ff */
[----:B------:R-:W-:Y:S01]  /*2760*/  IMAD.IADD R102, R13, 0x1, R91 ;  /* 0x000000010d667824 */ /* 0x000fe200078e025b */
[C---:B------:R-:W-:Y:S01]  /*2770*/  SHF.L.U64.HI R106, R94.reuse, 0x6, R95 ;  /* 0x000000065e6a7819 */ /* 0x040fe2000001025f */
[----:B------:R-:W-:Y:S01]  /*2780*/  IMAD.WIDE.U32 R94, R94, 0x60, RZ ;  /* 0x000000605e5e7825 */ /* 0x000fe200078e00ff */
[----:B------:R-:W-:-:S02]  /*2790*/  SHF.L.U64.HI R108, R88, 0x6, R89 ;  /* 0x00000006586c7819 */ /* 0x000fc40000010259 */
[----:B------:R-:W-:Y:S01]  /*27a0*/  SEL R127, R127, 0xffffffe0, !P5 ;  /* 0xffffffe07f7f7807 */ /* 0x000fe20006800000 */
[----:B------:R-:W-:Y:S01]  /*27b0*/  IMAD.WIDE.U32 R88, R88, 0x60, RZ ;  /* 0x0000006058587825 */ /* 0x000fe200078e00ff */
[----:B------:R-:W-:Y:S02]  /*27c0*/  SHF.R.S32.HI R117, RZ, 0x3, R7 ;  /* 0x00000003ff757819 */ /* 0x000fe40000011407 */
[----:B------:R-:W-:Y:S01]  /*27d0*/  LOP3.LUT R6, R7, 0xfffffff8, RZ, 0xc0, !PT ;  /* 0xfffffff807067812 */ /* 0x000fe200078ec0ff */
[----:B------:R-:W-:Y:S01]  /*27e0*/  IMAD.IADD R132, R95, 0x1, R11 ;  /* 0x000000015f847824 */ /* 0x000fe200078e020b */
[----:B------:R-:W-:Y:S01]  /*27f0*/  LOP3.LUT R27, R9, R8, RZ, 0xfc, !PT ;  /* 0x00000008091b7212 */ /* 0x000fe200078efcff */
[----:B------:R-:W-:Y:S01]  /*2800*/  IMAD.IADD R133, R89, 0x1, R133 ;  /* 0x0000000159857824 */ /* 0x000fe200078e0285 */
[----:B------:R-:W-:Y:S01]  /*2810*/  LOP3.LUT R7, R12, 0xfffffff8, RZ, 0xc0, !PT ;  /* 0xfffffff80c077812 */ /* 0x000fe200078ec0ff */
[----:B------:R-:W-:Y:S01]  /*2820*/  IMAD.IADD R134, R127, 0x1, R3 ;  /* 0x000000017f867824 */ /* 0x000fe200078e0203 */
[----:B------:R-:W-:-:S02]  /*2830*/  LOP3.LUT R8, R9, 0x1, RZ, 0xc0, !PT ;  /* 0x0000000109087812 */ /* 0x000fc400078ec0ff */
[C---:B------:R-:W-:Y:S02]  /*2840*/  LOP3.LUT R9, R20.reuse, 0x2, RZ, 0xc0, !PT ;  /* 0x0000000214097812 */ /* 0x040fe400078ec0ff */
[----:B------:R-:W-:Y:S02]  /*2850*/  LOP3.LUT R10, R20, 0x4, RZ, 0xc0, !PT ;  /* 0x00000004140a7812 */ /* 0x000fe400078ec0ff */
[C---:B------:R-:W-:Y:S02]  /*2860*/  LOP3.LUT R21, R27.reuse, 0x2, RZ, 0xc0, !PT ;  /* 0x000000021b157812 */ /* 0x040fe400078ec0ff */
[C---:B------:R-:W-:Y:S02]  /*2870*/  LOP3.LUT R25, R27.reuse, 0x4, RZ, 0xc0, !PT ;  /* 0x000000041b197812 */ /* 0x040fe400078ec0ff */
[C---:B------:R-:W-:Y:S02]  /*2880*/  LOP3.LUT R100, R27.reuse, 0x8, RZ, 0xc0, !PT ;  /* 0x000000081b647812 */ /* 0x040fe400078ec0ff */
[----:B------:R-:W-:-:S02]  /*2890*/  LOP3.LUT R26, R27, 0x10, RZ, 0xc0, !PT ;  /* 0x000000101b1a7812 */ /* 0x000fc400078ec0ff */
[----:B------:R-:W-:Y:S02]  /*28a0*/  SHF.R.S32.HI R0, RZ, 0x1f, R30 ;  /* 0x0000001fff007819 */ /* 0x000fe4000001141e */
[----:B0-----:R-:W-:Y:S02]  /*28b0*/  LEA.HI R144, R144, 0x8, RZ, 0x19 ;  /* 0x0000000890907811 */ /* 0x001fe400078fc8ff */
[----:B------:R-:W-:Y:S02]  /*28c0*/  SHF.R.S32.HI R114, RZ, 0x3, R12 ;  /* 0x00000003ff727819 */ /* 0x000fe4000001140c */
[----:B------:R-:W-:Y:S02]  /*28d0*/  LOP3.LUT R20, R20, 0x8, RZ, 0xc0, !PT ;  /* 0x0000000814147812 */ /* 0x000fe400078ec0ff */
[----:B------:R-:W-:Y:S02]  /*28e0*/  SHF.R.S32.HI R112, RZ, 0x1f, R5 ;  /* 0x0000001fff707819 */ /* 0x000fe40000011405 */
[----:B------:R-:W-:-:S02]  /*28f0*/  SHF.R.S32.HI R111, RZ, 0x1f, R6 ;  /* 0x0000001fff6f7819 */ /* 0x000fc40000011406 */
[----:B------:R-:W-:Y:S02]  /*2900*/  SHF.R.S32.HI R110, RZ, 0x1f, R7 ;  /* 0x0000001fff6e7819 */ /* 0x000fe40000011407 */
[----:B------:R-:W-:Y:S02]  /*2910*/  LOP3.LUT R27, R27, 0x20, RZ, 0xc0, !PT ;  /* 0x000000201b1b7812 */ /* 0x000fe400078ec0ff */
[----:B----4-:R-:W-:-:S07]  /*2920*/  SHF.R.S32.HI R129, RZ, 0x1f, R101 ;  /* 0x0000001fff817819 */ /* 0x010fce0000011465 */
.L_x_1688:
[----:B0-----:R-:W0:Y:S01]  /*2930*/  LDC R32, c[0x0][0x430] ;  /* 0x00010c00ff207b82 */ /* 0x001e220000000800 */
[----:B------:R-:W-:-:S04]  /*2940*/  VIADD R2, R2, 0xffffffff ;  /* 0xffffffff02027836 */ /* 0x000fc80000000000 */
[----:B------:R-:W-:-:S03]  /*2950*/  IMAD R11, R2, 0x60, R113 ;  /* 0x00000060020b7824 */ /* 0x000fc600078e0271 */
[----:B------:R-:W1:Y:S01]  /*2960*/  LDC R124, c[0x0][0x3f4] ;  /* 0x0000fd00ff7c7b82 */ /* 0x000e620000000800 */
[----:B------:R-:W-:Y:S01]  /*2970*/  IMAD.IADD R33, R130, 0x1, R11 ;  /* 0x0000000182217824 */ /* 0x000fe200078e020b */
[----:B------:R-:W-:-:S03]  /*2980*/  ISETP.GE.AND P0, PT, R11, R24, PT ;  /* 0x000000180b00720c */ /* 0x000fc60003f06270 */
[----:B------:R-:W-:Y:S01]  /*2990*/  IMAD.MOV.U32 R11, RZ, RZ, R33 ;  /* 0x000000ffff0b7224 */ /* 0x000fe200078e0021 */
[----:B------:R-:W-:Y:S02]  /*29a0*/  ISETP.GT.OR P0, PT, R113, 0x5f, P0 ;  /* 0x0000005f7100780c */ /* 0x000fe40000704670 */
[----:B0-----:R-:W-:-:S11]  /*29b0*/  ISETP.NE.AND P4, PT, R32, 0x1, PT ;  /* 0x000000012000780c */ /* 0x001fd60003f85270 */
        /* <DEDUP_REMOVED lines=8> */
[----:B------:R-:W-:Y:S02]  /*2a40*/  @!P0 IMAD R31, R101, R15, R28 ;  /* 0x0000000f651f8224 */ /* 0x000fe400078e021c */
[----:B------:R-:W-:-:S04]  /*2a50*/  @!P0 IMAD.MOV.U32 R28, RZ, RZ, R11 ;  /* 0x000000ffff1c8224 */ /* 0x000fc800078e000b */
[----:B------:R-:W-:-:S04]  /*2a60*/  @!P0 IMAD.WIDE.U32 R14, R101, R14, R28 ;  /* 0x0000000e650e8225 */ /* 0x000fc800078e001c */
[----:B------:R-:W-:Y:S01]  /*2a70*/  @!P0 IMAD.IADD R15, R15, 0x1, R31 ;  /* 0x000000010f0f8824 */ /* 0x000fe200078e021f */
[----:B--2---:R-:W-:Y:S01]  /*2a80*/  @!P0 LEA R12, P4, R14, R12, 0x2 ;  /* 0x0000000c0e0c8211 */ /* 0x004fe200078810ff */
[----:B------:R-:W-:-:S03]  /*2a90*/  IMAD.MOV.U32 R28, RZ, RZ, RZ ;  /* 0x000000ffff1c7224 */ /* 0x000fc600078e00ff */
[----:B------:R-:W-:-:S05]  /*2aa0*/  @!P0 LEA.HI.X R13, R14, R13, R15, 0x2, P4 ;  /* 0x0000000d0e0d8211 */ /* 0x000fca00020f140f */
[----:B------:R0:W5:Y:S01]  /*2ab0*/  @!P0 LDG.E R28, desc[UR60][R12.64] ;  /* 0x0000003c0c1c8981 */ /* 0x000162000c1e1900 */
[----:B-1----:R-:W-:Y:S01]  /*2ac0*/  ISETP.GE.AND P0, PT, R124, 0x1, PT ;  /* 0x000000017c00780c */ /* 0x002fe20003f06270 */
[----:B------:R-:W-:Y:S01]  /*2ad0*/  IMAD.MOV R29, RZ, RZ, -R11 ;  /* 0x000000ffff1d7224 */ /* 0x000fe200078e0a0b */
[----:B------:R-:W-:Y:S01]  /*2ae0*/  ISETP.GT.AND P4, PT, R2, R126, PT ;  /* 0x0000007e0200720c */ /* 0x000fe20003f84270 */
[C---:B------:R-:W-:Y:S01]  /*2af0*/  IMAD R11, R19.reuse, 0x4800, R134 ;  /* 0x00004800130b7824 */ /* 0x040fe200078e0286 */
        /* <DEDUP_REMOVED lines=15> */
[-C--:B------:R-:W-:Y:S02]  /*2bf0*/  IMAD R34, R133, R2.reuse, RZ ;  /* 0x0000000285227224 */ /* 0x080fe400078e02ff */
[----:B------:R-:W-:Y:S01]  /*2c00*/  IMAD R11, R29, UR5, R14 ;  /* 0x000000051d0b7c24 */ /* 0x000fe2000f8e020e */
[----:B------:R-:W-:Y:S01]  /*2c10*/  ULDC.64 UR4, c[0x0][0x310] ;  /* 0x0000c40000047ab9 */ /* 0x000fe20000000a00 */
[----:B------:R-:W-:-:S02]  /*2c20*/  IMAD R14, R132, R2, RZ ;  /* 0x00000002840e7224 */ /* 0x000fc400078e02ff */
[----:B------:R-:W-:Y:S02]  /*2c30*/  IMAD R15, R84, UR4, RZ ;  /* 0x00000004540f7c24 */ /* 0x000fe4000f8e02ff */
[----:B------:R-:W-:Y:S01]  /*2c40*/  IMAD.IADD R13, R13, 0x1, R11 ;  /* 0x000000010d0d7824 */ /* 0x000fe200078e020b */
[----:B------:R-:W-:Y:S01]  /*2c50*/  SHF.R.S32.HI R11, RZ, 0x1f, R2 ;  /* 0x0000001fff0b7819 */ /* 0x000fe20000011402 */
[C---:B------:R-:W-:Y:S02]  /*2c60*/  IMAD R15, R28.reuse, UR5, R15 ;  /* 0x000000051c0f7c24 */ /* 0x040fe4000f8e020f */
[----:B------:R-:W-:Y:S01]  /*2c70*/  IMAD.WIDE.U32 R12, R28, UR4, R12 ;  /* 0x000000041c0c7c25 */ /* 0x000fe2000f8e000c */
[----:B------:R-:W-:-:S03]  /*2c80*/  ULDC.64 UR4, c[0x0][0x308] ;  /* 0x0000c20000047ab9 */ /* 0x000fc60000000a00 */
[----:B------:R-:W-:Y:S02]  /*2c90*/  IMAD.IADD R13, R13, 0x1, R15 ;  /* 0x000000010d0d7824 */ /* 0x000fe400078e020f */
[----:B------:R-:W-:Y:S02]  /*2ca0*/  IMAD R15, R0, UR4, RZ ;  /* 0x00000004000f7c24 */ /* 0x000fe4000f8e02ff */
[----:B------:R-:W-:Y:S02]  /*2cb0*/  IMAD R39, R11, R88, R34 ;  /* 0x000000580b277224 */ /* 0x000fe400078e0222 */
[C---:B------:R-:W-:Y:S02]  /*2cc0*/  IMAD R115, R30.reuse, UR5, R15 ;  /* 0x000000051e737c24 */ /* 0x040fe4000f8e020f */
[----:B------:R-:W-:Y:S01]  /*2cd0*/  IMAD.WIDE.U32 R34, R30, UR4, R12 ;  /* 0x000000041e227c25 */ /* 0x000fe2000f8e000c */
[----:B------:R-:W-:-:S03]  /*2ce0*/  ULDC.64 UR4, c[0x0][0x2e8] ;  /* 0x0000ba0000047ab9 */ /* 0x000fc60000000a00 */
[----:B------:R-:W-:Y:S01]  /*2cf0*/  IMAD.IADD R115, R35, 0x1, R115 ;  /* 0x0000000123737824 */ /* 0x000fe200078e0273 */
[----:B------:R-:W-:Y:S01]  /*2d00*/  LEA R116, P4, R34, UR4, 0x1 ;  /* 0x0000000422747c11 */ /* 0x000fe2000f8808ff */
[----:B------:R-:W-:Y:S02]  /*2d10*/  IMAD R37, R11, R94, R14 ;  /* 0x0000005e0b257224 */ /* 0x000fe400078e020e */
[----:B------:R-:W-:Y:S01]  /*2d20*/  IMAD R85, R2, -0x60, R24 ;  /* 0xffffffa002557824 */ /* 0x000fe200078e0218 */
[----:B------:R-:W-:Y:S01]  /*2d30*/  LEA.HI.X R115, R34, UR5, R115, 0x1, P4 ;  /* 0x0000000522737c11 */ /* 0x000fe2000a0f0c73 */
[----:B------:R-:W-:-:S03]  /*2d40*/  IMAD.WIDE.U32 R14, R94, R2, RZ ;  /* 0x000000025e0e7225 */ /* 0x000fc600078e00ff */
[----:B------:R-:W-:Y:S01]  /*2d50*/  VIMNMX R85, R85, 0x60, PT ;  /* 0x0000006055557848 */ /* 0x000fe20003fe0100 */
[----:B------:R-:W-:-:S04]  /*2d60*/  IMAD.WIDE.U32 R12, R88, R2, RZ ;  /* 0x00000002580c7225 */ /* 0x000fc800078e00ff */
        /* <DEDUP_REMOVED lines=59> */
.L_x_1587:
[----:B------:R-:W-:Y:S05]  /*3120*/  BSYNC B1 ;  /* 0x0000000000017941 */ /* 0x000fea0003800000 */
.L_x_1586:
        /* <DEDUP_REMOVED lines=56> */
.L_x_1589:
[----:B------:R-:W-:Y:S05]  /*34b0*/  BSYNC B1 ;  /* 0x0000000000017941 */ /* 0x000fea0003800000 */
.L_x_1588:
[----:B------:R-:W2:Y:S01]  /*34c0*/  LDL R11, [R1+0x30] ;  /* 0x00003000010b7983 */ /* 0x000ea20000100800 */
[----:B0-----:R-:W-:Y:S01]  /*34d0*/  IMAD.MOV.U32 R12, RZ, RZ, R63 ;  /* 0x000000ffff0c7224 */ /* 0x001fe200078e003f */
[----:B------:R-:W-:Y:S01]  /*34e0*/  PRMT R157, R83, 0x5410, R86 ;  /* 0x00005410539d7816 */ /* 0x000fe20000000056 */
[----:B------:R-:W-:Y:S02]  /*34f0*/  IMAD.MOV.U32 R13, RZ, RZ, R66 ;  /* 0x000000ffff0d7224 */ /* 0x000fe400078e0042 */
[----:B------:R-:W-:-:S03]  /*3500*/  IMAD.MOV.U32 R14, RZ, RZ, R67 ;  /* 0x000000ffff0e7224 */ /* 0x000fc600078e0043 */
[----:B------:R-:W-:Y:S01]  /*3510*/  PRMT R204, R13, 0x7610, R204 ;  /* 0x000076100dcc7816 */ /* 0x000fe200000000cc */
[----:B------:R-:W-:Y:S01]  /*3520*/  IMAD.MOV.U32 R13, RZ, RZ, R74 ;  /* 0x000000ffff0d7224 */ /* 0x000fe200078e004a */
[----:B------:R-:W-:Y:S01]  /*3530*/  PRMT R201, R14, 0x7610, R201 ;  /* 0x000076100ec97816 */ /* 0x000fe200000000c9 */
[----:B------:R-:W-:-:S03]  /*3540*/  IMAD.MOV.U32 R14, RZ, RZ, R75 ;  /* 0x000000ffff0e7224 */ /* 0x000fc600078e004b */
[----:B------:R-:W-:Y:S01]  /*3550*/  PRMT R204, R204, 0x5410, R13 ;  /* 0x00005410cccc7816 */ /* 0x000fe2000000000d */
[----:B------:R-:W-:Y:S01]  /*3560*/  IMAD.MOV.U32 R13, RZ, RZ, R60 ;  /* 0x000000ffff0d7224 */ /* 0x000fe200078e003c */
[----:B--2---:R-:W-:Y:S01]  /*3570*/  R2UR UR4, R11 ;  /* 0x000000000b0472ca */ /* 0x004fe200000e0000 */
[----:B------:R-:W-:-:S05]  /*3580*/  IMAD.MOV.U32 R11, RZ, RZ, R62 ;  /* 0x000000ffff0b7224 */ /* 0x000fca00078e003e */
[----:B------:R-:W-:Y:S01]  /*3590*/  PRMT R189, R12, 0x5410, R11 ;  /* 0x000054100cbd7816 */ /* 0x000fe2000000000b */
[----:B------:R-:W-:Y:S02]  /*35a0*/  IMAD.MOV.U32 R11, RZ, RZ, R70 ;  /* 0x000000ffff0b7224 */ /* 0x000fe400078e0046 */
[----:B------:R-:W-:-:S03]  /*35b0*/  IMAD.MOV.U32 R12, RZ, RZ, R71 ;  /* 0x000000ffff0c7224 */ /* 0x000fc600078e0047 */
[----:B------:R-:W-:Y:S01]  /*35c0*/  PRMT R210, R11, 0x5410, R14 ;  /* 0x000054100bd27816 */ /* 0x000fe2000000000e */
[----:B------:R-:W-:Y:S01]  /*35d0*/  IMAD.MOV.U32 R11, RZ, RZ, R78 ;  /* 0x000000ffff0b7224 */ /* 0x000fe200078e004e */
[----:B------:R-:W-:Y:S01]  /*35e0*/  PRMT R201, R201, 0x5410, R12 ;  /* 0x00005410c9c97816 */ /* 0x000fe2000000000c */
[----:B------:R-:W-:Y:S01]  /*35f0*/  IMAD.MOV.U32 R12, RZ, RZ, R79 ;  /* 0x000000ffff0c7224 */ /* 0x000fe200078e004f */
[----:B------:R-:W-:Y:S01]  /*3600*/  UISETP.NE.AND UP0, UPT, UR4, 0x3, UPT ;  /* 0x000000030400788c */ /* 0x000fe2000bf05270 */
[----:B------:R-:W-:Y:S01]  /*3610*/  IMAD.MOV.U32 R14, RZ, RZ, R61 ;  /* 0x000000ffff0e7224 */ /* 0x000fe200078e003d */
[----:B------:R-:W-:Y:S01]  /*3620*/  PRMT R150, R150, 0x5410, R11 ;  /* 0x0000541096967816 */ /* 0x000fe2000000000b */
[----:B------:R-:W-:Y:S01]  /*3630*/  IMAD.MOV.U32 R11, RZ, RZ, R64 ;  /* 0x000000ffff0b7224 */ /* 0x000fe200078e0040 */
[----:B------:R-:W-:Y:S01]  /*3640*/  PRMT R211, R211, 0x5410, R12 ;  /* 0x00005410d3d37816 */ /* 0x000fe2000000000c */
[----:B------:R-:W-:Y:S01]  /*3650*/  IMAD.MOV.U32 R12, RZ, RZ, R65 ;  /* 0x000000ffff0c7224 */ /* 0x000fe200078e0041 */
[----:B------:R-:W-:Y:S01]  /*3660*/  PRMT R158, R13, 0x5410, R14 ;  /* 0x000054100d9e7816 */ /* 0x000fe2000000000e */
[----:B------:R-:W-:Y:S01]  /*3670*/  IMAD.MOV.U32 R13, RZ, RZ, R68 ;  /* 0x000000ffff0d7224 */ /* 0x000fe200078e0044 */
[----:B------:R-:W-:Y:S01]  /*3680*/  PLOP3.LUT P0, PT, PT, PT, UP0, 0x80, 0x0 ;  /* 0x000000000000781c */ /* 0x000fe20003f0f008 */
[----:B------:R-:W-:Y:S01]  /*3690*/  IMAD.MOV.U32 R14, RZ, RZ, R69 ;  /* 0x000000ffff0e7224 */ /* 0x000fe200078e0045 */
[----:B------:R-:W-:Y:S01]  /*36a0*/  PRMT R159, R12, 0x5410, R11 ;  /* 0x000054100c9f7816 */ /* 0x000fe2000000000b */
[----:B------:R-:W-:-:S02]  /*36b0*/  IMAD.MOV.U32 R12, RZ, RZ, R72 ;  /* 0x000000ffff0c7224 */ /* 0x000fc400078e0048 */
[----:B------:R-:W-:Y:S01]  /*36c0*/  IMAD.MOV.U32 R11, RZ, RZ, R77 ;  /* 0x000000ffff0b7224 */ /* 0x000fe200078e004d */
[----:B------:R-:W-:Y:S01]  /*36d0*/  PRMT R196, R14, 0x5410, R13 ;  /* 0x000054100ec47816 */ /* 0x000fe2000000000d */
[----:B------:R-:W-:Y:S02]  /*36e0*/  IMAD.MOV.U32 R14, RZ, RZ, R76 ;  /* 0x000000ffff0e7224 */ /* 0x000fe400078e004c */
[----:B------:R-:W-:Y:S01]  /*36f0*/  IMAD.MOV.U32 R13, RZ, RZ, R73 ;  /* 0x000000ffff0d7224 */ /* 0x000fe200078e0049 */
[----:B------:R-:W-:Y:S01]  /*3700*/  PRMT R212, R11, 0x5410, R12 ;  /* 0x000054100bd47816 */ /* 0x000fe2000000000c */
[----:B------:R-:W-:Y:S01]  /*3710*/  IMAD.MOV.U32 R12, RZ, RZ, R80 ;  /* 0x000000ffff0c7224 */ /* 0x000fe200078e0050 */
[----:B------:R-:W-:Y:S01]  /*3720*/  PRMT R211, R14, 0x7610, R211 ;  /* 0x000076100ed37816 */ /* 0x000fe200000000d3 */
[----:B-----5:R-:W-:Y:S01]  /*3730*/  IMAD.MOV.U32 R14, RZ, RZ, R34 ;  /* 0x000000ffff0e7224 */ /* 0x020fe200078e0022 */
[----:B------:R-:W-:Y:S01]  /*3740*/  PRMT R224, R224, 0x5410, R13 ;  /* 0x00005410e0e07816 */ /* 0x000fe2000000000d */
[----:B------:R-:W-:Y:S01]  /*3750*/  IMAD.MOV.U32 R11, RZ, RZ, R35 ;  /* 0x000000ffff0b7224 */ /* 0x000fe200078e0023 */
[----:B------:R-:W-:Y:S01]  /*3760*/  PRMT R150, R12, 0x7610, R150 ;  /* 0x000076100c967816 */ /* 0x000fe20000000096 */
[----:B------:R-:W-:-:S02]  /*3770*/  IMAD.MOV.U32 R13, RZ, RZ, R81 ;  /* 0x000000ffff0d7224 */ /* 0x000fc400078e0051 */
[----:B------:R-:W-:Y:S01]  /*3780*/  IMAD.MOV.U32 R12, RZ, RZ, R42 ;  /* 0x000000ffff0c7224 */ /* 0x000fe200078e002a */
[----:B------:R-:W-:Y:S01]  /*3790*/  PRMT R83, R14, 0x5410, R11 ;  /* 0x000054100e537816 */ /* 0x000fe2000000000b */
[----:B------:R-:W-:Y:S01]  /*37a0*/  IMAD.MOV.U32 R11, RZ, RZ, R43 ;  /* 0x000000ffff0b7224 */ /* 0x000fe200078e002b */
[----:B------:R-:W-:Y:S01]  /*37b0*/  PRMT R224, R13, 0x7610, R224 ;  /* 0x000076100de07816 */ /* 0x000fe200000000e0 */
[----:B------:R-:W-:Y:S02]  /*37c0*/  IMAD.MOV.U32 R14, RZ, RZ, R38 ;  /* 0x000000ffff0e7224 */ /* 0x000fe400078e0026 */
[----:B------:R-:W-:Y:S01]  /*37d0*/  IMAD.MOV.U32 R13, RZ, RZ, R39 ;  /* 0x000000ffff0d7224 */ /* 0x000fe200078e0027 */
[----:B------:R-:W-:Y:S01]  /*37e0*/  PRMT R131, R12, 0x5410, R11 ;  /* 0x000054100c837816 */ /* 0x000fe2000000000b */
[----:B------:R-:W-:Y:S02]  /*37f0*/  IMAD.MOV.U32 R12, RZ, RZ, R50 ;  /* 0x000000ffff0c7224 */ /* 0x000fe400078e0032 */
        /* <DEDUP_REMOVED lines=25> */
[----:B------:R-:W-:-:S04]  /*3990*/  PRMT R147, R14, 0x5410, R13 ;  /* 0x000054100e937816 */ /* 0x000fc8000000000d */
[----:B------:R-:W-:Y:S01]  /*39a0*/  PRMT R156, R12, 0x5410, R11 ;  /* 0x000054100c9c7816 */ /* 0x000fe2000000000b */
[----:B------:R-:W-:Y:S06]  /*39b0*/  @!P0 BRA `(.L_x_1590) ;  /* 0x0000000000048947 */ /* 0x000fec0003800000 */
[----:B------:R-:W-:Y:S01]  /*39c0*/  BPT.TRAP 0x1 ;  /* 0x000000040000795c */ /* 0x000fe20000300000 */
.L_x_1590:
[----:B------:R-:W-:Y:S01]  /*39d0*/  IMAD R86, R19, 0x8, R18 ;  /* 0x0000000813567824 */ /* 0x000fe200078e0212 */
[----:B------:R-:W-:Y:S01]  /*39e0*/  SHF.L.U32 R87, R175, 0x1f, RZ ;  /* 0x0000001faf577819 */ /* 0x000fe200000006ff */
[----:B------:R-:W-:Y:S03]  /*39f0*/  BSSY B1, `(.L_x_1591) ;  /* 0x0000003000017945 */ /* 0x000fe60003800000 */
[----:B------:R-:W0:Y:S02]  /*3a00*/  SYNCS.PHASECHK.TRANS64.TRYWAIT P6, [R86+URZ+0x2a890], R87 ;  /* 0x02a89057560075a7 */ /* 0x000e2400080c017f */
[----:B0-----:R-:W-:Y:S05]  /*3a10*/  @!P6 BRA `(.L_x_1592) ;  /* 0x0000026400a0e947 */ /* 0x001fea0003800000 */
.L_x_2005:
[----:B------:R-:W-:Y:S05]  /*3a20*/  BSYNC B1 ;  /* 0x0000000000017941 */ /* 0x000fea0003800000 */
.L_x_1591:
[----:B------:R-:W-:-:S03]  /*3a30*/  UMOV UR4, 0xffffffff ;  /* 0xffffffff00047882 */ /* 0x000fc60000000000 */
[----:B------:R-:W-:Y:S05]  /*3a40*/  BRA.DIV UR4, `(.L_x_1593) ;  /* 0x0000026604a87947 */ /* 0x000fea000b800000 */
[----:B------:R1:W2:Y:S04]  /*3a50*/  SHFL.IDX PT, R82, R115, RZ, 0x1c1f ;  /* 0x001c1fff73527589 */ /* 0x0002a800000e0000 */
[----:B------:R1:W3:Y:S02]  /*3a60*/  SHFL.IDX PT, R11, R116, RZ, 0x1c1f ;  /* 0x001c1fff740b7589 */ /* 0x0002e400000e0000 */
.L_x_2009:
        /* <DEDUP_REMOVED lines=27> */
[----:B------:R-:W-:Y:S02]  /*3c20*/  PRMT R13, R211, 0x5432, R148 ;  /* 0x00005432d30d7816 */ /* 0x000fe40000000094 */
        /* <DEDUP_REMOVED lines=29> */
.L_x_1599:
[----:B------:R-:W-:Y:S05]  /*3e00*/  BSYNC B3 ;  /* 0x0000000000037941 */ /* 0x000fea0003800000 */
.L_x_1598:
[----:B---3--:R-:W-:-:S04]  /*3e10*/  LEA R78, P4, R16, R11, 0x1 ;  /* 0x0000000b104e7211 */ /* 0x008fc800078808ff */
[----:B--2---:R-:W-:-:S05]  /*3e20*/  LEA.HI.X R79, R16, R82, R17, 0x1, P4 ;  /* 0x00000052104f7211 */ /* 0x004fca00020f0c11 */
[----:B0-----:R4:W-:Y:S04]  /*3e30*/  ST.E.128 desc[UR60][R78.64], R12 ;  /* 0x0000000c4e007985 */ /* 0x0019e8000c101d3c */
.L_x_1597:
[----:B------:R-:W-:Y:S05]  /*3e40*/  BSYNC B2 ;  /* 0x0000000000027941 */ /* 0x000fea0003800000 */
.L_x_1596:
        /* <DEDUP_REMOVED lines=11> */
[----:B------:R-:W-:Y:S01]  /*3f00*/  PRMT R77, R211, 0x5410, R75 ;  /* 0x00005410d34d7816 */ /* 0x000fe2000000004b */
        /* <DEDUP_REMOVED lines=43> */
.L_x_1603:
[----:B------:R-:W-:Y:S05]  /*41c0*/  BSYNC B3 ;  /* 0x0000000000037941 */ /* 0x000fea0003800000 */
.L_x_1602:
[----:B------:R-:W-:Y:S02]  /*41d0*/  IMAD.SHL.U32 R76, R170, 0x8, RZ ;  /* 0x00000008aa4c7824 */ /* 0x000fe400078e00ff */
[----:B---3--:R-:W-:Y:S02]  /*41e0*/  IMAD.MOV.U32 R74, RZ, RZ, R11 ;  /* 0x000000ffff4a7224 */ /* 0x008fe400078e000b */
[----:B--2---:R-:W-:Y:S02]  /*41f0*/  IMAD.MOV.U32 R75, RZ, RZ, R82 ;  /* 0x000000ffff4b7224 */ /* 0x004fe400078e0052 */
[----:B------:R-:W-:-:S05]  /*4200*/  IMAD.WIDE R74, R76, 0x2, R74 ;  /* 0x000000024c4a7825 */ /* 0x000fca00078e024a */
[----:B0-----:R0:W-:Y:S02]  /*4210*/  ST.E.128 desc[UR60][R74.64], R12 ;  /* 0x0000000c4a007985 */ /* 0x0011e4000c101d3c */
.L_x_1601:
[----:B------:R-:W-:Y:S05]  /*4220*/  BSYNC B2 ;  /* 0x0000000000027941 */ /* 0x000fea0003800000 */
.L_x_1600:
[----:B------:R-:W-:Y:S01]  /*4230*/  ISETP.NE.AND P4, PT, R25, RZ, PT ;  /* 0x000000ff1900720c */ /* 0x000fe20003f85270 */
[----:B------:R-:W-:-:S12]  /*4240*/  BSSY B2, `(.L_x_1604) ;  /* 0x000003a000027945 */ /* 0x000fd80003800000 */
[----:B------:R-:W-:Y:S05]  /*4250*/  @!P4 BRA `(.L_x_1605) ;  /* 0x0000000000e0c947 */ /* 0x000fea0003800000 */
[----:B0---4-:R0:W4:Y:S01]  /*4260*/  LDS.128 R12, [R33+0x3000] ;  /* 0x00300000210c7984 */ /* 0x0111220000000c00 */
[----:B------:R-:W-:Y:S01]  /*4270*/  ISETP.GE.AND P4, PT, R177, R124, PT ;  /* 0x0000007cb100720c */ /* 0x000fe20003f86270 */
[----:B------:R-:W-:Y:S01]  /*4280*/  IMAD.SHL.U32 R76, R171, 0x8, RZ ;  /* 0x00000008ab4c7824 */ /* 0x000fe200078e00ff */
[----:B------:R-:W-:Y:S01]  /*4290*/  BSSY B3, `(.L_x_1606) ;  /* 0x0000033000037945 */ /* 0x000fe20003800000 */
[----:B---3--:R-:W-:Y:S02]  /*42a0*/  IMAD.MOV.U32 R74, RZ, RZ, R11 ;  /* 0x000000ffff4a7224 */ /* 0x008fe400078e000b */
[----:B--2---:R-:W-:Y:S02]  /*42b0*/  IMAD.MOV.U32 R75, RZ, RZ, R82 ;  /* 0x000000ffff4b7224 */ /* 0x004fe400078e0052 */
[----:B------:R-:W-:-:S06]  /*42c0*/  IMAD.WIDE R74, R76, 0x2, R74 ;  /* 0x000000024c4a7825 */ /* 0x000fcc00078e024a */
[----:B0-----:R-:W-:Y:S05]  /*42d0*/  @P4 BRA `(.L_x_1607) ;  /* 0x0000000000b84947 */ /* 0x001fea0003800000 */
[----:B------:R-:W-:Y:S02]  /*42e0*/  SHF.R.U64 R76, R72, 0x10, R73 ;  /* 0x00000010484c7819 */ /* 0x000fe40000001249 */
[--C-:B------:R-:W-:Y:S02]  /*42f0*/  SHF.R.U64 R77, R70, 0x10, R71.reuse ;  /* 0x00000010464d7819 */ /* 0x100fe40000001247 */
[----:B------:R-:W-:Y:S02]  /*4300*/  SHF.R.U32.HI R70, RZ, 0x10, R71 ;  /* 0x00000010ff467819 */ /* 0x000fe40000011647 */
[----:B------:R-:W-:Y:S02]  /*4310*/  PRMT R76, R212, 0x5432, R76 ;  /* 0x00005432d44c7816 */ /* 0x000fe4000000004c */
[----:B------:R-:W-:Y:S02]  /*4320*/  PRMT R71, R210, 0x5410, R77 ;  /* 0x00005410d2477816 */ /* 0x000fe4000000004d */
[----:B------:R-:W-:-:S02]  /*4330*/  SHF.R.U32.HI R72, RZ, 0x10, R73 ;  /* 0x00000010ff487819 */ /* 0x000fc40000011649 */
[C---:B----4-:R-:W-:Y:S01]  /*4340*/  LOP3.LUT R78, R13.reuse, 0xffff0000, RZ, 0xc0, !PT ;  /* 0xffff00000d4e7812 */ /* 0x050fe200078ec0ff */
[----:B------:R-:W-:Y:S01]  /*4350*/  IMAD.U32 R13, R13, 0x10000, RZ ;  /* 0x000100000d0d7824 */ /* 0x000fe200078e00ff */
[----:B------:R-:W-:Y:S02]  /*4360*/  LOP3.LUT R77, R76, 0xffff0000, RZ, 0xc0, !PT ;  /* 0xffff00004c4d7812 */ /* 0x000fe400078ec0ff */
[C---:B------:R-:W-:Y:S01]  /*4370*/  LOP3.LUT R73, R71.reuse, 0xffff0000, RZ, 0xc0, !PT ;  /* 0xffff000047497812 */ /* 0x040fe200078ec0ff */
[----:B------:R-:W-:Y:S01]  /*4380*/  IMAD.U32 R71, R71, 0x10000, RZ ;  /* 0x0001000047477824 */ /* 0x000fe200078e00ff */
[----:B------:R-:W-:Y:S01]  /*4390*/  PRMT R72, R224, 0x5432, R72 ;  /* 0x00005432e0487816 */ /* 0x000fe20000000048 */
[C---:B------:R-:W-:Y:S01]  /*43a0*/  FMUL.FTZ R79, R78.reuse, R77 ;  /* 0x0000004d4e4f7220 */ /* 0x040fe20000410000 */
[----:B------:R-:W-:Y:S01]  /*43b0*/  PRMT R70, R201, 0x5432, R70 ;  /* 0x00005432c9467816 */ /* 0x000fe20000000046 */
[-C--:B------:R-:W-:Y:S01]  /*43c0*/  FMUL.FTZ R78, R78, R73.reuse ;  /* 0x000000494e4e7220 */ /* 0x080fe20000410000 */
[C---:B------:R-:W-:Y:S01]  /*43d0*/  LOP3.LUT R80, R14.reuse, 0xffff0000, RZ, 0xc0, !PT ;  /* 0xffff00000e507812 */ /* 0x040fe200078ec0ff */
[----:B------:R-:W-:Y:S01]  /*43e0*/  FFMA.FTZ R73, R13, R73, -R79 ;  /* 0x000000490d497223 */ /* 0x000fe2000001084f */
[----:B------:R-:W-:-:S02]  /*43f0*/  IMAD.U32 R14, R14, 0x10000, RZ ;  /* 0x000100000e0e7824 */ /* 0x000fc400078e00ff */
[----:B------:R-:W-:Y:S01]  /*4400*/  FFMA.FTZ R13, R13, R77, R78 ;  /* 0x0000004d0d0d7223 */ /* 0x000fe2000001004e */
[C---:B------:R-:W-:Y:S01]  /*4410*/  IMAD.U32 R77, R72.reuse, 0x10000, RZ ;  /* 0x00010000484d7824 */ /* 0x040fe200078e00ff */
[----:B------:R-:W-:Y:S01]  /*4420*/  LOP3.LUT R72, R72, 0xffff0000, RZ, 0xc0, !PT ;  /* 0xffff000048487812 */ /* 0x000fe200078ec0ff */
[C---:B------:R-:W-:Y:S01]  /*4430*/  IMAD.U32 R78, R70.reuse, 0x10000, RZ ;  /* 0x00010000464e7824 */ /* 0x040fe200078e00ff */
[----:B------:R-:W-:Y:S01]  /*4440*/  LOP3.LUT R70, R70, 0xffff0000, RZ, 0xc0, !PT ;  /* 0xffff000046467812 */ /* 0x000fe200078ec0ff */
[C---:B------:R-:W-:Y:S01]  /*4450*/  FMUL.FTZ R79, R80.reuse, R77 ;  /* 0x0000004d504f7220 */ /* 0x040fe20000410000 */
[----:B------:R-:W-:Y:S01]  /*4460*/  F2FP.BF16.F32.PACK_AB R13, R13, R73 ;  /* 0x000000490d0d723e */ /* 0x000fe200000010ff */
[-C--:B------:R-:W-:Y:S02]  /*4470*/  FMUL.FTZ R80, R80, R78.reuse ;  /* 0x0000004e50507220 */ /* 0x080fe40000410000 */
[----:B------:R-:W-:Y:S01]  /*4480*/  FFMA.FTZ R79, R14, R78, -R79 ;  /* 0x0000004e0e4f7223 */ /* 0x000fe2000001084f */
[----:B------:R-:W-:-:S02]  /*4490*/  IMAD.U32 R78, R76, 0x10000, RZ ;  /* 0x000100004c4e7824 */ /* 0x000fc400078e00ff */
        /* <DEDUP_REMOVED lines=10> */
[C---:B------:R-:W-:Y:S01]  /*4540*/  FMUL.FTZ R70, R12.reuse, R78 ;  /* 0x0000004e0c467220 */ /* 0x040fe20000410000 */
[----:B------:R-:W-:-:S03]  /*4550*/  FMUL.FTZ R12, R12, R71 ;  /* 0x000000470c0c7220 */ /* 0x000fc60000410000 */
[----:B------:R-:W-:Y:S01]  /*4560*/  F2FP.BF16.F32.PACK_AB R14, R14, R76 ;  /* 0x0000004c0e0e723e */ /* 0x000fe200000010ff */
[C---:B------:R-:W-:Y:S01]  /*4570*/  FFMA.FTZ R70, R77.reuse, R71, -R70 ;  /* 0x000000474d467223 */ /* 0x040fe20000010846 */
[----:B------:R-:W-:-:S03]  /*4580*/  FFMA.FTZ R12, R77, R78, R12 ;  /* 0x0000004e4d0c7223 */ /* 0x000fc6000001000c */
[----:B------:R-:W-:Y:S02]  /*4590*/  IMAD.MOV.U32 R15, RZ, RZ, R14 ;  /* 0x000000ffff0f7224 */ /* 0x000fe400078e000e */
[----:B------:R-:W-:Y:S01]  /*45a0*/  F2FP.BF16.F32.PACK_AB R12, R12, R70 ;  /* 0x000000460c0c723e */ /* 0x000fe200000010ff */
[----:B------:R-:W-:-:S07]  /*45b0*/  IMAD.MOV.U32 R14, RZ, RZ, R79 ;  /* 0x000000ffff0e7224 */ /* 0x000fce00078e004f */
.L_x_1607:
[----:B------:R-:W-:Y:S05]  /*45c0*/  BSYNC B3 ;  /* 0x0000000000037941 */ /* 0x000fea0003800000 */
.L_x_1606:
[----:B----4-:R0:W-:Y:S02]  /*45d0*/  ST.E.128 desc[UR60][R74.64], R12 ;  /* 0x0000000c4a007985 */ /* 0x0101e4000c101d3c */
.L_x_1605:
[----:B------:R-:W-:Y:S05]  /*45e0*/  BSYNC B2 ;  /* 0x0000000000027941 */ /* 0x000fea0003800000 */
.L_x_1604:
        /* <DEDUP_REMOVED lines=11> */
[--C-:B------:R-:W-:Y:S01]  /*46a0*/  SHF.R.U64 R73, R66, 0x10, R67.reuse ;  /* 0x0000001042497819 */ /* 0x100fe20000001243 */
[----:B------:R-:W-:Y:S01]  /*46b0*/  IMAD.U32 R76, R12, 0x10000, RZ ;  /* 0x000100000c4c7824 */ /* 0x000fe200078e00ff */
[----:B------:R-:W-:Y:S01]  /*46c0*/  SHF.R.U32.HI R75, RZ, 0x10, R67 ;  /* 0x00000010ff4b7819 */ /* 0x000fe20000011643 */
[----:B------:R-:W-:Y:S01]  /*46d0*/  IMAD.U32 R67, R14, 0x10000, RZ ;  /* 0x000100000e437824 */ /* 0x000fe200078e00ff */
[----:B------:R-:W-:Y:S02]  /*46e0*/  SHF.R.U32.HI R69, RZ, 0x10, R69 ;  /* 0x00000010ff457819 */ /* 0x000fe40000011645 */
[----:B------:R-:W-:Y:S02]  /*46f0*/  PRMT R72, R196, 0x5432, R72 ;  /* 0x00005432c4487816 */ /* 0x000fe40000000048 */
[----:B------:R-:W-:-:S02]  /*4700*/  PRMT R73, R204, 0x5410, R73 ;  /* 0x00005410cc497816 */ /* 0x000fc40000000049 */
[----:B------:R-:W-:Y:S01]  /*4710*/  LOP3.LUT R66, R15, 0xffff0000, RZ, 0xc0, !PT ;  /* 0xffff00000f427812 */ /* 0x000fe200078ec0ff */
[C---:B------:R-:W-:Y:S01]  /*4720*/  IMAD.U32 R15, R13.reuse, 0x10000, RZ ;  /* 0x000100000d0f7824 */ /* 0x040fe200078e00ff */
[----:B------:R-:W-:Y:S02]  /*4730*/  LOP3.LUT R80, R13, 0xffff0000, RZ, 0xc0, !PT ;  /* 0xffff00000d507812 */ /* 0x000fe400078ec0ff */
[----:B------:R-:W-:Y:S02]  /*4740*/  PRMT R68, R201, 0x5410, R75 ;  /* 0x00005410c9447816 */ /* 0x000fe4000000004b */
[----:B------:R-:W-:Y:S02]  /*4750*/  PRMT R69, R196, 0x5410, R69 ;  /* 0x00005410c4457816 */ /* 0x000fe40000000045 */
[----:B------:R-:W-:Y:S01]  /*4760*/  LOP3.LUT R13, R72, 0xffff0000, RZ, 0xc0, !PT ;  /* 0xffff0000480d7812 */ /* 0x000fe200078ec0ff */
[----:B------:R-:W-:Y:S01]  /*4770*/  IMAD.U32 R78, R68, 0x10000, RZ ;  /* 0x00010000444e7824 */ /* 0x000fe200078e00ff */
[----:B------:R-:W-:Y:S01]  /*4780*/  LOP3.LUT R75, R73, 0xffff0000, RZ, 0xc0, !PT ;  /* 0xffff0000494b7812 */ /* 0x000fe200078ec0ff */
[C---:B------:R-:W-:Y:S01]  /*4790*/  IMAD.U32 R77, R69.reuse, 0x10000, RZ ;  /* 0x00010000454d7824 */ /* 0x040fe200078e00ff */
[----:B------:R-:W-:Y:S01]  /*47a0*/  LOP3.LUT R69, R69, 0xffff0000, RZ, 0xc0, !PT ;  /* 0xffff000045457812 */ /* 0x000fe200078ec0ff */
[----:B------:R-:W-:Y:S01]  /*47b0*/  FMUL.FTZ R79, R80, R13 ;  /* 0x0000000d504f7220 */ /* 0x000fe20000410000 */
[----:B------:R-:W-:Y:S01]  /*47c0*/  LOP3.LUT R68, R68, 0xffff0000, RZ, 0xc0, !PT ;  /* 0xffff000044447812 */ /* 0x000fe200078ec0ff */
[----:B------:R-:W-:Y:S01]  /*47d0*/  FMUL.FTZ R80, R80, R75 ;  /* 0x0000004b50507220 */ /* 0x000fe20000410000 */
[----:B------:R-:W-:Y:S01]  /*47e0*/  LOP3.LUT R12, R12, 0xffff0000, RZ, 0xc0, !PT ;  /* 0xffff00000c0c7812 */ /* 0x000fe200078ec0ff */
[----:B------:R-:W-:Y:S01]  /*47f0*/  IMAD.U32 R72, R72, 0x10000, RZ ;  /* 0x0001000048487824 */ /* 0x000fe200078e00ff */
[----:B------:R-:W-:Y:S01]  /*4800*/  LOP3.LUT R14, R14, 0xffff0000, RZ, 0xc0, !PT ;  /* 0xffff00000e0e7812 */ /* 0x000fe200078ec0ff */
[----:B------:R-:W-:Y:S01]  /*4810*/  FFMA.FTZ R80, R15, R13, R80 ;  /* 0x0000000d0f507223 */ /* 0x000fe20000010050 */
[----:B------:R-:W-:Y:S01]  /*4820*/  FMUL.FTZ R13, R66, R69 ;  /* 0x00000045420d7220 */ /* 0x000fe20000410000 */
[----:B------:R-:W-:-:S02]  /*4830*/  IMAD.U32 R73, R73, 0x10000, RZ ;  /* 0x0001000049497824 */ /* 0x000fc400078e00ff */
[----:B------:R-:W-:Y:S01]  /*4840*/  FMUL.FTZ R66, R66, R68 ;  /* 0x0000004442427220 */ /* 0x000fe20000410000 */
[----:B------:R-:W-:Y:S01]  /*4850*/  FFMA.FTZ R79, R15, R75, -R79 ;  /* 0x0000004b0f4f7223 */ /* 0x000fe2000001084f */
[C---:B------:R-:W-:Y:S01]  /*4860*/  FMUL.FTZ R15, R12.reuse, R72 ;  /* 0x000000480c0f7220 */ /* 0x040fe20000410000 */
[----:B------:R-:W-:Y:S01]  /*4870*/  FMUL.FTZ R12, R12, R73 ;  /* 0x000000490c0c7220 */ /* 0x000fe20000410000 */
[C---:B------:R-:W-:Y:S01]  /*4880*/  FFMA.FTZ R13, R74.reuse, R68, -R13 ;  /* 0x000000444a0d7223 */ /* 0x040fe2000001080d */
[----:B------:R-:W-:Y:S01]  /*4890*/  FFMA.FTZ R66, R74, R69, R66 ;  /* 0x000000454a427223 */ /* 0x000fe20000010042 */
[C---:B------:R-:W-:Y:S01]  /*48a0*/  FMUL.FTZ R81, R14.reuse, R77 ;  /* 0x0000004d0e517220 */ /* 0x040fe20000410000 */
[----:B------:R-:W-:Y:S01]  /*48b0*/  FMUL.FTZ R14, R14, R78 ;  /* 0x0000004e0e0e7220 */ /* 0x000fe20000410000 */
[C---:B------:R-:W-:Y:S01]  /*48c0*/  FFMA.FTZ R15, R76.reuse, R73, -R15 ;  /* 0x000000494c0f7223 */ /* 0x040fe2000001080f */
[----:B------:R-:W-:Y:S01]  /*48d0*/  FFMA.FTZ R12, R76, R72, R12 ;  /* 0x000000484c0c7223 */ /* 0x000fe2000001000c */
[----:B------:R-:W-:Y:S01]  /*48e0*/  F2FP.BF16.F32.PACK_AB R13, R66, R13 ;  /* 0x0000000d420d723e */ /* 0x000fe200000010ff */
[C---:B------:R-:W-:Y:S01]  /*48f0*/  FFMA.FTZ R81, R67.reuse, R78, -R81 ;  /* 0x0000004e43517223 */ /* 0x040fe20000010851 */
[----:B------:R-:W-:Y:S01]  /*4900*/  FFMA.FTZ R14, R67, R77, R14 ;  /* 0x0000004d430e7223 */ /* 0x000fe2000001000e */
[----:B------:R-:W-:-:S02]  /*4910*/  F2FP.BF16.F32.PACK_AB R79, R80, R79 ;  /* 0x0000004f504f723e */ /* 0x000fc400000010ff */
[----:B------:R-:W-:Y:S01]  /*4920*/  F2FP.BF16.F32.PACK_AB R12, R12, R15 ;  /* 0x0000000f0c0c723e */ /* 0x000fe200000010ff */
[----:B------:R-:W-:Y:S01]  /*4930*/  IMAD.MOV.U32 R15, RZ, RZ, R13 ;  /* 0x000000ffff0f7224 */ /* 0x000fe200078e000d */
[----:B------:R-:W-:Y:S01]  /*4940*/  F2FP.BF16.F32.PACK_AB R14, R14, R81 ;  /* 0x000000510e0e723e */ /* 0x000fe200000010ff */
[----:B------:R-:W-:-:S07]  /*4950*/  IMAD.MOV.U32 R13, RZ, RZ, R79 ;  /* 0x000000ffff0d7224 */ /* 0x000fce00078e004f */
.L_x_1611:
[----:B------:R-:W-:Y:S05]  /*4960*/  BSYNC B3 ;  /* 0x0000000000037941 */ /* 0x000fea0003800000 */
.L_x_1610:
[----:B----4-:R0:W-:Y:S02]  /*4970*/  ST.E.128 desc[UR60][R70.64], R12 ;  /* 0x0000000c46007985 */ /* 0x0101e4000c101d3c */
.L_x_1609:
[----:B------:R-:W-:Y:S05]  /*4980*/  BSYNC B2 ;  /* 0x0000000000027941 */ /* 0x000fea0003800000 */
.L_x_1608:
        /* <DEDUP_REMOVED lines=55> */
.L_x_1615:
[----:B------:R-:W-:Y:S05]  /*4d00*/  BSYNC B3 ;  /* 0x0000000000037941 */ /* 0x000fea0003800000 */
.L_x_1614:
[----:B----4-:R0:W-:Y:S02]  /*4d10*/  ST.E.128 desc[UR60][R66.64], R12 ;  /* 0x0000000c42007985 */ /* 0x0101e4000c101d3c */
.L_x_1613:
[----:B------:R-:W-:Y:S05]  /*4d20*/  BSYNC B2 ;  /* 0x0000000000027941 */ /* 0x000fea0003800000 */
.L_x_1612:
        /* <DEDUP_REMOVED lines=8> */
[----:B------:R-:W-:Y:S02]  /*4db0*/  SHF.R.U64 R65, R60, 0x10, R61 ;  /* 0x000000103c417819 */ /* 0x000fe4000000123d */
[----:B------:R-:W-:Y:S01]  /*4dc0*/  SHF.R.U64 R66, R58, 0x10, R59 ;  /* 0x000000103a427819 */ /* 0x000fe2000000123b */
[----:B----4-:R-:W-:Y:S01]  /*4dd0*/  IMAD.U32 R58, R14, 0x10000, RZ ;  /* 0x000100000e3a7824 */ /* 0x010fe200078e00ff */
[----:B------:R-:W-:Y:S02]  /*4de0*/  SHF.R.U32.HI R61, RZ, 0x10, R61 ;  /* 0x00000010ff3d7819 */ /* 0x000fe4000001163d */
[----:B------:R-:W-:Y:S02]  /*4df0*/  SHF.R.U32.HI R64, RZ, 0x10, R59 ;  /* 0x00000010ff407819 */ /* 0x000fe4000001163b */
[C---:B------:R-:W-:Y:S02]  /*4e00*/  PRMT R60, R158.reuse, 0x5410, R65 ;  /* 0x000054109e3c7816 */ /* 0x040fe40000000041 */
[----:B------:R-:W-:Y:S01]  /*4e10*/  PRMT R59, R157, 0x5410, R66 ;  /* 0x000054109d3b7816 */ /* 0x000fe20000000042 */
[----:B------:R-:W-:Y:S01]  /*4e20*/  IMAD.U32 R66, R13, 0x10000, RZ ;  /* 0x000100000d427824 */ /* 0x000fe200078e00ff */
[----:B------:R-:W-:-:S02]  /*4e30*/  PRMT R158, R158, 0x5432, R61 ;  /* 0x000054329e9e7816 */ /* 0x000fc4000000003d */
[----:B------:R-:W-:Y:S02]  /*4e40*/  PRMT R157, R157, 0x5432, R64 ;  /* 0x000054329d9d7816 */ /* 0x000fe40000000040 */
[----:B------:R-:W-:Y:S01]  /*4e50*/  LOP3.LUT R11, R14, 0xffff0000, RZ, 0xc0, !PT ;  /* 0xffff00000e0b7812 */ /* 0x000fe200078ec0ff */
        /* <DEDUP_REMOVED lines=22> */
[C---:B------:R-:W-:Y:S01]  /*4fc0*/  FMUL.FTZ R14, R12.reuse, R60 ;  /* 0x0000003c0c0e7220 */ /* 0x040fe20000410000 */
[-C--:B------:R-:W-:Y:S01]  /*4fd0*/  FMUL.FTZ R11, R12, R59.reuse ;  /* 0x0000003b0c0b7220 */ /* 0x080fe20000410000 */
[----:B------:R-:W-:Y:S01]  /*4fe0*/  IMAD.U32 R15, R15, 0x10000, RZ ;  /* 0x000100000f0f7824 */ /* 0x000fe200078e00ff */
[----:B------:R-:W-:Y:S01]  /*4ff0*/  F2FP.BF16.F32.PACK_AB R64, R61, R64 ;  /* 0x000000403d40723e */ /* 0x000fe200000010ff */
[C---:B------:R-:W-:Y:S01]  /*5000*/  FFMA.FTZ R14, R13.reuse, R59, -R14 ;  /* 0x0000003b0d0e7223 */ /* 0x040fe2000001080e */
[----:B------:R-:W-:Y:S01]  /*5010*/  FFMA.FTZ R11, R13, R60, R11 ;  /* 0x0000003c0d0b7223 */ /* 0x000fe2000001000b */
[C---:B------:R-:W-:Y:S01]  /*5020*/  FFMA.FTZ R58, R15.reuse, R157, -R58 ;  /* 0x0000009d0f3a7223 */ /* 0x040fe2000001083a */
[----:B------:R-:W-:Y:S01]  /*5030*/  FFMA.FTZ R65, R15, R158, R65 ;  /* 0x0000009e0f417223 */ /* 0x000fe20000010041 */
[----:B------:R-:W-:-:S02]  /*5040*/  F2FP.BF16.F32.PACK_AB R13, R66, R67 ;  /* 0x00000043420d723e */ /* 0x000fc400000010ff */
[----:B------:R-:W-:Y:S01]  /*5050*/  F2FP.BF16.F32.PACK_AB R12, R11, R14 ;  /* 0x0000000e0b0c723e */ /* 0x000fe200000010ff */
[----:B------:R-:W-:Y:S01]  /*5060*/  IMAD.MOV.U32 R14, RZ, RZ, R64 ;  /* 0x000000ffff0e7224 */ /* 0x000fe200078e0040 */
[----:B------:R-:W-:-:S07]  /*5070*/  F2FP.BF16.F32.PACK_AB R15, R65, R58 ;  /* 0x0000003a410f723e */ /* 0x000fce00000010ff */
.L_x_1617:
[----:B------:R-:W-:Y:S05]  /*5080*/  BSYNC B2 ;  /* 0x0000000000027941 */ /* 0x000fea0003800000 */
.L_x_1616:
[----:B----4-:R0:W-:Y:S02]  /*5090*/  ST.E.128 desc[UR60][R62.64], R12 ;  /* 0x0000000c3e007985 */ /* 0x0101e4000c101d3c */
.L_x_1595:
[----:B------:R-:W-:Y:S05]  /*50a0*/  BSYNC B1 ;  /* 0x0000000000017941 */ /* 0x000fea0003800000 */
.L_x_1594:
[----:B------:R-:W-:-:S03]  /*50b0*/  UMOV UR4, 0xffffffff ;  /* 0xffffffff00047882 */ /* 0x000fc60000000000 */
[----:B------:R-:W-:Y:S05]  /*50c0*/  BRA.DIV UR4, `(.L_x_1618) ;  /* 0x0000025204547947 */ /* 0x000fea000b800000 */
[----:B-1----:R-:W1:Y:S04]  /*50d0*/  SHFL.IDX PT, R115, R115, 0x1, 0x1c1f ;  /* 0x003c1f0073737f89 */ /* 0x002e6800000e0000 */
[----:B------:R-:W0:Y:S02]  /*50e0*/  SHFL.IDX PT, R116, R116, 0x1, 0x1c1f ;  /* 0x003c1f0074747f89 */ /* 0x000e2400000e0000 */
.L_x_2013:
        /* <DEDUP_REMOVED lines=13> */
[----:B------:R-:W-:Y:S02]  /*51c0*/  SHF.R.U64 R61, R56, 0x10, R57 ;  /* 0x00000010383d7819 */ /* 0x000fe40000001239 */
[----:B------:R-:W-:Y:S01]  /*51d0*/  LOP3.LUT R55, R14, 0xffff0000, RZ, 0xc0, !PT ;  /* 0xffff00000e377812 */ /* 0x000fe200078ec0ff */
[C---:B------:R-:W-:Y:S01]  /*51e0*/  IMAD.U32 R14, R15.reuse, 0x10000, RZ ;  /* 0x000100000f0e7824 */ /* 0x040fe200078e00ff */
[----:B---3--:R-:W-:Y:S02]  /*51f0*/  LOP3.LUT R11, R15, 0xffff0000, RZ, 0xc0, !PT ;  /* 0xffff00000f0b7812 */ /* 0x008fe400078ec0ff */
[----:B------:R-:W-:-:S02]  /*5200*/  PRMT R15, R155, 0x5410, R62 ;  /* 0x000054109b0f7816 */ /* 0x000fc4000000003e */
[----:B------:R-:W-:Y:S02]  /*5210*/  SHF.R.U32.HI R57, RZ, 0x10, R57 ;  /* 0x00000010ff397819 */ /* 0x000fe40000011639 */
[----:B------:R-:W-:Y:S02]  /*5220*/  PRMT R155, R155, 0x5432, R60 ;  /* 0x000054329b9b7816 */ /* 0x000fe4000000003c */
[C---:B------:R-:W-:Y:S01]  /*5230*/  PRMT R60, R156.reuse, 0x5410, R61 ;  /* 0x000054109c3c7816 */ /* 0x040fe2000000003d */
[----:B------:R-:W-:Y:S01]  /*5240*/  IMAD.U32 R61, R13, 0x10000, RZ ;  /* 0x000100000d3d7824 */ /* 0x000fe200078e00ff */
[----:B------:R-:W-:Y:S01]  /*5250*/  PRMT R156, R156, 0x5432, R57 ;  /* 0x000054329c9c7816 */ /* 0x000fe20000000039 */
[----:B------:R-:W-:Y:S01]  /*5260*/  IMAD.U32 R63, R155, 0x10000, RZ ;  /* 0x000100009b3f7824 */ /* 0x000fe200078e00ff */
[----:B------:R-:W-:Y:S01]  /*5270*/  LOP3.LUT R57, R13, 0xffff0000, RZ, 0xc0, !PT ;  /* 0xffff00000d397812 */ /* 0x000fe200078ec0ff */
[----:B------:R-:W-:Y:S01]  /*5280*/  IMAD.U32 R13, R12, 0x10000, RZ ;  /* 0x000100000c0d7824 */ /* 0x000fe200078e00ff */
[----:B------:R-:W-:Y:S01]  /*5290*/  LOP3.LUT R64, R60, 0xffff0000, RZ, 0xc0, !PT ;  /* 0xffff00003c407812 */ /* 0x000fe200078ec0ff */
[----:B------:R-:W-:Y:S01]  /*52a0*/  IMAD.U32 R56, R156, 0x10000, RZ ;  /* 0x000100009c387824 */ /* 0x000fe200078e00ff */
[----:B------:R-:W-:-:S02]  /*52b0*/  LOP3.LUT R62, R15, 0xffff0000, RZ, 0xc0, !PT ;  /* 0xffff00000f3e7812 */ /* 0x000fc400078ec0ff */
[----:B------:R-:W-:Y:S01]  /*52c0*/  LOP3.LUT R156, R156, 0xffff0000, RZ, 0xc0, !PT ;  /* 0xffff00009c9c7812 */ /* 0x000fe200078ec0ff */
[----:B------:R-:W-:Y:S01]  /*52d0*/  FMUL.FTZ R66, R57, R64 ;  /* 0x0000004039427220 */ /* 0x000fe20000410000 */
[----:B------:R-:W-:Y:S01]  /*52e0*/  FMUL.FTZ R67, R55, R56 ;  /* 0x0000003837437220 */ /* 0x000fe20000410000 */
[-C--:B------:R-:W-:Y:S01]  /*52f0*/  FMUL.FTZ R65, R57, R62.reuse ;  /* 0x0000003e39417220 */ /* 0x080fe20000410000 */
[----:B------:R-:W-:Y:S01]  /*5300*/  LOP3.LUT R57, R12, 0xffff0000, RZ, 0xc0, !PT ;  /* 0xffff00000c397812 */ /* 0x000fe200078ec0ff */
[----:B------:R-:W-:Y:S01]  /*5310*/  FFMA.FTZ R12, R61, R62, -R66 ;  /* 0x0000003e3d0c7223 */ /* 0x000fe20000010842 */
[----:B------:R-:W-:Y:S01]  /*5320*/  LOP3.LUT R155, R155, 0xffff0000, RZ, 0xc0, !PT ;  /* 0xffff00009b9b7812 */ /* 0x000fe200078ec0ff */
[----:B------:R-:W-:Y:S01]  /*5330*/  FFMA.FTZ R61, R61, R64, R65 ;  /* 0x000000403d3d7223 */ /* 0x000fe20000010041 */
[-C--:B------:R-:W-:Y:S01]  /*5340*/  FMUL.FTZ R65, R55, R63.reuse ;  /* 0x0000003f37417220 */ /* 0x080fe20000410000 */
[----:B------:R-:W-:Y:S02]  /*5350*/  IMAD.U32 R62, R60, 0x10000, RZ ;  /* 0x000100003c3e7824 */ /* 0x000fe400078e00ff */
[----:B------:R-:W-:Y:S01]  /*5360*/  FFMA.FTZ R55, R54, R63, -R67 ;  /* 0x0000003f36377223 */ /* 0x000fe20000010843 */
[----:B------:R-:W-:-:S02]  /*5370*/  IMAD.U32 R60, R15, 0x10000, RZ ;  /* 0x000100000f3c7824 */ /* 0x000fc400078e00ff */
        /* <DEDUP_REMOVED lines=9> */
[----:B------:R-:W-:Y:S02]  /*5410*/  F2FP.BF16.F32.PACK_AB R13, R61, R12 ;  /* 0x0000000c3d0d723e */ /* 0x000fe400000010ff */
[----:B------:R-:W-:-:S02]  /*5420*/  F2FP.BF16.F32.PACK_AB R15, R14, R15 ;  /* 0x0000000f0e0f723e */ /* 0x000fc400000010ff */
[----:B------:R-:W-:Y:S02]  /*5430*/  F2FP.BF16.F32.PACK_AB R14, R56, R55 ;  /* 0x00000037380e723e */ /* 0x000fe400000010ff */
[----:B------:R-:W-:-:S07]  /*5440*/  F2FP.BF16.F32.PACK_AB R12, R57, R54 ;  /* 0x00000036390c723e */ /* 0x000fce00000010ff */
.L_x_1623:
[----:B------:R-:W-:Y:S05]  /*5450*/  BSYNC B2 ;  /* 0x0000000000027941 */ /* 0x000fea0003800000 */
.L_x_1622:
[----:B----4-:R0:W-:Y:S02]  /*5460*/  ST.E.128 desc[UR60][R58.64], R12 ;  /* 0x0000000c3a007985 */ /* 0x0101e4000c101d3c */
.L_x_1621:
[----:B------:R-:W-:Y:S05]  /*5470*/  BSYNC B1 ;  /* 0x0000000000017941 */ /* 0x000fea0003800000 */
.L_x_1620:
        /* <DEDUP_REMOVED lines=11> */
[----:B------:R-:W-:Y:S01]  /*5530*/  SHF.R.U64 R58, R50, 0x10, R51 ;  /* 0x00000010323a7819 */ /* 0x000fe20000001233 */
[----:B----4-:R-:W-:Y:S01]  /*5540*/  IMAD.U32 R50, R14, 0x10000, RZ ;  /* 0x000100000e327824 */ /* 0x010fe200078e00ff */
[----:B------:R-:W-:Y:S02]  /*5550*/  SHF.R.U64 R57, R52, 0x10, R53 ;  /* 0x0000001034397819 */ /* 0x000fe40000001235 */
[----:B------:R-:W-:Y:S02]  /*5560*/  SHF.R.U32.HI R56, RZ, 0x10, R51 ;  /* 0x00000010ff387819 */ /* 0x000fe40000011633 */
[----:B------:R-:W-:Y:S02]  /*5570*/  SHF.R.U32.HI R51, RZ, 0x10, R53 ;  /* 0x00000010ff337819 */ /* 0x000fe40000011635 */
[----:B------:R-:W-:Y:S02]  /*5580*/  PRMT R53, R153, 0x5410, R58 ;  /* 0x0000541099357816 */ /* 0x000fe4000000003a */
[----:B------:R-:W-:-:S02]  /*5590*/  PRMT R58, R154, 0x5410, R57 ;  /* 0x000054109a3a7816 */ /* 0x000fc40000000039 */
[----:B------:R-:W-:Y:S02]  /*55a0*/  PRMT R154, R154, 0x5432, R51 ;  /* 0x000054329a9a7816 */ /* 0x000fe40000000033 */
[----:B------:R-:W-:Y:S02]  /*55b0*/  PRMT R153, R153, 0x5432, R56 ;  /* 0x0000543299997816 */ /* 0x000fe40000000038 */
[----:B------:R-:W-:Y:S01]  /*55c0*/  LOP3.LUT R51, R13, 0xffff0000, RZ, 0xc0, !PT ;  /* 0xffff00000d337812 */ /* 0x000fe200078ec0ff */
[----:B------:R-:W-:Y:S01]  /*55d0*/  IMAD.U32 R59, R154, 0x10000, RZ ;  /* 0x000100009a3b7824 */ /* 0x000fe200078e00ff */
[C---:B------:R-:W-:Y:S01]  /*55e0*/  LOP3.LUT R60, R58.reuse, 0xffff0000, RZ, 0xc0, !PT ;  /* 0xffff00003a3c7812 */ /* 0x040fe200078ec0ff */
[----:B------:R-:W-:Y:S01]  /*55f0*/  IMAD.U32 R57, R153, 0x10000, RZ ;  /* 0x0001000099397824 */ /* 0x000fe200078e00ff */
[----:B------:R-:W-:Y:S01]  /*5600*/  LOP3.LUT R56, R53, 0xffff0000, RZ, 0xc0, !PT ;  /* 0xffff000035387812 */ /* 0x000fe200078ec0ff */
[----:B------:R-:W-:Y:S01]  /*5610*/  IMAD.U32 R58, R58, 0x10000, RZ ;  /* 0x000100003a3a7824 */ /* 0x000fe200078e00ff */
[----:B------:R-:W-:Y:S01]  /*5620*/  LOP3.LUT R52, R14, 0xffff0000, RZ, 0xc0, !PT ;  /* 0xffff00000e347812 */ /* 0x000fe200078ec0ff */
[C---:B------:R-:W-:Y:S01]  /*5630*/  IMAD.U32 R14, R15.reuse, 0x10000, RZ ;  /* 0x000100000f0e7824 */ /* 0x040fe200078e00ff */
[----:B------:R-:W-:Y:S01]  /*5640*/  LOP3.LUT R11, R15, 0xffff0000, RZ, 0xc0, !PT ;  /* 0xffff00000f0b7812 */ /* 0x000fe200078ec0ff */
[----:B------:R-:W-:Y:S01]  /*5650*/  FMUL.FTZ R62, R51, R60 ;  /* 0x0000003c333e7220 */ /* 0x000fe20000410000 */
[----:B------:R-:W-:-:S02]  /*5660*/  IMAD.U32 R15, R13, 0x10000, RZ ;  /* 0x000100000d0f7824 */ /* 0x000fc400078e00ff */
[-C--:B------:R-:W-:Y:S01]  /*5670*/  FMUL.FTZ R51, R51, R56.reuse ;  /* 0x0000003833337220 */ /* 0x080fe20000410000 */
[----:B------:R-:W-:Y:S01]  /*5680*/  LOP3.LUT R154, R154, 0xffff0000, RZ, 0xc0, !PT ;  /* 0xffff00009a9a7812 */ /* 0x000fe200078ec0ff */
[----:B------:R-:W-:Y:S02]  /*5690*/  IMAD.U32 R13, R12, 0x10000, RZ ;  /* 0x000100000c0d7824 */ /* 0x000fe400078e00ff */
[C---:B------:R-:W-:Y:S01]  /*56a0*/  FFMA.FTZ R62, R15.reuse, R56, -R62 ;  /* 0x000000380f3e7223 */ /* 0x040fe2000001083e */
[----:B------:R-:W-:Y:S01]  /*56b0*/  FFMA.FTZ R51, R15, R60, R51 ;  /* 0x0000003c0f337223 */ /* 0x000fe20000010033 */
[C---:B------:R-:W-:Y:S01]  /*56c0*/  FMUL.FTZ R15, R52.reuse, R57 ;  /* 0x00000039340f7220 */ /* 0x040fe20000410000 */
[-C--:B------:R-:W-:Y:S01]  /*56d0*/  FMUL.FTZ R61, R52, R59.reuse ;  /* 0x0000003b343d7220 */ /* 0x080fe20000410000 */
[----:B------:R-:W-:Y:S01]  /*56e0*/  LOP3.LUT R153, R153, 0xffff0000, RZ, 0xc0, !PT ;  /* 0xffff000099997812 */ /* 0x000fe200078ec0ff */
[----:B------:R-:W-:Y:S01]  /*56f0*/  IMAD.U32 R53, R53, 0x10000, RZ ;  /* 0x0001000035357824 */ /* 0x000fe200078e00ff */
[----:B------:R-:W-:Y:S01]  /*5700*/  LOP3.LUT R12, R12, 0xffff0000, RZ, 0xc0, !PT ;  /* 0xffff00000c0c7812 */ /* 0x000fe200078ec0ff */
[C---:B------:R-:W-:Y:S01]  /*5710*/  FFMA.FTZ R52, R50.reuse, R59, R15 ;  /* 0x0000003b32347223 */ /* 0x040fe2000001000f */
[----:B------:R-:W-:Y:S01]  /*5720*/  FFMA.FTZ R61, R50, R57, -R61 ;  /* 0x00000039323d7223 */ /* 0x000fe2000001083d */
[C---:B------:R-:W-:Y:S01]  /*5730*/  FMUL.FTZ R15, R11.reuse, R154 ;  /* 0x0000009a0b0f7220 */ /* 0x040fe20000410000 */
[----:B------:R-:W-:Y:S01]  /*5740*/  FMUL.FTZ R57, R11, R153 ;  /* 0x000000990b397220 */ /* 0x000fe20000410000 */
        /* <DEDUP_REMOVED lines=10> */
.L_x_1627:
[----:B------:R-:W-:Y:S05]  /*57f0*/  BSYNC B2 ;  /* 0x0000000000027941 */ /* 0x000fea0003800000 */
.L_x_1626:
[----:B----4-:R0:W-:Y:S02]  /*5800*/  ST.E.128 desc[UR60][R54.64], R12 ;  /* 0x0000000c36007985 */ /* 0x0101e4000c101d3c */
.L_x_1625:
[----:B------:R-:W-:Y:S05]  /*5810*/  BSYNC B1 ;  /* 0x0000000000017941 */ /* 0x000fea0003800000 */
.L_x_1624:
        /* <DEDUP_REMOVED lines=13> */
[--C-:B------:R-:W-:Y:S02]  /*58f0*/  SHF.R.U64 R54, R48, 0x10, R49.reuse ;  /* 0x0000001030367819 */ /* 0x100fe40000001231 */
[----:B------:R-:W-:Y:S02]  /*5900*/  SHF.R.U32.HI R52, RZ, 0x10, R49 ;  /* 0x00000010ff347819 */ /* 0x000fe40000011631 */
[----:B------:R-:W-:Y:S02]  /*5910*/  SHF.R.U32.HI R11, RZ, 0x10, R47 ;  /* 0x00000010ff0b7819 */ /* 0x000fe4000001162f */
[----:B------:R-:W-:Y:S02]  /*5920*/  PRMT R49, R146, 0x5410, R53 ;  /* 0x0000541092317816 */ /* 0x000fe40000000035 */
[----:B------:R-:W-:-:S02]  /*5930*/  PRMT R54, R147, 0x5410, R54 ;  /* 0x0000541093367816 */ /* 0x000fc40000000036 */
[----:B------:R-:W-:Y:S02]  /*5940*/  PRMT R147, R147, 0x5432, R52 ;  /* 0x0000543293937816 */ /* 0x000fe40000000034 */
[----:B------:R-:W-:Y:S01]  /*5950*/  LOP3.LUT R47, R14, 0xffff0000, RZ, 0xc0, !PT ;  /* 0xffff00000e2f7812 */ /* 0x000fe200078ec0ff */
[----:B------:R-:W-:Y:S01]  /*5960*/  IMAD.U32 R14, R13, 0x10000, RZ ;  /* 0x000100000d0e7824 */ /* 0x000fe200078e00ff */
[----:B------:R-:W-:Y:S01]  /*5970*/  PRMT R146, R146, 0x5432, R11 ;  /* 0x0000543292927816 */ /* 0x000fe2000000000b */
[----:B------:R-:W-:Y:S01]  /*5980*/  IMAD.U32 R56, R147, 0x10000, RZ ;  /* 0x0001000093387824 */ /* 0x000fe200078e00ff */
[----:B------:R-:W-:Y:S01]  /*5990*/  LOP3.LUT R13, R13, 0xffff0000, RZ, 0xc0, !PT ;  /* 0xffff00000d0d7812 */ /* 0x000fe200078ec0ff */
[----:B------:R-:W-:Y:S01]  /*59a0*/  IMAD.U32 R11, R12, 0x10000, RZ ;  /* 0x000100000c0b7824 */ /* 0x000fe200078e00ff */
[----:B------:R-:W-:Y:S01]  /*59b0*/  LOP3.LUT R55, R54, 0xffff0000, RZ, 0xc0, !PT ;  /* 0xffff000036377812 */ /* 0x000fe200078ec0ff */
[----:B------:R-:W-:Y:S01]  /*59c0*/  IMAD.U32 R53, R146, 0x10000, RZ ;  /* 0x0001000092357824 */ /* 0x000fe200078e00ff */
[----:B------:R-:W-:Y:S01]  /*59d0*/  LOP3.LUT R52, R49, 0xffff0000, RZ, 0xc0, !PT ;  /* 0xffff000031347812 */ /* 0x000fe200078ec0ff */
[----:B------:R-:W-:Y:S01]  /*59e0*/  IMAD.U32 R54, R54, 0x10000, RZ ;  /* 0x0001000036367824 */ /* 0x000fe200078e00ff */
[----:B------:R-:W-:Y:S01]  /*59f0*/  LOP3.LUT R48, R15, 0xffff0000, RZ, 0xc0, !PT ;  /* 0xffff00000f307812 */ /* 0x000fe200078ec0ff */
[C---:B------:R-:W-:Y:S01]  /*5a00*/  FMUL.FTZ R57, R13.reuse, R55 ;  /* 0x000000370d397220 */ /* 0x040fe20000410000 */
[----:B------:R-:W-:Y:S01]  /*5a10*/  LOP3.LUT R12, R12, 0xffff0000, RZ, 0xc0, !PT ;  /* 0xffff00000c0c7812 */ /* 0x000fe200078ec0ff */
[----:B------:R-:W-:Y:S01]  /*5a20*/  FMUL.FTZ R58, R13, R52 ;  /* 0x000000340d3a7220 */ /* 0x000fe20000410000 */
        /* <DEDUP_REMOVED lines=11> */
[C---:B------:R-:W-:Y:S01]  /*5ae0*/  FMUL.FTZ R14, R12.reuse, R54 ;  /* 0x000000360c0e7220 */ /* 0x040fe20000410000 */
[-C--:B------:R-:W-:Y:S01]  /*5af0*/  FMUL.FTZ R13, R12, R49.reuse ;  /* 0x000000310c0d7220 */ /* 0x080fe20000410000 */
        /* <DEDUP_REMOVED lines=11> */
.L_x_1631:
[----:B------:R-:W-:Y:S05]  /*5bb0*/  BSYNC B2 ;  /* 0x0000000000027941 */ /* 0x000fea0003800000 */
.L_x_1630:
[----:B----4-:R0:W-:Y:S02]  /*5bc0*/  ST.E.128 desc[UR60][R50.64], R12 ;  /* 0x0000000c32007985 */ /* 0x0101e4000c101d3c */
.L_x_1629:
[----:B------:R-:W-:Y:S05]  /*5bd0*/  BSYNC B1 ;  /* 0x0000000000017941 */ /* 0x000fea0003800000 */
.L_x_1628:
        /* <DEDUP_REMOVED lines=22> */
[----:B------:R-:W-:Y:S02]  /*5d40*/  LOP3.LUT R13, R13, 0xffff0000, RZ, 0xc0, !PT ;  /* 0xffff00000d0d7812 */ /* 0x000fe400078ec0ff */
[C---:B------:R-:W-:Y:S01]  /*5d50*/  LOP3.LUT R51, R50.reuse, 0xffff0000, RZ, 0xc0, !PT ;  /* 0xffff000032337812 */ /* 0x040fe200078ec0ff */
        /* <DEDUP_REMOVED lines=31> */
.L_x_1635:
[----:B------:R-:W-:Y:S05]  /*5f50*/  BSYNC B2 ;  /* 0x0000000000027941 */ /* 0x000fea0003800000 */
.L_x_1634:
[----:B----4-:R0:W-:Y:S02]  /*5f60*/  ST.E.128 desc[UR60][R46.64], R12 ;  /* 0x0000000c2e007985 */ /* 0x0101e4000c101d3c */
.L_x_1633:
[----:B------:R-:W-:Y:S05]  /*5f70*/  BSYNC B1 ;  /* 0x0000000000017941 */ /* 0x000fea0003800000 */
.L_x_1632:
        /* <DEDUP_REMOVED lines=11> */
[----:B------:R-:W-:Y:S01]  /*6030*/  SHF.R.U64 R46, R38, 0x10, R39 ;  /* 0x00000010262e7819 */ /* 0x000fe20000001227 */
[----:B---3--:R-:W-:Y:S01]  /*6040*/  IMAD.U32 R11, R12, 0x10000, RZ ;  /* 0x000100000c0b7824 */ /* 0x008fe200078e00ff */
[----:B------:R-:W-:Y:S02]  /*6050*/  SHF.R.U32.HI R41, RZ, 0x10, R41 ;  /* 0x00000010ff297819 */ /* 0x000fe40000011629 */
[----:B------:R-:W-:Y:S02]  /*6060*/  PRMT R45, R128, 0x5410, R45 ;  /* 0x00005410802d7816 */ /* 0x000fe4000000002d */
[----:B------:R-:W-:Y:S02]  /*6070*/  SHF.R.U32.HI R44, RZ, 0x10, R39 ;  /* 0x00000010ff2c7819 */ /* 0x000fe40000011627 */
[----:B------:R-:W-:-:S02]  /*6080*/  PRMT R40, R121, 0x5410, R46 ;  /* 0x0000541079287816 */ /* 0x000fc4000000002e */
[----:B------:R-:W-:Y:S01]  /*6090*/  LOP3.LUT R38, R14, 0xffff0000, RZ, 0xc0, !PT ;  /* 0xffff00000e267812 */ /* 0x000fe200078ec0ff */
[C---:B------:R-:W-:Y:S01]  /*60a0*/  IMAD.U32 R14, R13.reuse, 0x10000, RZ ;  /* 0x000100000d0e7824 */ /* 0x040fe200078e00ff */
[----:B------:R-:W-:Y:S02]  /*60b0*/  PRMT R128, R128, 0x5432, R41 ;  /* 0x0000543280807816 */ /* 0x000fe40000000029 */
[----:B------:R-:W-:Y:S02]  /*60c0*/  LOP3.LUT R13, R13, 0xffff0000, RZ, 0xc0, !PT ;  /* 0xffff00000d0d7812 */ /* 0x000fe400078ec0ff */
[----:B------:R-:W-:Y:S01]  /*60d0*/  LOP3.LUT R46, R45, 0xffff0000, RZ, 0xc0, !PT ;  /* 0xffff00002d2e7812 */ /* 0x000fe200078ec0ff */
[----:B------:R-:W-:Y:S01]  /*60e0*/  IMAD.U32 R47, R128, 0x10000, RZ ;  /* 0x00010000802f7824 */ /* 0x000fe200078e00ff */
[----:B------:R-:W-:Y:S01]  /*60f0*/  PRMT R121, R121, 0x5432, R44 ;  /* 0x0000543279797816 */ /* 0x000fe2000000002c */
[----:B------:R-:W-:Y:S01]  /*6100*/  IMAD.U32 R45, R45, 0x10000, RZ ;  /* 0x000100002d2d7824 */ /* 0x000fe200078e00ff */
[----:B------:R-:W-:Y:S01]  /*6110*/  LOP3.LUT R41, R40, 0xffff0000, RZ, 0xc0, !PT ;  /* 0xffff000028297812 */ /* 0x000fe200078ec0ff */
[----:B------:R-:W-:Y:S01]  /*6120*/  FMUL.FTZ R49, R13, R46 ;  /* 0x0000002e0d317220 */ /* 0x000fe20000410000 */
[----:B------:R-:W-:Y:S01]  /*6130*/  FMUL.FTZ R48, R38, R47 ;  /* 0x0000002f26307220 */ /* 0x000fe20000410000 */
[----:B------:R-:W-:Y:S01]  /*6140*/  IMAD.U32 R44, R121, 0x10000, RZ ;  /* 0x00010000792c7824 */ /* 0x000fe200078e00ff */
[----:B------:R-:W-:Y:S01]  /*6150*/  LOP3.LUT R39, R15, 0xffff0000, RZ, 0xc0, !PT ;  /* 0xffff00000f277812 */ /* 0x000fe200078ec0ff */
[-C--:B------:R-:W-:Y:S01]  /*6160*/  FMUL.FTZ R13, R13, R41.reuse ;  /* 0x000000290d0d7220 */ /* 0x080fe20000410000 */
[----:B------:R-:W-:Y:S01]  /*6170*/  LOP3.LUT R12, R12, 0xffff0000, RZ, 0xc0, !PT ;  /* 0xffff00000c0c7812 */ /* 0x000fe200078ec0ff */
[----:B------:R-:W-:Y:S01]  /*6180*/  FFMA.FTZ R49, R14, R41, -R49 ;  /* 0x000000290e317223 */ /* 0x000fe20000010831 */
[----:B------:R-:W-:Y:S01]  /*6190*/  FMUL.FTZ R38, R38, R44 ;  /* 0x0000002c26267220 */ /* 0x000fe20000410000 */
[----:B------:R-:W-:Y:S01]  /*61a0*/  FFMA.FTZ R46, R14, R46, R13 ;  /* 0x0000002e0e2e7223 */ /* 0x000fe2000001000d */
[----:B------:R-:W-:Y:S01]  /*61b0*/  LOP3.LUT R128, R128, 0xffff0000, RZ, 0xc0, !PT ;  /* 0xffff000080807812 */ /* 0x000fe200078ec0ff */
[----:B------:R-:W-:Y:S01]  /*61c0*/  IMAD.U32 R40, R40, 0x10000, RZ ;  /* 0x0001000028287824 */ /* 0x000fe200078e00ff */
[----:B------:R-:W-:Y:S01]  /*61d0*/  LOP3.LUT R14, R121, 0xffff0000, RZ, 0xc0, !PT ;  /* 0xffff0000790e7812 */ /* 0x000fe200078ec0ff */
[C---:B------:R-:W-:Y:S01]  /*61e0*/  FFMA.FTZ R48, R33.reuse, R44, -R48 ;  /* 0x0000002c21307223 */ /* 0x040fe20000010830 */
[----:B------:R-:W-:Y:S01]  /*61f0*/  FFMA.FTZ R33, R33, R47, R38 ;  /* 0x0000002f21217223 */ /* 0x000fe20000010026 */
[----:B------:R-:W-:Y:S01]  /*6200*/  FMUL.FTZ R44, R39, R128 ;  /* 0x00000080272c7220 */ /* 0x000fe20000410000 */
[----:B------:R-:W-:Y:S01]  /*6210*/  FMUL.FTZ R38, R12, R45 ;  /* 0x0000002d0c267220 */ /* 0x000fe20000410000 */
[----:B------:R-:W-:-:S02]  /*6220*/  IMAD.U32 R15, R15, 0x10000, RZ ;  /* 0x000100000f0f7824 */ /* 0x000fc400078e00ff */
[----:B------:R-:W-:Y:S01]  /*6230*/  FMUL.FTZ R39, R39, R14 ;  /* 0x0000000e27277220 */ /* 0x000fe20000410000 */
[-C--:B------:R-:W-:Y:S01]  /*6240*/  FMUL.FTZ R12, R12, R40.reuse ;  /* 0x000000280c0c7220 */ /* 0x080fe20000410000 */
[----:B------:R-:W-:Y:S01]  /*6250*/  FFMA.FTZ R38, R11, R40, -R38 ;  /* 0x000000280b267223 */ /* 0x000fe20000010826 */
[C---:B------:R-:W-:Y:S01]  /*6260*/  FFMA.FTZ R44, R15.reuse, R14, -R44 ;  /* 0x0000000e0f2c7223 */ /* 0x040fe2000001082c */
[----:B------:R-:W-:Y:S01]  /*6270*/  FFMA.FTZ R39, R15, R128, R39 ;  /* 0x000000800f277223 */ /* 0x000fe20000010027 */
[----:B------:R-:W-:Y:S01]  /*6280*/  FFMA.FTZ R11, R11, R45, R12 ;  /* 0x0000002d0b0b7223 */ /* 0x000fe2000001000c */
[----:B------:R-:W-:Y:S02]  /*6290*/  F2FP.BF16.F32.PACK_AB R13, R46, R49 ;  /* 0x000000312e0d723e */ /* 0x000fe400000010ff */
[----:B------:R-:W-:Y:S02]  /*62a0*/  F2FP.BF16.F32.PACK_AB R14, R33, R48 ;  /* 0x00000030210e723e */ /* 0x000fe400000010ff */
[----:B------:R-:W-:-:S02]  /*62b0*/  F2FP.BF16.F32.PACK_AB R15, R39, R44 ;  /* 0x0000002c270f723e */ /* 0x000fc400000010ff */
[----:B------:R-:W-:-:S07]  /*62c0*/  F2FP.BF16.F32.PACK_AB R12, R11, R38 ;  /* 0x000000260b0c723e */ /* 0x000fce00000010ff */
.L_x_1639:
[----:B------:R-:W-:Y:S05]  /*62d0*/  BSYNC B2 ;  /* 0x0000000000027941 */ /* 0x000fea0003800000 */
.L_x_1638:
[----:B----4-:R0:W-:Y:S02]  /*62e0*/  ST.E.128 desc[UR60][R42.64], R12 ;  /* 0x0000000c2a007985 */ /* 0x0101e4000c101d3c */
.L_x_1637:
[----:B------:R-:W-:Y:S05]  /*62f0*/  BSYNC B1 ;  /* 0x0000000000017941 */ /* 0x000fea0003800000 */
.L_x_1636:
        /* <DEDUP_REMOVED lines=19> */
[----:B------:R-:W-:Y:S01]  /*6430*/  LOP3.LUT R33, R14, 0xffff0000, RZ, 0xc0, !PT ;  /* 0xffff00000e217812 */ /* 0x000fe200078ec0ff */
[C---:B------:R-:W-:Y:S01]  /*6440*/  IMAD.U32 R14, R13.reuse, 0x10000, RZ ;  /* 0x000100000d0e7824 */ /* 0x040fe200078e00ff */
[----:B------:R-:W-:Y:S01]  /*6450*/  LOP3.LUT R13, R13, 0xffff0000, RZ, 0xc0, !PT ;  /* 0xffff00000d0d7812 */ /* 0x000fe200078ec0ff */
[----:B------:R-:W-:Y:S01]  /*6460*/  IMAD.U32 R42, R120, 0x10000, RZ ;  /* 0x00010000782a7824 */ /* 0x000fe200078e00ff */
        /* <DEDUP_REMOVED lines=31> */
.L_x_1641:
[----:B------:R-:W-:Y:S05]  /*6660*/  BSYNC B1 ;  /* 0x0000000000017941 */ /* 0x000fea0003800000 */
.L_x_1640:
[----:B----4-:R0:W-:Y:S01]  /*6670*/  ST.E.128 desc[UR60][R38.64], R12 ;  /* 0x0000000c26007985 */ /* 0x0101e2000c101d3c */
[----:B------:R-:W-:Y:S05]  /*6680*/  BRA `(.L_x_1619) ;  /* 0x0000004000b47947 */ /* 0x000fea0003800000 */
.L_x_1585:
        /* <DEDUP_REMOVED lines=20> */
[----:B------:R-:W-:Y:S01]  /*67d0*/  CS2R R40, SRZ ;  /* 0x0000000000287805 */ /* 0x000fe2000001ff00 */
[----:B------:R-:W-:Y:S01]  /*67e0*/  IMAD.X R34, R11, 0x1, R103, P0 ;  /* 0x000000010b227824 */ /* 0x000fe200000e0667 */
[----:B------:R-:W-:Y:S02]  /*67f0*/  LEA R56, P0, R33, UR4, 0x1 ;  /* 0x0000000421387c11 */ /* 0x000fe4000f8008ff */
[----:B------:R-:W-:-:S02]  /*6800*/  CS2R R54, SRZ ;  /* 0x0000000000367805 */ /* 0x000fc4000001ff00 */
        /* <DEDUP_REMOVED lines=23> */
.L_x_1643:
[----:B------:R-:W-:Y:S05]  /*6980*/  BSYNC B1 ;  /* 0x0000000000017941 */ /* 0x000fea0003800000 */
.L_x_1642:
        /* <DEDUP_REMOVED lines=47> */
.L_x_1645:
[----:B------:R-:W-:Y:S05]  /*6c80*/  BSYNC B1 ;  /* 0x0000000000017941 */ /* 0x000fea0003800000 */
.L_x_1644:
        /* <DEDUP_REMOVED lines=11> */
[----:B------:R-:W-:Y:S01]  /*6d40*/  PRMT R211, R14, 0x7610, R211 ;  /* 0x000076100ed37816 */ /* 0x000fe200000000d3 */
[----:B------:R-:W-:-:S05]  /*6d50*/  IMAD.MOV.U32 R14, RZ, RZ, R50 ;  /* 0x000000ffff0e7224 */ /* 0x000fca00078e0032 */
[----:B------:R-:W-:Y:S01]  /*6d60*/  PRMT R224, R14, 0x7610, R224 ;  /* 0x000076100ee07816 */ /* 0x000fe200000000e0 */
[----:B------:R-:W-:-:S05]  /*6d70*/  IMAD.MOV.U32 R14, RZ, RZ, R54 ;  /* 0x000000ffff0e7224 */ /* 0x000fca00078e0036 */
[----:B------:R-:W-:Y:S01]  /*6d80*/  PRMT R158, R158, 0x5410, R14 ;  /* 0x000054109e9e7816 */ /* 0x000fe2000000000e */
[----:B------:R-:W-:-:S05]  /*6d90*/  IMAD.MOV.U32 R14, RZ, RZ, R52 ;  /* 0x000000ffff0e7224 */ /* 0x000fca00078e0034 */
[----:B------:R-:W-:Y:S01]  /*6da0*/  PRMT R158, R14, 0x7610, R158 ;  /* 0x000076100e9e7816 */ /* 0x000fe2000000009e */
[----:B-----5:R-:W-:Y:S01]  /*6db0*/  IMAD.MOV.U32 R14, RZ, RZ, R59 ;  /* 0x000000ffff0e7224 */ /* 0x020fe200078e003b */
        /* <DEDUP_REMOVED lines=14> */
[----:B------:R-:W-:Y:S01]  /*6ea0*/  PLOP3.LUT P0, PT, PT, PT, UP0, 0x80, 0x0 ;  /* 0x000000000000781c */ /* 0x000fe20003f0f008 */
[----:B------:R-:W-:Y:S01]  /*6eb0*/  IMAD.MOV.U32 R13, RZ, RZ, R45 ;  /* 0x000000ffff0d7224 */ /* 0x000fe200078e002d */
[----:B------:R-:W-:Y:S01]  /*6ec0*/  PRMT R211, R211, 0x5410, R11 ;  /* 0x00005410d3d37816 */ /* 0x000fe2000000000b */
[----:B------:R-:W-:-:S03]  /*6ed0*/  IMAD.MOV.U32 R11, RZ, RZ, R51 ;  /* 0x000000ffff0b7224 */ /* 0x000fc600078e0033 */
[----:B------:R-:W-:Y:S01]  /*6ee0*/  PRMT R212, R12, 0x5410, R13 ;  /* 0x000054100cd47816 */ /* 0x000fe2000000000d */
[----:B------:R-:W-:Y:S02]  /*6ef0*/  IMAD.MOV.U32 R12, RZ, RZ, R48 ;  /* 0x000000ffff0c7224 */ /* 0x000fe400078e0030 */
[----:B------:R-:W-:-:S03]  /*6f00*/  IMAD.MOV.U32 R13, RZ, RZ, R49 ;  /* 0x000000ffff0d7224 */ /* 0x000fc600078e0031 */
[----:B------:R-:W-:Y:S01]  /*6f10*/  PRMT R226, R11, 0x5410, R12 ;  /* 0x000054100be27816 */ /* 0x000fe2000000000c */
[----:B------:R-:W-:Y:S01]  /*6f20*/  IMAD.MOV.U32 R12, RZ, RZ, R53 ;  /* 0x000000ffff0c7224 */ /* 0x000fe200078e0035 */
[----:B------:R-:W-:Y:S01]  /*6f30*/  PRMT R227, R13, 0x7610, R227 ;  /* 0x000076100de37816 */ /* 0x000fe200000000e3 */
[----:B------:R-:W-:Y:S02]  /*6f40*/  IMAD.MOV.U32 R13, RZ, RZ, R55 ;  /* 0x000000ffff0d7224 */ /* 0x000fe400078e0037 */
[----:B------:R-:W-:-:S03]  /*6f50*/  IMAD.MOV.U32 R11, RZ, RZ, R58 ;  /* 0x000000ffff0b7224 */ /* 0x000fc600078e003a */
[----:B------:R-:W-:Y:S01]  /*6f60*/  PRMT R159, R12, 0x5410, R13 ;  /* 0x000054100c9f7816 */ /* 0x000fe2000000000d */
[----:B------:R-:W-:Y:S01]  /*6f70*/  IMAD.MOV.U32 R13, RZ, RZ, R56 ;  /* 0x000000ffff0d7224 */ /* 0x000fe200078e0038 */
        /* <DEDUP_REMOVED lines=38> */
[----:B------:R-:W-:Y:S06]  /*71e0*/  @!P0 BRA `(.L_x_1646) ;  /* 0x0000000000048947 */ /* 0x000fec0003800000 */
[----:B------:R-:W-:Y:S01]  /*71f0*/  BPT.TRAP 0x1 ;  /* 0x000000040000795c */ /* 0x000fe20000300000 */
.L_x_1646:
[----:B------:R-:W-:Y:S01]  /*7200*/  IMAD R86, R19, 0x8, R18 ;  /* 0x0000000813567824 */ /* 0x000fe200078e0212 */
[----:B------:R-:W-:Y:S01]  /*7210*/  SHF.L.U32 R87, R175, 0x1f, RZ ;  /* 0x0000001faf577819 */ /* 0x000fe200000006ff */
[----:B------:R-:W0:Y:S01]  /*7220*/  LDC R128, c[0x0][0x2f4] ;  /* 0x0000bd00ff807b82 */ /* 0x000e220000000800 */
[----:B------:R-:W-:Y:S02]  /*7230*/  BSSY B1, `(.L_x_1647) ;  /* 0x0000003000017945 */ /* 0x000fe40003800000 */
[----:B------:R-:W1:Y:S02]  /*7240*/  SYNCS.PHASECHK.TRANS64.TRYWAIT P6, [R86+URZ+0x2a890], R87 ;  /* 0x02a89057560075a7 */ /* 0x000e6400080c017f */
[----:B-1----:R-:W-:Y:S05]  /*7250*/  @!P6 BRA `(.L_x_1648) ;  /* 0x00000230003ce947 */ /* 0x002fea0003800000 */
.L_x_2014:
[----:B------:R-:W-:Y:S05]  /*7260*/  BSYNC B1 ;  /* 0x0000000000017941 */ /* 0x000fea0003800000 */
.L_x_1647:
[----:B------:R-:W-:Y:S01]  /*7270*/  UMOV UR4, 0xffffffff ;  /* 0xffffffff00047882 */ /* 0x000fe20000000000 */
[----:B0-----:R-:W-:Y:S02]  /*7280*/  IMAD.IADD R131, R128, 0x1, -R125 ;  /* 0x0000000180837824 */ /* 0x001fe400078e0a7d */
[----:B------:R-:W-:Y:S05]  /*7290*/  BRA.DIV UR4, `(.L_x_1649) ;  /* 0x0000023204407947 */ /* 0x000fea000b800000 */
[----:B------:R0:W2:Y:S04]  /*72a0*/  SHFL.IDX PT, R121, R115, RZ, 0x1c1f ;  /* 0x001c1fff73797589 */ /* 0x0000a800000e0000 */
[----:B------:R0:W3:Y:S02]  /*72b0*/  SHFL.IDX PT, R11, R116, RZ, 0x1c1f ;  /* 0x001c1fff740b7589 */ /* 0x0000e400000e0000 */
.L_x_2018:
        /* <DEDUP_REMOVED lines=21> */
[----:B------:R-:W-:Y:S02]  /*7410*/  IMAD R12, R19, 0x4800, R140 ;  /* 0x00004800130c7824 */ /* 0x000fe400078e028c */
[--C-:B------:R-:W-:Y:S02]  /*7420*/  IMAD R80, R80, 0x2, R18.reuse ;  /* 0x0000000250507824 */ /* 0x100fe400078e0212 */
[----:B------:R-:W-:-:S04]  /*7430*/  IMAD R12, R12, 0x2, R18 ;  /* 0x000000020c0c7824 */ /* 0x000fc800078e0212 */
[----:B------:R-:W3:Y:S04]  /*7440*/  LDS.128 R80, [R80+0x18400] ;  /* 0x0184000050507984 */ /* 0x000ee80000000c00 */
[----:B------:R-:W4:Y:S01]  /*7450*/  LDS.128 R12, [R12+0x18400] ;  /* 0x018400000c0c7984 */ /* 0x000f220000000c00 */
[----:B------:R-:W-:Y:S05]  /*7460*/  @P4 BRA `(.L_x_1655) ;  /* 0x0000000400784947 */ /* 0x000fea0003800000 */
[--C-:B------:R-:W-:Y:S02]  /*7470*/  SHF.R.U64 R40, R40, 0x10, R41.reuse ;  /* 0x0000001028287819 */ /* 0x100fe40000001229 */
[----:B------:R-:W-:Y:S02]  /*7480*/  SHF.R.U32.HI R41, RZ, 0x10, R41 ;  /* 0x00000010ff297819 */ /* 0x000fe40000011629 */
[C---:B------:R-:W-:Y:S02]  /*7490*/  PRMT R40, R155.reuse, 0x5432, R40 ;  /* 0x000054329b287816 */ /* 0x040fe40000000028 */
[----:B------:R-:W-:Y:S02]  /*74a0*/  PRMT R41, R155, 0x5410, R41 ;  /* 0x000054109b297816 */ /* 0x000fe40000000029 */
[----:B------:R-:W-:Y:S02]  /*74b0*/  SHF.R.U32.HI R156, RZ, 0x10, R53 ;  /* 0x00000010ff9c7819 */ /* 0x000fe40000011635 */
[----:B------:R-:W-:-:S02]  /*74c0*/  SHF.R.U64 R42, R42, 0x10, R43 ;  /* 0x000000102a2a7819 */ /* 0x000fc4000000122b */
[----:B------:R-:W-:Y:S02]  /*74d0*/  SHF.R.U32.HI R155, RZ, 0x10, R43 ;  /* 0x00000010ff9b7819 */ /* 0x000fe4000001162b */
[----:B------:R-:W-:Y:S02]  /*74e0*/  SHF.R.U64 R43, R52, 0x10, R53 ;  /* 0x00000010342b7819 */ /* 0x000fe40000001235 */
[--C-:B------:R-:W-:Y:S02]  /*74f0*/  SHF.R.U64 R52, R54, 0x10, R55.reuse ;  /* 0x0000001036347819 */ /* 0x100fe40000001237 */
[----:B------:R-:W-:Y:S01]  /*7500*/  SHF.R.U32.HI R54, RZ, 0x10, R55 ;  /* 0x00000010ff367819 */ /* 0x000fe20000011637 */
[----:B------:R-:W-:Y:S01]  /*7510*/  IMAD.U32 R55, R41, 0x10000, RZ ;  /* 0x0001000029377824 */ /* 0x000fe200078e00ff */
[----:B------:R-:W-:Y:S02]  /*7520*/  PRMT R156, R159, 0x5410, R156 ;  /* 0x000054109f9c7816 */ /* 0x000fe4000000009c */
[----:B------:R-:W-:-:S02]  /*7530*/  PRMT R43, R158, 0x5410, R43 ;  /* 0x000054109e2b7816 */ /* 0x000fc4000000002b */
[----:B------:R-:W-:Y:S01]  /*7540*/  PRMT R52, R158, 0x5432, R52 ;  /* 0x000054329e347816 */ /* 0x000fe20000000034 */
[C---:B------:R-:W-:Y:S01]  /*7550*/  IMAD.U32 R158, R156.reuse, 0x10000, RZ ;  /* 0x000100009c9e7824 */ /* 0x040fe200078e00ff */
[----:B------:R-:W-:Y:S01]  /*7560*/  PRMT R54, R159, 0x5432, R54 ;  /* 0x000054329f367816 */ /* 0x000fe20000000036 */
[----:B---3--:R-:W-:Y:S01]  /*7570*/  IMAD.U32 R159, R81, 0x10000, RZ ;  /* 0x00010000519f7824 */ /* 0x008fe200078e00ff */
[C---:B------:R-:W-:Y:S02]  /*7580*/  PRMT R53, R157.reuse, 0x5432, R42 ;  /* 0x000054329d357816 */ /* 0x040fe4000000002a */
[----:B------:R-:W-:Y:S01]  /*7590*/  PRMT R42, R157, 0x5410, R155 ;  /* 0x000054109d2a7816 */ /* 0x000fe2000000009b */
[----:B----4-:R-:W-:Y:S02]  /*75a0*/  IMAD.U32 R157, R13, 0x10000, RZ ;  /* 0x000100000d9d7824 */ /* 0x010fe400078e00ff */
[----:B------:R-:W-:Y:S01]  /*75b0*/  FMUL.FTZ R155, R159, R158 ;  /* 0x0000009e9f9b7220 */ /* 0x000fe20000410000 */
[----:B------:R-:W-:-:S02]  /*75c0*/  LOP3.LUT R156, R156, 0xffff0000, RZ, 0xc0, !PT ;  /* 0xffff00009c9c7812 */ /* 0x000fc400078ec0ff */
[----:B------:R-:W-:Y:S01]  /*75d0*/  LOP3.LUT R81, R81, 0xffff0000, RZ, 0xc0, !PT ;  /* 0xffff000051517812 */ /* 0x000fe200078ec0ff */
[-C--:B------:R-:W-:Y:S01]  /*75e0*/  FFMA.FTZ R155, R157, R55.reuse, -R155 ;  /* 0x000000379d9b7223 */ /* 0x080fe2000001089b */
[----:B------:R-:W-:Y:S01]  /*75f0*/  FMUL.FTZ R55, R159, R55 ;  /* 0x000000379f377220 */ /* 0x000fe20000410000 */
[----:B------:R-:W-:Y:S01]  /*7600*/  LOP3.LUT R41, R41, 0xffff0000, RZ, 0xc0, !PT ;  /* 0xffff000029297812 */ /* 0x000fe200078ec0ff */
[C---:B------:R-:W-:Y:S01]  /*7610*/  IMAD.U32 R159, R83.reuse, 0x10000, RZ ;  /* 0x00010000539f7824 */ /* 0x040fe200078e00ff */
[----:B------:R-:W-:Y:S01]  /*7620*/  LOP3.LUT R83, R83, 0xffff0000, RZ, 0xc0, !PT ;  /* 0xffff000053537812 */ /* 0x000fe200078ec0ff */
[----:B------:R-:W-:Y:S01]  /*7630*/  FFMA.FTZ R55, R157, R158, R55 ;  /* 0x0000009e9d377223 */ /* 0x000fe20000010037 */
[----:B------:R-:W-:Y:S01]  /*7640*/  LOP3.LUT R157, R13, 0xffff0000, RZ, 0xc0, !PT ;  /* 0xffff00000d9d7812 */ /* 0x000fe200078ec0ff */
[----:B------:R-:W-:Y:S01]  /*7650*/  FMUL.FTZ R13, R81, R156 ;  /* 0x0000009c510d7220 */ /* 0x000fe20000410000 */
[C---:B------:R-:W-:Y:S01]  /*7660*/  IMAD.U32 R158, R54.reuse, 0x10000, RZ ;  /* 0x00010000369e7824 */ /* 0x040fe200078e00ff */
[----:B------:R-:W-:-:S02]  /*7670*/  LOP3.LUT R54, R54, 0xffff0000, RZ, 0xc0, !PT ;  /* 0xffff000036367812 */ /* 0x000fc400078ec0ff */
[-C--:B------:R-:W-:Y:S01]  /*7680*/  FFMA.FTZ R13, R157, R41.reuse, -R13 ;  /* 0x000000299d0d7223 */ /* 0x080fe2000001080d */
[----:B------:R-:W-:Y:S01]  /*7690*/  FMUL.FTZ R41, R81, R41 ;  /* 0x0000002951297220 */ /* 0x000fe20000410000 */
[----:B------:R-:W-:-:S03]  /*76a0*/  FMUL.FTZ R81, R159, R158 ;  /* 0x0000009e9f517220 */ /* 0x000fc60000410000 */
[----:B------:R-:W-:Y:S01]  /*76b0*/  FFMA.FTZ R41, R157, R156, R41 ;  /* 0x0000009c9d297223 */ /* 0x000fe20000010029 */
[C---:B------:R-:W-:Y:S01]  /*76c0*/  IMAD.U32 R157, R15.reuse, 0x10000, RZ ;  /* 0x000100000f9d7824 */ /* 0x040fe200078e00ff */
[----:B------:R-:W-:Y:S01]  /*76d0*/  LOP3.LUT R15, R15, 0xffff0000, RZ, 0xc0, !PT ;  /* 0xffff00000f0f7812 */ /* 0x000fe200078ec0ff */
[C---:B------:R-:W-:Y:S01]  /*76e0*/  IMAD.U32 R156, R42.reuse, 0x10000, RZ ;  /* 0x000100002a9c7824 */ /* 0x040fe200078e00ff */
[----:B------:R-:W-:Y:S02]  /*76f0*/  LOP3.LUT R42, R42, 0xffff0000, RZ, 0xc0, !PT ;  /* 0xffff00002a2a7812 */ /* 0x000fe400078ec0ff */
[----:B------:R-:W-:Y:S01]  /*7700*/  F2FP.BF16.F32.PACK_AB R41, R41, R55 ;  /* 0x000000372929723e */ /* 0x000fe200000010ff */
[-C--:B------:R-:W-:Y:S01]  /*7710*/  FFMA.FTZ R81, R157, R156.reuse, -R81 ;  /* 0x0000009c9d517223 */ /* 0x080fe20000010851 */
[----:B------:R-:W-:Y:S01]  /*7720*/  FMUL.FTZ R156, R159, R156 ;  /* 0x0000009c9f9c7220 */ /* 0x000fe20000410000 */
[----:B------:R-:W-:Y:S01]  /*7730*/  IMAD.U32 R55, R80, 0x10000, RZ ;  /* 0x0001000050377824 */ /* 0x000fe200078e00ff */
[----:B------:R-:W-:-:S02]  /*7740*/  F2FP.BF16.F32.PACK_AB R13, R13, R155 ;  /* 0x0000009b0d0d723e */ /* 0x000fc400000010ff */
        /* <DEDUP_REMOVED lines=12> */
[-C--:B------:R-:W-:Y:S01]  /*7810*/  FMUL.FTZ R55, R55, R81.reuse ;  /* 0x0000005137377220 */ /* 0x080fe20000410000 */
        /* <DEDUP_REMOVED lines=14> */
[C---:B------:R-:W-:Y:S01]  /*7900*/  FMUL.FTZ R80, R81.reuse, R43 ;  /* 0x0000002b51507220 */ /* 0x040fe20000410000 */
[C---:B------:R-:W-:Y:S02]  /*7910*/  IMAD.U32 R40, R14.reuse, 0x10000, RZ ;  /* 0x000100000e287824 */ /* 0x040fe400078e00ff */
[-C--:B------:R-:W-:Y:S01]  /*7920*/  FMUL.FTZ R81, R81, R54.reuse ;  /* 0x0000003651517220 */ /* 0x080fe20000410000 */
[----:B------:R-:W-:Y:S01]  /*7930*/  LOP3.LUT R14, R14, 0xffff0000, RZ, 0xc0, !PT ;  /* 0xffff00000e0e7812 */ /* 0x000fe200078ec0ff */
[----:B------:R-:W-:-:S02]  /*7940*/  FFMA.FTZ R80, R40, R54, -R80 ;  /* 0x0000003628507223 */ /* 0x000fc40000010850 */
[----:B------:R-:W-:Y:S01]  /*7950*/  FFMA.FTZ R81, R40, R43, R81 ;  /* 0x0000002b28517223 */ /* 0x000fe20000010051 */
[----:B------:R-:W-:Y:S02]  /*7960*/  LOP3.LUT R40, R82, 0xffff0000, RZ, 0xc0, !PT ;  /* 0xffff000052287812 */ /* 0x000fe400078ec0ff */
[----:B------:R-:W-:Y:S02]  /*7970*/  F2FP.BF16.F32.PACK_AB R15, R15, R55 ;  /* 0x000000370f0f723e */ /* 0x000fe400000010ff */
[----:B------:R-:W-:Y:S01]  /*7980*/  F2FP.BF16.F32.PACK_AB R12, R12, R83 ;  /* 0x000000530c0c723e */ /* 0x000fe200000010ff */
[CC--:B------:R-:W-:Y:S01]  /*7990*/  FMUL.FTZ R43, R40.reuse, R52.reuse ;  /* 0x00000034282b7220 */ /* 0x0c0fe20000410000 */
[-C--:B------:R-:W-:Y:S01]  /*79a0*/  FMUL.FTZ R40, R40, R53.reuse ;  /* 0x0000003528287220 */ /* 0x080fe20000410000 */
[----:B------:R-:W-:Y:S02]  /*79b0*/  IMAD.MOV.U32 R83, RZ, RZ, R42 ;  /* 0x000000ffff537224 */ /* 0x000fe400078e002a */
        /* <DEDUP_REMOVED lines=9> */
.L_x_1655:
[----:B------:R-:W-:Y:S05]  /*7a50*/  BSYNC B3 ;  /* 0x0000000000037941 */ /* 0x000fea0003800000 */
.L_x_1654:
[----:B------:R-:W-:-:S04]  /*7a60*/  LEA R40, P4, R5, R11, 0x1 ;  /* 0x0000000b05287211 */ /* 0x000fc800078808ff */
[----:B--2---:R-:W-:Y:S02]  /*7a70*/  LEA.HI.X R41, R5, R121, R112, 0x1, P4 ;  /* 0x0000007905297211 */ /* 0x004fe400020f0c70 */
[----:B------:R-:W-:-:S03]  /*7a80*/  ISETP.GE.AND P4, PT, R154, R128, PT ;  /* 0x000000809a00720c */ /* 0x000fc60003f86270 */
[----:B----4-:R2:W-:Y:S10]  /*7a90*/  ST.E.128 desc[UR60][R40.64], R12 ;  /* 0x0000000c28007985 */ /* 0x0105f4000c101d3c */
[----:B--2---:R-:W-:-:S05]  /*7aa0*/  @!P4 IMAD.WIDE R12, R154, 0x2, R120 ;  /* 0x000000029a0cc825 */ /* 0x004fca00078e0278 */
[----:B---3--:R3:W-:Y:S02]  /*7ab0*/  @!P4 ST.E.128 desc[UR60][R12.64], R80 ;  /* 0x000000500c00c985 */ /* 0x0087e4000c101d3c */
.L_x_1653:
[----:B------:R-:W-:Y:S05]  /*7ac0*/  BSYNC B2 ;  /* 0x0000000000027941 */ /* 0x000fea0003800000 */
.L_x_1652:
[----:B------:R-:W-:Y:S01]  /*7ad0*/  ISETP.NE.AND P4, PT, R21, RZ, PT ;  /* 0x000000ff1500720c */ /* 0x000fe20003f85270 */
[----:B------:R-:W-:-:S12]  /*7ae0*/  BSSY B2, `(.L_x_1656) ;  /* 0x000007c000027945 */ /* 0x000fd80003800000 */
[----:B------:R-:W-:Y:S05]  /*7af0*/  @!P4 BRA `(.L_x_1657) ;  /* 0x0000000400e8c947 */ /* 0x000fea0003800000 */
[----:B---3--:R-:W-:Y:S01]  /*7b00*/  SEL R12, R125, R131, !P2 ;  /* 0x000000837d0c7207 */ /* 0x008fe20005000000 */
[----:B------:R-:W-:Y:S01]  /*7b10*/  BSSY B3, `(.L_x_1658) ;  /* 0x0000075000037945 */ /* 0x000fe20003800000 */
[----:B------:R-:W-:Y:S02]  /*7b20*/  ISETP.GE.AND P6, PT, R168, R124, PT ;  /* 0x0000007ca800720c */ /* 0x000fe40003fc6270 */
[----:B------:R-:W-:Y:S02]  /*7b30*/  SHF.R.S32.HI R13, RZ, 0x1f, R12 ;  /* 0x0000001fff0d7819 */ /* 0x000fe4000001140c */
[C---:B------:R-:W-:Y:S02]  /*7b40*/  LEA R52, P4, R6.reuse, R11, 0x1 ;  /* 0x0000000b06347211 */ /* 0x040fe400078808ff */
[----:B------:R-:W-:Y:S02]  /*7b50*/  LEA.HI R13, R13, R12, RZ, 0x4 ;  /* 0x0000000c0d0d7211 */ /* 0x000fe400078f20ff */
[----:B--2---:R-:W-:-:S02]  /*7b60*/  LEA.HI.X R53, R6, R121, R111, 0x1, P4 ;  /* 0x0000007906357211 */ /* 0x004fc400020f0c6f */
        /* <DEDUP_REMOVED lines=8> */
[----:B------:R-:W-:-:S05]  /*7bf0*/  LOP3.LUT R12, R12, R185, RZ, 0x3c, !PT ;  /* 0x000000b90c0c7212 */ /* 0x000fca00078e3cff */
[----:B------:R-:W-:Y:S02]  /*7c00*/  IMAD.IADD R13, R13, 0x1, R12 ;  /* 0x000000010d0d7824 */ /* 0x000fe400078e020c */
[C---:B------:R-:W-:Y:S02]  /*7c10*/  IMAD R12, R19.reuse, 0x4800, R139 ;  /* 0x00004800130c7824 */ /* 0x040fe400078e028b */
[----:B------:R-:W-:Y:S02]  /*7c20*/  IMAD R40, R19, 0x4800, R13 ;  /* 0x0000480013287824 */ /* 0x000fe400078e020d */
[--C-:B------:R-:W-:Y:S02]  /*7c30*/  IMAD R12, R12, 0x2, R18.reuse ;  /* 0x000000020c0c7824 */ /* 0x100fe400078e0212 */
[----:B------:R-:W-:-:S04]  /*7c40*/  IMAD R40, R40, 0x2, R18 ;  /* 0x0000000228287824 */ /* 0x000fc800078e0212 */
[----:B------:R-:W2:Y:S04]  /*7c50*/  LDS.128 R12, [R12+0x18400] ;  /* 0x018400000c0c7984 */ /* 0x000ea80000000c00 */
[----:B------:R-:W3:Y:S01]  /*7c60*/  LDS.128 R40, [R40+0x18400] ;  /* 0x0184000028287984 */ /* 0x000ee20000000c00 */
[----:B------:R-:W-:Y:S05]  /*7c70*/  @P6 BRA `(.L_x_1659) ;  /* 0x0000000400786947 */ /* 0x000fea0003800000 */
[----:B------:R-:W-:Y:S01]  /*7c80*/  SHF.R.U32.HI R55, RZ, 0x10, R49 ;  /* 0x00000010ff377819 */ /* 0x000fe20000011631 */
[----:B---3--:R-:W-:Y:S01]  /*7c90*/  IMAD.U32 R154, R41, 0x10000, RZ ;  /* 0x00010000299a7824 */ /* 0x008fe200078e00ff */
[----:B------:R-:W-:Y:S01]  /*7ca0*/  SHF.R.U32.HI R80, RZ, 0x10, R37 ;  /* 0x00000010ff507819 */ /* 0x000fe20000011625 */
[----:B--2---:R-:W-:Y:S01]  /*7cb0*/  IMAD.U32 R81, R13, 0x10000, RZ ;  /* 0x000100000d517824 */ /* 0x004fe200078e00ff */
[----:B------:R-:W-:Y:S02]  /*7cc0*/  PRMT R55, R227, 0x5410, R55 ;  /* 0x00005410e3377816 */ /* 0x000fe40000000037 */
[----:B------:R-:W-:Y:S02]  /*7cd0*/  PRMT R80, R229, 0x5432, R80 ;  /* 0x00005432e5507816 */ /* 0x000fe40000000050 */
[----:B------:R-:W-:Y:S01]  /*7ce0*/  LOP3.LUT R41, R41, 0xffff0000, RZ, 0xc0, !PT ;  /* 0xffff000029297812 */ /* 0x000fe200078ec0ff */
[----:B------:R-:W-:Y:S01]  /*7cf0*/  IMAD.U32 R83, R55, 0x10000, RZ ;  /* 0x0001000037537824 */ /* 0x000fe200078e00ff */
[----:B------:R-:W-:Y:S01]  /*7d00*/  LOP3.LUT R13, R13, 0xffff0000, RZ, 0xc0, !PT ;  /* 0xffff00000d0d7812 */ /* 0x000fe200078ec0ff */
[----:B------:R-:W-:Y:S01]  /*7d10*/  IMAD.U32 R82, R80, 0x10000, RZ ;  /* 0x0001000050527824 */ /* 0x000fe200078e00ff */
[----:B------:R-:W-:Y:S01]  /*7d20*/  SHF.R.U64 R36, R36, 0x10, R37 ;  /* 0x0000001024247819 */ /* 0x000fe20000001225 */
[----:B------:R-:W-:Y:S01]  /*7d30*/  FMUL.FTZ R155, R154, R83 ;  /* 0x000000539a9b7220 */ /* 0x000fe20000410000 */
[----:B------:R-:W-:Y:S01]  /*7d40*/  SHF.R.U64 R48, R48, 0x10, R49 ;  /* 0x0000001030307819 */ /* 0x000fe20000001231 */
[-C--:B------:R-:W-:Y:S01]  /*7d50*/  FMUL.FTZ R154, R154, R82.reuse ;  /* 0x000000529a9a7220 */ /* 0x080fe20000410000 */
[----:B------:R-:W-:Y:S01]  /*7d60*/  SHF.R.U64 R50, R50, 0x10, R51 ;  /* 0x0000001032327819 */ /* 0x000fe20000001233 */
[----:B------:R-:W-:Y:S01]  /*7d70*/  FFMA.FTZ R82, R81, R82, -R155 ;  /* 0x0000005251527223 */ /* 0x000fe2000001089b */
[----:B------:R-:W-:-:S02]  /*7d80*/  IMAD.U32 R155, R43, 0x10000, RZ ;  /* 0x000100002b9b7824 */ /* 0x000fc400078e00ff */
[----:B------:R-:W-:Y:S01]  /*7d90*/  FFMA.FTZ R81, R81, R83, R154 ;  /* 0x0000005351517223 */ /* 0x000fe2000001009a */
[----:B------:R-:W-:Y:S02]  /*7da0*/  LOP3.LUT R83, R80, 0xffff0000, RZ, 0xc0, !PT ;  /* 0xffff000050537812 */ /* 0x000fe400078ec0ff */
[----:B------:R-:W-:Y:S02]  /*7db0*/  LOP3.LUT R80, R55, 0xffff0000, RZ, 0xc0, !PT ;  /* 0xffff000037507812 */ /* 0x000fe400078ec0ff */
[----:B------:R-:W-:Y:S02]  /*7dc0*/  LOP3.LUT R43, R43, 0xffff0000, RZ, 0xc0, !PT ;  /* 0xffff00002b2b7812 */ /* 0x000fe400078ec0ff */
[----:B------:R-:W-:Y:S01]  /*7dd0*/  SHF.R.U64 R38, R38, 0x10, R39 ;  /* 0x0000001026267819 */ /* 0x000fe20000001227 */
[C---:B------:R-:W-:Y:S01]  /*7de0*/  FMUL.FTZ R55, R41.reuse, R80 ;  /* 0x0000005029377220 */ /* 0x040fe20000410000 */
[----:B------:R-:W-:Y:S01]  /*7df0*/  FMUL.FTZ R41, R41, R83 ;  /* 0x0000005329297220 */ /* 0x000fe20000410000 */
[----:B------:R-:W-:-:S02]  /*7e00*/  PRMT R50, R224, 0x5410, R50 ;  /* 0x00005410e0327816 */ /* 0x000fc40000000032 */
[C---:B------:R-:W-:Y:S01]  /*7e10*/  FFMA.FTZ R55, R13.reuse, R83, -R55 ;  /* 0x000000530d377223 */ /* 0x040fe20000010837 */
[----:B------:R-:W-:Y:S01]  /*7e20*/  FFMA.FTZ R13, R13, R80, R41 ;  /* 0x000000500d0d7223 */ /* 0x000fe20000010029 */
[----:B------:R-:W-:Y:S01]  /*7e30*/  SHF.R.U32.HI R41, RZ, 0x10, R51 ;  /* 0x00000010ff297819 */ /* 0x000fe20000011633 */
[C---:B------:R-:W-:Y:S01]  /*7e40*/  IMAD.U32 R83, R15.reuse, 0x10000, RZ ;  /* 0x000100000f537824 */ /* 0x040fe200078e00ff */
[----:B------:R-:W-:Y:S02]  /*7e50*/  SHF.R.U32.HI R80, RZ, 0x10, R39 ;  /* 0x00000010ff507819 */ /* 0x000fe40000011627 */
[----:B------:R-:W-:Y:S02]  /*7e60*/  PRMT R41, R226, 0x5410, R41 ;  /* 0x00005410e2297816 */ /* 0x000fe40000000029 */
[----:B------:R-:W-:Y:S02]  /*7e70*/  PRMT R80, R228, 0x5432, R80 ;  /* 0x00005432e4507816 */ /* 0x000fe40000000050 */
[----:B------:R-:W-:Y:S01]  /*7e80*/  LOP3.LUT R15, R15, 0xffff0000, RZ, 0xc0, !PT ;  /* 0xffff00000f0f7812 */ /* 0x000fe200078ec0ff */
[C---:B------:R-:W-:Y:S01]  /*7e90*/  IMAD.U32 R154, R41.reuse, 0x10000, RZ ;  /* 0x00010000299a7824 */ /* 0x040fe200078e00ff */
[----:B------:R-:W-:Y:S01]  /*7ea0*/  LOP3.LUT R41, R41, 0xffff0000, RZ, 0xc0, !PT ;  /* 0xffff000029297812 */ /* 0x000fe200078ec0ff */
[C---:B------:R-:W-:Y:S01]  /*7eb0*/  IMAD.U32 R156, R80.reuse, 0x10000, RZ ;  /* 0x00010000509c7824 */ /* 0x040fe200078e00ff */
[----:B------:R-:W-:Y:S01]  /*7ec0*/  LOP3.LUT R37, R80, 0xffff0000, RZ, 0xc0, !PT ;  /* 0xffff000050257812 */ /* 0x000fe200078ec0ff */
[----:B------:R-:W-:Y:S01]  /*7ed0*/  FMUL.FTZ R157, R155, R154 ;  /* 0x0000009a9b9d7220 */ /* 0x000fe20000410000 */
[----:B------:R-:W-:Y:S01]  /*7ee0*/  LOP3.LUT R39, R12, 0xffff0000, RZ, 0xc0, !PT ;  /* 0xffff00000c277812 */ /* 0x000fe200078ec0ff */
[----:B------:R-:W-:Y:S01]  /*7ef0*/  FMUL.FTZ R49, R43, R41 ;  /* 0x000000292b317220 */ /* 0x000fe20000410000 */
[-C--:B------:R-:W-:Y:S01]  /*7f00*/  FMUL.FTZ R155, R155, R156.reuse ;  /* 0x0000009c9b9b7220 */ /* 0x080fe20000410000 */
[-C--:B------:R-:W-:Y:S01]  /*7f10*/  FMUL.FTZ R43, R43, R37.reuse ;  /* 0x000000252b2b7220 */ /* 0x080fe20000410000 */
[----:B------:R-:W-:Y:S01]  /*7f20*/  FFMA.FTZ R156, R83, R156, -R157 ;  /* 0x0000009c539c7223 */ /* 0x000fe2000001089d */
[----:B------:R-:W-:Y:S01]  /*7f30*/  FFMA.FTZ R37, R15, R37, -R49 ;  /* 0x000000250f257223 */ /* 0x000fe20000010831 */
[----:B------:R-:W-:Y:S01]  /*7f40*/  FFMA.FTZ R155, R83, R154, R155 ;  /* 0x0000009a539b7223 */ /* 0x000fe2000001009b */
[----:B------:R-:W-:Y:S01]  /*7f50*/  FFMA.FTZ R15, R15, R41, R43 ;  /* 0x000000290f0f7223 */ /* 0x000fe2000001002b */
[----:B------:R-:W-:Y:S01]  /*7f60*/  PRMT R41, R227, 0x5432, R36 ;  /* 0x00005432e3297816 */ /* 0x000fe20000000024 */
[----:B------:R-:W-:Y:S01]  /*7f70*/  IMAD.U32 R83, R40, 0x10000, RZ ;  /* 0x0001000028537824 */ /* 0x000fe200078e00ff */
[----:B------:R-:W-:Y:S01]  /*7f80*/  PRMT R36, R226, 0x5432, R48 ;  /* 0x00005432e2247816 */ /* 0x000fe20000000030 */
[----:B------:R-:W-:Y:S01]  /*7f90*/  IMAD.U32 R43, R12, 0x10000, RZ ;  /* 0x000100000c2b7824 */ /* 0x000fe200078e00ff */
[----:B------:R-:W-:Y:S01]  /*7fa0*/  LOP3.LUT R40, R40, 0xffff0000, RZ, 0xc0, !PT ;  /* 0xffff000028287812 */ /* 0x000fe200078ec0ff */
[C---:B------:R-:W-:Y:S01]  /*7fb0*/  IMAD.U32 R49, R41.reuse, 0x10000, RZ ;  /* 0x0001000029317824 */ /* 0x040fe200078e00ff */
[----:B------:R-:W-:Y:S01]  /*7fc0*/  LOP3.LUT R41, R41, 0xffff0000, RZ, 0xc0, !PT ;  /* 0xffff000029297812 */ /* 0x000fe200078ec0ff */
[C---:B------:R-:W-:Y:S01]  /*7fd0*/  IMAD.U32 R48, R36.reuse, 0x10000, RZ ;  /* 0x0001000024307824 */ /* 0x040fe200078e00ff */
[----:B------:R-:W-:-:S02]  /*7fe0*/  LOP3.LUT R36, R36, 0xffff0000, RZ, 0xc0, !PT ;  /* 0xffff000024247812 */ /* 0x000fc400078ec0ff */
[----:B------:R-:W-:Y:S01]  /*7ff0*/  PRMT R38, R224, 0x5432, R38 ;  /* 0x00005432e0267816 */ /* 0x000fe20000000026 */
        /* <DEDUP_REMOVED lines=8> */
[C---:B------:R-:W-:Y:S01]  /*8080*/  IMAD.U32 R48, R42.reuse, 0x10000, RZ ;  /* 0x000100002a307824 */ /* 0x040fe200078e00ff */
[----:B------:R-:W-:Y:S01]  /*8090*/  LOP3.LUT R42, R42, 0xffff0000, RZ, 0xc0, !PT ;  /* 0xffff00002a2a7812 */ /* 0x000fe200078ec0ff */
[C---:B------:R-:W-:Y:S01]  /*80a0*/  IMAD.U32 R40, R50.reuse, 0x10000, RZ ;  /* 0x0001000032287824 */ /* 0x040fe200078e00ff */
[----:B------:R-:W-:Y:S01]  /*80b0*/  LOP3.LUT R50, R50, 0xffff0000, RZ, 0xc0, !PT ;  /* 0xffff000032327812 */ /* 0x000fe200078ec0ff */
[C---:B------:R-:W-:Y:S01]  /*80c0*/  IMAD.U32 R41, R38.reuse, 0x10000, RZ ;  /* 0x0001000026297824 */ /* 0x040fe200078e00ff */
[----:B------:R-:W-:Y:S01]  /*80d0*/  LOP3.LUT R38, R38, 0xffff0000, RZ, 0xc0, !PT ;  /* 0xffff000026267812 */ /* 0x000fe200078ec0ff */
[----:B------:R-:W-:Y:S01]  /*80e0*/  FMUL.FTZ R43, R48, R40 ;  /* 0x00000028302b7220 */ /* 0x000fe20000410000 */
[----:B------:R-:W-:-:S02]  /*80f0*/  IMAD.U32 R39, R14, 0x10000, RZ ;  /* 0x000100000e277824 */ /* 0x000fc400078e00ff */
[-C--:B------:R-:W-:Y:S01]  /*8100*/  FMUL.FTZ R48, R48, R41.reuse ;  /* 0x0000002930307220 */ /* 0x080fe20000410000 */
[----:B------:R-:W-:Y:S01]  /*8110*/  LOP3.LUT R14, R14, 0xffff0000, RZ, 0xc0, !PT ;  /* 0xffff00000e0e7812 */ /* 0x000fe200078ec0ff */
[C---:B------:R-:W-:Y:S02]  /*8120*/  FFMA.FTZ R43, R39.reuse, R41, -R43 ;  /* 0x00000029272b7223 */ /* 0x040fe4000001082b */
[----:B------:R-:W-:Y:S01]  /*8130*/  FFMA.FTZ R48, R39, R40, R48 ;  /* 0x0000002827307223 */ /* 0x000fe20000010030 */
[C---:B------:R-:W-:Y:S01]  /*8140*/  FMUL.FTZ R39, R42.reuse, R50 ;  /* 0x000000322a277220 */ /* 0x040fe20000410000 */
[----:B------:R-:W-:Y:S01]  /*8150*/  FMUL.FTZ R42, R42, R38 ;  /* 0x000000262a2a7220 */ /* 0x000fe20000410000 */
[----:B------:R-:W-:Y:S02]  /*8160*/  F2FP.BF16.F32.PACK_AB R55, R55, R82 ;  /* 0x000000523737723e */ /* 0x000fe400000010ff */
[C---:B------:R-:W-:Y:S01]  /*8170*/  FFMA.FTZ R39, R14.reuse, R38, -R39 ;  /* 0x000000260e277223 */ /* 0x040fe20000010827 */
[----:B------:R-:W-:Y:S01]  /*8180*/  FFMA.FTZ R42, R14, R50, R42 ;  /* 0x000000320e2a7223 */ /* 0x000fe2000001002a */
[----:B------:R-:W-:-:S02]  /*8190*/  F2FP.BF16.F32.PACK_AB R37, R37, R156 ;  /* 0x0000009c2525723e */ /* 0x000fc400000010ff */
        /* <DEDUP_REMOVED lines=11> */
[----:B------:R-:W-:-:S07]  /*8250*/  IMAD.MOV.U32 R14, RZ, RZ, R39 ;  /* 0x000000ffff0e7224 */ /* 0x000fce00078e0027 */
.L_x_1659:
[----:B------:R-:W-:Y:S05]  /*8260*/  BSYNC B3 ;  /* 0x0000000000037941 */ /* 0x000fea0003800000 */
.L_x_1658:
[----:B------:R-:W-:Y:S01]  /*8270*/  @!P4 IMAD.WIDE R36, R54, 0x2, R120 ;  /* 0x000000023624c825 */ /* 0x000fe200078e0278 */
[----:B--2---:R4:W-:Y:S04]  /*8280*/  ST.E.128 desc[UR60][R52.64], R12 ;  /* 0x0000000c34007985 */ /* 0x0049e8000c101d3c */
[----:B---3--:R4:W-:Y:S02]  /*8290*/  @!P4 ST.E.128 desc[UR60][R36.64], R40 ;  /* 0x000000282400c985 */ /* 0x0089e4000c101d3c */
.L_x_1657:
[----:B------:R-:W-:Y:S05]  /*82a0*/  BSYNC B2 ;  /* 0x0000000000027941 */ /* 0x000fea0003800000 */
.L_x_1656:
        /* <DEDUP_REMOVED lines=22> */
[----:B------:R-:W-:Y:S02]  /*8410*/  IMAD R36, R36, 0x2, R18 ;  /* 0x0000000224247824 */ /* 0x000fe400078e0212 */
[----:B------:R-:W-:-:S02]  /*8420*/  @!P4 IMAD.WIDE R120, R12, 0x2, R120 ;  /* 0x000000020c78c825 */ /* 0x000fc400078e0278 */
[----:B------:R-:W2:Y:S04]  /*8430*/  LDS.128 R12, [R13+0x18400] ;  /* 0x018400000d0c7984 */ /* 0x000ea80000000c00 */
[----:B------:R-:W3:Y:S01]  /*8440*/  LDS.128 R36, [R36+0x18400] ;  /* 0x0184000024247984 */ /* 0x000ee20000000c00 */
[----:B------:R-:W-:Y:S05]  /*8450*/  @P6 BRA `(.L_x_1661) ;  /* 0x0000000400706947 */ /* 0x000fea0003800000 */
[--C-:B------:R-:W-:Y:S01]  /*8460*/  SHF.R.U64 R11, R32, 0x10, R33.reuse ;  /* 0x00000010200b7819 */ /* 0x100fe20000001221 */
[----:B--2---:R-:W-:Y:S01]  /*8470*/  IMAD.U32 R43, R13, 0x10000, RZ ;  /* 0x000100000d2b7824 */ /* 0x004fe200078e00ff */
[----:B------:R-:W-:Y:S01]  /*8480*/  SHF.R.U32.HI R32, RZ, 0x10, R33 ;  /* 0x00000010ff207819 */ /* 0x000fe20000011621 */
[----:B---3--:R-:W-:Y:S01]  /*8490*/  IMAD.U32 R51, R39, 0x10000, RZ ;  /* 0x0001000027337824 */ /* 0x008fe200078e00ff */
[----:B------:R-:W-:Y:S01]  /*84a0*/  SHF.R.U64 R33, R34, 0x10, R35 ;  /* 0x0000001022217819 */ /* 0x000fe20000001223 */
[----:B------:R-:W-:Y:S01]  /*84b0*/  IMAD.U32 R50, R15, 0x10000, RZ ;  /* 0x000100000f327824 */ /* 0x000fe200078e00ff */
[--C-:B------:R-:W-:Y:S01]  /*84c0*/  SHF.R.U64 R34, R44, 0x10, R45.reuse ;  /* 0x000000102c227819 */ /* 0x100fe2000000122d */
[----:B------:R-:W-:Y:S01]  /*84d0*/  IMAD.U32 R52, R38, 0x10000, RZ ;  /* 0x0001000026347824 */ /* 0x000fe200078e00ff */
[----:B------:R-:W-:Y:S01]  /*84e0*/  SHF.R.U32.HI R44, RZ, 0x10, R45 ;  /* 0x00000010ff2c7819 */ /* 0x000fe2000001162d */
[----:B------:R-:W-:Y:S01]  /*84f0*/  IMAD.U32 R49, R14, 0x10000, RZ ;  /* 0x000100000e317824 */ /* 0x000fe200078e00ff */
[----:B------:R-:W-:-:S02]  /*8500*/  SHF.R.U64 R42, R46, 0x10, R47 ;  /* 0x000000102e2a7819 */ /* 0x000fc4000000122f */
[----:B------:R-:W-:Y:S02]  /*8510*/  PRMT R44, R212, 0x5432, R44 ;  /* 0x00005432d42c7816 */ /* 0x000fe4000000002c */
[----:B------:R-:W-:Y:S01]  /*8520*/  SHF.R.U32.HI R46, RZ, 0x10, R47 ;  /* 0x00000010ff2e7819 */ /* 0x000fe2000001162f */
[C---:B------:R-:W-:Y:S01]  /*8530*/  IMAD.U32 R47, R37.reuse, 0x10000, RZ ;  /* 0x00010000252f7824 */ /* 0x040fe200078e00ff */
[----:B------:R-:W-:Y:S01]  /*8540*/  PRMT R32, R210, 0x5432, R32 ;  /* 0x00005432d2207816 */ /* 0x000fe20000000020 */
[----:B------:R-:W-:Y:S01]  /*8550*/  IMAD.U32 R53, R44, 0x10000, RZ ;  /* 0x000100002c357824 */ /* 0x000fe200078e00ff */
[----:B------:R-:W-:Y:S01]  /*8560*/  LOP3.LUT R48, R37, 0xffff0000, RZ, 0xc0, !PT ;  /* 0xffff000025307812 */ /* 0x000fe200078ec0ff */
[----:B------:R-:W-:Y:S01]  /*8570*/  IMAD.U32 R37, R36, 0x10000, RZ ;  /* 0x0001000024257824 */ /* 0x000fe200078e00ff */
[----:B------:R-:W-:Y:S01]  /*8580*/  PRMT R55, R211, 0x5410, R42 ;  /* 0x00005410d3377816 */ /* 0x000fe2000000002a */
[----:B------:R-:W-:Y:S01]  /*8590*/  IMAD.U32 R54, R32, 0x10000, RZ ;  /* 0x0001000020367824 */ /* 0x000fe200078e00ff */
[----:B------:R-:W-:Y:S01]  /*85a0*/  LOP3.LUT R44, R44, 0xffff0000, RZ, 0xc0, !PT ;  /* 0xffff00002c2c7812 */ /* 0x000fe200078ec0ff */
[CC--:B------:R-:W-:Y:S01]  /*85b0*/  FMUL.FTZ R42, R47.reuse, R53.reuse ;  /* 0x000000352f2a7220 */ /* 0x0c0fe20000410000 */
[----:B------:R-:W-:Y:S01]  /*85c0*/  SHF.R.U32.HI R35, RZ, 0x10, R35 ;  /* 0x00000010ff237819 */ /* 0x000fe20000011623 */
[-C--:B------:R-:W-:Y:S01]  /*85d0*/  FMUL.FTZ R47, R47, R54.reuse ;  /* 0x000000362f2f7220 */ /* 0x080fe20000410000 */
[----:B------:R-:W-:Y:S01]  /*85e0*/  PRMT R46, R211, 0x5432, R46 ;  /* 0x00005432d32e7816 */ /* 0x000fe2000000002e */
[----:B------:R-:W-:Y:S01]  /*85f0*/  FFMA.FTZ R42, R43, R54, -R42 ;  /* 0x000000362b2a7223 */ /* 0x000fe2000001082a */
[----:B------:R-:W-:Y:S01]  /*8600*/  LOP3.LUT R32, R32, 0xffff0000, RZ, 0xc0, !PT ;  /* 0xffff000020207812 */ /* 0x000fe200078ec0ff */
[----:B------:R-:W-:Y:S01]  /*8610*/  FMUL.FTZ R80, R48, R44 ;  /* 0x0000002c30507220 */ /* 0x000fe20000410000 */
[----:B------:R-:W-:Y:S01]  /*8620*/  LOP3.LUT R45, R13, 0xffff0000, RZ, 0xc0, !PT ;  /* 0xffff00000d2d7812 */ /* 0x000fe200078ec0ff */
[----:B------:R-:W-:Y:S01]  /*8630*/  IMAD.U32 R54, R46, 0x10000, RZ ;  /* 0x000100002e367824 */ /* 0x000fe200078e00ff */
[----:B------:R-:W-:Y:S01]  /*8640*/  PRMT R35, R204, 0x5432, R35 ;  /* 0x00005432cc237816 */ /* 0x000fe20000000023 */
[-C--:B------:R-:W-:Y:S01]  /*8650*/  FMUL.FTZ R48, R48, R32.reuse ;  /* 0x0000002030307220 */ /* 0x080fe20000410000 */
[----:B------:R-:W-:Y:S01]  /*8660*/  LOP3.LUT R39, R39, 0xffff0000, RZ, 0xc0, !PT ;  /* 0xffff000027277812 */ /* 0x000fe200078ec0ff */
[----:B------:R-:W-:Y:S01]  /*8670*/  FFMA.FTZ R47, R43, R53, R47 ;  /* 0x000000352b2f7223 */ /* 0x000fe2000001002f */
[----:B------:R-:W-:Y:S01]  /*8680*/  LOP3.LUT R46, R46, 0xffff0000, RZ, 0xc0, !PT ;  /* 0xffff00002e2e7812 */ /* 0x000fe200078ec0ff */
[----:B------:R-:W-:Y:S01]  /*8690*/  FFMA.FTZ R80, R45, R32, -R80 ;  /* 0x000000202d507223 */ /* 0x000fe20000010850 */
[----:B------:R-:W-:Y:S01]  /*86a0*/  PRMT R34, R212, 0x5410, R34 ;  /* 0x00005410d4227816 */ /* 0x000fe20000000022 */
[----:B------:R-:W-:Y:S01]  /*86b0*/  IMAD.U32 R43, R35, 0x10000, RZ ;  /* 0x00010000232b7824 */ /* 0x000fe200078e00ff */
[----:B------:R-:W-:Y:S01]  /*86c0*/  PRMT R11, R210, 0x5410, R11 ;  /* 0x00005410d20b7816 */ /* 0x000fe2000000000b */
[----:B------:R-:W-:Y:S01]  /*86d0*/  FMUL.FTZ R32, R51, R54 ;  /* 0x0000003633207220 */ /* 0x000fe20000410000 */
[----:B------:R-:W-:Y:S01]  /*86e0*/  LOP3.LUT R15, R15, 0xffff0000, RZ, 0xc0, !PT ;  /* 0xffff00000f0f7812 */ /* 0x000fe200078ec0ff */
[----:B------:R-:W-:Y:S01]  /*86f0*/  FFMA.FTZ R48, R45, R44, R48 ;  /* 0x0000002c2d307223 */ /* 0x000fe20000010030 */
[----:B------:R-:W-:Y:S01]  /*8700*/  LOP3.LUT R35, R35, 0xffff0000, RZ, 0xc0, !PT ;  /* 0xffff000023237812 */ /* 0x000fe200078ec0ff */
[----:B------:R-:W-:Y:S01]  /*8710*/  FMUL.FTZ R45, R39, R46 ;  /* 0x0000002e272d7220 */ /* 0x000fe20000410000 */
[-C--:B------:R-:W-:Y:S01]  /*8720*/  FMUL.FTZ R51, R51, R43.reuse ;  /* 0x0000002b33337220 */ /* 0x080fe20000410000 */
[----:B------:R-:W-:Y:S01]  /*8730*/  FFMA.FTZ R32, R50, R43, -R32 ;  /* 0x0000002b32207223 */ /* 0x000fe20000010820 */
[----:B------:R-:W-:-:S02]  /*8740*/  IMAD.U32 R44, R34, 0x10000, RZ ;  /* 0x00010000222c7824 */ /* 0x000fc400078e00ff */
[-C--:B------:R-:W-:Y:S01]  /*8750*/  FMUL.FTZ R39, R39, R35.reuse ;  /* 0x0000002327277220 */ /* 0x080fe20000410000 */
[----:B------:R-:W-:Y:S02]  /*8760*/  IMAD.U32 R43, R11, 0x10000, RZ ;  /* 0x000100000b2b7824 */ /* 0x000fe400078e00ff */
[C---:B------:R-:W-:Y:S01]  /*8770*/  FFMA.FTZ R45, R15.reuse, R35, -R45 ;  /* 0x000000230f2d7223 */ /* 0x040fe2000001082d */
[----:B------:R-:W-:Y:S01]  /*8780*/  LOP3.LUT R36, R36, 0xffff0000, RZ, 0xc0, !PT ;  /* 0xffff000024247812 */ /* 0x000fe200078ec0ff */
[----:B------:R-:W-:Y:S01]  /*8790*/  IMAD.U32 R13, R12, 0x10000, RZ ;  /* 0x000100000c0d7824 */ /* 0x000fe200078e00ff */
[----:B------:R-:W-:Y:S01]  /*87a0*/  LOP3.LUT R34, R34, 0xffff0000, RZ, 0xc0, !PT ;  /* 0xffff000022227812 */ /* 0x000fe200078ec0ff */
[----:B------:R-:W-:Y:S01]  /*87b0*/  FFMA.FTZ R39, R15, R46, R39 ;  /* 0x0000002e0f277223 */ /* 0x000fe20000010027 */
[----:B------:R-:W-:Y:S01]  /*87c0*/  LOP3.LUT R35, R11, 0xffff0000, RZ, 0xc0, !PT ;  /* 0xffff00000b237812 */ /* 0x000fe200078ec0ff */
[C---:B------:R-:W-:Y:S01]  /*87d0*/  FMUL.FTZ R11, R37.reuse, R44 ;  /* 0x0000002c250b7220 */ /* 0x040fe20000410000 */
[-C--:B------:R-:W-:Y:S01]  /*87e0*/  FMUL.FTZ R37, R37, R43.reuse ;  /* 0x0000002b25257220 */ /* 0x080fe20000410000 */
[----:B------:R-:W-:Y:S01]  /*87f0*/  LOP3.LUT R12, R12, 0xffff0000, RZ, 0xc0, !PT ;  /* 0xffff00000c0c7812 */ /* 0x000fe200078ec0ff */
[----:B------:R-:W-:Y:S01]  /*8800*/  FMUL.FTZ R15, R36, R34 ;  /* 0x00000022240f7220 */ /* 0x000fe20000410000 */
[----:B------:R-:W-:Y:S01]  /*8810*/  PRMT R33, R204, 0x5410, R33 ;  /* 0x00005410cc217816 */ /* 0x000fe20000000021 */
[C---:B------:R-:W-:Y:S01]  /*8820*/  FFMA.FTZ R11, R13.reuse, R43, -R11 ;  /* 0x0000002b0d0b7223 */ /* 0x040fe2000001080b */
[----:B------:R-:W-:Y:S01]  /*8830*/  FFMA.FTZ R37, R13, R44, R37 ;  /* 0x0000002c0d257223 */ /* 0x000fe20000010025 */
[C---:B------:R-:W-:Y:S01]  /*8840*/  IMAD.U32 R13, R55.reuse, 0x10000, RZ ;  /* 0x00010000370d7824 */ /* 0x040fe200078e00ff */
[----:B------:R-:W-:Y:S01]  /*8850*/  LOP3.LUT R38, R38, 0xffff0000, RZ, 0xc0, !PT ;  /* 0xffff000026267812 */ /* 0x000fe200078ec0ff */
[-C--:B------:R-:W-:Y:S01]  /*8860*/  FMUL.FTZ R36, R36, R35.reuse ;  /* 0x0000002324247220 */ /* 0x080fe20000410000 */
[----:B------:R-:W-:Y:S01]  /*8870*/  LOP3.LUT R55, R55, 0xffff0000, RZ, 0xc0, !PT ;  /* 0xffff000037377812 */ /* 0x000fe200078ec0ff */
[C---:B------:R-:W-:Y:S01]  /*8880*/  FFMA.FTZ R15, R12.reuse, R35, -R15 ;  /* 0x000000230c0f7223 */ /* 0x040fe2000001080f */
[C---:B------:R-:W-:Y:S01]  /*8890*/  IMAD.U32 R35, R33.reuse, 0x10000, RZ ;  /* 0x0001000021237824 */ /* 0x040fe200078e00ff */
[----:B------:R-:W-:Y:S01]  /*88a0*/  LOP3.LUT R33, R33, 0xffff0000, RZ, 0xc0, !PT ;  /* 0xffff000021217812 */ /* 0x000fe200078ec0ff */
[----:B------:R-:W-:Y:S01]  /*88b0*/  FFMA.FTZ R36, R12, R34, R36 ;  /* 0x000000220c247223 */ /* 0x000fe20000010024 */
[----:B------:R-:W-:Y:S01]  /*88c0*/  LOP3.LUT R14, R14, 0xffff0000, RZ, 0xc0, !PT ;  /* 0xffff00000e0e7812 */ /* 0x000fe200078ec0ff */
[----:B------:R-:W-:Y:S01]  /*88d0*/  FMUL.FTZ R12, R52, R13 ;  /* 0x0000000d340c7220 */ /* 0x000fe20000410000 */
[C---:B------:R-:W-:Y:S01]  /*88e0*/  FMUL.FTZ R34, R38.reuse, R55 ;  /* 0x0000003726227220 */ /* 0x040fe20000410000 */
[----:B------:R-:W-:Y:S01]  /*88f0*/  FMUL.FTZ R38, R38, R33 ;  /* 0x0000002126267220 */ /* 0x000fe20000410000 */
[-C--:B------:R-:W-:Y:S01]  /*8900*/  FMUL.FTZ R52, R52, R35.reuse ;  /* 0x0000002334347220 */ /* 0x080fe20000410000 */
[----:B------:R-:W-:Y:S01]  /*8910*/  FFMA.FTZ R12, R49, R35, -R12 ;  /* 0x00000023310c7223 */ /* 0x000fe2000001080c */
[C---:B------:R-:W-:Y:S01]  /*8920*/  FFMA.FTZ R33, R14.reuse, R33, -R34 ;  /* 0x000000210e217223 */ /* 0x040fe20000010822 */
[----:B------:R-:W-:Y:S01]  /*8930*/  FFMA.FTZ R55, R14, R55, R38 ;  /* 0x000000370e377223 */ /* 0x000fe20000010026 */
[----:B------:R-:W-:Y:S01]  /*8940*/  F2FP.BF16.F32.PACK_AB R14, R15, R11 ;  /* 0x0000000b0f0e723e */ /* 0x000fe200000010ff */
        /* <DEDUP_REMOVED lines=13> */
.L_x_1661:
[----:B------:R-:W-:Y:S05]  /*8a20*/  BSYNC B2 ;  /* 0x0000000000027941 */ /* 0x000fea0003800000 */
.L_x_1660:
[----:B--2---:R2:W-:Y:S04]  /*8a30*/  ST.E.128 desc[UR60][R40.64], R12 ;  /* 0x0000000c28007985 */ /* 0x0045e8000c101d3c */
[----:B---3--:R2:W-:Y:S02]  /*8a40*/  @!P4 ST.E.128 desc[UR60][R120.64], R36 ;  /* 0x000000247800c985 */ /* 0x0085e4000c101d3c */
.L_x_1651:
[----:B------:R-:W-:Y:S05]  /*8a50*/  BSYNC B1 ;  /* 0x0000000000017941 */ /* 0x000fea0003800000 */
.L_x_1650:
[----:B------:R-:W-:-:S03]  /*8a60*/  UMOV UR4, 0xffffffff ;  /* 0xffffffff00047882 */ /* 0x000fc60000000000 */
[----:B------:R-:W-:Y:S05]  /*8a70*/  BRA.DIV UR4, `(.L_x_1662) ;  /* 0x0000021a04947947 */ /* 0x000fea000b800000 */
[----:B0-----:R-:W0:Y:S04]  /*8a80*/  SHFL.IDX PT, R115, R115, 0x1, 0x1c1f ;  /* 0x003c1f0073737f89 */ /* 0x001e2800000e0000 */
[----:B------:R-:W0:Y:S02]  /*8a90*/  SHFL.IDX PT, R116, R116, 0x1, 0x1c1f ;  /* 0x003c1f0074747f89 */ /* 0x000e2400000e0000 */
.L_x_2022:
[----:B------:R-:W-:Y:S05]  /*8aa0*/  @P5 BRA `(.L_x_1619) ;  /* 0x0000001c00ac5947 */ /* 0x000fea0003800000 */
[----:B------:R-:W-:Y:S01]  /*8ab0*/  ISETP.NE.AND P4, PT, R8, RZ, PT ;  /* 0x000000ff0800720c */ /* 0x000fe20003f85270 */
[----:B------:R-:W-:Y:S01]  /*8ac0*/  BSSY B1, `(.L_x_1663) ;  /* 0x000007d000017945 */ /* 0x000fe20003800000 */
[----:B0-2-4-:R-:W-:Y:S02]  /*8ad0*/  IMAD.MOV.U32 R36, RZ, RZ, R116 ;  /* 0x000000ffff247224 */ /* 0x015fe400078e0074 */
[----:B------:R-:W-:-:S09]  /*8ae0*/  IMAD.MOV.U32 R37, RZ, RZ, R115 ;  /* 0x000000ffff257224 */ /* 0x000fd200078e0073 */
[----:B------:R-:W-:Y:S05]  /*8af0*/  @!P4 BRA `(.L_x_1664) ;  /* 0x0000000400e4c947 */ /* 0x000fea0003800000 */
[----:B---3--:R-:W-:Y:S01]  /*8b00*/  SEL R11, R125, R131, !P3 ;  /* 0x000000837d0b7207 */ /* 0x008fe20005800000 */
[----:B------:R-:W-:Y:S01]  /*8b10*/  BSSY B2, `(.L_x_1665) ;  /* 0x0000075000027945 */ /* 0x000fe20003800000 */
[C---:B------:R-:W-:Y:S02]  /*8b20*/  LEA R38, P5, R5.reuse, R116, 0x1 ;  /* 0x0000007405267211 */ /* 0x040fe400078a08ff */
[----:B------:R-:W-:Y:S02]  /*8b30*/  SHF.R.S32.HI R12, RZ, 0x1f, R11 ;  /* 0x0000001fff0c7819 */ /* 0x000fe4000001140b */
        /* <DEDUP_REMOVED lines=33> */
[----:B------:R-:W-:Y:S01]  /*8d50*/  SHF.R.U64 R44, R78, 0x10, R79 ;  /* 0x000000104e2c7819 */ /* 0x000fe2000000124f */
[----:B------:R-:W-:Y:S01]  /*8d60*/  IMAD.U32 R54, R76, 0x10000, RZ ;  /* 0x000100004c367824 */ /* 0x000fe200078e00ff */
[----:B------:R-:W-:Y:S01]  /*8d70*/  SHF.R.U64 R42, R66, 0x10, R67 ;  /* 0x00000010422a7819 */ /* 0x000fe20000001243 */
[----:B------:R-:W-:Y:S01]  /*8d80*/  IMAD.U32 R80, R64, 0x10000, RZ ;  /* 0x0001000040507824 */ /* 0x000fe200078e00ff */
[----:B------:R-:W-:Y:S01]  /*8d90*/  SHF.R.U32.HI R78, RZ, 0x10, R79 ;  /* 0x00000010ff4e7819 */ /* 0x000fe2000001164f */
[----:B------:R-:W-:Y:S01]  /*8da0*/  FMUL.FTZ R82, R47, R54 ;  /* 0x000000362f527220 */ /* 0x000fe20000410000 */
[----:B------:R-:W-:-:S02]  /*8db0*/  SHF.R.U32.HI R66, RZ, 0x10, R67 ;  /* 0x00000010ff427819 */ /* 0x000fc40000011643 */
[----:B------:R-:W-:Y:S01]  /*8dc0*/  LOP3.LUT R48, R33, 0xffff0000, RZ, 0xc0, !PT ;  /* 0xffff000021307812 */ /* 0x000fe200078ec0ff */
[----:B------:R-:W-:Y:S01]  /*8dd0*/  IMAD.U32 R33, R32, 0x10000, RZ ;  /* 0x0001000020217824 */ /* 0x000fe200078e00ff */
[----:B------:R-:W-:Y:S01]  /*8de0*/  LOP3.LUT R53, R76, 0xffff0000, RZ, 0xc0, !PT ;  /* 0xffff00004c357812 */ /* 0x000fe200078ec0ff */
[-C--:B------:R-:W-:Y:S01]  /*8df0*/  FMUL.FTZ R76, R47, R80.reuse ;  /* 0x000000502f4c7220 */ /* 0x080fe20000410000 */
        /* <DEDUP_REMOVED lines=18> */
[----:B------:R-:W-:Y:S01]  /*8f20*/  IMAD.U32 R66, R201, 0x10000, RZ ;  /* 0x00010000c9427824 */ /* 0x000fe200078e00ff */
[----:B------:R-:W-:Y:S01]  /*8f30*/  LOP3.LUT R15, R15, 0xffff0000, RZ, 0xc0, !PT ;  /* 0xffff00000f0f7812 */ /* 0x000fe200078ec0ff */
[----:B------:R-:W-:Y:S01]  /*8f40*/  FFMA.FTZ R47, R50, R47, -R65 ;  /* 0x0000002f322f7223 */ /* 0x000fe20000010841 */
[----:B------:R-:W-:Y:S01]  /*8f50*/  LOP3.LUT R32, R32, 0xffff0000, RZ, 0xc0, !PT ;  /* 0xffff000020207812 */ /* 0x000fe200078ec0ff */
[----:B------:R-:W-:Y:S01]  /*8f60*/  FMUL.FTZ R78, R35, R54 ;  /* 0x00000036234e7220 */ /* 0x000fe20000410000 */
[----:B------:R-:W-:Y:S01]  /*8f70*/  LOP3.LUT R201, R201, 0xffff0000, RZ, 0xc0, !PT ;  /* 0xffff0000c9c97812 */ /* 0x000fe200078ec0ff */
[----:B------:R-:W-:Y:S01]  /*8f80*/  FFMA.FTZ R50, R50, R55, R76 ;  /* 0x0000003732327223 */ /* 0x000fe2000001004c */
[----:B------:R-:W-:-:S02]  /*8f90*/  IMAD.U32 R76, R11, 0x10000, RZ ;  /* 0x000100000b4c7824 */ /* 0x000fc400078e00ff */
[-C--:B------:R-:W-:Y:S01]  /*8fa0*/  FMUL.FTZ R80, R35, R64.reuse ;  /* 0x0000004023507220 */ /* 0x080fe20000410000 */
[C---:B------:R-:W-:Y:S01]  /*8fb0*/  IMAD.U32 R13, R12.reuse, 0x10000, RZ ;  /* 0x000100000c0d7824 */ /* 0x040fe200078e00ff */
[----:B------:R-:W-:Y:S01]  /*8fc0*/  LOP3.LUT R35, R11, 0xffff0000, RZ, 0xc0, !PT ;  /* 0xffff00000b237812 */ /* 0x000fe200078ec0ff */
[----:B------:R-:W-:Y:S01]  /*8fd0*/  FFMA.FTZ R64, R15, R64, -R78 ;  /* 0x000000400f407223 */ /* 0x000fe2000001084e */
[----:B------:R-:W-:Y:S01]  /*8fe0*/  LOP3.LUT R12, R12, 0xffff0000, RZ, 0xc0, !PT ;  /* 0xffff00000c0c7812 */ /* 0x000fe200078ec0ff */
[----:B------:R-:W-:Y:S01]  /*8ff0*/  FMUL.FTZ R78, R33, R66 ;  /* 0x00000042214e7220 */ /* 0x000fe20000410000 */
[----:B------:R-:W-:Y:S01]  /*9000*/  PRMT R44, R196, 0x5410, R44 ;  /* 0x00005410c42c7816 */ /* 0x000fe2000000002c */
[----:B------:R-:W-:Y:S01]  /*9010*/  FMUL.FTZ R51, R32, R201 ;  /* 0x000000c920337220 */ /* 0x000fe20000410000 */
[----:B------:R-:W-:Y:S01]  /*9020*/  PRMT R42, R153, 0x5410, R42 ;  /* 0x00005410992a7816 */ /* 0x000fe2000000002a */
[-C--:B------:R-:W-:Y:S01]  /*9030*/  FMUL.FTZ R33, R33, R76.reuse ;  /* 0x0000004c21217220 */ /* 0x080fe20000410000 */
[----:B------:R-:W-:Y:S01]  /*9040*/  FFMA.FTZ R46, R46, R53, R77 ;  /* 0x000000352e2e7223 */ /* 0x000fe2000001004d */
[-C--:B------:R-:W-:Y:S01]  /*9050*/  FMUL.FTZ R55, R32, R35.reuse ;  /* 0x0000002320377220 */ /* 0x080fe20000410000 */
[----:B------:R-:W-:Y:S01]  /*9060*/  LOP3.LUT R34, R34, 0xffff0000, RZ, 0xc0, !PT ;  /* 0xffff000022227812 */ /* 0x000fe200078ec0ff */
[C---:B------:R-:W-:Y:S01]  /*9070*/  FFMA.FTZ R11, R13.reuse, R76, -R78 ;  /* 0x0000004c0d0b7223 */ /* 0x040fe2000001084e */
[----:B------:R-:W-:Y:S01]  /*9080*/  FFMA.FTZ R32, R12, R35, -R51 ;  /* 0x000000230c207223 */ /* 0x000fe20000010833 */
[C---:B------:R-:W-:Y:S01]  /*9090*/  LOP3.LUT R53, R44.reuse, 0xffff0000, RZ, 0xc0, !PT ;  /* 0xffff00002c357812 */ /* 0x040fe200078ec0ff */
[----:B------:R-:W-:Y:S01]  /*90a0*/  FFMA.FTZ R13, R13, R66, R33 ;  /* 0x000000420d0d7223 */ /* 0x000fe20000010021 */
[----:B------:R-:W-:Y:S01]  /*90b0*/  IMAD.U32 R51, R44, 0x10000, RZ ;  /* 0x000100002c337824 */ /* 0x000fe200078e00ff */
[C---:B------:R-:W-:Y:S01]  /*90c0*/  LOP3.LUT R35, R42.reuse, 0xffff0000, RZ, 0xc0, !PT ;  /* 0xffff00002a237812 */ /* 0x040fe200078ec0ff */
[----:B------:R-:W-:-:S02]  /*90d0*/  IMAD.U32 R33, R42, 0x10000, RZ ;  /* 0x000100002a217824 */ /* 0x000fc400078e00ff */
[----:B------:R-:W-:Y:S01]  /*90e0*/  FFMA.FTZ R12, R12, R201, R55 ;  /* 0x000000c90c0c7223 */ /* 0x000fe20000010037 */
[----:B------:R-:W-:Y:S01]  /*90f0*/  LOP3.LUT R14, R14, 0xffff0000, RZ, 0xc0, !PT ;  /* 0xffff00000e0e7812 */ /* 0x000fe200078ec0ff */
[----:B------:R-:W-:Y:S01]  /*9100*/  FMUL.FTZ R42, R52, R51 ;  /* 0x00000033342a7220 */ /* 0x000fe20000410000 */
[----:B------:R-:W-:Y:S01]  /*9110*/  FMUL.FTZ R55, R34, R53 ;  /* 0x0000003522377220 */ /* 0x000fe20000410000 */
[----:B------:R-:W-:Y:S01]  /*9120*/  FMUL.FTZ R52, R52, R33 ;  /* 0x0000002134347220 */ /* 0x000fe20000410000 */
[----:B------:R-:W-:Y:S01]  /*9130*/  FMUL.FTZ R34, R34, R35 ;  /* 0x0000002322227220 */ /* 0x000fe20000410000 */
[----:B------:R-:W-:Y:S01]  /*9140*/  F2FP.BF16.F32.PACK_AB R32, R32, R11 ;  /* 0x0000000b2020723e */ /* 0x000fe200000010ff */
[----:B------:R-:W-:Y:S01]  /*9150*/  FFMA.FTZ R15, R15, R54, R80 ;  /* 0x000000360f0f7223 */ /* 0x000fe20000010050 */
[C---:B------:R-:W-:Y:S01]  /*9160*/  FFMA.FTZ R52, R49.reuse, R51, R52 ;  /* 0x0000003331347223 */ /* 0x040fe20000010034 */
[----:B------:R-:W-:Y:S01]  /*9170*/  FFMA.FTZ R53, R14, R53, R34 ;  /* 0x000000350e357223 */ /* 0x000fe20000010022 */
[----:B------:R-:W-:Y:S01]  /*9180*/  F2FP.BF16.F32.PACK_AB R34, R12, R13 ;  /* 0x0000000d0c22723e */ /* 0x000fe200000010ff */
[----:B------:R-:W-:Y:S01]  /*9190*/  FFMA.FTZ R42, R49, R33, -R42 ;  /* 0x00000021312a7223 */ /* 0x000fe2000001082a */
[----:B------:R-:W-:Y:S01]  /*91a0*/  FFMA.FTZ R55, R14, R35, -R55 ;  /* 0x000000230e377223 */ /* 0x000fe20000010837 */
        /* <DEDUP_REMOVED lines=11> */
.L_x_1666:
[----:B------:R-:W-:Y:S05]  /*9260*/  BSYNC B2 ;  /* 0x0000000000027941 */ /* 0x000fea0003800000 */
.L_x_1665:
[----:B--2---:R2:W-:Y:S04]  /*9270*/  ST.E.128 desc[UR60][R38.64], R12 ;  /* 0x0000000c26007985 */ /* 0x0045e8000c101d3c */
[----:B---3--:R2:W-:Y:S02]  /*9280*/  @!P4 ST.E.128 desc[UR60][R40.64], R32 ;  /* 0x000000202800c985 */ /* 0x0085e4000c101d3c */
.L_x_1664:
[----:B------:R-:W-:Y:S05]  /*9290*/  BSYNC B1 ;  /* 0x0000000000017941 */ /* 0x000fea0003800000 */
.L_x_1663:
[----:B------:R-:W-:Y:S01]  /*92a0*/  ISETP.NE.AND P4, PT, R21, RZ, PT ;  /* 0x000000ff1500720c */ /* 0x000fe20003f85270 */
[----:B------:R-:W-:-:S12]  /*92b0*/  BSSY B1, `(.L_x_1667) ;  /* 0x0000079000017945 */ /* 0x000fd80003800000 */
[----:B------:R-:W-:Y:S05]  /*92c0*/  @!P4 BRA `(.L_x_1668) ;  /* 0x0000000400dcc947 */ /* 0x000fea0003800000 */
[----:B0--3--:R-:W-:Y:S01]  /*92d0*/  SEL R11, R125, R131, !P2 ;  /* 0x000000837d0b7207 */ /* 0x009fe20005000000 */
[----:B------:R-:W-:Y:S01]  /*92e0*/  BSSY B2, `(.L_x_1669) ;  /* 0x0000073000027945 */ /* 0x000fe20003800000 */
[C---:B--2---:R-:W-:Y:S02]  /*92f0*/  LEA R38, P5, R6.reuse, R116, 0x1 ;  /* 0x0000007406267211 */ /* 0x044fe400078a08ff */
        /* <DEDUP_REMOVED lines=22> */
[--C-:B------:R-:W-:Y:S01]  /*9460*/  SHF.R.U64 R49, R72, 0x10, R73.reuse ;  /* 0x0000001048317819 */ /* 0x100fe20000001249 */
[----:B---3--:R-:W-:Y:S01]  /*9470*/  IMAD.U32 R52, R33, 0x10000, RZ ;  /* 0x0001000021347824 */ /* 0x008fe200078e00ff */
[----:B------:R-:W-:Y:S01]  /*9480*/  SHF.R.U32.HI R73, RZ, 0x10, R73 ;  /* 0x00000010ff497819 */ /* 0x000fe20000011649 */
[----:B--2---:R-:W-:Y:S01]  /*9490*/  IMAD.U32 R47, R13, 0x10000, RZ ;  /* 0x000100000d2f7824 */ /* 0x004fe200078e00ff */
[--C-:B------:R-:W-:Y:S01]  /*94a0*/  SHF.R.U64 R45, R60, 0x10, R61.reuse ;  /* 0x000000103c2d7819 */ /* 0x100fe2000000123d */
[----:B------:R-:W-:Y:S01]  /*94b0*/  IMAD.U32 R51, R35, 0x10000, RZ ;  /* 0x0001000023337824 */ /* 0x000fe200078e00ff */
[----:B------:R-:W-:Y:S01]  /*94c0*/  SHF.R.U32.HI R61, RZ, 0x10, R61 ;  /* 0x00000010ff3d7819 */ /* 0x000fe2000001163d */
[----:B------:R-:W-:Y:S01]  /*94d0*/  IMAD.U32 R44, R15, 0x10000, RZ ;  /* 0x000100000f2c7824 */ /* 0x000fe200078e00ff */
[----:B------:R-:W-:Y:S01]  /*94e0*/  PRMT R54, R152, 0x5432, R73 ;  /* 0x0000543298367816 */ /* 0x000fe20000000049 */
[----:B0-----:R-:W-:Y:S01]  /*94f0*/  IMAD.U32 R11, R12, 0x10000, RZ ;  /* 0x000100000c0b7824 */ /* 0x001fe200078e00ff */
[----:B------:R-:W-:-:S02]  /*9500*/  PRMT R45, R150, 0x5410, R45 ;  /* 0x00005410962d7816 */ /* 0x000fc4000000002d */
[----:B------:R-:W-:Y:S01]  /*9510*/  PRMT R150, R150, 0x5432, R61 ;  /* 0x0000543296967816 */ /* 0x000fe2000000003d */
[----:B------:R-:W-:Y:S01]  /*9520*/  IMAD.U32 R55, R54, 0x10000, RZ ;  /* 0x0001000036377824 */ /* 0x000fe200078e00ff */
[----:B------:R-:W-:Y:S02]  /*9530*/  SHF.R.U64 R50, R74, 0x10, R75 ;  /* 0x000000104a327819 */ /* 0x000fe4000000124b */
[----:B------:R-:W-:Y:S01]  /*9540*/  SHF.R.U64 R46, R62, 0x10, R63 ;  /* 0x000000103e2e7819 */ /* 0x000fe2000000123f */
[----:B------:R-:W-:Y:S01]  /*9550*/  IMAD.U32 R53, R150, 0x10000, RZ ;  /* 0x0001000096357824 */ /* 0x000fe200078e00ff */
[----:B------:R-:W-:Y:S02]  /*9560*/  SHF.R.U32.HI R74, RZ, 0x10, R75 ;  /* 0x00000010ff4a7819 */ /* 0x000fe4000001164b */
[----:B------:R-:W-:Y:S02]  /*9570*/  PRMT R152, R152, 0x5410, R49 ;  /* 0x0000541098987816 */ /* 0x000fe40000000031 */
[----:B------:R-:W-:-:S02]  /*9580*/  SHF.R.U32.HI R62, RZ, 0x10, R63 ;  /* 0x00000010ff3e7819 */ /* 0x000fc4000001163f */
[C---:B------:R-:W-:Y:S01]  /*9590*/  PRMT R49, R151.reuse, 0x5410, R50 ;  /* 0x0000541097317816 */ /* 0x040fe20000000032 */
[C---:B------:R-:W-:Y:S01]  /*95a0*/  FMUL.FTZ R50, R52.reuse, R55 ;  /* 0x0000003734327220 */ /* 0x040fe20000410000 */
[----:B------:R-:W-:Y:S01]  /*95b0*/  PRMT R74, R151, 0x5432, R74 ;  /* 0x00005432974a7816 */ /* 0x000fe2000000004a */
[-C--:B------:R-:W-:Y:S01]  /*95c0*/  FMUL.FTZ R52, R52, R53.reuse ;  /* 0x0000003534347220 */ /* 0x080fe20000410000 */
[----:B------:R-:W-:Y:S01]  /*95d0*/  PRMT R62, R149, 0x5432, R62 ;  /* 0x00005432953e7816 */ /* 0x000fe2000000003e */
[----:B------:R-:W-:Y:S01]  /*95e0*/  FFMA.FTZ R50, R47, R53, -R50 ;  /* 0x000000352f327223 */ /* 0x000fe20000010832 */
[----:B------:R-:W-:Y:S01]  /*95f0*/  LOP3.LUT R48, R33, 0xffff0000, RZ, 0xc0, !PT ;  /* 0xffff000021307812 */ /* 0x000fe200078ec0ff */
[----:B------:R-:W-:Y:S01]  /*9600*/  IMAD.U32 R60, R74, 0x10000, RZ ;  /* 0x000100004a3c7824 */ /* 0x000fe200078e00ff */
[----:B------:R-:W-:Y:S01]  /*9610*/  LOP3.LUT R54, R54, 0xffff0000, RZ, 0xc0, !PT ;  /* 0xffff000036367812 */ /* 0x000fe200078ec0ff */
[----:B------:R-:W-:Y:S01]  /*9620*/  FFMA.FTZ R47, R47, R55, R52 ;  /* 0x000000372f2f7223 */ /* 0x000fe20000010034 */
[----:B------:R-:W-:Y:S01]  /*9630*/  LOP3.LUT R53, R150, 0xffff0000, RZ, 0xc0, !PT ;  /* 0xffff000096357812 */ /* 0x000fe200078ec0ff */
[----:B------:R-:W-:Y:S01]  /*9640*/  IMAD.U32 R52, R62, 0x10000, RZ ;  /* 0x000100003e347824 */ /* 0x000fe200078e00ff */
[----:B------:R-:W-:Y:S01]  /*9650*/  LOP3.LUT R43, R13, 0xffff0000, RZ, 0xc0, !PT ;  /* 0xffff00000d2b7812 */ /* 0x000fe200078ec0ff */
[C---:B------:R-:W-:Y:S01]  /*9660*/  FMUL.FTZ R64, R48.reuse, R54 ;  /* 0x0000003630407220 */ /* 0x040fe20000410000 */
[----:B------:R-:W-:Y:S01]  /*9670*/  FMUL.FTZ R55, R51, R60 ;  /* 0x0000003c33377220 */ /* 0x000fe20000410000 */
[-C--:B------:R-:W-:Y:S01]  /*9680*/  FMUL.FTZ R48, R48, R53.reuse ;  /* 0x0000003530307220 */ /* 0x080fe20000410000 */
[----:B------:R-:W-:Y:S01]  /*9690*/  LOP3.LUT R35, R35, 0xffff0000, RZ, 0xc0, !PT ;  /* 0xffff000023237812 */ /* 0x000fe200078ec0ff */
[----:B------:R-:W-:Y:S01]  /*96a0*/  FMUL.FTZ R51, R51, R52 ;  /* 0x0000003433337220 */ /* 0x000fe20000410000 */
[----:B------:R-:W-:Y:S01]  /*96b0*/  LOP3.LUT R74, R74, 0xffff0000, RZ, 0xc0, !PT ;  /* 0xffff00004a4a7812 */ /* 0x000fe200078ec0ff */
[C---:B------:R-:W-:Y:S01]  /*96c0*/  FFMA.FTZ R53, R43.reuse, R53, -R64 ;  /* 0x000000352b357223 */ /* 0x040fe20000010840 */
[----:B------:R-:W-:Y:S01]  /*96d0*/  FFMA.FTZ R48, R43, R54, R48 ;  /* 0x000000362b307223 */ /* 0x000fe20000010030 */
[----:B------:R-:W-:Y:S01]  /*96e0*/  LOP3.LUT R62, R62, 0xffff0000, RZ, 0xc0, !PT ;  /* 0xffff00003e3e7812 */ /* 0x000fe200078ec0ff */
[C---:B------:R-:W-:Y:S01]  /*96f0*/  FFMA.FTZ R43, R44.reuse, R52, -R55 ;  /* 0x000000342c2b7223 */ /* 0x040fe20000010837 */
[----:B------:R-:W-:Y:S01]  /*9700*/  LOP3.LUT R33, R15, 0xffff0000, RZ, 0xc0, !PT ;  /* 0xffff00000f217812 */ /* 0x000fe200078ec0ff */
[----:B------:R-:W-:Y:S01]  /*9710*/  FFMA.FTZ R44, R44, R60, R51 ;  /* 0x0000003c2c2c7223 */ /* 0x000fe20000010033 */
[----:B------:R-:W-:Y:S01]  /*9720*/  FMUL.FTZ R60, R35, R74 ;  /* 0x0000004a233c7220 */ /* 0x000fe20000410000 */
[----:B------:R-:W-:-:S02]  /*9730*/  IMAD.U32 R13, R32, 0x10000, RZ ;  /* 0x00010000200d7824 */ /* 0x000fc400078e00ff */
[-C--:B------:R-:W-:Y:S01]  /*9740*/  FMUL.FTZ R64, R35, R62.reuse ;  /* 0x0000003e23407220 */ /* 0x080fe20000410000 */
[----:B------:R-:W-:Y:S01]  /*9750*/  IMAD.U32 R54, R152, 0x10000, RZ ;  /* 0x0001000098367824 */ /* 0x000fe200078e00ff */
[----:B------:R-:W-:Y:S01]  /*9760*/  LOP3.LUT R32, R32, 0xffff0000, RZ, 0xc0, !PT ;  /* 0xffff000020207812 */ /* 0x000fe200078ec0ff */
[----:B------:R-:W-:Y:S01]  /*9770*/  IMAD.U32 R52, R45, 0x10000, RZ ;  /* 0x000100002d347824 */ /* 0x000fe200078e00ff */
[----:B------:R-:W-:Y:S01]  /*9780*/  LOP3.LUT R35, R152, 0xffff0000, RZ, 0xc0, !PT ;  /* 0xffff000098237812 */ /* 0x000fe200078ec0ff */
[----:B------:R-:W-:Y:S01]  /*9790*/  FFMA.FTZ R62, R33, R62, -R60 ;  /* 0x0000003e213e7223 */ /* 0x000fe2000001083c */
[----:B------:R-:W-:Y:S01]  /*97a0*/  LOP3.LUT R45, R45, 0xffff0000, RZ, 0xc0, !PT ;  /* 0xffff00002d2d7812 */ /* 0x000fe200078ec0ff */
[C---:B------:R-:W-:Y:S01]  /*97b0*/  FMUL.FTZ R60, R13.reuse, R54 ;  /* 0x000000360d3c7220 */ /* 0x040fe20000410000 */
[----:B------:R-:W-:Y:S01]  /*97c0*/  FMUL.FTZ R13, R13, R52 ;  /* 0x000000340d0d7220 */ /* 0x000fe20000410000 */
[----:B------:R-:W-:Y:S01]  /*97d0*/  PRMT R46, R149, 0x5410, R46 ;  /* 0x00005410952e7816 */ /* 0x000fe2000000002e */
[----:B------:R-:W-:Y:S01]  /*97e0*/  FFMA.FTZ R55, R33, R74, R64 ;  /* 0x0000004a21377223 */ /* 0x000fe20000010040 */
[C---:B------:R-:W-:Y:S01]  /*97f0*/  IMAD.U32 R15, R14.reuse, 0x10000, RZ ;  /* 0x000100000e0f7824 */ /* 0x040fe200078e00ff */
[----:B------:R-:W-:Y:S01]  /*9800*/  LOP3.LUT R42, R14, 0xffff0000, RZ, 0xc0, !PT ;  /* 0xffff00000e2a7812 */ /* 0x000fe200078ec0ff */
[C---:B------:R-:W-:Y:S01]  /*9810*/  FMUL.FTZ R33, R32.reuse, R35 ;  /* 0x0000002320217220 */ /* 0x040fe20000410000 */
[----:B------:R-:W-:Y:S01]  /*9820*/  FMUL.FTZ R51, R32, R45 ;  /* 0x0000002d20337220 */ /* 0x000fe20000410000 */
[----:B------:R-:W-:Y:S01]  /*9830*/  LOP3.LUT R12, R12, 0xffff0000, RZ, 0xc0, !PT ;  /* 0xffff00000c0c7812 */ /* 0x000fe200078ec0ff */
[C---:B------:R-:W-:Y:S01]  /*9840*/  IMAD.U32 R14, R34.reuse, 0x10000, RZ ;  /* 0x00010000220e7824 */ /* 0x040fe200078e00ff */
[----:B------:R-:W-:Y:S01]  /*9850*/  LOP3.LUT R34, R34, 0xffff0000, RZ, 0xc0, !PT ;  /* 0xffff000022227812 */ /* 0x000fe200078ec0ff */
[----:B------:R-:W-:-:S02]  /*9860*/  IMAD.U32 R32, R49, 0x10000, RZ ;  /* 0x0001000031207824 */ /* 0x000fc400078e00ff */
[----:B------:R-:W-:Y:S01]  /*9870*/  FFMA.FTZ R54, R11, R54, R13 ;  /* 0x000000360b367223 */ /* 0x000fe2000001000d */
[----:B------:R-:W-:Y:S01]  /*9880*/  LOP3.LUT R49, R49, 0xffff0000, RZ, 0xc0, !PT ;  /* 0xffff000031317812 */ /* 0x000fe200078ec0ff */
[----:B------:R-:W-:Y:S01]  /*9890*/  FFMA.FTZ R60, R11, R52, -R60 ;  /* 0x000000340b3c7223 */ /* 0x000fe2000001083c */
[C---:B------:R-:W-:Y:S01]  /*98a0*/  LOP3.LUT R13, R46.reuse, 0xffff0000, RZ, 0xc0, !PT ;  /* 0xffff00002e0d7812 */ /* 0x040fe200078ec0ff */
[----:B------:R-:W-:Y:S02]  /*98b0*/  IMAD.U32 R11, R46, 0x10000, RZ ;  /* 0x000100002e0b7824 */ /* 0x000fe400078e00ff */
[C---:B------:R-:W-:Y:S01]  /*98c0*/  FFMA.FTZ R33, R12.reuse, R45, -R33 ;  /* 0x0000002d0c217223 */ /* 0x040fe20000010821 */
[----:B------:R-:W-:Y:S01]  /*98d0*/  FFMA.FTZ R51, R12, R35, R51 ;  /* 0x000000230c337223 */ /* 0x000fe20000010033 */
[----:B------:R-:W-:Y:S01]  /*98e0*/  FMUL.FTZ R45, R34, R49 ;  /* 0x00000031222d7220 */ /* 0x000fe20000410000 */
[CC--:B------:R-:W-:Y:S01]  /*98f0*/  FMUL.FTZ R12, R14.reuse, R32.reuse ;  /* 0x000000200e0c7220 */ /* 0x0c0fe20000410000 */
[----:B------:R-:W-:Y:S01]  /*9900*/  FMUL.FTZ R35, R14, R11 ;  /* 0x0000000b0e237220 */ /* 0x000fe20000410000 */
[-C--:B------:R-:W-:Y:S01]  /*9910*/  FMUL.FTZ R34, R34, R13.reuse ;  /* 0x0000000d22227220 */ /* 0x080fe20000410000 */
        /* <DEDUP_REMOVED lines=13> */
[----:B------:R-:W-:-:S02]  /*99f0*/  F2FP.BF16.F32.PACK_AB R15, R62, R43 ;  /* 0x0000002b3e0f723e */ /* 0x000fc400000010ff */
[----:B------:R-:W-:-:S07]  /*9a00*/  F2FP.BF16.F32.PACK_AB R32, R51, R54 ;  /* 0x000000363320723e */ /* 0x000fce00000010ff */
.L_x_1670:
[----:B------:R-:W-:Y:S05]  /*9a10*/  BSYNC B2 ;  /* 0x0000000000027941 */ /* 0x000fea0003800000 */
.L_x_1669:
[----:B--2---:R4:W-:Y:S04]  /*9a20*/  ST.E.128 desc[UR60][R38.64], R12 ;  /* 0x0000000c26007985 */ /* 0x0049e8000c101d3c */
[----:B---3--:R4:W-:Y:S02]  /*9a30*/  @!P4 ST.E.128 desc[UR60][R40.64], R32 ;  /* 0x000000202800c985 */ /* 0x0089e4000c101d3c */
.L_x_1668:
[----:B------:R-:W-:Y:S05]  /*9a40*/  BSYNC B1 ;  /* 0x0000000000017941 */ /* 0x000fea0003800000 */
.L_x_1667:
        /* <DEDUP_REMOVED lines=11> */
[----:B0-----:R-:W-:-:S03]  /*9b00*/  IMAD.SHL.U32 R11, R131, 0x8, RZ ;  /* 0x00000008830b7824 */ /* 0x001fc600078e00ff */
[----:B------:R-:W-:Y:S02]  /*9b10*/  LEA.HI R12, R12, R131, RZ, 0x3 ;  /* 0x000000830c0c7211 */ /* 0x000fe400078f18ff */
[----:B------:R-:W-:Y:S02]  /*9b20*/  LOP3.LUT R13, R181, 0x38, R11, 0xf8, !PT ;  /* 0x00000038b50d7812 */ /* 0x000fe400078ef80b */
[----:B------:R-:W-:Y:S02]  /*9b30*/  SHF.R.S32.HI R15, RZ, 0x3, R12 ;  /* 0x00000003ff0f7819 */ /* 0x000fe4000001140c */
[----:B------:R-:W-:-:S03]  /*9b40*/  LOP3.LUT R13, R13, R218, RZ, 0x3c, !PT ;  /* 0x000000da0d0d7212 */ /* 0x000fc600078e3cff */
[----:B------:R-:W-:-:S04]  /*9b50*/  IMAD R12, R15, 0x1800, R188 ;  /* 0x000018000f0c7824 */ /* 0x000fc800078e02bc */
[----:B------:R-:W-:Y:S02]  /*9b60*/  IMAD.IADD R12, R12, 0x1, R13 ;  /* 0x000000010c0c7824 */ /* 0x000fe400078e020d */
[C---:B------:R-:W-:Y:S02]  /*9b70*/  IMAD R13, R19.reuse, 0x4800, R135 ;  /* 0x00004800130d7824 */ /* 0x040fe400078e0287 */
[----:B------:R-:W-:Y:S02]  /*9b80*/  IMAD R15, R19, 0x4800, R12 ;  /* 0x00004800130f7824 */ /* 0x000fe400078e020c */
[--C-:B------:R-:W-:Y:S02]  /*9b90*/  IMAD R13, R13, 0x2, R18.reuse ;  /* 0x000000020d0d7824 */ /* 0x100fe400078e0212 */
[----:B------:R-:W-:-:S04]  /*9ba0*/  IMAD R32, R15, 0x2, R18 ;  /* 0x000000020f207824 */ /* 0x000fc800078e0212 */
[----:B------:R-:W0:Y:S04]  /*9bb0*/  LDS.128 R12, [R13+0x18400] ;  /* 0x018400000d0c7984 */ /* 0x000e280000000c00 */
[----:B------:R-:W2:Y:S01]  /*9bc0*/  LDS.128 R32, [R32+0x18400] ;  /* 0x0184000020207984 */ /* 0x000ea20000000c00 */
[----:B------:R-:W-:Y:S05]  /*9bd0*/  @P5 BRA `(.L_x_1672) ;  /* 0x0000000400685947 */ /* 0x000fea0003800000 */
[--C-:B------:R-:W-:Y:S01]  /*9be0*/  SHF.R.U64 R49, R56, 0x10, R57.reuse ;  /* 0x0000001038317819 */ /* 0x100fe20000001239 */
[----:B--2---:R-:W-:Y:S01]  /*9bf0*/  IMAD.U32 R46, R33, 0x10000, RZ ;  /* 0x00010000212e7824 */ /* 0x004fe200078e00ff */
[----:B------:R-:W-:Y:S01]  /*9c00*/  SHF.R.U32.HI R57, RZ, 0x10, R57 ;  /* 0x00000010ff397819 */ /* 0x000fe20000011639 */
[----:B0-----:R-:W-:Y:S01]  /*9c10*/  IMAD.U32 R43, R13, 0x10000, RZ ;  /* 0x000100000d2b7824 */ /* 0x001fe200078e00ff */
[----:B------:R-:W-:Y:S01]  /*9c20*/  SHF.R.U32.HI R51, RZ, 0x10, R69 ;  /* 0x00000010ff337819 */ /* 0x000fe20000011645 */
[----:B------:R-:W-:Y:S01]  /*9c30*/  IMAD.U32 R48, R35, 0x10000, RZ ;  /* 0x0001000023307824 */ /* 0x000fe200078e00ff */
[----:B------:R-:W-:Y:S01]  /*9c40*/  PRMT R49, R146, 0x5410, R49 ;  /* 0x0000541092317816 */ /* 0x000fe20000000031 */
[----:B------:R-:W-:Y:S01]  /*9c50*/  IMAD.U32 R45, R15, 0x10000, RZ ;  /* 0x000100000f2d7824 */ /* 0x000fe200078e00ff */
[----:B------:R-:W-:Y:S01]  /*9c60*/  SHF.R.U64 R50, R58, 0x10, R59 ;  /* 0x000000103a327819 */ /* 0x000fe2000000123b */
[----:B------:R-:W-:Y:S01]  /*9c70*/  IMAD.U32 R41, R32, 0x10000, RZ ;  /* 0x0001000020297824 */ /* 0x000fe200078e00ff */
[----:B------:R-:W-:Y:S01]  /*9c80*/  PRMT R146, R146, 0x5432, R57 ;  /* 0x0000543292927816 */ /* 0x000fe20000000039 */
[----:B------:R-:W-:Y:S01]  /*9c90*/  IMAD.U32 R40, R12, 0x10000, RZ ;  /* 0x000100000c287824 */ /* 0x000fe200078e00ff */
[----:B------:R-:W-:-:S02]  /*9ca0*/  PRMT R51, R148, 0x5432, R51 ;  /* 0x0000543294337816 */ /* 0x000fc40000000033 */
[----:B------:R-:W-:Y:S02]  /*9cb0*/  SHF.R.U64 R53, R68, 0x10, R69 ;  /* 0x0000001044357819 */ /* 0x000fe40000001245 */
[--C-:B------:R-:W-:Y:S01]  /*9cc0*/  SHF.R.U64 R54, R70, 0x10, R71.reuse ;  /* 0x0000001046367819 */ /* 0x100fe20000001247 */
[----:B------:R-:W-:Y:S01]  /*9cd0*/  IMAD.U32 R52, R51, 0x10000, RZ ;  /* 0x0001000033347824 */ /* 0x000fe200078e00ff */
[----:B------:R-:W-:Y:S02]  /*9ce0*/  SHF.R.U32.HI R70, RZ, 0x10, R71 ;  /* 0x00000010ff467819 */ /* 0x000fe40000011647 */
[----:B------:R-:W-:Y:S02]  /*9cf0*/  LOP3.LUT R47, R33, 0xffff0000, RZ, 0xc0, !PT ;  /* 0xffff0000212f7812 */ /* 0x000fe400078ec0ff */
[----:B------:R-:W-:Y:S01]  /*9d00*/  PRMT R33, R145, 0x5410, R50 ;  /* 0x0000541091217816 */ /* 0x000fe20000000032 */
[----:B------:R-:W-:Y:S01]  /*9d10*/  IMAD.U32 R50, R146, 0x10000, RZ ;  /* 0x0001000092327824 */ /* 0x000fe200078e00ff */
[----:B------:R-:W-:-:S02]  /*9d20*/  SHF.R.U32.HI R58, RZ, 0x10, R59 ;  /* 0x00000010ff3a7819 */ /* 0x000fc4000001163b */
[----:B------:R-:W-:Y:S01]  /*9d30*/  PRMT R148, R148, 0x5410, R53 ;  /* 0x0000541094947816 */ /* 0x000fe20000000035 */
[C---:B------:R-:W-:Y:S01]  /*9d40*/  FMUL.FTZ R56, R46.reuse, R50 ;  /* 0x000000322e387220 */ /* 0x040fe20000410000 */
[C---:B------:R-:W-:Y:S01]  /*9d50*/  PRMT R53, R147.reuse, 0x5410, R54 ;  /* 0x0000541093357816 */ /* 0x040fe20000000036 */
[-C--:B------:R-:W-:Y:S01]  /*9d60*/  FMUL.FTZ R54, R46, R52.reuse ;  /* 0x000000342e367220 */ /* 0x080fe20000410000 */
[----:B------:R-:W-:Y:S01]  /*9d70*/  PRMT R147, R147, 0x5432, R70 ;  /* 0x0000543293937816 */ /* 0x000fe20000000046 */
[----:B------:R-:W-:Y:S01]  /*9d80*/  FFMA.FTZ R56, R43, R52, R56 ;  /* 0x000000342b387223 */ /* 0x000fe20000010038 */
[----:B------:R-:W-:Y:S01]  /*9d90*/  PRMT R145, R145, 0x5432, R58 ;  /* 0x0000543291917816 */ /* 0x000fe2000000003a */
[----:B------:R-:W-:Y:S01]  /*9da0*/  FFMA.FTZ R54, R43, R50, -R54 ;  /* 0x000000322b367223 */ /* 0x000fe20000010836 */
[----:B------:R-:W-:Y:S01]  /*9db0*/  LOP3.LUT R51, R51, 0xffff0000, RZ, 0xc0, !PT ;  /* 0xffff000033337812 */ /* 0x000fe200078ec0ff */
[----:B------:R-:W-:Y:S01]  /*9dc0*/  IMAD.U32 R46, R147, 0x10000, RZ ;  /* 0x00010000932e7824 */ /* 0x000fe200078e00ff */
[----:B------:R-:W-:Y:S01]  /*9dd0*/  LOP3.LUT R146, R146, 0xffff0000, RZ, 0xc0, !PT ;  /* 0xffff000092927812 */ /* 0x000fe200078ec0ff */
[----:B------:R-:W-:Y:S01]  /*9de0*/  IMAD.U32 R43, R145, 0x10000, RZ ;  /* 0x00010000912b7824 */ /* 0x000fe200078e00ff */
[----:B------:R-:W-:Y:S01]  /*9df0*/  LOP3.LUT R44, R13, 0xffff0000, RZ, 0xc0, !PT ;  /* 0xffff00000d2c7812 */ /* 0x000fe200078ec0ff */
[C---:B------:R-:W-:Y:S01]  /*9e00*/  FMUL.FTZ R55, R47.reuse, R51 ;  /* 0x000000332f377220 */ /* 0x040fe20000410000 */
[C---:B------:R-:W-:Y:S01]  /*9e10*/  FMUL.FTZ R50, R48.reuse, R46 ;  /* 0x0000002e30327220 */ /* 0x040fe20000410000 */
[-C--:B------:R-:W-:Y:S01]  /*9e20*/  FMUL.FTZ R47, R47, R146.reuse ;  /* 0x000000922f2f7220 */ /* 0x080fe20000410000 */
[----:B------:R-:W-:Y:S01]  /*9e30*/  LOP3.LUT R35, R35, 0xffff0000, RZ, 0xc0, !PT ;  /* 0xffff000023237812 */ /* 0x000fe200078ec0ff */
[----:B------:R-:W-:Y:S01]  /*9e40*/  FMUL.FTZ R57, R48, R43 ;  /* 0x0000002b30397220 */ /* 0x000fe20000410000 */
[----:B------:R-:W-:Y:S01]  /*9e50*/  LOP3.LUT R147, R147, 0xffff0000, RZ, 0xc0, !PT ;  /* 0xffff000093937812 */ /* 0x000fe200078ec0ff */
[C---:B------:R-:W-:Y:S01]  /*9e60*/  FFMA.FTZ R55, R44.reuse, R146, -R55 ;  /* 0x000000922c377223 */ /* 0x040fe20000010837 */
[----:B------:R-:W-:Y:S01]  /*9e70*/  LOP3.LUT R145, R145, 0xffff0000, RZ, 0xc0, !PT ;  /* 0xffff000091917812 */ /* 0x000fe200078ec0ff */
[----:B------:R-:W-:Y:S01]  /*9e80*/  FFMA.FTZ R47, R44, R51, R47 ;  /* 0x000000332c2f7223 */ /* 0x000fe2000001002f */
[----:B------:R-:W-:Y:S01]  /*9e90*/  FFMA.FTZ R50, R45, R43, -R50 ;  /* 0x0000002b2d327223 */ /* 0x000fe20000010832 */
[----:B------:R-:W-:-:S02]  /*9ea0*/  IMAD.U32 R44, R148, 0x10000, RZ ;  /* 0x00010000942c7824 */ /* 0x000fc400078e00ff */
[----:B------:R-:W-:Y:S01]  /*9eb0*/  FFMA.FTZ R57, R45, R46, R57 ;  /* 0x0000002e2d397223 */ /* 0x000fe20000010039 */
[----:B------:R-:W-:Y:S02]  /*9ec0*/  IMAD.U32 R43, R49, 0x10000, RZ ;  /* 0x00010000312b7824 */ /* 0x000fe400078e00ff */
[C---:B------:R-:W-:Y:S01]  /*9ed0*/  FMUL.FTZ R45, R35.reuse, R147 ;  /* 0x00000093232d7220 */ /* 0x040fe20000410000 */
[----:B------:R-:W-:Y:S01]  /*9ee0*/  FMUL.FTZ R51, R35, R145 ;  /* 0x0000009123337220 */ /* 0x000fe20000410000 */
[----:B------:R-:W-:Y:S01]  /*9ef0*/  LOP3.LUT R42, R15, 0xffff0000, RZ, 0xc0, !PT ;  /* 0xffff00000f2a7812 */ /* 0x000fe200078ec0ff */
[CC--:B------:R-:W-:Y:S01]  /*9f00*/  FMUL.FTZ R35, R41.reuse, R44.reuse ;  /* 0x0000002c29237220 */ /* 0x0c0fe20000410000 */
[----:B------:R-:W-:Y:S01]  /*9f10*/  LOP3.LUT R32, R32, 0xffff0000, RZ, 0xc0, !PT ;  /* 0xffff000020207812 */ /* 0x000fe200078ec0ff */
[----:B------:R-:W-:Y:S01]  /*9f20*/  FMUL.FTZ R41, R41, R43 ;  /* 0x0000002b29297220 */ /* 0x000fe20000410000 */
[----:B------:R-:W-:Y:S01]  /*9f30*/  LOP3.LUT R148, R148, 0xffff0000, RZ, 0xc0, !PT ;  /* 0xffff000094947812 */ /* 0x000fe200078ec0ff */
[C---:B------:R-:W-:Y:S01]  /*9f40*/  FFMA.FTZ R45, R42.reuse, R145, -R45 ;  /* 0x000000912a2d7223 */ /* 0x040fe2000001082d */
[----:B------:R-:W-:Y:S01]  /*9f50*/  LOP3.LUT R49, R49, 0xffff0000, RZ, 0xc0, !PT ;  /* 0xffff000031317812 */ /* 0x000fe200078ec0ff */
[----:B------:R-:W-:Y:S01]  /*9f60*/  FFMA.FTZ R46, R42, R147, R51 ;  /* 0x000000932a2e7223 */ /* 0x000fe20000010033 */
[----:B------:R-:W-:Y:S01]  /*9f70*/  LOP3.LUT R13, R12, 0xffff0000, RZ, 0xc0, !PT ;  /* 0xffff00000c0d7812 */ /* 0x000fe200078ec0ff */
[C---:B------:R-:W-:Y:S01]  /*9f80*/  FFMA.FTZ R43, R40.reuse, R43, -R35 ;  /* 0x0000002b282b7223 */ /* 0x040fe20000010823 */
[----:B------:R-:W-:Y:S01]  /*9f90*/  FFMA.FTZ R41, R40, R44, R41 ;  /* 0x0000002c28297223 */ /* 0x000fe20000010029 */
[----:B------:R-:W-:-:S02]  /*9fa0*/  IMAD.U32 R15, R34, 0x10000, RZ ;  /* 0x00010000220f7824 */ /* 0x000fc400078e00ff */
[CC--:B------:R-:W-:Y:S01]  /*9fb0*/  FMUL.FTZ R42, R32.reuse, R148.reuse ;  /* 0x00000094202a7220 */ /* 0x0c0fe20000410000 */
[-C--:B------:R-:W-:Y:S01]  /*9fc0*/  FMUL.FTZ R40, R32, R49.reuse ;  /* 0x0000003120287220 */ /* 0x080fe20000410000 */
[----:B------:R-:W-:Y:S01]  /*9fd0*/  IMAD.U32 R35, R53, 0x10000, RZ ;  /* 0x0001000035237824 */ /* 0x000fe200078e00ff */
[----:B------:R-:W-:Y:S01]  /*9fe0*/  LOP3.LUT R34, R34, 0xffff0000, RZ, 0xc0, !PT ;  /* 0xffff000022227812 */ /* 0x000fe200078ec0ff */
[----:B------:R-:W-:Y:S01]  /*9ff0*/  IMAD.U32 R32, R33, 0x10000, RZ ;  /* 0x0001000021207824 */ /* 0x000fe200078e00ff */
[----:B------:R-:W-:Y:S01]  /*a000*/  LOP3.LUT R53, R53, 0xffff0000, RZ, 0xc0, !PT ;  /* 0xffff000035357812 */ /* 0x000fe200078ec0ff */
[C---:B------:R-:W-:Y:S01]  /*a010*/  IMAD.U32 R12, R14.reuse, 0x10000, RZ ;  /* 0x000100000e0c7824 */ /* 0x040fe200078e00ff */
[----:B------:R-:W-:Y:S01]  /*a020*/  LOP3.LUT R33, R33, 0xffff0000, RZ, 0xc0, !PT ;  /* 0xffff000021217812 */ /* 0x000fe200078ec0ff */
[C---:B------:R-:W-:Y:S01]  /*a030*/  FFMA.FTZ R42, R13.reuse, R49, -R42 ;  /* 0x000000310d2a7223 */ /* 0x040fe2000001082a */
[----:B------:R-:W-:Y:S01]  /*a040*/  FFMA.FTZ R40, R13, R148, R40 ;  /* 0x000000940d287223 */ /* 0x000fe20000010028 */
[----:B------:R-:W-:Y:S01]  /*a050*/  LOP3.LUT R14, R14, 0xffff0000, RZ, 0xc0, !PT ;  /* 0xffff00000e0e7812 */ /* 0x000fe200078ec0ff */
        /* <DEDUP_REMOVED lines=15> */
[----:B------:R-:W-:Y:S02]  /*a150*/  F2FP.BF16.F32.PACK_AB R35, R46, R57 ;  /* 0x000000392e23723e */ /* 0x000fe400000010ff */
[----:B------:R-:W-:-:S02]  /*a160*/  F2FP.BF16.F32.PACK_AB R32, R40, R41 ;  /* 0x000000292820723e */ /* 0x000fc400000010ff */
[----:B------:R-:W-:-:S07]  /*a170*/  F2FP.BF16.F32.PACK_AB R34, R53, R44 ;  /* 0x0000002c3522723e */ /* 0x000fce00000010ff */
.L_x_1672:
[----:B------:R-:W-:Y:S05]  /*a180*/  BSYNC B1 ;  /* 0x0000000000017941 */ /* 0x000fea0003800000 */
.L_x_1671:
[----:B0-----:R0:W-:Y:S01]  /*a190*/  ST.E.128 desc[UR60][R38.64], R12 ;  /* 0x0000000c26007985 */ /* 0x0011e2000c101d3c */
[----:B------:R-:W-:-:S13]  /*a1a0*/  ISETP.GE.AND P4, PT, R11, R128, PT ;  /* 0x000000800b00720c */ /* 0x000fda0003f86270 */
[----:B------:R-:W-:Y:S05]  /*a1b0*/  @P4 BRA `(.L_x_1619) ;  /* 0x0000000400e84947 */ /* 0x000fea0003800000 */
[----:B------:R-:W-:-:S05]  /*a1c0*/  IMAD.WIDE R36, R11, 0x2, R36 ;  /* 0x000000020b247825 */ /* 0x000fca00078e0224 */
[----:B--2---:R2:W-:Y:S01]  /*a1d0*/  ST.E.128 desc[UR60][R36.64], R32 ;  /* 0x0000002024007985 */ /* 0x0045e2000c101d3c */
[----:B------:R-:W-:Y:S05]  /*a1e0*/  BRA `(.L_x_1619) ;  /* 0x0000000400dc7947 */ /* 0x000fea0003800000 */
.L_x_1584:
[----:B------:R-:W2:Y:S02]  /*a1f0*/  LDL R11, [R1+0x30] ;  /* 0x00003000010b7983 */ /* 0x000ea40000100800 */
[----:B--2---:R-:W-:-:S13]  /*a200*/  R2UR UR4, R11 ;  /* 0x000000000b0472ca */ /* 0x004fda00000e0000 */
[----:B------:R-:W-:-:S06]  /*a210*/  UISETP.NE.AND UP0, UPT, UR4, 0x3, UPT ;  /* 0x000000030400788c */ /* 0x000fcc000bf05270 */
[----:B------:R-:W-:-:S13]  /*a220*/  PLOP3.LUT P0, PT, PT, PT, UP0, 0x80, 0x0 ;  /* 0x000000000000781c */ /* 0x000fda0003f0f008 */
[----:B------:R-:W-:Y:S05]  /*a230*/  @!P0 BRA `(.L_x_1673) ;  /* 0x0000000000048947 */ /* 0x000fea0003800000 */
[----:B------:R-:W-:Y:S01]  /*a240*/  BPT.TRAP 0x1 ;  /* 0x000000040000795c */ /* 0x000fe20000300000 */
.L_x_1673:
[----:B------:R-:W-:Y:S01]  /*a250*/  IMAD R86, R19, 0x8, R18 ;  /* 0x0000000813567824 */ /* 0x000fe200078e0212 */
[----:B------:R-:W-:Y:S01]  /*a260*/  SHF.L.U32 R87, R175, 0x1f, RZ ;  /* 0x0000001faf577819 */ /* 0x000fe200000006ff */
[----:B------:R-:W-:Y:S01]  /*a270*/  BSSY B1, `(.L_x_1674) ;  /* 0x0000004000017945 */ /* 0x000fe20003800000 */
[----:B------:R-:W-:Y:S02]  /*a280*/  SHF.R.S32.HI R31, RZ, 0x1f, R29 ;  /* 0x0000001fff1f7819 */ /* 0x000fe4000001141d */
[----:B------:R-:W0:Y:S02]  /*a290*/  SYNCS.PHASECHK.TRANS64.TRYWAIT P4, [R86+URZ+0x2a890], R87 ;  /* 0x02a89057560075a7 */ /* 0x000e24000808017f */
[----:B0-----:R-:W-:Y:S05]  /*a2a0*/  @!P4 BRA `(.L_x_1675) ;  /* 0x0000020000d4c947 */ /* 0x001fea0003800000 */
.L_x_2023:
[----:B------:R-:W-:Y:S05]  /*a2b0*/  BSYNC B1 ;  /* 0x0000000000017941 */ /* 0x000fea0003800000 */
.L_x_1674:
        /* <DEDUP_REMOVED lines=27> */
.L_x_2027:
        /* <DEDUP_REMOVED lines=8> */
[----:B------:R-:W-:Y:S01]  /*a4f0*/  @!P5 IMAD.SHL.U32 R11, R170, 0x8, RZ ;  /* 0x00000008aa0bd824 */ /* 0x000fe200078e00ff */
        /* <DEDUP_REMOVED lines=28> */
.L_x_1678:
[----:B------:R-:W-:Y:S05]  /*a6c0*/  BSYNC B1 ;  /* 0x0000000000017941 */ /* 0x000fea0003800000 */
.L_x_1677:
[----:B------:R-:W-:-:S03]  /*a6d0*/  UMOV UR4, 0xffffffff ;  /* 0xffffffff00047882 */ /* 0x000fc60000000000 */
[----:B------:R-:W-:Y:S05]  /*a6e0*/  BRA.DIV UR4, `(.L_x_1679) ;  /* 0x0000020204247947 */ /* 0x000fea000b800000 */
[----:B--2---:R2:W0:Y:S04]  /*a6f0*/  SHFL.IDX PT, R36, R39, 0x1, 0x1c1f ;  /* 0x003c1f0027247f89 */ /* 0x00442800000e0000 */
[----:B---3--:R2:W3:Y:S02]  /*a700*/  SHFL.IDX PT, R37, R38, 0x1, 0x1c1f ;  /* 0x003c1f0026257f89 */ /* 0x0084e400000e0000 */
.L_x_2031:
        /* <DEDUP_REMOVED lines=12> */
[----:B0-----:R-:W-:Y:S02]  /*a7d0*/  @!P5 IMAD.MOV.U32 R34, RZ, RZ, R37 ;  /* 0x000000ffff22d224 */ /* 0x001fe400078e0025 */
[----:B------:R-:W-:Y:S02]  /*a7e0*/  @!P5 IMAD.MOV.U32 R35, RZ, RZ, R36 ;  /* 0x000000ffff23d224 */ /* 0x000fe400078e0024 */
[----:B------:R-:W-:-:S05]  /*a7f0*/  @!P5 IMAD.WIDE R34, R11, 0x2, R34 ;  /* 0x000000020b22d825 */ /* 0x000fca00078e0222 */
        /* <DEDUP_REMOVED lines=22> */
.L_x_1619:
[----:B------:R-:W-:Y:S05]  /*a960*/  BSYNC B0 ;  /* 0x0000000000007941 */ /* 0x000fea0003800000 */
.L_x_1583:
        /* <DEDUP_REMOVED lines=17> */
.L_x_1681:
[----:B------:R-:W-:Y:S05]  /*aa80*/  BSYNC B0 ;  /* 0x0000000000007941 */ /* 0x000fea0003800000 */
.L_x_1680:
[----:B------:R-:W3:Y:S01]  /*aa90*/  SYNCS.PHASECHK.TRANS64.TRYWAIT P0, [R86+URZ+0x2a8b0], R87 ;  /* 0x02a8b057560075a7 */ /* 0x000ee2000800017f */
[----:B------:R-:W-:Y:S04]  /*aaa0*/  BSSY B0, `(.L_x_1682) ;  /* 0x0000002000007945 */ /* 0x000fe80003800000 */
[----:B---3--:R-:W-:Y:S05]  /*aab0*/  @!P0 BRA `(.L_x_1683) ;  /* 0x000001fc007c8947 */ /* 0x008fea0003800000 */
.L_x_2032:
[----:B------:R-:W-:Y:S05]  /*aac0*/  BSYNC B0 ;  /* 0x0000000000007941 */ /* 0x000fea0003800000 */
.L_x_1682:
[----:B------:R-:W-:Y:S01]  /*aad0*/  ULDC.64 UR4, c[0x0][0x328] ;  /* 0x0000ca0000047ab9 */ /* 0x000fe20000000a00 */
[----:B------:R-:W-:Y:S01]  /*aae0*/  IMAD.IADD R85, R85, 0x1, -R174 ;  /* 0x0000000155557824 */ /* 0x000fe200078e0aae */
[----:B------:R-:W-:Y:S01]  /*aaf0*/  BSSY B0, `(.L_x_1684) ;  /* 0x000002e000007945 */ /* 0x000fe20003800000 */
[----:B--2-4-:R-:W-:Y:S02]  /*ab00*/  IMAD R14, R31, UR4, RZ ;  /* 0x000000041f0e7c24 */ /* 0x014fe4000f8e02ff */
[----:B------:R-:W-:Y:S01]  /*ab10*/  IMAD.WIDE.U32 R12, R29, UR4, RZ ;  /* 0x000000041d0c7c25 */ /* 0x000fe2000f8e00ff */
[----:B------:R-:W-:-:S03]  /*ab20*/  ISETP.GE.AND P0, PT, R85, 0x1, PT ;  /* 0x000000015500780c */ /* 0x000fc60003f06270 */
[----:B------:R-:W-:Y:S01]  /*ab30*/  IMAD R29, R29, UR5, R14 ;  /* 0x000000051d1d7c24 */ /* 0x000fe2000f8e020e */
[----:B------:R-:W-:Y:S01]  /*ab40*/  ULDC.64 UR4, c[0x0][0x338] ;  /* 0x0000ce0000047ab9 */ /* 0x000fe20000000a00 */
[----:B------:R-:W-:Y:S02]  /*ab50*/  IMAD R14, R19, 0x3000, R3 ;  /* 0x00003000130e7824 */ /* 0x000fe400078e0203 */
[----:B0-----:R-:W-:Y:S02]  /*ab60*/  IMAD R11, R84, UR4, RZ ;  /* 0x00000004540b7c24 */ /* 0x001fe4000f8e02ff */
[----:B------:R-:W-:Y:S02]  /*ab70*/  IMAD.IADD R13, R13, 0x1, R29 ;  /* 0x000000010d0d7824 */ /* 0x000fe400078e021d */
        /* <DEDUP_REMOVED lines=9> */
[----:B------:R-:W-:Y:S01]  /*ac10*/  LEA R31, P5, R12, UR4, 0x1 ;  /* 0x000000040c1f7c11 */ /* 0x000fe2000f8a08ff */
[----:B------:R-:W-:Y:S02]  /*ac20*/  IMAD.IADD R28, R127, 0x1, R14 ;  /* 0x000000017f1c7824 */ /* 0x000fe400078e020e */
[----:B------:R-:W-:Y:S01]  /*ac30*/  IMAD R34, R14, 0x2, R119 ;  /* 0x000000020e227824 */ /* 0x000fe200078e0277 */
[----:B------:R-:W-:Y:S01]  /*ac40*/  LEA.HI.X R11, R12, UR5, R11, 0x1, P5 ;  /* 0x000000050c0b7c11 */ /* 0x000fe2000a8f0c0b */
[----:B------:R-:W-:Y:S02]  /*ac50*/  IMAD R35, R28, 0x2, R119 ;  /* 0x000000021c237824 */ /* 0x000fe400078e0277 */
        /* <DEDUP_REMOVED lines=8> */
[----:B------:R-:W-:Y:S01]  /*ace0*/  @P0 IMAD.SHL.U32 R37, R170, 0x8, RZ ;  /* 0x00000008aa250824 */ /* 0x000fe200078e00ff */
[----:B-----5:R2:W-:Y:S01]  /*acf0*/  @P5 ST.E.128 desc[UR60][R32.64], R12 ;  /* 0x0000000c20005985 */ /* 0x0205e2000c101d3c */
[----:B------:R-:W-:-:S03]  /*ad00*/  ISETP.NE.AND P5, PT, R10, RZ, PT ;  /* 0x000000ff0a00720c */ /* 0x000fc60003fa5270 */
[----:B------:R-:W4:Y:S01]  /*ad10*/  @P0 LDS.128 R12, [R35] ;  /* 0x00000000230c0984 */ /* 0x000f220000000c00 */
[----:B--2---:R-:W-:-:S09]  /*ad20*/  @P0 IMAD.WIDE R32, R37, 0x2, R28 ;  /* 0x0000000225200825 */ /* 0x004fd200078e021c */
[----:B------:R-:W-:Y:S01]  /*ad30*/  @P5 IMAD.SHL.U32 R37, R171, 0x8, RZ ;  /* 0x00000008ab255824 */ /* 0x000fe200078e00ff */
[----:B----4-:R2:W-:Y:S01]  /*ad40*/  @P0 ST.E.128 desc[UR60][R32.64], R12 ;  /* 0x0000000c20000985 */ /* 0x0105e2000c101d3c */
[----:B------:R-:W-:-:S03]  /*ad50*/  ISETP.NE.AND P0, PT, R20, RZ, PT ;  /* 0x000000ff1400720c */ /* 0x000fc60003f05270 */
[----:B------:R-:W4:Y:S01]  /*ad60*/  @P5 LDS.128 R12, [R34+0x3000] ;  /* 0x00300000220c5984 */ /* 0x000f220000000c00 */
[----:B--2---:R-:W-:-:S05]  /*ad70*/  @P5 IMAD.WIDE R32, R37, 0x2, R28 ;  /* 0x0000000225205825 */ /* 0x004fca00078e021c */
[----:B----4-:R-:W-:Y:S04]  /*ad80*/  @P5 ST.E.128 desc[UR60][R32.64], R12 ;  /* 0x0000000c20005985 */ /* 0x010fe8000c101d3c */
[C---:B------:R-:W-:Y:S01]  /*ad90*/  @P0 LEA R28, P5, R23.reuse, R28, 0x1 ;  /* 0x0000001c171c0211 */ /* 0x040fe200078a08ff */
[----:B------:R-:W2:Y:S03]  /*ada0*/  @P0 LDS.128 R12, [R35+0x3000] ;  /* 0x00300000230c0984 */ /* 0x000ea60000000c00 */
[----:B------:R-:W-:-:S05]  /*adb0*/  @P0 LEA.HI.X R29, R23, R29, R173, 0x1, P5 ;  /* 0x0000001d171d0211 */ /* 0x000fca00028f0cad */
[----:B--2---:R2:W-:Y:S04]  /*adc0*/  @P0 ST.E.128 desc[UR60][R28.64], R12 ;  /* 0x0000000c1c000985 */ /* 0x0045e8000c101d3c */
.L_x_1685:
[----:B------:R-:W-:Y:S05]  /*add0*/  BSYNC B0 ;  /* 0x0000000000007941 */ /* 0x000fea0003800000 */
.L_x_1684:
[----:B------:R-:W-:Y:S01]  /*ade0*/  ISETP.GE.AND P0, PT, R85, 0x41, PT ;  /* 0x000000415500780c */ /* 0x000fe20003f06270 */
[----:B--2-4-:R2:W4:Y:S01]  /*adf0*/  SHFL.IDX PT, R29, R11, 0x1, 0x1c1f ;  /* 0x003c1f000b1d7f89 */ /* 0x01452200000e0000 */
[----:B------:R-:W-:Y:S03]  /*ae00*/  BSSY B0, `(.L_x_1686) ;  /* 0x0000017000007945 */ /* 0x000fe60003800000 */
[----:B------:R2:W0:Y:S08]  /*ae10*/  SHFL.IDX PT, R28, R31, 0x1, 0x1c1f ;  /* 0x003c1f001f1c7f89 */ /* 0x00043000000e0000 */
[----:B--2---:R-:W-:Y:S05]  /*ae20*/  @!P0 BRA `(.L_x_1687) ;  /* 0x0000000000508947 */ /* 0x004fea0003800000 */
[----:B------:R-:W-:-:S13]  /*ae30*/  ISETP.NE.AND P5, PT, R4, RZ, PT ;  /* 0x000000ff0400720c */ /* 0x000fda0003fa5270 */
[----:B------:R-:W2:Y:S01]  /*ae40*/  @P5 LDS.128 R12, [R34+0x2000] ;  /* 0x00200000220c5984 */ /* 0x000ea20000000c00 */
[----:B0-----:R-:W-:-:S04]  /*ae50*/  @P5 LEA R32, P0, R16, R28, 0x1 ;  /* 0x0000001c10205211 */ /* 0x001fc800078008ff */
[----:B----4-:R-:W-:Y:S02]  /*ae60*/  @P5 LEA.HI.X R33, R16, R29, R17, 0x1, P0 ;  /* 0x0000001d10215211 */ /* 0x010fe400000f0c11 */
[----:B------:R-:W-:-:S13]  /*ae70*/  ISETP.NE.AND P0, PT, R9, RZ, PT ;  /* 0x000000ff0900720c */ /* 0x000fda0003f05270 */
[----:B------:R-:W-:Y:S01]  /*ae80*/  @P0 IMAD.SHL.U32 R11, R170, 0x8, RZ ;  /* 0x00000008aa0b0824 */ /* 0x000fe200078e00ff */
[----:B--2---:R0:W-:Y:S01]  /*ae90*/  @P5 ST.E.128 desc[UR60][R32.64], R12 ;  /* 0x0000000c20005985 */ /* 0x0041e2000c101d3c */
[----:B------:R-:W-:-:S03]  /*aea0*/  ISETP.NE.AND P5, PT, R10, RZ, PT ;  /* 0x000000ff0a00720c */ /* 0x000fc60003fa5270 */
[----:B------:R-:W2:Y:S01]  /*aeb0*/  @P0 LDS.128 R12, [R35+0x2000] ;  /* 0x00200000230c0984 */ /* 0x000ea20000000c00 */
[----:B0-----:R-:W-:-:S09]  /*aec0*/  @P0 IMAD.WIDE R32, R11, 0x2, R28 ;  /* 0x000000020b200825 */ /* 0x001fd200078e021c */
[----:B------:R-:W-:Y:S01]  /*aed0*/  @P5 IMAD.SHL.U32 R11, R171, 0x8, RZ ;  /* 0x00000008ab0b5824 */ /* 0x000fe200078e00ff */
[----:B--2---:R0:W-:Y:S01]  /*aee0*/  @P0 ST.E.128 desc[UR60][R32.64], R12 ;  /* 0x0000000c20000985 */ /* 0x0041e2000c101d3c */
[----:B------:R-:W-:-:S03]  /*aef0*/  ISETP.NE.AND P0, PT, R20, RZ, PT ;  /* 0x000000ff1400720c */ /* 0x000fc60003f05270 */
[----:B------:R-:W2:Y:S01]  /*af00*/  @P5 LDS.128 R12, [R34+0x5000] ;  /* 0x00500000220c5984 */ /* 0x000ea20000000c00 */
[----:B0-----:R-:W-:-:S05]  /*af10*/  @P5 IMAD.WIDE R32, R11, 0x2, R28 ;  /* 0x000000020b205825 */ /* 0x001fca00078e021c */
[----:B--2---:R-:W-:Y:S04]  /*af20*/  @P5 ST.E.128 desc[UR60][R32.64], R12 ;  /* 0x0000000c20005985 */ /* 0x004fe8000c101d3c */
[C---:B------:R-:W-:Y:S01]  /*af30*/  @P0 LEA R28, P5, R23.reuse, R28, 0x1 ;  /* 0x0000001c171c0211 */ /* 0x040fe200078a08ff */
[----:B------:R-:W0:Y:S03]  /*af40*/  @P0 LDS.128 R12, [R35+0x5000] ;  /* 0x00500000230c0984 */ /* 0x000e260000000c00 */
[----:B------:R-:W-:-:S05]  /*af50*/  @P0 LEA.HI.X R29, R23, R29, R173, 0x1, P5 ;  /* 0x0000001d171d0211 */ /* 0x000fca00028f0cad */
[----:B0-----:R2:W-:Y:S04]  /*af60*/  @P0 ST.E.128 desc[UR60][R28.64], R12 ;  /* 0x0000000c1c000985 */ /* 0x0015e8000c101d3c */
.L_x_1687:
[----:B------:R-:W-:Y:S05]  /*af70*/  BSYNC B0 ;  /* 0x0000000000007941 */ /* 0x000fea0003800000 */
.L_x_1686:
[----:B------:R-:W-:Y:S01]  /*af80*/  @!PT LDS RZ, [RZ] ;  /* 0x00000000fffff984 */ /* 0x000fe20000000800 */
[----:B------:R-:W-:Y:S01]  /*af90*/  @!PT LDS RZ, [RZ] ;  /* 0x00000000fffff984 */ /* 0x000fe20000000800 */
[----:B------:R-:W-:Y:S01]  /*afa0*/  @!PT LDS RZ, [RZ] ;  /* 0x00000000fffff984 */ /* 0x000fe20000000800 */
[----:B------:R-:W-:Y:S01]  /*afb0*/  @!PT LDS RZ, [RZ] ;  /* 0x00000000fffff984 */ /* 0x000fe20000000800 */
[----:B------:R5:W-:Y:S06]  /*afc0*/  MEMBAR.ALL.CTA ;  /* 0x0000000000007992 */ /* 0x000bec0000008000 */
[----:B-----5:R-:W5:Y:S01]  /*afd0*/  FENCE.VIEW.ASYNC.S ;  /* 0x00000000000073c6 */ /* 0x020f620000000000 */
[----:B-1-3--:R-:W-:Y:S01]  /*afe0*/  @!P4 VIADD R86, R86, 0x2a8c0 ;  /* 0x0002a8c05656c836 */ /* 0x00afe20000000000 */
[----:B-----5:R1:W-:Y:S01]  /*aff0*/  BAR.SYNC.DEFER_BLOCKING R144, 0x80 ;  /* 0x000200900000751d */ /* 0x0203e20000010000 */
[----:B------:R-:W-:Y:S01]  /*b000*/  ISETP.NE.AND P5, PT, R123, RZ, PT ;  /* 0x000000ff7b00720c */ /* 0x000fe20003fa5270 */
[----:B------:R-:W-:-:S02]  /*b010*/  VIADD R19, R19, 0x1 ;  /* 0x0000000113137836 */ /* 0x000fc40000000000 */
[----:B------:R-:W-:Y:S02]  /*b020*/  @!P4 PRMT R86, RZ, 0x654, R86 ;  /* 0x00000654ff56c816 */ /* 0x000fe40000000056 */
[----:B------:R-:W-:Y:S02]  /*b030*/  PLOP3.LUT P0, PT, PT, PT, PT, 0x8, 0x0 ;  /* 0x000000000000781c */ /* 0x000fe40003f0e170 */
[----:B------:R1:W-:Y:S01]  /*b040*/  @!P4 SYNCS.ARRIVE.TRANS64.RED.A1T0 RZ, [R86+URZ], RZ ;  /* 0x000000ff56ffc9a7 */ /* 0x0003e2000810043f */
[----:B------:R-:W-:-:S04]  /*b050*/  ISETP.NE.AND P4, PT, R19, 0x2, PT ;  /* 0x000000021300780c */ /* 0x000fc80003f85270 */
[----:B--2---:R-:W-:Y:S02]  /*b060*/  SEL R12, RZ, 0x1, P4 ;  /* 0x00000001ff0c7807 */ /* 0x004fe40002000000 */
[----:B------:R-:W-:Y:S02]  /*b070*/  SEL R19, R19, RZ, P4 ;  /* 0x000000ff13137207 */ /* 0x000fe40002000000 */
[----:B------:R-:W-:Y:S01]  /*b080*/  LOP3.LUT R175, R175, R12, RZ, 0x3c, !PT ;  /* 0x0000000cafaf7212 */ /* 0x000fe200078e3cff */
[----:B-1----:R-:W-:Y:S06]  /*b090*/  @P5 BRA `(.L_x_1688) ;  /* 0xffffff7800245947 */ /* 0x002fec000383ffff */
.L_x_1578:
[----:B------:R-:W1:Y:S01]  /*b0a0*/  LDC R0, c[0x0][0x448] ;  /* 0x00011200ff007b82 */ /* 0x000e620000000800 */
[----:B------:R-:W-:Y:S01]  /*b0b0*/  IADD3 R5, R167, 0x1, -R166 ;  /* 0x00000001a7057810 */ /* 0x000fe20007ffe8a6 */
[----:B------:R-:W-:Y:S06]  /*b0c0*/  BSSY B0, `(.L_x_1689) ;  /* 0x000000d000007945 */ /* 0x000fec0003800000 */
[----:B------:R-:W2:Y:S01]  /*b0d0*/  LDC.64 R6, c[0x0][0x9e0] ;  /* 0x00027800ff067b82 */ /* 0x000ea20000000a00 */
[----:B-1----:R-:W-:Y:S01]  /*b0e0*/  ISETP.NE.AND P1, PT, R0, 0x1, PT ;  /* 0x000000010000780c */ /* 0x002fe20003f25270 */
[----:B------:R-:W-:Y:S01]  /*b0f0*/  VIADD R0, R187, 0x7f ;  /* 0x0000007fbb007836 */ /* 0x000fe20000000000 */
[----:B--2---:R-:W-:-:S11]  /*b100*/  ISETP.GE.AND P2, PT, R7, 0x1, PT ;  /* 0x000000010700780c */ /* 0x004fd60003f46270 */
[----:B------:R-:W1:Y:S08]  /*b110*/  @P1 LDC R3, c[0x0][0x44c] ;  /* 0x00011300ff031b82 */ /* 0x000e700000000800 */
[----:B------:R-:W2:Y:S01]  /*b120*/  @P1 LDC R2, c[0x0][0x450] ;  /* 0x00011400ff021b82 */ /* 0x000ea20000000800 */
[----:B-1----:R-:W-:-:S05]  /*b130*/  @P1 IMAD.HI.U32 R3, R0, R3, RZ ;  /* 0x0000000300031227 */ /* 0x002fca00078e00ff */
[----:B--2---:R-:W-:-:S05]  /*b140*/  @P1 SHF.R.U32.HI R0, RZ, R2, R3 ;  /* 0x00000002ff001219 */ /* 0x004fca0000011603 */
[----:B------:R-:W-:Y:S01]  /*b150*/  IMAD.IADD R3, R5, 0x1, R0 ;  /* 0x0000000105037824 */ /* 0x000fe200078e0200 */
[----:B------:R-:W-:Y:S06]  /*b160*/  @P0 BRA `(.L_x_1690) ;  /* 0x0000000000080947 */ /* 0x000fec0003800000 */
[----:B------:R-:W1:Y:S02]  /*b170*/  FENCE.VIEW.ASYNC.G ;  /* 0x00000000000073c6 */ /* 0x000e640000000100 */
[----:B-1----:R-:W-:Y:S06]  /*b180*/  BAR.ARV 0xc, 0x180 ;  /* 0x0306000000007b1d */ /* 0x002fec0000002000 */
.L_x_1690:
[----:B------:R-:W-:Y:S05]  /*b190*/  BSYNC B0 ;  /* 0x0000000000007941 */ /* 0x000fea0003800000 */
.L_x_1689:
[----:B------:R-:W-:Y:S01]  /*b1a0*/  IMAD.IADD R0, R3, 0x1, R6 ;  /* 0x0000000103007824 */ /* 0x000fe200078e0206 */
[----:B------:R-:W-:Y:S06]  /*b1b0*/  @!P2 BRA `(.L_x_1691) ;  /* 0x000000000048a947 */ /* 0x000fec0003800000 */
[C---:B------:R-:W-:Y:S01]  /*b1c0*/  ISETP.GT.AND P0, PT, R3.reuse, RZ, PT ;  /* 0x000000ff0300720c */ /* 0x040fe20003f04270 */
[----:B------:R-:W-:Y:S01]  /*b1d0*/  BSSY B0, `(.L_x_1692) ;  /* 0x000000e000007945 */ /* 0x000fe20003800000 */
[----:B------:R-:W-:-:S11]  /*b1e0*/  VIADD R2, R3, 0xffffffff ;  /* 0xffffffff03027836 */ /* 0x000fd60000000000 */
[----:B------:R-:W-:Y:S05]  /*b1f0*/  @P0 BRA `(.L_x_1693) ;  /* 0x00000000001c0947 */ /* 0x000fea0003800000 */
[----:B------:R-:W-:Y:S01]  /*b200*/  ISETP.NE.AND P0, PT, R7, 0x1, PT ;  /* 0x000000010700780c */ /* 0x000fe20003f05270 */
[----:B------:R-:W-:-:S12]  /*b210*/  IMAD.MOV R3, RZ, RZ, -R3 ;  /* 0x000000ffff037224 */ /* 0x000fd800078e0a03 */
[----:B------:R-:W1:Y:S02]  /*b220*/  @P0 LDC.64 R4, c[0x0][0x9e8] ;  /* 0x00027a00ff040b82 */ /* 0x000e640000000a00 */
[----:B-1----:R-:W-:-:S05]  /*b230*/  @P0 IMAD.HI.U32 R2, R3, R4, RZ ;  /* 0x0000000403020227 */ /* 0x002fca00078e00ff */
[----:B------:R-:W-:-:S04]  /*b240*/  @P0 SHF.R.U32.HI R3, RZ, R5, R2 ;  /* 0x00000005ff030219 */ /* 0x000fc80000011602 */
[----:B------:R-:W-:Y:S01]  /*b250*/  LOP3.LUT R2, RZ, R3, RZ, 0x33, !PT ;  /* 0x00000003ff027212 */ /* 0x000fe200078e33ff */
[----:B------:R-:W-:Y:S06]  /*b260*/  BRA `(.L_x_1694) ;  /* 0x0000000000107947 */ /* 0x000fec0003800000 */
.L_x_1693:
[----:B------:R-:W-:-:S13]  /*b270*/  ISETP.NE.AND P0, PT, R7, 0x1, PT ;  /* 0x000000010700780c */ /* 0x000fda0003f05270 */
[----:B------:R-:W1:Y:S02]  /*b280*/  @P0 LDC.64 R4, c[0x0][0x9e8] ;  /* 0x00027a00ff040b82 */ /* 0x000e640000000a00 */
[----:B-1----:R-:W-:-:S05]  /*b290*/  @P0 IMAD.HI.U32 R4, R2, R4, RZ ;  /* 0x0000000402040227 */ /* 0x002fca00078e00ff */
[----:B------:R-:W-:-:S07]  /*b2a0*/  @P0 SHF.R.U32.HI R2, RZ, R5, R4 ;  /* 0x00000005ff020219 */ /* 0x000fce0000011604 */
.L_x_1694:
[----:B------:R-:W-:Y:S05]  /*b2b0*/  BSYNC B0 ;  /* 0x0000000000007941 */ /* 0x000fea0003800000 */
.L_x_1692:
[----:B------:R-:W-:-:S05]  /*b2c0*/  IMAD R3, R2, R7, R7 ;  /* 0x0000000702037224 */ /* 0x000fca00078e0207 */
[----:B------:R-:W-:-:S07]  /*b2d0*/  VIMNMX R0, R0, R3, PT ;  /* 0x0000000300007248 */ /* 0x000fce0003fe0100 */
.L_x_1691:
[----:B------:R-:W1:Y:S01]  /*b2e0*/  @P1 LDC R2, c[0x0][0x44c] ;  /* 0x00011300ff021b82 */ /* 0x000e620000000800 */
[----:B------:R-:W-:Y:S01]  /*b2f0*/  VIADD R0, R0, 0x5f ;  /* 0x0000005f00007836 */ /* 0x000fe20000000000 */
[----:B------:R-:W-:Y:S01]  /*b300*/  ULDC UR4, c[0x0][0x9dc] ;  /* 0x0002770000047ab9 */ /* 0x000fe20000000800 */
[----:B------:R-:W-:Y:S02]  /*b310*/  IMAD.MOV.U32 R5, RZ, RZ, R187 ;  /* 0x000000ffff057224 */ /* 0x000fe400078e00bb */
[----:B------:R-:W-:-:S03]  /*b320*/  IMAD.HI R0, R0, 0x2aaaaaab, RZ ;  /* 0x2aaaaaab00007827 */ /* 0x000fc600078e02ff */
[----:B------:R-:W2:Y:S02]  /*b330*/  @P1 LDC R9, c[0x0][0x450] ;  /* 0x00011400ff091b82 */ /* 0x000ea40000000800 */
[----:B------:R-:W-:Y:S01]  /*b340*/  SHF.R.U32.HI R3, RZ, 0x1f, R0 ;  /* 0x0000001fff037819 */ /* 0x000fe20000011600 */
[----:B-1----:R-:W-:-:S05]  /*b350*/  @P1 IMAD.HI.U32 R2, R187, R2, RZ ;  /* 0x00000002bb021227 */ /* 0x002fca00078e00ff */
[----:B--2---:R-:W-:Y:S02]  /*b360*/  @P1 SHF.R.U32.HI R5, RZ, R9, R2 ;  /* 0x00000009ff051219 */ /* 0x004fe40000011602 */
[----:B------:R-:W-:-:S03]  /*b370*/  LEA.HI.SX32 R2, R0, R3, 0x1c ;  /* 0x0000000300027211 */ /* 0x000fc600078fe2ff */
[----:B------:R-:W-:Y:S01]  /*b380*/  IMAD.IADD R0, R142, 0x1, R5 ;  /* 0x000000018e007824 */ /* 0x000fe200078e0205 */
[----:B------:R-:W-:-:S03]  /*b390*/  VIMNMX R2, R143, R2, PT ;  /* 0x000000028f027248 */ /* 0x000fc60003fe0100 */
[----:B------:R-:W-:Y:S01]  /*b3a0*/  VIADD R3, R0, -UR4 ;  /* 0x8000000400037c36 */ /* 0x000fe20008000000 */
[----:B------:R-:W-:Y:S06]  /*b3b0*/  @!P2 BRA `(.L_x_1695) ;  /* 0x000000000044a947 */ /* 0x000fec0003800000 */
        /* <DEDUP_REMOVED lines=10> */
.L_x_1697:
[----:B------:R-:W-:-:S13]  /*b460*/  ISETP.NE.AND P0, PT, R7, 0x1, PT ;  /* 0x000000010700780c */ /* 0x000fda0003f05270 */
[----:B------:R-:W1:Y:S02]  /*b470*/  @P0 LDC.64 R4, c[0x0][0x9e8] ;  /* 0x00027a00ff040b82 */ /* 0x000e640000000a00 */
[----:B-1----:R-:W-:-:S05]  /*b480*/  @P0 IMAD.HI.U32 R4, R0, R4, RZ ;  /* 0x0000000400040227 */ /* 0x002fca00078e00ff */
[----:B------:R-:W-:-:S07]  /*b490*/  @P0 SHF.R.U32.HI R0, RZ, R5, R4 ;  /* 0x00000005ff000219 */ /* 0x000fce0000011604 */
.L_x_1698:
[----:B------:R-:W-:Y:S05]  /*b4a0*/  BSYNC B0 ;  /* 0x0000000000007941 */ /* 0x000fea0003800000 */
.L_x_1696:
[----:B------:R-:W-:-:S05]  /*b4b0*/  IMAD R0, R0, R7, RZ ;  /* 0x0000000700007224 */ /* 0x000fca00078e02ff */
[----:B------:R-:W-:-:S07]  /*b4c0*/  VIMNMX R3, R3, R0, !PT ;  /* 0x0000000003037248 */ /* 0x000fce0007fe0100 */
.L_x_1695:
[----:B------:R-:W-:Y:S01]  /*b4d0*/  IMAD.HI R3, R3, 0x2aaaaaab, RZ ;  /* 0x2aaaaaab03037827 */ /* 0x000fe200078e02ff */
[----:B------:R-:W-:Y:S02]  /*b4e0*/  PLOP3.LUT P0, PT, PT, PT, PT, 0x80, 0x0 ;  /* 0x000000000000781c */ /* 0x000fe40003f0f070 */
[----:B------:R-:W-:Y:S02]  /*b4f0*/  CS2R R20, SRZ ;  /* 0x0000000000147805 */ /* 0x000fe4000001ff00 */
[----:B------:R-:W-:Y:S02]  /*b500*/  CS2R R86, SRZ ;  /* 0x0000000000567805 */ /* 0x000fe4000001ff00 */
[----:B------:R-:W-:Y:S02]  /*b510*/  CS2R R84, SRZ ;  /* 0x0000000000547805 */ /* 0x000fe4000001ff00 */
[----:B------:R-:W-:Y:S02]  /*b520*/  SHF.R.U32.HI R0, RZ, 0x1f, R3 ;  /* 0x0000001fff007819 */ /* 0x000fe40000011603 */
[----:B------:R-:W-:-:S02]  /*b530*/  CS2R R82, SRZ ;  /* 0x0000000000527805 */ /* 0x000fc4000001ff00 */
[----:B------:R-:W-:Y:S02]  /*b540*/  CS2R R80, SRZ ;  /* 0x0000000000507805 */ /* 0x000fe4000001ff00 */
[----:B------:R-:W-:Y:S02]  /*b550*/  CS2R R42, SRZ ;  /* 0x00000000002a7805 */ /* 0x000fe4000001ff00 */
[----:B------:R-:W-:Y:S01]  /*b560*/  LEA.HI.SX32 R189, R3, R0, 0x1c ;  /* 0x0000000003bd7211 */ /* 0x000fe200078fe2ff */
[----:B------:R-:W-:Y:S01]  /*b570*/  IMAD.MOV.U32 R0, RZ, RZ, RZ ;  /* 0x000000ffff007224 */ /* 0x000fe200078e00ff */
[----:B------:R-:W-:Y:S02]  /*b580*/  CS2R R38, SRZ ;  /* 0x0000000000267805 */ /* 0x000fe4000001ff00 */
[----:B------:R-:W-:Y:S02]  /*b590*/  CS2R R76, SRZ ;  /* 0x00000000004c7805 */ /* 0x000fe4000001ff00 */
[----:B------:R-:W-:-:S02]  /*b5a0*/  VIMNMX R189, RZ, R189, !PT ;  /* 0x000000bdffbd7248 */ /* 0x000fc40007fe0100 */
[----:B------:R-:W-:Y:S02]  /*b5b0*/  CS2R R36, SRZ ;  /* 0x0000000000247805 */ /* 0x000fe4000001ff00 */
[----:B------:R-:W-:Y:S02]  /*b5c0*/  CS2R R72, SRZ ;  /* 0x0000000000487805 */ /* 0x000fe4000001ff00 */
[----:B------:R-:W-:Y:S02]  /*b5d0*/  CS2R R46, SRZ ;  /* 0x00000000002e7805 */ /* 0x000fe4000001ff00 */
[----:B------:R-:W-:Y:S02]  /*b5e0*/  ISETP.GT.AND P1, PT, R2, R189, PT ;  /* 0x000000bd0200720c */ /* 0x000fe40003f24270 */
        /* <DEDUP_REMOVED lines=18> */
[----:B------:R-:W-:Y:S01]  /*b710*/  IMAD.MOV.U32 R97, RZ, RZ, RZ ;  /* 0x000000ffff617224 */ /* 0x000fe200078e00ff */
[----:B------:R-:W-:Y:S01]  /*b720*/  CS2R R6, SRZ ;  /* 0x0000000000067805 */ /* 0x000fe2000001ff00 */
[----:B------:R-:W-:Y:S02]  /*b730*/  IMAD.MOV.U32 R26, RZ, RZ, RZ ;  /* 0x000000ffff1a7224 */ /* 0x000fe400078e00ff */
[----:B------:R-:W-:-:S02]  /*b740*/  IMAD.MOV.U32 R32, RZ, RZ, RZ ;  /* 0x000000ffff207224 */ /* 0x000fc400078e00ff */
[----:B------:R-:W-:Y:S02]  /*b750*/  IMAD.MOV.U32 R99, RZ, RZ, RZ ;  /* 0x000000ffff637224 */ /* 0x000fe400078e00ff */
[----:B------:R-:W-:Y:S01]  /*b760*/  IMAD.MOV.U32 R24, RZ, RZ, RZ ;  /* 0x000000ffff187224 */ /* 0x000fe200078e00ff */
[----:B------:R-:W-:Y:S06]  /*b770*/  @!P1 BRA `(.L_x_1699) ;  /* 0x00000154001c9947 */ /* 0x000fec0003800000 */
[----:B------:R-:W2:Y:S04]  /*b780*/  LDL R4, [R1+0x34] ;  /* 0x0000340001047983 */ /* 0x000ea80000100800 */
[----:B------:R-:W1:Y:S02]  /*b790*/  SHFL.IDX PT, R0, R220, RZ, 0x1f ;  /* 0x00001fffdc007589 */ /* 0x000e6400000e0000 */
[----:B-1----:R-:W-:-:S04]  /*b7a0*/  LEA.HI R3, R0, R0, RZ, 0x1 ;  /* 0x0000000000037211 */ /* 0x002fc800078f08ff */
        /* <DEDUP_REMOVED lines=13> */
[----:B------:R1:W2:Y:S01]  /*b880*/  LDC.64 R14, c[0x4][R0] ;  /* 0x01000000000e7b82 */ /* 0x0002a20000000a00 */
[----:B------:R-:W-:Y:S01]  /*b890*/  IMAD.U32 R5, RZ, RZ, UR5 ;  /* 0x00000005ff057e24 */ /* 0x000fe2000f8e00ff */
[----:B------:R-:W-:Y:S01]  /*b8a0*/  ULDC.64 UR4, c[0x4][0x30] ;  /* 0x01000c0000047ab9 */ /* 0x000fe20000000a00 */
[----:B------:R-:W-:Y:S02]  /*b8b0*/  IMAD.U32 R6, RZ, RZ, UR6 ;  /* 0x00000006ff067e24 */ /* 0x000fe4000f8e00ff */
[----:B------:R-:W-:Y:S02]  /*b8c0*/  IMAD.U32 R7, RZ, RZ, UR7 ;  /* 0x00000007ff077e24 */ /* 0x000fe4000f8e00ff */
[----:B------:R-:W-:-:S02]  /*b8d0*/  IMAD.U32 R10, RZ, RZ, UR4 ;  /* 0x00000004ff0a7e24 */ /* 0x000fc4000f8e00ff */
[----:B0-----:R-:W-:Y:S02]  /*b8e0*/  IMAD.U32 R11, RZ, RZ, UR5 ;  /* 0x00000005ff0b7e24 */ /* 0x001fe4000f8e00ff */
[----:B------:R-:W-:Y:S02]  /*b8f0*/  IMAD.MOV.U32 R8, RZ, RZ, 0x70 ;  /* 0x00000070ff087424 */ /* 0x000fe400078e00ff */
[----:B------:R-:W-:Y:S02]  /*b900*/  IMAD.MOV.U32 R12, RZ, RZ, 0x1 ;  /* 0x00000001ff0c7424 */ /* 0x000fe400078e00ff */
[----:B-1----:R-:W-:-:S07]  /*b910*/  IMAD.MOV.U32 R13, RZ, RZ, RZ ;  /* 0x000000ffff0d7224 */ /* 0x002fce00078e00ff */
[----:B------:R-:W-:-:S07]  /*b920*/  LEPC R20, `(.L_x_1700) ;  /* 0x000000001014794e */ /* 0x000fce0000000000 */
[----:B--2-45:R-:W-:Y:S05]  /*b930*/  CALL.ABS.NOINC R14 ;  /* 0x000000000e007343 */ /* 0x034fea0003c00000 */
.L_x_1700:
[----:B------:R-:W-:Y:S02]  /*b940*/  ULDC UR4, c[0x0][0x3f4] ;  /* 0x0000fd0000047ab9 */ /* 0x000fe40000000800 */
[----:B------:R-:W-:-:S13]  /*b950*/  ISETP.LT.AND P0, PT, RZ, UR4, PT ;  /* 0x00000004ff007c0c */ /* 0x000fda000bf01270 */
[----:B------:R-:W-:Y:S05]  /*b960*/  @P0 BRA `(.L_x_1701) ;  /* 0x00000000003c0947 */ /* 0x000fea0003800000 */
[----:B------:R-:W-:-:S04]  /*b970*/  LEA.HI R0, R198, R198, RZ, 0x1 ;  /* 0x000000c6c6007211 */ /* 0x000fc800078f08ff */
[----:B------:R-:W-:-:S05]  /*b980*/  LOP3.LUT R3, R0, 0xfffffffe, RZ, 0xc0, !PT ;  /* 0xfffffffe00037812 */ /* 0x000fca00078ec0ff */
[----:B------:R-:W-:-:S05]  /*b990*/  IMAD.IADD R3, R198, 0x1, -R3 ;  /* 0x00000001c6037824 */ /* 0x000fca00078e0a03 */
[----:B------:R-:W-:-:S04]  /*b9a0*/  SHF.L.U32 R3, R3, 0x1f, RZ ;  /* 0x0000001f03037819 */ /* 0x000fc800000006ff */
[----:B------:R1:W2:Y:S03]  /*b9b0*/  SYNCS.PHASECHK.TRANS64.TRYWAIT P0, [R18+URZ+0x2a800], R3 ;  /* 0x02a80003120075a7 */ /* 0x0002a6000800017f */
[----:B--2---:R-:W-:Y:S05]  /*b9c0*/  @!P0 NANOSLEEP.SYNCS 0x989680 ;  /* 0x009896800000895d */ /* 0x004fea0003900000 */
[----:B------:R-:W2:Y:S01]  /*b9d0*/  @!P0 SYNCS.PHASECHK.TRANS64 P0, [R18+URZ+0x2a800], R3 ;  /* 0x02a80003120085a7 */ /* 0x000ea2000800007f */
[----:B------:R-:W-:Y:S04]  /*b9e0*/  BSSY B0, `(.L_x_1702) ;  /* 0x0000006000007945 */ /* 0x000fe80003800000 */
[----:B--2---:R-:W-:Y:S05]  /*b9f0*/  @P0 BRA `(.L_x_1703) ;  /* 0x0000000000100947 */ /* 0x004fea0003800000 */
.L_x_1704:
[----:B--2---:R2:W3:Y:S02]  /*ba00*/  SYNCS.PHASECHK.TRANS64.TRYWAIT P0, [R18+URZ+0x2a800], R3 ;  /* 0x02a80003120075a7 */ /* 0x0044e4000800017f */
[----:B---3--:R-:W-:Y:S05]  /*ba10*/  @!P0 NANOSLEEP.SYNCS 0x989680 ;  /* 0x009896800000895d */ /* 0x008fea0003900000 */
[----:B------:R-:W3:Y:S02]  /*ba20*/  @!P0 SYNCS.PHASECHK.TRANS64 P0, [R18+URZ+0x2a800], R3 ;  /* 0x02a80003120085a7 */ /* 0x000ee4000800007f */
[----:B---3--:R-:W-:Y:S05]  /*ba30*/  @!P0 BRA `(.L_x_1704) ;  /* 0xfffffffc00f08947 */ /* 0x008fea000383ffff */
.L_x_1703:
[----:B------:R-:W-:Y:S05]  /*ba40*/  BSYNC B0 ;  /* 0x0000000000007941 */ /* 0x000fea0003800000 */
.L_x_1702:
[----:B------:R-:W-:Y:S05]  /*ba50*/  BRA `(.L_x_1705) ;  /* 0x0000007400247947 */ /* 0x000fea0003800000 */
.L_x_1701:
[----:B------:R-:W2:Y:S01]  /*ba60*/  LDL R0, [R1+0x34] ;  /* 0x0000340001007983 */ /* 0x000ea20000100800 */
[----:B------:R-:W-:Y:S02]  /*ba70*/  ULDC.64 UR6, c[0x0][0x408] ;  /* 0x0001020000067ab9 */ /* 0x000fe40000000a00 */
[----:B-----5:R-:W-:Y:S01]  /*ba80*/  IMAD.WIDE.U32 R24, R141, UR6, RZ ;  /* 0x000000068d187c25 */ /* 0x020fe2000f8e00ff */
[----:B--2---:R-:W-:Y:S02]  /*ba90*/  R2UR UR4, R0 ;  /* 0x00000000000472ca */ /* 0x004fe400000e0000 */
[----:B------:R-:W-:-:S11]  /*baa0*/  SHF.R.S32.HI R0, RZ, 0x1f, R141 ;  /* 0x0000001fff007819 */ /* 0x000fd6000001148d */
[----:B------:R-:W-:-:S03]  /*bab0*/  ULOP3.LUT UP0, URZ, UR4, 0x3ff, URZ, 0xc0, !UPT ;  /* 0x000003ff043f7892 */ /* 0x000fc6000f80c03f */
[----:B------:R-:W-:Y:S02]  /*bac0*/  ULDC.64 UR4, c[0x0][0x3f8] ;  /* 0x0000fe0000047ab9 */ /* 0x000fe40000000a00 */
[C---:B------:R-:W-:Y:S01]  /*bad0*/  IMAD R4, R0.reuse, UR4, RZ ;  /* 0x0000000400047c24 */ /* 0x040fe2000f8e02ff */
[----:B------:R-:W-:Y:S01]  /*bae0*/  PLOP3.LUT P0, PT, PT, PT, UP0, 0x80, 0x0 ;  /* 0x000000000000781c */ /* 0x000fe20003f0f008 */
[----:B------:R-:W-:Y:S02]  /*baf0*/  IMAD R0, R0, UR6, RZ ;  /* 0x0000000600007c24 */ /* 0x000fe4000f8e02ff */
[----:B------:R-:W-:-:S04]  /*bb00*/  IMAD.WIDE.U32 R26, R141, UR4, RZ ;  /* 0x000000048d1a7c25 */ /* 0x000fc8000f8e00ff */
[C---:B----4-:R-:W-:Y:S02]  /*bb10*/  IMAD R29, R141.reuse, UR5, R4 ;  /* 0x000000058d1d7c24 */ /* 0x050fe4000f8e0204 */
[----:B0-----:R-:W-:Y:S02]  /*bb20*/  IMAD R31, R141, UR7, R0 ;  /* 0x000000078d1f7c24 */ /* 0x001fe4000f8e0200 */
[----:B------:R-:W-:Y:S02]  /*bb30*/  IMAD.IADD R29, R29, 0x1, R27 ;  /* 0x000000011d1d7824 */ /* 0x000fe400078e021b */
[----:B------:R-:W-:Y:S01]  /*bb40*/  IMAD.IADD R31, R31, 0x1, R25 ;  /* 0x000000011f1f7824 */ /* 0x000fe200078e0219 */
[----:B------:R-:W-:Y:S06]  /*bb50*/  @!P0 BRA `(.L_x_1706) ;  /* 0x0000000000408947 */ /* 0x000fec0003800000 */
        /* <DEDUP_REMOVED lines=16> */
.L_x_1706:
[----:B------:R-:W-:Y:S01]  /*bc60*/  ULDC.U8 UR4, c[0x0][0x410] ;  /* 0x0001040000047ab9 */ /* 0x000fe20000000000 */
[----:B------:R-:W-:Y:S01]  /*bc70*/  BSSY B0, `(.L_x_1707) ;  /* 0x000071f000007945 */ /* 0x000fe20003800000 */
[----:B------:R-:W-:Y:S01]  /*bc80*/  ISETP.NE.AND P0, PT, RZ, UR4, PT ;  /* 0x00000004ff007c0c */ /* 0x000fe2000bf05270 */
[----:B------:R-:W-:-:S12]  /*bc90*/  IMAD.IADD R10, R174, 0x1, R187 ;  /* 0x00000001ae0a7824 */ /* 0x000fd800078e02bb */
[----:B------:R-:W-:Y:S05]  /*bca0*/  @!P0 BRA `(.L_x_1708) ;  /* 0x00000038006c8947 */ /* 0x000fea0003800000 */
[----:B------:R-:W0:Y:S01]  /*bcb0*/  LDC R91, c[0x0][0x448] ;  /* 0x00011200ff5b7b82 */ /* 0x000e220000000800 */
[----:B------:R-:W-:Y:S01]  /*bcc0*/  IMAD R3, R199, 0x40, R10 ;  /* 0x00000040c7037824 */ /* 0x000fe200078e020a */
[----:B------:R-:W-:Y:S01]  /*bcd0*/  ULDC.64 UR4, c[0x0][0x3f8] ;  /* 0x0000fe0000047ab9 */ /* 0x000fe20000000a00 */
[----:B------:R-:W-:Y:S01]  /*bce0*/  ULDC.64 UR6, c[0x0][0x408] ;  /* 0x0001020000067ab9 */ /* 0x000fe20000000a00 */
[----:B------:R-:W-:Y:S02]  /*bcf0*/  IMAD.MOV.U32 R8, RZ, RZ, R26 ;  /* 0x000000ffff087224 */ /* 0x000fe400078e001a */
[----:B------:R-:W-:Y:S02]  /*bd00*/  IMAD.MOV.U32 R9, RZ, RZ, R29 ;  /* 0x000000ffff097224 */ /* 0x000fe400078e001d */
[----:B------:R-:W-:Y:S02]  /*bd10*/  IMAD.MOV.U32 R12, RZ, RZ, R24 ;  /* 0x000000ffff0c7224 */ /* 0x000fe400078e0018 */
[----:B------:R-:W-:Y:S01]  /*bd20*/  IMAD.MOV.U32 R13, RZ, RZ, R31 ;  /* 0x000000ffff0d7224 */ /* 0x000fe200078e001f */
[----:B0-----:R-:W-:-:S13]  /*bd30*/  ISETP.NE.AND P0, PT, R91, 0x1, PT ;  /* 0x000000015b00780c */ /* 0x001fda0003f05270 */
[----:B------:R-:W0:Y:S08]  /*bd40*/  @P0 LDC R0, c[0x0][0x44c] ;  /* 0x00011300ff000b82 */ /* 0x000e300000000800 */
[----:B------:R-:W1:Y:S01]  /*bd50*/  @P0 LDC R5, c[0x0][0x450] ;  /* 0x00011400ff050b82 */ /* 0x000e620000000800 */
[----:B0-----:R-:W-:-:S05]  /*bd60*/  @P0 IMAD.HI.U32 R0, R3, R0, RZ ;  /* 0x0000000003000227 */ /* 0x001fca00078e00ff */
[----:B-1----:R-:W-:-:S04]  /*bd70*/  @P0 SHF.R.U32.HI R3, RZ, R5, R0 ;  /* 0x00000005ff030219 */ /* 0x002fc80000011600 */
[----:B------:R-:W-:Y:S01]  /*bd80*/  SHF.R.S32.HI R0, RZ, 0x1f, R3 ;  /* 0x0000001fff007819 */ /* 0x000fe20000011403 */
[----:B------:R-:W-:-:S04]  /*bd90*/  IMAD.WIDE.U32 R8, R3, UR4, R8 ;  /* 0x0000000403087c25 */ /* 0x000fc8000f8e0008 */
[C---:B------:R-:W-:Y:S02]  /*bda0*/  IMAD R4, R0.reuse, UR4, RZ ;  /* 0x0000000400047c24 */ /* 0x040fe4000f8e02ff */
[----:B------:R-:W-:Y:S02]  /*bdb0*/  IMAD R0, R0, UR6, RZ ;  /* 0x0000000600007c24 */ /* 0x000fe4000f8e02ff */
[C---:B------:R-:W-:Y:S01]  /*bdc0*/  IMAD R7, R3.reuse, UR5, R4 ;  /* 0x0000000503077c24 */ /* 0x040fe2000f8e0204 */
[----:B------:R-:W-:Y:S01]  /*bdd0*/  ULDC.64 UR4, c[0x0][0x3e8] ;  /* 0x0000fa0000047ab9 */ /* 0x000fe20000000a00 */
[C---:B------:R-:W-:Y:S01]  /*bde0*/  IMAD.WIDE.U32 R12, R3.reuse, UR6, R12 ;  /* 0x00000006030c7c25 */ /* 0x040fe2000f8e000c */
[----:B------:R-:W-:Y:S01]  /*bdf0*/  LEA R6, P0, R8, UR4, 0x1 ;  /* 0x0000000408067c11 */ /* 0x000fe2000f8008ff */
[----:B------:R-:W-:Y:S02]  /*be00*/  UMOV UR4, 0xffffffff ;  /* 0xffffffff00047882 */ /* 0x000fe40000000000 */
[----:B------:R-:W-:Y:S01]  /*be10*/  IMAD R3, R3, UR7, R0 ;  /* 0x0000000703037c24 */ /* 0x000fe2000f8e0200 */
[----:B------:R-:W-:Y:S01]  /*be20*/  ULDC.64 UR6, c[0x0][0x400] ;  /* 0x0001000000067ab9 */ /* 0x000fe20000000a00 */
[----:B------:R-:W-:Y:S01]  /*be30*/  IMAD.IADD R7, R9, 0x1, R7 ;  /* 0x0000000109077824 */ /* 0x000fe200078e0207 */
[----:B------:R-:W-:Y:S01]  /*be40*/  LEA R4, P1, R12, UR6, 0x1 ;  /* 0x000000060c047c11 */ /* 0x000fe2000f8208ff */
[----:B------:R-:W-:-:S03]  /*be50*/  IMAD.IADD R3, R13, 0x1, R3 ;  /* 0x000000010d037824 */ /* 0x000fc600078e0203 */
[----:B------:R-:W-:Y:S02]  /*be60*/  LEA.HI.X R7, R8, UR5, R7, 0x1, P0 ;  /* 0x0000000508077c11 */ /* 0x000fe400080f0c07 */
[----:B------:R-:W-:Y:S01]  /*be70*/  LEA.HI.X R8, R12, UR7, R3, 0x1, P1 ;  /* 0x000000070c087c11 */ /* 0x000fe200088f0c03 */
[----:B------:R-:W-:Y:S06]  /*be80*/  BRA.DIV UR4, `(.L_x_1709) ;  /* 0x000001ea049c7947 */ /* 0x000fec000b800000 */
[----:B------:R0:W1:Y:S04]  /*be90*/  SHFL.IDX PT, R3, R7, RZ, 0x1c1f ;  /* 0x001c1fff07037589 */ /* 0x00006800000e0000 */
[----:B------:R0:W2:Y:S04]  /*bea0*/  SHFL.IDX PT, R0, R6, RZ, 0x1c1f ;  /* 0x001c1fff06007589 */ /* 0x0000a800000e0000 */
[----:B------:R0:W3:Y:S04]  /*beb0*/  SHFL.IDX PT, R5, R8, RZ, 0x1c1f ;  /* 0x001c1fff08057589 */ /* 0x0000e800000e0000 */
[----:B------:R0:W4:Y:S02]  /*bec0*/  SHFL.IDX PT, R14, R4, RZ, 0x1c1f ;  /* 0x001c1fff040e7589 */ /* 0x00012400000e0000 */
.L_x_2038:
[----:B------:R-:W-:Y:S01]  /*bed0*/  IMAD R91, R166, R91, RZ ;  /* 0x0000005ba65b7224 */ /* 0x000fe200078e02ff */
[----:B------:R-:W-:Y:S01]  /*bee0*/  BSSY B1, `(.L_x_1710) ;  /* 0x0000051000017945 */ /* 0x000fe20003800000 */
[----:B------:R-:W-:Y:S02]  /*bef0*/  CS2R R60, SRZ ;  /* 0x00000000003c7805 */ /* 0x000fe4000001ff00 */
[----:B------:R-:W-:Y:S02]  /*bf00*/  CS2R R56, SRZ ;  /* 0x0000000000387805 */ /* 0x000fe4000001ff00 */
[----:B------:R-:W-:Y:S02]  /*bf10*/  CS2R R50, SRZ ;  /* 0x0000000000327805 */ /* 0x000fe4000001ff00 */
[----:B------:R-:W-:Y:S02]  /*bf20*/  ISETP.GE.AND P0, PT, R10, R91, PT ;  /* 0x0000005b0a00720c */ /* 0x000fe40003f06270 */
        /* <DEDUP_REMOVED lines=10> */
[----:B------:R-:W-:Y:S01]  /*bfd0*/  ULDC UR4, c[0x0][0x3f4] ;  /* 0x0000fd0000047ab9 */ /* 0x000fe20000000800 */
[----:B------:R-:W-:Y:S02]  /*bfe0*/  CS2R R58, SRZ ;  /* 0x00000000003a7805 */ /* 0x000fe4000001ff00 */
[----:B------:R-:W-:Y:S02]  /*bff0*/  ISETP.GE.AND P3, PT, R179, UR4, PT ;  /* 0x00000004b3007c0c */ /* 0x000fe4000bf66270 */
[----:B------:R-:W-:Y:S02]  /*c000*/  CS2R R60, SRZ ;  /* 0x00000000003c7805 */ /* 0x000fe4000001ff00 */
[----:B------:R-:W-:Y:S02]  /*c010*/  ISETP.GE.AND P2, PT, R177, UR4, PT ;  /* 0x00000004b1007c0c */ /* 0x000fe4000bf46270 */
[----:B------:R-:W-:Y:S02]  /*c020*/  ISETP.GE.AND P1, PT, R178, UR4, PT ;  /* 0x00000004b2007c0c */ /* 0x000fe4000bf26270 */
[----:B------:R-:W-:-:S02]  /*c030*/  ISETP.GE.AND P0, PT, R176, UR4, PT ;  /* 0x00000004b0007c0c */ /* 0x000fc4000bf06270 */
[----:B------:R-:W-:-:S03]  /*c040*/  ISETP.GE.AND P4, PT, R164, UR4, PT ;  /* 0x00000004a4007c0c */ /* 0x000fc6000bf86270 */
[C---:B------:R-:W-:Y:S01]  /*c050*/  @!P3 IMAD.SHL.U32 R31, R179.reuse, 0x2, RZ ;  /* 0x00000002b31fb824 */ /* 0x040fe200078e00ff */
[----:B------:R-:W-:-:S03]  /*c060*/  @!P3 SHF.L.U64.HI R12, R179, 0x1, R207 ;  /* 0x00000001b30cb819 */ /* 0x000fc600000102cf */
[C---:B------:R-:W-:Y:S01]  /*c070*/  @!P2 IMAD.SHL.U32 R33, R177.reuse, 0x2, RZ ;  /* 0x00000002b121a824 */ /* 0x040fe200078e00ff */
[----:B------:R-:W-:Y:S01]  /*c080*/  @!P2 SHF.L.U64.HI R24, R177, 0x1, R206 ;  /* 0x00000001b118a819 */ /* 0x000fe200000102ce */
[----:B------:R-:W-:Y:S01]  /*c090*/  @!P1 IMAD.SHL.U32 R35, R178, 0x2, RZ ;  /* 0x00000002b2239824 */ /* 0x000fe200078e00ff */
[-C--:B--2---:R-:W-:Y:S01]  /*c0a0*/  @!P3 IADD3 R28, P6, R0, R31.reuse, RZ ;  /* 0x0000001f001cb210 */ /* 0x084fe20007fde0ff */
[----:B------:R-:W-:Y:S01]  /*c0b0*/  @!P0 IMAD.SHL.U32 R63, R176, 0x2, RZ ;  /* 0x00000002b03f8824 */ /* 0x000fe200078e00ff */
[----:B----4-:R-:W-:Y:S01]  /*c0c0*/  @!P3 IADD3 R30, P5, R14, R31, RZ ;  /* 0x0000001f0e1eb210 */ /* 0x010fe20007fbe0ff */
[----:B-1----:R-:W-:Y:S01]  /*c0d0*/  @!P4 IMAD.MOV.U32 R25, RZ, RZ, R3 ;  /* 0x000000ffff19c224 */ /* 0x002fe200078e0003 */
[----:B------:R-:W-:Y:S01]  /*c0e0*/  @!P1 SHF.L.U64.HI R26, R178, 0x1, R205 ;  /* 0x00000001b21a9819 */ /* 0x000fe200000102cd */
[--C-:B------:R-:W-:Y:S01]  /*c0f0*/  @!P3 IMAD.X R29, R3, 0x1, R12.reuse, P6 ;  /* 0x00000001031db824 */ /* 0x100fe200030e060c */
[-C--:B------:R-:W-:Y:S01]  /*c100*/  @!P2 IADD3 R20, P6, R0, R33.reuse, RZ ;  /* 0x000000210014a210 */ /* 0x080fe20007fde0ff */
[----:B---3--:R-:W-:Y:S01]  /*c110*/  @!P3 IMAD.X R31, R5, 0x1, R12, P5 ;  /* 0x00000001051fb824 */ /* 0x008fe200028e060c */
[----:B------:R-:W-:Y:S01]  /*c120*/  @!P2 IADD3 R32, P5, R14, R33, RZ ;  /* 0x000000210e20a210 */ /* 0x000fe20007fbe0ff */
[----:B------:R-:W-:Y:S01]  /*c130*/  @!P4 IMAD.MOV.U32 R15, RZ, RZ, R5 ;  /* 0x000000ffff0fc224 */ /* 0x000fe200078e0005 */
[----:B------:R-:W-:Y:S01]  /*c140*/  @!P0 SHF.L.U64.HI R38, R176, 0x1, R203 ;  /* 0x00000001b0268819 */ /* 0x000fe200000102cb */
[--C-:B------:R-:W-:Y:S01]  /*c150*/  @!P2 IMAD.X R21, R3, 0x1, R24.reuse, P6 ;  /* 0x000000010315a824 */ /* 0x100fe200030e0618 */
[----:B------:R-:W-:Y:S01]  /*c160*/  @!P1 IADD3 R12, P6, R0, R35, RZ ;  /* 0x00000023000c9210 */ /* 0x000fe20007fde0ff */
[----:B------:R-:W-:Y:S01]  /*c170*/  @!P2 IMAD.X R33, R5, 0x1, R24, P5 ;  /* 0x000000010521a824 */ /* 0x000fe200028e0618 */
[----:B------:R-:W-:Y:S01]  /*c180*/  ISETP.GE.AND P5, PT, R180, UR4, PT ;  /* 0x00000004b4007c0c */ /* 0x000fe2000bfa6270 */
[----:B------:R-:W-:-:S02]  /*c190*/  @!P4 IMAD.MOV.U32 R24, RZ, RZ, R0 ;  /* 0x000000ffff18c224 */ /* 0x000fc400078e0000 */
[----:B------:R-:W-:Y:S01]  /*c1a0*/  @!P1 IMAD.X R13, R3, 0x1, R26, P6 ;  /* 0x00000001030d9824 */ /* 0x000fe200030e061a */
[----:B------:R-:W-:Y:S01]  /*c1b0*/  @!P1 IADD3 R34, P6, R14, R35, RZ ;  /* 0x000000230e229210 */ /* 0x000fe20007fde0ff */
[----:B------:R-:W-:-:S04]  /*c1c0*/  @!P4 IMAD.WIDE R24, R164, 0x2, R24 ;  /* 0x00000002a418c825 */ /* 0x000fc800078e0218 */
[----:B------:R-:W-:Y:S01]  /*c1d0*/  @!P1 IMAD.X R35, R5, 0x1, R26, P6 ;  /* 0x0000000105239824 */ /* 0x000fe200030e061a */
[-C--:B------:R-:W-:Y:S01]  /*c1e0*/  @!P0 IADD3 R40, P6, R0, R63.reuse, RZ ;  /* 0x0000003f00288210 */ /* 0x080fe20007fde0ff */
[----:B------:R-:W-:Y:S01]  /*c1f0*/  @!P4 IMAD.WIDE R26, R164, 0x2, R14 ;  /* 0x00000002a41ac825 */ /* 0x000fe200078e020e */
[----:B------:R1:W5:Y:S03]  /*c200*/  @!P4 LD.E.64 R58, desc[UR60][R24.64] ;  /* 0x0000003c183ac980 */ /* 0x000366000c101b00 */
[----:B------:R-:W-:Y:S01]  /*c210*/  @!P0 IMAD.X R41, R3, 0x1, R38, P6 ;  /* 0x0000000103298824 */ /* 0x000fe200030e0626 */
[----:B------:R-:W-:Y:S01]  /*c220*/  @!P0 IADD3 R62, P6, R14, R63, RZ ;  /* 0x0000003f0e3e8210 */ /* 0x000fe20007fde0ff */
[C---:B------:R-:W-:Y:S01]  /*c230*/  @!P5 IMAD.SHL.U32 R15, R180.reuse, 0x2, RZ ;  /* 0x00000002b40fd824 */ /* 0x040fe200078e00ff */
[----:B------:R1:W5:Y:S01]  /*c240*/  @!P4 LD.E.64 R60, desc[UR60][R26.64] ;  /* 0x0000003c1a3cc980 */ /* 0x000362000c101b00 */
[----:B------:R-:W-:-:S02]  /*c250*/  @!P5 SHF.L.U64.HI R36, R180, 0x1, R202 ;  /* 0x00000001b424d819 */ /* 0x000fc400000102ca */
[----:B------:R-:W-:Y:S01]  /*c260*/  CS2R R54, SRZ ;  /* 0x0000000000367805 */ /* 0x000fe2000001ff00 */
[----:B------:R-:W-:Y:S01]  /*c270*/  @!P0 IMAD.X R63, R5, 0x1, R38, P6 ;  /* 0x00000001053f8824 */ /* 0x000fe200030e0626 */
[-C--:B------:R-:W-:Y:S02]  /*c280*/  @!P5 IADD3 R64, P4, R0, R15.reuse, RZ ;  /* 0x0000000f0040d210 */ /* 0x080fe40007f9e0ff */
[----:B------:R-:W-:Y:S02]  /*c290*/  CS2R R56, SRZ ;  /* 0x0000000000387805 */ /* 0x000fe4000001ff00 */
[----:B------:R-:W-:Y:S02]  /*c2a0*/  @!P5 IADD3 R14, P6, R14, R15, RZ ;  /* 0x0000000f0e0ed210 */ /* 0x000fe40007fde0ff */
[----:B------:R-:W-:Y:S02]  /*c2b0*/  CS2R R52, SRZ ;  /* 0x0000000000347805 */ /* 0x000fe4000001ff00 */
[----:B------:R-:W-:Y:S01]  /*c2c0*/  CS2R R50, SRZ ;  /* 0x0000000000327805 */ /* 0x000fe2000001ff00 */
[--C-:B------:R-:W-:Y:S01]  /*c2d0*/  @!P5 IMAD.X R65, R3, 0x1, R36.reuse, P4 ;  /* 0x000000010341d824 */ /* 0x100fe200020e0624 */
[----:B------:R-:W-:Y:S01]  /*c2e0*/  CS2R R48, SRZ ;  /* 0x0000000000307805 */ /* 0x000fe2000001ff00 */
[----:B------:R-:W-:Y:S01]  /*c2f0*/  @!P5 IMAD.X R15, R5, 0x1, R36, P6 ;  /* 0x00000001050fd824 */ /* 0x000fe200030e0624 */
[----:B------:R-:W-:-:S02]  /*c300*/  CS2R R46, SRZ ;  /* 0x00000000002e7805 */ /* 0x000fc4000001ff00 */
[----:B------:R-:W-:Y:S02]  /*c310*/  CS2R R44, SRZ ;  /* 0x00000000002c7805 */ /* 0x000fe4000001ff00 */
[----:B------:R-:W-:Y:S02]  /*c320*/  CS2R R42, SRZ ;  /* 0x00000000002a7805 */ /* 0x000fe4000001ff00 */
[----:B------:R-:W-:Y:S02]  /*c330*/  CS2R R36, SRZ ;  /* 0x0000000000247805 */ /* 0x000fe4000001ff00 */
[----:B------:R-:W-:Y:S01]  /*c340*/  CS2R R38, SRZ ;  /* 0x0000000000267805 */ /* 0x000fe2000001ff00 */
[----:B------:R1:W5:Y:S04]  /*c350*/  @!P3 LD.E.64 R54, desc[UR60][R28.64] ;  /* 0x0000003c1c36b980 */ /* 0x000368000c101b00 */
        /* <DEDUP_REMOVED lines=8> */
[----:B------:R1:W5:Y:S02]  /*c3e0*/  @!P5 LD.E.64 R38, desc[UR60][R14.64] ;  /* 0x0000003c0e26d980 */ /* 0x000364000c101b00 */
.L_x_1711:
[----:B------:R-:W-:Y:S05]  /*c3f0*/  BSYNC B1 ;  /* 0x0000000000017941 */ /* 0x000fea0003800000 */
.L_x_1710:
[----:B--2--5:R-:W-:Y:S01]  /*c400*/  IMAD.MOV.U32 R0, RZ, RZ, R60 ;  /* 0x000000ffff007224 */ /* 0x024fe200078e003c */
[----:B------:R-:W-:Y:S01]  /*c410*/  UMOV UR4, 0xffffffff ;  /* 0xffffffff00047882 */ /* 0x000fe20000000000 */
[----:B-1----:R-:W-:Y:S01]  /*c420*/  IMAD.MOV.U32 R3, RZ, RZ, R61 ;  /* 0x000000ffff037224 */ /* 0x002fe200078e003d */
[----:B------:R-:W-:Y:S01]  /*c430*/  CS2R R30, SRZ ;  /* 0x00000000001e7805 */ /* 0x000fe2000001ff00 */
[----:B---3--:R-:W-:Y:S01]  /*c440*/  IMAD.MOV.U32 R5, RZ, RZ, R56 ;  /* 0x000000ffff057224 */ /* 0x008fe200078e0038 */
[----:B------:R-:W-:Y:S01]  /*c450*/  PRMT R109, R0, 0x7610, R109 ;  /* 0x00007610006d7816 */ /* 0x000fe2000000006d */
        /* <DEDUP_REMOVED lines=41> */
[----:B------:R-:W-:-:S02]  /*c6f0*/  PRMT R81, R3, 0x7610, R81 ;  /* 0x0000761003517816 */ /* 0x000fc40000000051 */
[----:B------:R-:W-:Y:S02]  /*c700*/  PRMT R78, R5, 0x7610, R78 ;  /* 0x00007610054e7816 */ /* 0x000fe4000000004e */
[----:B------:R-:W-:Y:S01]  /*c710*/  PRMT R69, R9, 0x7610, R69 ;  /* 0x0000761009457816 */ /* 0x000fe20000000045 */
[----:B------:R-:W-:Y:S06]  /*c720*/  BRA.DIV UR4, `(.L_x_1712) ;  /* 0x000001e204e47947 */ /* 0x000fec000b800000 */
[----:B------:R1:W2:Y:S04]  /*c730*/  SHFL.IDX PT, R3, R7, 0x1, 0x1c1f ;  /* 0x003c1f0007037f89 */ /* 0x0002a800000e0000 */
[----:B------:R1:W3:Y:S04]  /*c740*/  SHFL.IDX PT, R0, R6, 0x1, 0x1c1f ;  /* 0x003c1f0006007f89 */ /* 0x0002e800000e0000 */
[----:B------:R1:W1:Y:S04]  /*c750*/  SHFL.IDX PT, R5, R8, 0x1, 0x1c1f ;  /* 0x003c1f0008057f89 */ /* 0x00026800000e0000 */
[----:B0-----:R-:W0:Y:S02]  /*c760*/  SHFL.IDX PT, R4, R4, 0x1, 0x1c1f ;  /* 0x003c1f0004047f89 */ /* 0x001e2400000e0000 */
.L_x_2044:
[----:B------:R-:W-:Y:S01]  /*c770*/  VIADD R10, R10, 0x40 ;  /* 0x000000400a0a7836 */ /* 0x000fe20000000000 */
[----:B-1----:R-:W-:Y:S01]  /*c780*/  LOP3.LUT R6, R184, 0x18, R16, 0xf8, !PT ;  /* 0x00000018b8067812 */ /* 0x002fe200078ef810 */
[----:B------:R-:W-:Y:S01]  /*c790*/  BSSY B1, `(.L_x_1713) ;  /* 0x0000053000017945 */ /* 0x000fe20003800000 */
[----:B------:R-:W-:Y:S02]  /*c7a0*/  LOP3.LUT P0, RZ, R208, 0x4, RZ, 0xc0, !PT ;  /* 0x00000004d0ff7812 */ /* 0x000fe4000780c0ff */
[----:B------:R-:W-:Y:S02]  /*c7b0*/  CS2R R32, SRZ ;  /* 0x0000000000207805 */ /* 0x000fe4000001ff00 */
[----:B------:R-:W-:Y:S02]  /*c7c0*/  ISETP.GE.AND P1, PT, R10, R91, PT ;  /* 0x0000005b0a00720c */ /* 0x000fe40003f26270 */
[----:B------:R-:W-:Y:S02]  /*c7d0*/  CS2R R26, SRZ ;  /* 0x00000000001a7805 */ /* 0x000fe4000001ff00 */
[----:B------:R-:W-:-:S02]  /*c7e0*/  LOP3.LUT R7, R6, R185, RZ, 0x3c, !PT ;  /* 0x000000b906077212 */ /* 0x000fc400078e3cff */
[----:B------:R-:W-:Y:S02]  /*c7f0*/  CS2R R20, SRZ ;  /* 0x0000000000147805 */ /* 0x000fe4000001ff00 */
[----:B------:R-:W-:Y:S02]  /*c800*/  CS2R R12, SRZ ;  /* 0x00000000000c7805 */ /* 0x000fe4000001ff00 */
[----:B------:R-:W-:Y:S02]  /*c810*/  CS2R R8, SRZ ;  /* 0x0000000000087805 */ /* 0x000fe4000001ff00 */
[----:B------:R-:W-:Y:S01]  /*c820*/  CS2R R40, SRZ ;  /* 0x0000000000287805 */ /* 0x000fe2000001ff00 */
[----:B------:R-:W-:Y:S01]  /*c830*/  IMAD.IADD R7, R186, 0x1, R7 ;  /* 0x00000001ba077824 */ /* 0x000fe200078e0207 */
[----:B------:R-:W-:Y:S02]  /*c840*/  CS2R R34, SRZ ;  /* 0x0000000000227805 */ /* 0x000fe4000001ff00 */
[----:B------:R-:W-:-:S02]  /*c850*/  CS2R R28, SRZ ;  /* 0x00000000001c7805 */ /* 0x000fc4000001ff00 */
[----:B------:R-:W-:Y:S02]  /*c860*/  CS2R R24, SRZ ;  /* 0x0000000000187805 */ /* 0x000fe4000001ff00 */
[----:B----4-:R-:W-:Y:S01]  /*c870*/  CS2R R14, SRZ ;  /* 0x00000000000e7805 */ /* 0x010fe2000001ff00 */
[----:B------:R-:W-:Y:S01]  /*c880*/  IMAD R62, R7, 0x2, R18 ;  /* 0x00000002073e7824 */ /* 0x000fe200078e0212 */
        /* <DEDUP_REMOVED lines=8> */
[----:B------:R-:W-:-:S05]  /*c910*/  ISETP.GE.AND P1, PT, R176, UR4, PT ;  /* 0x00000004b0007c0c */ /* 0x000fca000bf26270 */
[C---:B------:R-:W-:Y:S01]  /*c920*/  @!P4 IMAD.SHL.U32 R9, R179.reuse, 0x2, RZ ;  /* 0x00000002b309c824 */ /* 0x040fe200078e00ff */
[----:B------:R-:W-:-:S03]  /*c930*/  @!P4 SHF.L.U64.HI R6, R179, 0x1, R207 ;  /* 0x00000001b306c819 */ /* 0x000fc600000102cf */
[C---:B------:R-:W-:Y:S01]  /*c940*/  @!P3 IMAD.SHL.U32 R73, R177.reuse, 0x2, RZ ;  /* 0x00000002b149b824 */ /* 0x040fe200078e00ff */
[----:B------:R-:W-:Y:S01]  /*c950*/  @!P3 SHF.L.U64.HI R12, R177, 0x1, R206 ;  /* 0x00000001b10cb819 */ /* 0x000fe200000102ce */
[----:B------:R-:W-:Y:S01]  /*c960*/  @!P2 IMAD.SHL.U32 R67, R178, 0x2, RZ ;  /* 0x00000002b243a824 */ /* 0x000fe200078e00ff */
[-C--:B---3--:R-:W-:Y:S01]  /*c970*/  @!P4 IADD3 R10, P5, R0, R9.reuse, RZ ;  /* 0x00000009000ac210 */ /* 0x088fe20007fbe0ff */
[----:B------:R-:W-:Y:S01]  /*c980*/  @!P1 IMAD.SHL.U32 R7, R176, 0x2, RZ ;  /* 0x00000002b0079824 */ /* 0x000fe200078e00ff */
[----:B0-----:R-:W-:Y:S02]  /*c990*/  @!P4 IADD3 R8, P6, R4, R9, RZ ;  /* 0x000000090408c210 */ /* 0x001fe40007fde0ff */
[----:B------:R-:W-:Y:S01]  /*c9a0*/  @!P2 SHF.L.U64.HI R14, R178, 0x1, R205 ;  /* 0x00000001b20ea819 */ /* 0x000fe200000102cd */
[--C-:B--2---:R-:W-:Y:S01]  /*c9b0*/  @!P4 IMAD.X R11, R3, 0x1, R6.reuse, P5 ;  /* 0x00000001030bc824 */ /* 0x104fe200028e0606 */
[-C--:B------:R-:W-:Y:S01]  /*c9c0*/  @!P3 IADD3 R76, P5, R0, R73.reuse, RZ ;  /* 0x00000049004cb210 */ /* 0x080fe20007fbe0ff */
[----:B------:R-:W-:Y:S01]  /*c9d0*/  @!P4 IMAD.X R9, R5, 0x1, R6, P6 ;  /* 0x000000010509c824 */ /* 0x000fe200030e0606 */
[----:B------:R-:W-:-:S02]  /*c9e0*/  @!P3 IADD3 R72, P6, R4, R73, RZ ;  /* 0x000000490448b210 */ /* 0x000fc40007fde0ff */
[----:B------:R-:W-:Y:S01]  /*c9f0*/  @!P1 SHF.L.U64.HI R20, R176, 0x1, R203 ;  /* 0x00000001b0149819 */ /* 0x000fe200000102cb */
[--C-:B------:R-:W-:Y:S01]  /*ca00*/  @!P3 IMAD.X R77, R3, 0x1, R12.reuse, P5 ;  /* 0x00000001034db824 */ /* 0x100fe200028e060c */
[-C--:B------:R-:W-:Y:S01]  /*ca10*/  @!P2 IADD3 R70, P5, R0, R67.reuse, RZ ;  /* 0x000000430046a210 */ /* 0x080fe20007fbe0ff */
[----:B------:R-:W-:Y:S01]  /*ca20*/  @!P3 IMAD.X R73, R5, 0x1, R12, P6 ;  /* 0x000000010549b824 */ /* 0x000fe200030e060c */
[----:B------:R-:W-:-:S03]  /*ca30*/  @!P2 IADD3 R66, P6, R4, R67, RZ ;  /* 0x000000430442a210 */ /* 0x000fc60007fde0ff */
[--C-:B------:R-:W-:Y:S01]  /*ca40*/  @!P2 IMAD.X R71, R3, 0x1, R14.reuse, P5 ;  /* 0x000000010347a824 */ /* 0x100fe200028e060e */
[----:B------:R-:W-:Y:S01]  /*ca50*/  @!P1 IADD3 R64, P5, R0, R7, RZ ;  /* 0x0000000700409210 */ /* 0x000fe20007fbe0ff */
[----:B------:R-:W-:Y:S01]  /*ca60*/  @!P2 IMAD.X R67, R5, 0x1, R14, P6 ;  /* 0x000000010543a824 */ /* 0x000fe200030e060e */
[----:B------:R-:W-:-:S03]  /*ca70*/  ISETP.GE.AND P6, PT, R164, UR4, PT ;  /* 0x00000004a4007c0c */ /* 0x000fc6000bfc6270 */
[----:B------:R-:W-:Y:S01]  /*ca80*/  @!P1 IMAD.X R65, R3, 0x1, R20, P5 ;  /* 0x0000000103419824 */ /* 0x000fe200028e0614 */
[----:B------:R-:W-:-:S05]  /*ca90*/  @!P1 IADD3 R6, P5, R4, R7, RZ ;  /* 0x0000000704069210 */ /* 0x000fca0007fbe0ff */
[----:B------:R-:W-:Y:S01]  /*caa0*/  @!P1 IMAD.X R7, R5, 0x1, R20, P5 ;  /* 0x0000000105079824 */ /* 0x000fe200028e0614 */
[----:B------:R-:W-:-:S03]  /*cab0*/  ISETP.GE.AND P5, PT, R180, UR4, PT ;  /* 0x00000004b4007c0c */ /* 0x000fc6000bfa6270 */
[----:B------:R-:W-:Y:S02]  /*cac0*/  @!P6 IMAD.MOV.U32 R12, RZ, RZ, R0 ;  /* 0x000000ffff0ce224 */ /* 0x000fe400078e0000 */
[----:B------:R-:W-:Y:S02]  /*cad0*/  @!P6 IMAD.MOV.U32 R13, RZ, RZ, R3 ;  /* 0x000000ffff0de224 */ /* 0x000fe400078e0003 */
[----:B------:R-:W-:-:S04]  /*cae0*/  @!P6 IMAD.WIDE R14, R164, 0x2, R4 ;  /* 0x00000002a40ee825 */ /* 0x000fc800078e0204 */
[----:B------:R-:W-:Y:S01]  /*caf0*/  @!P6 IMAD.WIDE R12, R164, 0x2, R12 ;  /* 0x00000002a40ce825 */ /* 0x000fe200078e020c */
[----:B------:R0:W5:Y:S03]  /*cb00*/  @!P6 LD.E.64 R30, desc[UR60][R14.64] ;  /* 0x0000003c0e1ee980 */ /* 0x000166000c101b00 */
[C---:B------:R-:W-:Y:S01]  /*cb10*/  @!P5 IMAD.SHL.U32 R21, R180.reuse, 0x2, RZ ;  /* 0x00000002b415d824 */ /* 0x040fe200078e00ff */
[----:B------:R1:W5:Y:S01]  /*cb20*/  @!P6 LD.E.64 R40, desc[UR60][R12.64] ;  /* 0x0000003c0c28e980 */ /* 0x000362000c101b00 */
[----:B------:R-:W-:-:S03]  /*cb30*/  @!P5 SHF.L.U64.HI R20, R180, 0x1, R202 ;  /* 0x00000001b414d819 */ /* 0x000fc600000102ca */
[-C--:B------:R-:W-:Y:S02]  /*cb40*/  @!P5 IADD3 R74, P6, R0, R21.reuse, RZ ;  /* 0x00000015004ad210 */ /* 0x080fe40007fde0ff */
[----:B------:R-:W-:Y:S02]  /*cb50*/  CS2R R34, SRZ ;  /* 0x0000000000227805 */ /* 0x000fe4000001ff00 */
[----:B------:R-:W-:Y:S01]  /*cb60*/  CS2R R32, SRZ ;  /* 0x0000000000207805 */ /* 0x000fe2000001ff00 */
[----:B------:R-:W-:Y:S01]  /*cb70*/  @!P5 IMAD.X R75, R3, 0x1, R20, P6 ;  /* 0x00000001034bd824 */ /* 0x000fe200030e0614 */
[----:B------:R-:W-:Y:S02]  /*cb80*/  @!P5 IADD3 R4, P6, R4, R21, RZ ;  /* 0x000000150404d210 */ /* 0x000fe40007fde0ff */
[----:B------:R2:W5:Y:S01]  /*cb90*/  @!P4 LD.E.64 R34, desc[UR60][R10.64] ;  /* 0x0000003c0a22c980 */ /* 0x000562000c101b00 */
[----:B------:R-:W-:Y:S02]  /*cba0*/  CS2R R28, SRZ ;  /* 0x00000000001c7805 */ /* 0x000fe4000001ff00 */
[----:B------:R-:W-:-:S02]  /*cbb0*/  CS2R R26, SRZ ;  /* 0x00000000001a7805 */ /* 0x000fc4000001ff00 */
[----:B------:R-:W-:Y:S01]  /*cbc0*/  CS2R R24, SRZ ;  /* 0x0000000000187805 */ /* 0x000fe2000001ff00 */
[----:B------:R-:W-:Y:S01]  /*cbd0*/  @!P5 IMAD.X R5, R5, 0x1, R20, P6 ;  /* 0x000000010505d824 */ /* 0x000fe200030e0614 */
[----:B------:R3:W5:Y:S01]  /*cbe0*/  @!P4 LD.E.64 R32, desc[UR60][R8.64] ;  /* 0x0000003c0820c980 */ /* 0x000762000c101b00 */
[----:B------:R-:W-:Y:S02]  /*cbf0*/  CS2R R20, SRZ ;  /* 0x0000000000147805 */ /* 0x000fe4000001ff00 */
[----:B0-----:R-:W-:Y:S02]  /*cc00*/  CS2R R14, SRZ ;  /* 0x00000000000e7805 */ /* 0x001fe4000001ff00 */
[----:B-1----:R-:W-:Y:S01]  /*cc10*/  CS2R R12, SRZ ;  /* 0x00000000000c7805 */ /* 0x002fe2000001ff00 */
[----:B------:R1:W5:Y:S01]  /*cc20*/  @!P3 LD.E.64 R28, desc[UR60][R76.64] ;  /* 0x0000003c4c1cb980 */ /* 0x000362000c101b00 */
[----:B--2---:R-:W-:-:S03]  /*cc30*/  CS2R R10, SRZ ;  /* 0x00000000000a7805 */ /* 0x004fc6000001ff00 */
[----:B------:R1:W5:Y:S01]  /*cc40*/  @!P3 LD.E.64 R26, desc[UR60][R72.64] ;  /* 0x0000003c481ab980 */ /* 0x000362000c101b00 */
[----:B---3--:R-:W-:-:S03]  /*cc50*/  CS2R R8, SRZ ;  /* 0x0000000000087805 */ /* 0x008fc6000001ff00 */
[----:B------:R1:W5:Y:S04]  /*cc60*/  @!P2 LD.E.64 R24, desc[UR60][R70.64] ;  /* 0x0000003c4618a980 */ /* 0x000368000c101b00 */
[----:B------:R1:W5:Y:S04]  /*cc70*/  @!P2 LD.E.64 R20, desc[UR60][R66.64] ;  /* 0x0000003c4214a980 */ /* 0x000368000c101b00 */
[----:B------:R1:W5:Y:S04]  /*cc80*/  @!P1 LD.E.64 R14, desc[UR60][R64.64] ;  /* 0x0000003c400e9980 */ /* 0x000368000c101b00 */
[----:B------:R1:W5:Y:S04]  /*cc90*/  @!P1 LD.E.64 R12, desc[UR60][R6.64] ;  /* 0x0000003c060c9980 */ /* 0x000368000c101b00 */
[----:B------:R1:W5:Y:S04]  /*cca0*/  @!P5 LD.E.64 R10, desc[UR60][R74.64] ;  /* 0x0000003c4a0ad980 */ /* 0x000368000c101b00 */
[----:B------:R1:W5:Y:S02]  /*ccb0*/  @!P5 LD.E.64 R8, desc[UR60][R4.64] ;  /* 0x0000003c0408d980 */ /* 0x000364000c101b00 */
.L_x_1714:
[----:B------:R-:W-:Y:S05]  /*ccc0*/  BSYNC B1 ;  /* 0x0000000000017941 */ /* 0x000fea0003800000 */
.L_x_1713:
[----:B--2---:R-:W-:Y:S01]  /*ccd0*/  LEA.HI R3, R198, R198, RZ, 0x1 ;  /* 0x000000c6c6037211 */ /* 0x004fe200078f08ff */
[C---:B-1----:R-:W-:Y:S01]  /*cce0*/  VIADD R5, R62.reuse, 0xc400 ;  /* 0x0000c4003e057836 */ /* 0x042fe20000000000 */
[----:B------:R-:W-:Y:S01]  /*ccf0*/  VIADDMNMX R91, R91, -R187, 0x80, PT ;  /* 0x000000805b5b7446 */ /* 0x000fe200038009bb */
[----:B---3--:R-:W-:Y:S01]  /*cd00*/  VIADD R0, R62, 0xc440 ;  /* 0x0000c4403e007836 */ /* 0x008fe20000000000 */
[----:B------:R-:W-:Y:S01]  /*cd10*/  LOP3.LUT R3, R3, 0xfffffffe, RZ, 0xc0, !PT ;  /* 0xfffffffe03037812 */ /* 0x000fe200078ec0ff */
[----:B------:R-:W-:Y:S01]  /*cd20*/  @P0 VIADD R0, R5, 0xffffffc0 ;  /* 0xffffffc005000836 */ /* 0x000fe20000000000 */
[----:B------:R-:W-:Y:S01]  /*cd30*/  BSSY B1, `(.L_x_1715) ;  /* 0x0000034000017945 */ /* 0x000fe20003800000 */
[----:B-----5:R-:W-:Y:S01]  /*cd40*/  IMAD.MOV.U32 R5, RZ, RZ, R32 ;  /* 0x000000ffff057224 */ /* 0x020fe200078e0020 */
[----:B------:R-:W-:Y:S01]  /*cd50*/  ISETP.GE.AND P1, PT, R174, R91, PT ;  /* 0x0000005bae00720c */ /* 0x000fe20003f26270 */
[----:B------:R-:W-:Y:S02]  /*cd60*/  IMAD.IADD R3, R198, 0x1, -R3 ;  /* 0x00000001c6037824 */ /* 0x000fe400078e0a03 */
[----:B0-----:R-:W-:Y:S01]  /*cd70*/  IMAD.MOV.U32 R4, RZ, RZ, R30 ;  /* 0x000000ffff047224 */ /* 0x001fe200078e001e */
[----:B------:R-:W-:Y:S01]  /*cd80*/  PRMT R96, R5, 0x7610, R96 ;  /* 0x0000761005607816 */ /* 0x000fe20000000060 */
[----:B------:R-:W-:Y:S01]  /*cd90*/  IMAD.MOV.U32 R6, RZ, RZ, R33 ;  /* 0x000000ffff067224 */ /* 0x000fe200078e0021 */
[----:B------:R-:W-:Y:S01]  /*cda0*/  SHF.L.U32 R5, R3, 0x1f, RZ ;  /* 0x0000001f03057819 */ /* 0x000fe200000006ff */
[----:B------:R-:W-:Y:S01]  /*cdb0*/  IMAD.MOV.U32 R7, RZ, RZ, R20 ;  /* 0x000000ffff077224 */ /* 0x000fe200078e0014 */
[----:B------:R-:W-:Y:S01]  /*cdc0*/  PRMT R104, R4, 0x7610, R104 ;  /* 0x0000761004687816 */ /* 0x000fe20000000068 */
[----:B------:R-:W-:Y:S01]  /*cdd0*/  IMAD.MOV.U32 R4, RZ, RZ, R31 ;  /* 0x000000ffff047224 */ /* 0x000fe200078e001f */
[----:B------:R-:W0:Y:S01]  /*cde0*/  SYNCS.PHASECHK.TRANS64.TRYWAIT P0, [R18+URZ+0x2a800], R5 ;  /* 0x02a80005120075a7 */ /* 0x000e22000800017f */
        /* <DEDUP_REMOVED lines=39> */
[----:B0-----:R-:W-:Y:S06]  /*d060*/  @!P0 BRA `(.L_x_1716) ;  /* 0x000001dc00088947 */ /* 0x001fec0003800000 */
.L_x_2045:
[----:B------:R-:W-:Y:S05]  /*d070*/  BSYNC B1 ;  /* 0x0000000000017941 */ /* 0x000fea0003800000 */
.L_x_1715:
[----:B------:R-:W-:Y:S01]  /*d080*/  BSSY B1, `(.L_x_1717) ;  /* 0x000012f000017945 */ /* 0x000fe20003800000 */
[----:B------:R-:W-:Y:S02]  /*d090*/  PRMT R64, R4, 0x7610, R64 ;  /* 0x0000761004407816 */ /* 0x000fe40000000040 */
[----:B------:R-:W-:Y:S01]  /*d0a0*/  PRMT R65, R6, 0x7610, R65 ;  /* 0x0000761006417816 */ /* 0x000fe20000000041 */
[----:B------:R-:W-:Y:S06]  /*d0b0*/  @P1 BRA `(.L_x_1718) ;  /* 0x0000001000ac1947 */ /* 0x000fec0003800000 */
[----:B0-----:R-:W0:Y:S01]  /*d0c0*/  LDC R5, c[0x0][0x3f4] ;  /* 0x0000fd00ff057b82 */ /* 0x001e220000000800 */
        /* <DEDUP_REMOVED lines=9> */
[----:B------:R-:W-:Y:S02]  /*d160*/  SHF.R.U64 R112, R58, 0x10, R59 ;  /* 0x000000103a707819 */ /* 0x000fe4000000123b */
[--C-:B------:R-:W-:Y:S02]  /*d170*/  SHF.R.U64 R58, R60, 0x10, R61.reuse ;  /* 0x000000103c3a7819 */ /* 0x100fe4000000123d */
[----:B------:R-:W-:Y:S02]  /*d180*/  SHF.R.U32.HI R61, RZ, 0x10, R61 ;  /* 0x00000010ff3d7819 */ /* 0x000fe4000001163d */
[----:B------:R-:W-:Y:S02]  /*d190*/  SHF.R.U32.HI R59, RZ, 0x10, R59 ;  /* 0x00000010ff3b7819 */ /* 0x000fe4000001163b */
[----:B------:R-:W-:Y:S02]  /*d1a0*/  PRMT R111, R111, 0x5410, R112 ;  /* 0x000054106f6f7816 */ /* 0x000fe40000000070 */
[----:B------:R-:W-:-:S02]  /*d1b0*/  PRMT R112, R108, 0x5410, R61 ;  /* 0x000054106c707816 */ /* 0x000fc4000000003d */
[----:B------:R-:W-:Y:S02]  /*d1c0*/  PRMT R110, R110, 0x5410, R59 ;  /* 0x000054106e6e7816 */ /* 0x000fe4000000003b */
[----:B------:R-:W-:Y:S01]  /*d1d0*/  PRMT R109, R109, 0x5410, R58 ;  /* 0x000054106d6d7816 */ /* 0x000fe2000000003a */
[C---:B------:R-:W-:Y:S01]  /*d1e0*/  IMAD.U32 R113, R112.reuse, 0x10000, RZ ;  /* 0x0001000070717824 */ /* 0x040fe200078e00ff */
[----:B------:R-:W-:Y:S01]  /*d1f0*/  LOP3.LUT R112, R112, 0xffff0000, RZ, 0xc0, !PT ;  /* 0xffff000070707812 */ /* 0x000fe200078ec0ff */
[C---:B------:R-:W-:Y:S01]  /*d200*/  IMAD.U32 R108, R110.reuse, 0x10000, RZ ;  /* 0x000100006e6c7824 */ /* 0x040fe200078e00ff */
[----:B------:R-:W-:Y:S02]  /*d210*/  LOP3.LUT R110, R110, 0xffff0000, RZ, 0xc0, !PT ;  /* 0xffff00006e6e7812 */ /* 0x000fe400078ec0ff */
[C---:B0-----:R-:W-:Y:S01]  /*d220*/  LOP3.LUT R59, R6.reuse, 0xffff0000, RZ, 0xc0, !PT ;  /* 0xffff0000063b7812 */ /* 0x041fe200078ec0ff */
[----:B------:R-:W-:Y:S01]  /*d230*/  IMAD.U32 R58, R6, 0x10000, RZ ;  /* 0x00010000063a7824 */ /* 0x000fe200078e00ff */
[C---:B------:R-:W-:Y:S01]  /*d240*/  LOP3.LUT R61, R7.reuse, 0xffff0000, RZ, 0xc0, !PT ;  /* 0xffff0000073d7812 */ /* 0x040fe200078ec0ff */
[----:B------:R-:W-:-:S02]  /*d250*/  IMAD.U32 R60, R7, 0x10000, RZ ;  /* 0x00010000073c7824 */ /* 0x000fc400078e00ff */
[CC--:B------:R-:W-:Y:S01]  /*d260*/  FMUL.FTZ R115, R59.reuse, R113.reuse ;  /* 0x000000713b737220 */ /* 0x0c0fe20000410000 */
[----:B------:R-:W-:Y:S01]  /*d270*/  FMUL.FTZ R114, R59, R108 ;  /* 0x0000006c3b727220 */ /* 0x000fe20000410000 */
[----:B------:R-:W-:Y:S01]  /*d280*/  FMUL.FTZ R59, R61, R112 ;  /* 0x000000703d3b7220 */ /* 0x000fe20000410000 */
[----:B------:R-:W-:Y:S02]  /*d290*/  IMAD.U32 R6, R4, 0x10000, RZ ;  /* 0x0001000004067824 */ /* 0x000fe400078e00ff */
[C---:B------:R-:W-:Y:S01]  /*d2a0*/  FFMA.FTZ R115, R58.reuse, R108, -R115 ;  /* 0x0000006c3a737223 */ /* 0x040fe20000010873 */
[----:B------:R-:W-:Y:S02]  /*d2b0*/  IMAD.U32 R7, R5, 0x10000, RZ ;  /* 0x0001000005077824 */ /* 0x000fe400078e00ff */
[----:B------:R-:W-:Y:S01]  /*d2c0*/  FFMA.FTZ R114, R58, R113, R114 ;  /* 0x000000713a727223 */ /* 0x000fe20000010072 */
[----:B------:R-:W-:Y:S01]  /*d2d0*/  LOP3.LUT R4, R4, 0xffff0000, RZ, 0xc0, !PT ;  /* 0xffff000004047812 */ /* 0x000fe200078ec0ff */
[-C--:B------:R-:W-:Y:S01]  /*d2e0*/  FMUL.FTZ R117, R61, R110.reuse ;  /* 0x0000006e3d757220 */ /* 0x080fe20000410000 */
        /* <DEDUP_REMOVED lines=10> */
[-C--:B------:R-:W-:Y:S01]  /*d390*/  FMUL.FTZ R111, R5, R58.reuse ;  /* 0x0000003a056f7220 */ /* 0x080fe20000410000 */
[C---:B------:R-:W-:Y:S01]  /*d3a0*/  FFMA.FTZ R4, R6.reuse, R59, -R109 ;  /* 0x0000003b06047223 */ /* 0x040fe2000001086d */
[C---:B------:R-:W-:Y:S01]  /*d3b0*/  FFMA.FTZ R5, R7.reuse, R58, -R110 ;  /* 0x0000003a07057223 */ /* 0x040fe2000001086e */
[----:B------:R-:W-:Y:S01]  /*d3c0*/  FFMA.FTZ R61, R6, R61, R60 ;  /* 0x0000003d063d7223 */ /* 0x000fe2000001003c */
[----:B------:R-:W-:Y:S01]  /*d3d0*/  FFMA.FTZ R108, R7, R108, R111 ;  /* 0x0000006c076c7223 */ /* 0x000fe2000001006f */
[----:B------:R-:W-:Y:S02]  /*d3e0*/  F2FP.BF16.F32.PACK_AB R6, R114, R115 ;  /* 0x000000737206723e */ /* 0x000fe400000010ff */
[----:B------:R-:W-:-:S02]  /*d3f0*/  F2FP.BF16.F32.PACK_AB R7, R112, R113 ;  /* 0x000000717007723e */ /* 0x000fc400000010ff */
[----:B------:R-:W-:Y:S02]  /*d400*/  F2FP.BF16.F32.PACK_AB R4, R61, R4 ;  /* 0x000000043d04723e */ /* 0x000fe400000010ff */
[----:B------:R-:W-:-:S05]  /*d410*/  F2FP.BF16.F32.PACK_AB R5, R108, R5 ;  /* 0x000000056c05723e */ /* 0x000fca00000010ff */
[----:B------:R0:W-:Y:S02]  /*d420*/  STS.128 [R62+0xc400], R4 ;  /* 0x00c400043e007388 */ /* 0x0001e40000000c00 */
.L_x_1720:
[----:B------:R-:W-:Y:S05]  /*d430*/  BSYNC B2 ;  /* 0x0000000000027941 */ /* 0x000fea0003800000 */
.L_x_1719:
[----:B------:R-:W-:Y:S04]  /*d440*/  BSSY B2, `(.L_x_1721) ;  /* 0x0000030000027945 */ /* 0x000fe80003800000 */
[----:B------:R-:W-:Y:S05]  /*d450*/  @P1 BRA `(.L_x_1722) ;  /* 0x0000000000b81947 */ /* 0x000fea0003800000 */
[----:B0-----:R-:W0:Y:S01]  /*d460*/  LDS.128 R4, [R0] ;  /* 0x0000000000047984 */ /* 0x001e220000000c00 */
[--C-:B------:R-:W-:Y:S02]  /*d470*/  SHF.R.U64 R59, R54, 0x10, R55.reuse ;  /* 0x00000010363b7819 */ /* 0x100fe40000001237 */
[----:B------:R-:W-:Y:S02]  /*d480*/  SHF.R.U32.HI R54, RZ, 0x10, R55 ;  /* 0x00000010ff367819 */ /* 0x000fe40000011637 */
[--C-:B------:R-:W-:Y:S02]  /*d490*/  SHF.R.U64 R55, R56, 0x10, R57.reuse ;  /* 0x0000001038377819 */ /* 0x100fe40000001239 */
[----:B------:R-:W-:Y:S02]  /*d4a0*/  SHF.R.U32.HI R56, RZ, 0x10, R57 ;  /* 0x00000010ff387819 */ /* 0x000fe40000011639 */
[----:B------:R-:W-:Y:S02]  /*d4b0*/  PRMT R103, R103, 0x5410, R54 ;  /* 0x0000541067677816 */ /* 0x000fe40000000036 */
[----:B------:R-:W-:-:S02]  /*d4c0*/  PRMT R101, R101, 0x5410, R56 ;  /* 0x0000541065657816 */ /* 0x000fc40000000038 */
[----:B------:R-:W-:Y:S01]  /*d4d0*/  PRMT R100, R100, 0x5410, R55 ;  /* 0x0000541064647816 */ /* 0x000fe20000000037 */
[----:B------:R-:W-:Y:S01]  /*d4e0*/  IMAD.U32 R58, R103, 0x10000, RZ ;  /* 0x00010000673a7824 */ /* 0x000fe200078e00ff */
[----:B------:R-:W-:Y:S01]  /*d4f0*/  PRMT R102, R102, 0x5410, R59 ;  /* 0x0000541066667816 */ /* 0x000fe2000000003b */
[C---:B------:R-:W-:Y:S01]  /*d500*/  IMAD.U32 R59, R101.reuse, 0x10000, RZ ;  /* 0x00010000653b7824 */ /* 0x040fe200078e00ff */
[----:B------:R-:W-:Y:S02]  /*d510*/  LOP3.LUT R101, R101, 0xffff0000, RZ, 0xc0, !PT ;  /* 0xffff000065657812 */ /* 0x000fe400078ec0ff */
[----:B------:R-:W-:Y:S02]  /*d520*/  LOP3.LUT R103, R103, 0xffff0000, RZ, 0xc0, !PT ;  /* 0xffff000067677812 */ /* 0x000fe400078ec0ff */
[C---:B0-----:R-:W-:Y:S01]  /*d530*/  LOP3.LUT R55, R6.reuse, 0xffff0000, RZ, 0xc0, !PT ;  /* 0xffff000006377812 */ /* 0x041fe200078ec0ff */
[----:B------:R-:W-:Y:S01]  /*d540*/  IMAD.U32 R54, R6, 0x10000, RZ ;  /* 0x0001000006367824 */ /* 0x000fe200078e00ff */
[C---:B------:R-:W-:Y:S01]  /*d550*/  LOP3.LUT R57, R7.reuse, 0xffff0000, RZ, 0xc0, !PT ;  /* 0xffff000007397812 */ /* 0x040fe200078ec0ff */
[----:B------:R-:W-:-:S02]  /*d560*/  IMAD.U32 R56, R7, 0x10000, RZ ;  /* 0x0001000007387824 */ /* 0x000fc400078e00ff */
[CC--:B------:R-:W-:Y:S01]  /*d570*/  FMUL.FTZ R60, R55.reuse, R58.reuse ;  /* 0x0000003a373c7220 */ /* 0x0c0fe20000410000 */
[----:B------:R-:W-:Y:S01]  /*d580*/  FMUL.FTZ R61, R55, R59 ;  /* 0x0000003b373d7220 */ /* 0x000fe20000410000 */
[C---:B------:R-:W-:Y:S01]  /*d590*/  FMUL.FTZ R55, R57.reuse, R101 ;  /* 0x0000006539377220 */ /* 0x040fe20000410000 */
[----:B------:R-:W-:Y:S02]  /*d5a0*/  IMAD.U32 R6, R4, 0x10000, RZ ;  /* 0x0001000004067824 */ /* 0x000fe400078e00ff */
[----:B------:R-:W-:Y:S01]  /*d5b0*/  FFMA.FTZ R109, R54, R59, R60 ;  /* 0x0000003b366d7223 */ /* 0x000fe2000001003c */
[-C--:B------:R-:W-:Y:S01]  /*d5c0*/  FMUL.FTZ R59, R57, R103.reuse ;  /* 0x00000067393b7220 */ /* 0x080fe20000410000 */
[----:B------:R-:W-:Y:S01]  /*d5d0*/  FFMA.FTZ R103, R56, R103, -R55 ;  /* 0x0000006738677223 */ /* 0x000fe20000010837 */
[C---:B------:R-:W-:Y:S01]  /*d5e0*/  IMAD.U32 R7, R5.reuse, 0x10000, RZ ;  /* 0x0001000005077824 */ /* 0x040fe200078e00ff */
[----:B------:R-:W-:Y:S01]  /*d5f0*/  LOP3.LUT R4, R4, 0xffff0000, RZ, 0xc0, !PT ;  /* 0xffff000004047812 */ /* 0x000fe200078ec0ff */
[----:B------:R-:W-:Y:S01]  /*d600*/  IMAD.U32 R57, R100, 0x10000, RZ ;  /* 0x0001000064397824 */ /* 0x000fe200078e00ff */
[----:B------:R-:W-:Y:S01]  /*d610*/  LOP3.LUT R5, R5, 0xffff0000, RZ, 0xc0, !PT ;  /* 0xffff000005057812 */ /* 0x000fe200078ec0ff */
[----:B------:R-:W-:Y:S01]  /*d620*/  IMAD.U32 R55, R102, 0x10000, RZ ;  /* 0x0001000066377824 */ /* 0x000fe200078e00ff */
[----:B------:R-:W-:Y:S01]  /*d630*/  LOP3.LUT R100, R100, 0xffff0000, RZ, 0xc0, !PT ;  /* 0xffff000064647812 */ /* 0x000fe200078ec0ff */
[----:B------:R-:W-:Y:S01]  /*d640*/  FFMA.FTZ R58, R54, R58, -R61 ;  /* 0x0000003a363a7223 */ /* 0x000fe2000001083d */
[----:B------:R-:W-:Y:S01]  /*d650*/  LOP3.LUT R102, R102, 0xffff0000, RZ, 0xc0, !PT ;  /* 0xffff000066667812 */ /* 0x000fe200078ec0ff */
        /* <DEDUP_REMOVED lines=14> */
.L_x_1722:
[----:B------:R-:W-:Y:S05]  /*d740*/  BSYNC B2 ;  /* 0x0000000000027941 */ /* 0x000fea0003800000 */
.L_x_1721:
[----:B------:R-:W-:Y:S04]  /*d750*/  BSSY B2, `(.L_x_1723) ;  /* 0x0000030000027945 */ /* 0x000fe80003800000 */
[----:B------:R-:W-:Y:S05]  /*d760*/  @P2 BRA `(.L_x_1724) ;  /* 0x0000000000b82947 */ /* 0x000fea0003800000 */
[----:B01----:R-:W0:Y:S01]  /*d770*/  LDS.128 R4, [R62+0x10400] ;  /* 0x010400003e047984 */ /* 0x003e220000000c00 */
        /* <DEDUP_REMOVED lines=45> */
.L_x_1724:
[----:B------:R-:W-:Y:S05]  /*da50*/  BSYNC B2 ;  /* 0x0000000000027941 */ /* 0x000fea0003800000 */
.L_x_1723:
[----:B------:R-:W-:Y:S04]  /*da60*/  BSSY B2, `(.L_x_1725) ;  /* 0x0000030000027945 */ /* 0x000fe80003800000 */
[----:B------:R-:W-:Y:S05]  /*da70*/  @P3 BRA `(.L_x_1726) ;  /* 0x0000000000b83947 */ /* 0x000fea0003800000 */
[----:B012---:R-:W0:Y:S01]  /*da80*/  LDS.128 R4, [R0+0x4000] ;  /* 0x0040000000047984 */ /* 0x007e220000000c00 */
        /* <DEDUP_REMOVED lines=45> */
.L_x_1726:
[----:B------:R-:W-:Y:S05]  /*dd60*/  BSYNC B2 ;  /* 0x0000000000027941 */ /* 0x000fea0003800000 */
.L_x_1725:
[----:B------:R-:W-:Y:S04]  /*dd70*/  BSSY B2, `(.L_x_1727) ;  /* 0x0000030000027945 */ /* 0x000fe80003800000 */
[----:B------:R-:W-:Y:S05]  /*dd80*/  @P4 BRA `(.L_x_1728) ;  /* 0x0000000000b84947 */ /* 0x000fea0003800000 */
[----:B0123--:R-:W0:Y:S01]  /*dd90*/  LDS.128 R4, [R62+0x14400] ;  /* 0x014400003e047984 */ /* 0x00fe220000000c00 */
        /* <DEDUP_REMOVED lines=45> */
.L_x_1728:
[----:B------:R-:W-:Y:S05]  /*e070*/  BSYNC B2 ;  /* 0x0000000000027941 */ /* 0x000fea0003800000 */
.L_x_1727:
[----:B------:R-:W-:Y:S05]  /*e080*/  @P5 BRA `(.L_x_1718) ;  /* 0x0000000000b85947 */ /* 0x000fea0003800000 */
[----:B01234-:R-:W0:Y:S01]  /*e090*/  LDS.128 R4, [R0+0x8000] ;  /* 0x0080000000047984 */ /* 0x01fe220000000c00 */
        /* <DEDUP_REMOVED lines=45> */
.L_x_1718:
[----:B------:R-:W-:Y:S05]  /*e370*/  BSYNC B1 ;  /* 0x0000000000017941 */ /* 0x000fea0003800000 */
.L_x_1717:
        /* <DEDUP_REMOVED lines=13> */
[----:B------:R-:W-:Y:S02]  /*e450*/  SHF.R.U64 R37, R30, 0x10, R31 ;  /* 0x000000101e257819 */ /* 0x000fe4000000121f */
[----:B------:R-:W-:Y:S02]  /*e460*/  SHF.R.U32.HI R40, RZ, 0x10, R41 ;  /* 0x00000010ff287819 */ /* 0x000fe40000011629 */
        /* <DEDUP_REMOVED lines=42> */
.L_x_1731:
[----:B------:R-:W-:Y:S05]  /*e710*/  BSYNC B1 ;  /* 0x0000000000017941 */ /* 0x000fea0003800000 */
.L_x_1730:
[----:B------:R-:W-:Y:S04]  /*e720*/  BSSY B1, `(.L_x_1732) ;  /* 0x0000030000017945 */ /* 0x000fe80003800000 */
[----:B------:R-:W-:Y:S05]  /*e730*/  @P1 BRA `(.L_x_1733) ;  /* 0x0000000000b81947 */ /* 0x000fea0003800000 */
[----:B0-----:R-:W0:Y:S01]  /*e740*/  LDS.128 R4, [R0+0x2000] ;  /* 0x0020000000047984 */ /* 0x001e220000000c00 */
        /* <DEDUP_REMOVED lines=45> */
.L_x_1733:
[----:B------:R-:W-:Y:S05]  /*ea20*/  BSYNC B1 ;  /* 0x0000000000017941 */ /* 0x000fea0003800000 */
.L_x_1732:
[----:B------:R-:W-:Y:S04]  /*ea30*/  BSSY B1, `(.L_x_1734) ;  /* 0x0000030000017945 */ /* 0x000fe80003800000 */
[----:B------:R-:W-:Y:S05]  /*ea40*/  @P2 BRA `(.L_x_1735) ;  /* 0x0000000000b82947 */ /* 0x000fea0003800000 */
[----:B01----:R-:W0:Y:S01]  /*ea50*/  LDS.128 R4, [R62+0x12400] ;  /* 0x012400003e047984 */ /* 0x003e220000000c00 */
[----:B------:R-:W-:Y:S02]  /*ea60*/  SHF.R.U64 R28, R28, 0x10, R29 ;  /* 0x000000101c1c7819 */ /* 0x000fe4000000121d */
[----:B------:R-:W-:Y:S02]  /*ea70*/  SHF.R.U64 R26, R26, 0x10, R27 ;  /* 0x000000101a1a7819 */ /* 0x000fe4000000121b */
[----:B------:R-:W-:Y:S02]  /*ea80*/  SHF.R.U32.HI R29, RZ, 0x10, R29 ;  /* 0x00000010ff1d7819 */ /* 0x000fe4000001161d */
[----:B------:R-:W-:Y:S02]  /*ea90*/  SHF.R.U32.HI R27, RZ, 0x10, R27 ;  /* 0x00000010ff1b7819 */ /* 0x000fe4000001161b */
[----:B------:R-:W-:Y:S02]  /*eaa0*/  PRMT R90, R90, 0x5410, R29 ;  /* 0x000054105a5a7816 */ /* 0x000fe4000000001d */
[----:B------:R-:W-:-:S02]  /*eab0*/  PRMT R76, R76, 0x5410, R27 ;  /* 0x000054104c4c7816 */ /* 0x000fc4000000001b */
[----:B------:R-:W-:Y:S01]  /*eac0*/  PRMT R77, R77, 0x5410, R26 ;  /* 0x000054104d4d7816 */ /* 0x000fe2000000001a */
[C---:B------:R-:W-:Y:S01]  /*ead0*/  IMAD.U32 R30, R90.reuse, 0x10000, RZ ;  /* 0x000100005a1e7824 */ /* 0x040fe200078e00ff */
[----:B------:R-:W-:Y:S01]  /*eae0*/  LOP3.LUT R90, R90, 0xffff0000, RZ, 0xc0, !PT ;  /* 0xffff00005a5a7812 */ /* 0x000fe200078ec0ff */
[C---:B------:R-:W-:Y:S01]  /*eaf0*/  IMAD.U32 R31, R76.reuse, 0x10000, RZ ;  /* 0x000100004c1f7824 */ /* 0x040fe200078e00ff */
[----:B------:R-:W-:Y:S02]  /*eb00*/  LOP3.LUT R76, R76, 0xffff0000, RZ, 0xc0, !PT ;  /* 0xffff00004c4c7812 */ /* 0x000fe400078ec0ff */
[----:B------:R-:W-:Y:S02]  /*eb10*/  PRMT R89, R89, 0x5410, R28 ;  /* 0x0000541059597816 */ /* 0x000fe4000000001c */
[C---:B0-----:R-:W-:Y:S01]  /*eb20*/  LOP3.LUT R27, R6.reuse, 0xffff0000, RZ, 0xc0, !PT ;  /* 0xffff0000061b7812 */ /* 0x041fe200078ec0ff */
[----:B------:R-:W-:Y:S01]  /*eb30*/  IMAD.U32 R26, R6, 0x10000, RZ ;  /* 0x00010000061a7824 */ /* 0x000fe200078e00ff */
[C---:B------:R-:W-:Y:S01]  /*eb40*/  LOP3.LUT R29, R7.reuse, 0xffff0000, RZ, 0xc0, !PT ;  /* 0xffff0000071d7812 */ /* 0x040fe200078ec0ff */
[----:B------:R-:W-:-:S02]  /*eb50*/  IMAD.U32 R28, R7, 0x10000, RZ ;  /* 0x00010000071c7824 */ /* 0x000fc400078e00ff */
[C---:B------:R-:W-:Y:S01]  /*eb60*/  FMUL.FTZ R32, R27.reuse, R30 ;  /* 0x0000001e1b207220 */ /* 0x040fe20000410000 */
[-C--:B------:R-:W-:Y:S01]  /*eb70*/  FMUL.FTZ R33, R27, R31.reuse ;  /* 0x0000001f1b217220 */ /* 0x080fe20000410000 */
[----:B------:R-:W-:Y:S01]  /*eb80*/  FMUL.FTZ R27, R29, R76 ;  /* 0x0000004c1d1b7220 */ /* 0x000fe20000410000 */
[----:B------:R-:W-:Y:S02]  /*eb90*/  IMAD.U32 R6, R4, 0x10000, RZ ;  /* 0x0001000004067824 */ /* 0x000fe400078e00ff */
[C---:B------:R-:W-:Y:S01]  /*eba0*/  FFMA.FTZ R35, R26.reuse, R31, R32 ;  /* 0x0000001f1a237223 */ /* 0x040fe20000010020 */
[----:B------:R-:W-:Y:S02]  /*ebb0*/  IMAD.U32 R7, R5, 0x10000, RZ ;  /* 0x0001000005077824 */ /* 0x000fe400078e00ff */
[----:B------:R-:W-:Y:S01]  /*ebc0*/  FFMA.FTZ R34, R26, R30, -R33 ;  /* 0x0000001e1a227223 */ /* 0x000fe20000010821 */
[-C--:B------:R-:W-:Y:S01]  /*ebd0*/  FMUL.FTZ R31, R29, R90.reuse ;  /* 0x0000005a1d1f7220 */ /* 0x080fe20000410000 */
[----:B------:R-:W-:Y:S01]  /*ebe0*/  LOP3.LUT R4, R4, 0xffff0000, RZ, 0xc0, !PT ;  /* 0xffff000004047812 */ /* 0x000fe200078ec0ff */
[C---:B------:R-:W-:Y:S01]  /*ebf0*/  FFMA.FTZ R90, R28.reuse, R90, -R27 ;  /* 0x0000005a1c5a7223 */ /* 0x040fe2000001081b */
[----:B------:R-:W-:Y:S01]  /*ec00*/  LOP3.LUT R5, R5, 0xffff0000, RZ, 0xc0, !PT ;  /* 0xffff000005057812 */ /* 0x000fe200078ec0ff */
[C---:B------:R-:W-:Y:S01]  /*ec10*/  IMAD.U32 R29, R77.reuse, 0x10000, RZ ;  /* 0x000100004d1d7824 */ /* 0x040fe200078e00ff */
[----:B------:R-:W-:Y:S01]  /*ec20*/  LOP3.LUT R30, R77, 0xffff0000, RZ, 0xc0, !PT ;  /* 0xffff00004d1e7812 */ /* 0x000fe200078ec0ff */
[C---:B------:R-:W-:Y:S01]  /*ec30*/  IMAD.U32 R27, R89.reuse, 0x10000, RZ ;  /* 0x00010000591b7824 */ /* 0x040fe200078e00ff */
        /* <DEDUP_REMOVED lines=15> */
.L_x_1735:
[----:B------:R-:W-:Y:S05]  /*ed30*/  BSYNC B1 ;  /* 0x0000000000017941 */ /* 0x000fea0003800000 */
.L_x_1734:
[----:B------:R-:W-:Y:S04]  /*ed40*/  BSSY B1, `(.L_x_1736) ;  /* 0x0000030000017945 */ /* 0x000fe80003800000 */
[----:B------:R-:W-:Y:S05]  /*ed50*/  @P3 BRA `(.L_x_1737) ;  /* 0x0000000000b83947 */ /* 0x000fea0003800000 */
[----:B012---:R-:W0:Y:S01]  /*ed60*/  LDS.128 R4, [R0+0x6000] ;  /* 0x0060000000047984 */ /* 0x007e220000000c00 */
        /* <DEDUP_REMOVED lines=16> */
[C---:B------:R-:W-:Y:S01]  /*ee70*/  FMUL.FTZ R30, R21.reuse, R26 ;  /* 0x0000001a151e7220 */ /* 0x040fe20000410000 */
[-C--:B------:R-:W-:Y:S01]  /*ee80*/  FMUL.FTZ R29, R21, R27.reuse ;  /* 0x0000001b151d7220 */ /* 0x080fe20000410000 */
[C---:B------:R-:W-:Y:S01]  /*ee90*/  FMUL.FTZ R21, R25.reuse, R72 ;  /* 0x0000004819157220 */ /* 0x040fe20000410000 */
[----:B------:R-:W-:Y:S02]  /*eea0*/  IMAD.U32 R6, R4, 0x10000, RZ ;  /* 0x0001000004067824 */ /* 0x000fe400078e00ff */
[----:B------:R-:W-:Y:S01]  /*eeb0*/  FFMA.FTZ R31, R20, R27, R30 ;  /* 0x0000001b141f7223 */ /* 0x000fe2000001001e */
[-C--:B------:R-:W-:Y:S01]  /*eec0*/  FMUL.FTZ R27, R25, R75.reuse ;  /* 0x0000004b191b7220 */ /* 0x080fe20000410000 */
[----:B------:R-:W-:Y:S01]  /*eed0*/  FFMA.FTZ R75, R24, R75, -R21 ;  /* 0x0000004b184b7223 */ /* 0x000fe20000010815 */
[----:B------:R-:W-:Y:S02]  /*eee0*/  IMAD.U32 R7, R5, 0x10000, RZ ;  /* 0x0001000005077824 */ /* 0x000fe400078e00ff */
[----:B------:R-:W-:Y:S01]  /*eef0*/  FFMA.FTZ R28, R20, R26, -R29 ;  /* 0x0000001a141c7223 */ /* 0x000fe2000001081d */
[----:B------:R-:W-:Y:S01]  /*ef00*/  IMAD.U32 R21, R74, 0x10000, RZ ;  /* 0x000100004a157824 */ /* 0x000fe200078e00ff */
[----:B------:R-:W-:Y:S01]  /*ef10*/  LOP3.LUT R4, R4, 0xffff0000, RZ, 0xc0, !PT ;  /* 0xffff000004047812 */ /* 0x000fe200078ec0ff */
[----:B------:R-:W-:Y:S01]  /*ef20*/  IMAD.U32 R25, R73, 0x10000, RZ ;  /* 0x0001000049197824 */ /* 0x000fe200078e00ff */
[----:B------:R-:W-:Y:S01]  /*ef30*/  LOP3.LUT R5, R5, 0xffff0000, RZ, 0xc0, !PT ;  /* 0xffff000005057812 */ /* 0x000fe200078ec0ff */
[----:B------:R-:W-:Y:S01]  /*ef40*/  FFMA.FTZ R72, R24, R72, R27 ;  /* 0x0000004818487223 */ /* 0x000fe2000001001b */
[----:B------:R-:W-:Y:S01]  /*ef50*/  LOP3.LUT R20, R73, 0xffff0000, RZ, 0xc0, !PT ;  /* 0xffff000049147812 */ /* 0x000fe200078ec0ff */
[----:B------:R-:W-:Y:S01]  /*ef60*/  FMUL.FTZ R27, R4, R25 ;  /* 0x00000019041b7220 */ /* 0x000fe20000410000 */
[----:B------:R-:W-:Y:S01]  /*ef70*/  LOP3.LUT R74, R74, 0xffff0000, RZ, 0xc0, !PT ;  /* 0xffff00004a4a7812 */ /* 0x000fe200078ec0ff */
[----:B------:R-:W-:-:S02]  /*ef80*/  FMUL.FTZ R24, R4, R21 ;  /* 0x0000001504187220 */ /* 0x000fc40000410000 */
[C---:B------:R-:W-:Y:S01]  /*ef90*/  FMUL.FTZ R26, R5.reuse, R20 ;  /* 0x00000014051a7220 */ /* 0x040fe20000410000 */
[C---:B------:R-:W-:Y:S01]  /*efa0*/  FFMA.FTZ R4, R6.reuse, R21, -R27 ;  /* 0x0000001506047223 */ /* 0x040fe2000001081b */
[-C--:B------:R-:W-:Y:S01]  /*efb0*/  FMUL.FTZ R29, R5, R74.reuse ;  /* 0x0000004a051d7220 */ /* 0x080fe20000410000 */
[----:B------:R-:W-:Y:S01]  /*efc0*/  FFMA.FTZ R25, R6, R25, R24 ;  /* 0x0000001906197223 */ /* 0x000fe20000010018 */
[----:B------:R-:W-:Y:S01]  /*efd0*/  FFMA.FTZ R5, R7, R74, -R26 ;  /* 0x0000004a07057223 */ /* 0x000fe2000001081a */
[----:B------:R-:W-:Y:S01]  /*efe0*/  F2FP.BF16.F32.PACK_AB R6, R31, R28 ;  /* 0x0000001c1f06723e */ /* 0x000fe200000010ff */
[----:B------:R-:W-:Y:S01]  /*eff0*/  FFMA.FTZ R20, R7, R20, R29 ;  /* 0x0000001407147223 */ /* 0x000fe2000001001d */
[----:B------:R-:W-:Y:S02]  /*f000*/  F2FP.BF16.F32.PACK_AB R7, R72, R75 ;  /* 0x0000004b4807723e */ /* 0x000fe400000010ff */
[----:B------:R-:W-:Y:S02]  /*f010*/  F2FP.BF16.F32.PACK_AB R4, R25, R4 ;  /* 0x000000041904723e */ /* 0x000fe400000010ff */
[----:B------:R-:W-:-:S05]  /*f020*/  F2FP.BF16.F32.PACK_AB R5, R20, R5 ;  /* 0x000000051405723e */ /* 0x000fca00000010ff */
[----:B------:R3:W-:Y:S02]  /*f030*/  STS.128 [R0+0x6000], R4 ;  /* 0x0060000400007388 */ /* 0x0007e40000000c00 */
.L_x_1737:
[----:B------:R-:W-:Y:S05]  /*f040*/  BSYNC B1 ;  /* 0x0000000000017941 */ /* 0x000fea0003800000 */
.L_x_1736:
[----:B------:R-:W-:Y:S04]  /*f050*/  BSSY B1, `(.L_x_1738) ;  /* 0x0000030000017945 */ /* 0x000fe80003800000 */
[----:B------:R-:W-:Y:S05]  /*f060*/  @P4 BRA `(.L_x_1739) ;  /* 0x0000000000b84947 */ /* 0x000fea0003800000 */
[----:B0123--:R-:W0:Y:S01]  /*f070*/  LDS.128 R4, [R62+0x16400] ;  /* 0x016400003e047984 */ /* 0x00fe220000000c00 */
        /* <DEDUP_REMOVED lines=45> */
.L_x_1739:
[----:B------:R-:W-:Y:S05]  /*f350*/  BSYNC B1 ;  /* 0x0000000000017941 */ /* 0x000fea0003800000 */
.L_x_1738:
[----:B------:R-:W-:Y:S05]  /*f360*/  @P5 BRA `(.L_x_1729) ;  /* 0x0000003800bc5947 */ /* 0x000fea0003800000 */
[----:B01234-:R-:W0:Y:S01]  /*f370*/  LDS.128 R4, [R0+0xa000] ;  /* 0x00a0000000047984 */ /* 0x01fe220000000c00 */
        /* <DEDUP_REMOVED lines=13> */
[C---:B------:R-:W-:Y:S01]  /*f450*/  IMAD.U32 R10, R7.reuse, 0x10000, RZ ;  /* 0x00010000070a7824 */ /* 0x040fe200078e00ff */
[----:B------:R-:W-:Y:S01]  /*f460*/  LOP3.LUT R7, R7, 0xffff0000, RZ, 0xc0, !PT ;  /* 0xffff000007077812 */ /* 0x000fe200078ec0ff */
[----:B------:R-:W-:-:S02]  /*f470*/  IMAD.U32 R8, R6, 0x10000, RZ ;  /* 0x0001000006087824 */ /* 0x000fc400078e00ff */
[C---:B------:R-:W-:Y:S01]  /*f480*/  FMUL.FTZ R15, R9.reuse, R13 ;  /* 0x0000000d090f7220 */ /* 0x040fe20000410000 */
[----:B------:R-:W-:Y:S01]  /*f490*/  FMUL.FTZ R14, R9, R11 ;  /* 0x0000000b090e7220 */ /* 0x000fe20000410000 */
[C---:B------:R-:W-:Y:S01]  /*f4a0*/  FMUL.FTZ R9, R7.reuse, R63 ;  /* 0x0000003f07097220 */ /* 0x040fe20000410000 */
[----:B------:R-:W-:Y:S02]  /*f4b0*/  IMAD.U32 R3, R4, 0x10000, RZ ;  /* 0x0001000004037824 */ /* 0x000fe400078e00ff */
[C---:B------:R-:W-:Y:S01]  /*f4c0*/  FFMA.FTZ R15, R8.reuse, R11, -R15 ;  /* 0x0000000b080f7223 */ /* 0x040fe2000001080f */
[----:B------:R-:W-:Y:S01]  /*f4d0*/  FFMA.FTZ R14, R8, R13, R14 ;  /* 0x0000000d080e7223 */ /* 0x000fe2000001000e */
[-C--:B------:R-:W-:Y:S01]  /*f4e0*/  FMUL.FTZ R11, R7, R65.reuse ;  /* 0x00000041070b7220 */ /* 0x080fe20000410000 */
        /* <DEDUP_REMOVED lines=21> */
[----:B------:R0:W-:Y:S01]  /*f640*/  STS.128 [R0+0xa000], R4 ;  /* 0x00a0000400007388 */ /* 0x0001e20000000c00 */
[----:B------:R-:W-:Y:S05]  /*f650*/  BRA `(.L_x_1729) ;  /* 0x0000003800007947 */ /* 0x000fea0003800000 */
.L_x_1708:
[----:B------:R-:W0:Y:S01]  /*f660*/  LDC R89, c[0x0][0x448] ;  /* 0x00011200ff597b82 */ /* 0x000e220000000800 */
[----:B------:R-:W-:Y:S01]  /*f670*/  IMAD R3, R199, 0x40, R10 ;  /* 0x00000040c7037824 */ /* 0x000fe200078e020a */
[----:B------:R-:W-:Y:S01]  /*f680*/  ULDC.64 UR4, c[0x0][0x3f8] ;  /* 0x0000fe0000047ab9 */ /* 0x000fe20000000a00 */
[----:B------:R-:W-:Y:S01]  /*f690*/  ULDC.64 UR6, c[0x0][0x408] ;  /* 0x0001020000067ab9 */ /* 0x000fe20000000a00 */
[----:B------:R-:W-:Y:S02]  /*f6a0*/  IMAD.MOV.U32 R4, RZ, RZ, R26 ;  /* 0x000000ffff047224 */ /* 0x000fe400078e001a */
[----:B------:R-:W-:Y:S02]  /*f6b0*/  IMAD.MOV.U32 R8, RZ, RZ, R24 ;  /* 0x000000ffff087224 */ /* 0x000fe400078e0018 */
[----:B------:R-:W-:Y:S01]  /*f6c0*/  IMAD.MOV.U32 R9, RZ, RZ, R31 ;  /* 0x000000ffff097224 */ /* 0x000fe200078e001f */
[----:B0-----:R-:W-:-:S13]  /*f6d0*/  ISETP.NE.AND P0, PT, R89, 0x1, PT ;  /* 0x000000015900780c */ /* 0x001fda0003f05270 */
[----:B------:R-:W0:Y:S08]  /*f6e0*/  @P0 LDC R0, c[0x0][0x44c] ;  /* 0x00011300ff000b82 */ /* 0x000e300000000800 */
[----:B------:R-:W1:Y:S01]  /*f6f0*/  @P0 LDC R5, c[0x0][0x450] ;  /* 0x00011400ff050b82 */ /* 0x000e620000000800 */
[----:B0-----:R-:W-:-:S05]  /*f700*/  @P0 IMAD.HI.U32 R0, R3, R0, RZ ;  /* 0x0000000003000227 */ /* 0x001fca00078e00ff */
[----:B-1----:R-:W-:Y:S01]  /*f710*/  @P0 SHF.R.U32.HI R3, RZ, R5, R0 ;  /* 0x00000005ff030219 */ /* 0x002fe20000011600 */
[----:B------:R-:W-:-:S03]  /*f720*/  IMAD.MOV.U32 R5, RZ, RZ, R29 ;  /* 0x000000ffff057224 */ /* 0x000fc600078e001d */
        /* <DEDUP_REMOVED lines=21> */
.L_x_2051:
        /* <DEDUP_REMOVED lines=17> */
[----:B--2---:R-:W-:Y:S01]  /*f990*/  IMAD.MOV.U32 R12, RZ, RZ, R0 ;  /* 0x000000ffff0c7224 */ /* 0x004fe200078e0000 */
[----:B------:R-:W-:Y:S01]  /*f9a0*/  ISETP.GE.AND P2, PT, R16, UR4, PT ;  /* 0x0000000410007c0c */ /* 0x000fe2000bf46270 */
[----:B-1----:R-:W-:Y:S01]  /*f9b0*/  IMAD.MOV.U32 R13, RZ, RZ, R3 ;  /* 0x000000ffff0d7224 */ /* 0x002fe200078e0003 */
[----:B------:R-:W-:Y:S01]  /*f9c0*/  ISETP.GE.AND P3, PT, R168, UR4, PT ;  /* 0x00000004a8007c0c */ /* 0x000fe2000bf66270 */
[----:B----4-:R-:W-:Y:S01]  /*f9d0*/  IMAD.MOV.U32 R24, RZ, RZ, R14 ;  /* 0x000000ffff187224 */ /* 0x010fe200078e000e */
[----:B------:R-:W-:Y:S01]  /*f9e0*/  ISETP.GE.AND P4, PT, R169, UR4, PT ;  /* 0x00000004a9007c0c */ /* 0x000fe2000bf86270 */
[----:B---3--:R-:W-:Y:S01]  /*f9f0*/  IMAD.MOV.U32 R25, RZ, RZ, R5 ;  /* 0x000000ffff197224 */ /* 0x008fe200078e0005 */
[----:B------:R-:W-:Y:S02]  /*fa00*/  CS2R R28, SRZ ;  /* 0x00000000001c7805 */ /* 0x000fe4000001ff00 */
[----:B------:R-:W-:-:S02]  /*fa10*/  CS2R R30, SRZ ;  /* 0x00000000001e7805 */ /* 0x000fc4000001ff00 */
[----:B------:R-:W-:Y:S02]  /*fa20*/  CS2R R40, SRZ ;  /* 0x0000000000287805 */ /* 0x000fe4000001ff00 */
[----:B------:R-:W-:Y:S02]  /*fa30*/  CS2R R42, SRZ ;  /* 0x00000000002a7805 */ /* 0x000fe4000001ff00 */
[----:B------:R-:W-:Y:S01]  /*fa40*/  CS2R R26, SRZ ;  /* 0x00000000001a7805 */ /* 0x000fe2000001ff00 */
[----:B------:R-:W-:Y:S02]  /*fa50*/  @!P2 IMAD.SHL.U32 R9, R16, 0x2, RZ ;  /* 0x000000021009a824 */ /* 0x000fe400078e00ff */
[----:B------:R-:W-:Y:S02]  /*fa60*/  @!P3 IMAD.SHL.U32 R11, R170, 0x8, RZ ;  /* 0x00000008aa0bb824 */ /* 0x000fe400078e00ff */
[----:B------:R-:W-:Y:S01]  /*fa70*/  @!P4 IMAD.SHL.U32 R49, R171, 0x8, RZ ;  /* 0x00000008ab31c824 */ /* 0x000fe200078e00ff */
[----:B------:R-:W-:-:S02]  /*fa80*/  @!P2 IADD3 R50, P0, R0, R9, RZ ;  /* 0x000000090032a210 */ /* 0x000fc40007f1e0ff */
[----:B------:R-:W-:Y:S01]  /*fa90*/  @!P2 IADD3 R4, P1, R14, R9, RZ ;  /* 0x000000090e04a210 */ /* 0x000fe20007f3e0ff */
[----:B------:R-:W-:Y:S01]  /*faa0*/  @!P3 IMAD.WIDE R8, R11, 0x2, R12 ;  /* 0x000000020b08b825 */ /* 0x000fe200078e020c */
[----:B------:R-:W-:Y:S02]  /*fab0*/  @!P2 SHF.L.U64.HI R0, R16, 0x1, R17 ;  /* 0x000000011000a819 */ /* 0x000fe40000010211 */
[----:B------:R-:W-:Y:S01]  /*fac0*/  CS2R R36, SRZ ;  /* 0x0000000000247805 */ /* 0x000fe2000001ff00 */
[----:B------:R-:W-:Y:S01]  /*fad0*/  @!P4 IMAD.WIDE R14, R49, 0x2, R12 ;  /* 0x00000002310ec825 */ /* 0x000fe200078e020c */
[----:B------:R-:W-:Y:S02]  /*fae0*/  CS2R R38, SRZ ;  /* 0x0000000000267805 */ /* 0x000fe4000001ff00 */
[----:B------:R-:W-:Y:S02]  /*faf0*/  CS2R R32, SRZ ;  /* 0x0000000000207805 */ /* 0x000fe4000001ff00 */
[----:B------:R-:W-:Y:S01]  /*fb00*/  CS2R R34, SRZ ;  /* 0x0000000000227805 */ /* 0x000fe2000001ff00 */
[----:B------:R-:W-:Y:S01]  /*fb10*/  @!P3 IMAD.WIDE R12, R11, 0x2, R24 ;  /* 0x000000020b0cb825 */ /* 0x000fe200078e0218 */
[----:B------:R-:W-:-:S02]  /*fb20*/  CS2R R44, SRZ ;  /* 0x00000000002c7805 */ /* 0x000fc4000001ff00 */
[----:B------:R-:W-:Y:S01]  /*fb30*/  CS2R R46, SRZ ;  /* 0x00000000002e7805 */ /* 0x000fe2000001ff00 */
[----:B------:R1:W5:Y:S01]  /*fb40*/  @!P3 LD.E.128 R28, desc[UR60][R8.64] ;  /* 0x0000003c081cb980 */ /* 0x000362000c101d00 */
[----:B------:R-:W-:Y:S01]  /*fb50*/  @!P4 IMAD.WIDE R48, R49, 0x2, R24 ;  /* 0x000000023130c825 */ /* 0x000fe200078e0218 */
[----:B------:R-:W-:Y:S02]  /*fb60*/  CS2R R24, SRZ ;  /* 0x0000000000187805 */ /* 0x000fe4000001ff00 */
[----:B------:R1:W5:Y:S01]  /*fb70*/  @!P3 LD.E.128 R40, desc[UR60][R12.64] ;  /* 0x0000003c0c28b980 */ /* 0x000362000c101d00 */
[--C-:B------:R-:W-:Y:S02]  /*fb80*/  @!P2 IMAD.X R51, R3, 0x1, R0.reuse, P0 ;  /* 0x000000010333a824 */ /* 0x100fe400000e0600 */
[----:B------:R-:W-:Y:S01]  /*fb90*/  @!P2 IMAD.X R5, R5, 0x1, R0, P1 ;  /* 0x000000010505a824 */ /* 0x000fe200008e0600 */
[----:B------:R1:W5:Y:S04]  /*fba0*/  @!P4 LD.E.128 R24, desc[UR60][R14.64] ;  /* 0x0000003c0e18c980 */ /* 0x000368000c101d00 */
[----:B------:R1:W5:Y:S04]  /*fbb0*/  @!P4 LD.E.128 R36, desc[UR60][R48.64] ;  /* 0x0000003c3024c980 */ /* 0x000368000c101d00 */
[----:B------:R1:W5:Y:S04]  /*fbc0*/  @!P2 LD.E.128 R32, desc[UR60][R50.64] ;  /* 0x0000003c3220a980 */ /* 0x000368000c101d00 */
[----:B------:R1:W5:Y:S02]  /*fbd0*/  @!P2 LD.E.128 R44, desc[UR60][R4.64] ;  /* 0x0000003c042ca980 */ /* 0x000364000c101d00 */
.L_x_1742:
[----:B------:R-:W-:Y:S05]  /*fbe0*/  BSYNC B1 ;  /* 0x0000000000017941 */ /* 0x000fea0003800000 */
.L_x_1741:
[----:B-1---5:R-:W-:Y:S01]  /*fbf0*/  IMAD.MOV.U32 R4, RZ, RZ, R46 ;  /* 0x000000ffff047224 */ /* 0x022fe200078e002e */
[----:B------:R-:W-:Y:S01]  /*fc00*/  UMOV UR4, 0xffffffff ;  /* 0xffffffff00047882 */ /* 0x000fe20000000000 */
[----:B---3--:R-:W-:Y:S02]  /*fc10*/  IMAD.MOV.U32 R5, RZ, RZ, R47 ;  /* 0x000000ffff057224 */ /* 0x008fe400078e002f */
[----:B--2---:R-:W-:Y:S01]  /*fc20*/  IMAD.MOV.U32 R0, RZ, RZ, R44 ;  /* 0x000000ffff007224 */ /* 0x004fe200078e002c */
        /* <DEDUP_REMOVED lines=43> */
[----:B------:R-:W-:Y:S02]  /*fee0*/  CS2R R4, SRZ ;  /* 0x0000000000047805 */ /* 0x000fe4000001ff00 */
[----:B------:R-:W-:Y:S02]  /*fef0*/  PRMT R85, R0, 0x7610, R85 ;  /* 0x0000761000557816 */ /* 0x000fe40000000055 */
[----:B------:R-:W-:Y:S01]  /*ff00*/  PRMT R86, R3, 0x7610, R86 ;  /* 0x0000761003567816 */ /* 0x000fe20000000056 */
[----:B------:R-:W-:Y:S06]  /*ff10*/  BRA.DIV UR4, `(.L_x_1743) ;  /* 0x000001ae04e07947 */ /* 0x000fec000b800000 */
[----:B------:R1:W2:Y:S04]  /*ff20*/  SHFL.IDX PT, R3, R7, 0x1, 0x1c1f ;  /* 0x003c1f0007037f89 */ /* 0x0002a800000e0000 */
[----:B------:R1:W3:Y:S04]  /*ff30*/  SHFL.IDX PT, R0, R6, 0x1, 0x1c1f ;  /* 0x003c1f0006007f89 */ /* 0x0002e800000e0000 */
[----:B0-----:R-:W0:Y:S04]  /*ff40*/  SHFL.IDX PT, R21, R21, 0x1, 0x1c1f ;  /* 0x003c1f0015157f89 */ /* 0x001e2800000e0000 */
[----:B-1----:R-:W0:Y:S02]  /*ff50*/  SHFL.IDX PT, R20, R20, 0x1, 0x1c1f ;  /* 0x003c1f0014147f89 */ /* 0x002e2400000e0000 */
.L_x_2057:
[----:B------:R-:W-:Y:S01]  /*ff60*/  VIADD R10, R10, 0x40 ;  /* 0x000000400a0a7836 */ /* 0x000fe20000000000 */
[----:B------:R-:W-:Y:S01]  /*ff70*/  BSSY B1, `(.L_x_1744) ;  /* 0x0000032000017945 */ /* 0x000fe20003800000 */
[----:B------:R-:W-:Y:S02]  /*ff80*/  CS2R R6, SRZ ;  /* 0x0000000000067805 */ /* 0x000fe4000001ff00 */
[----:B------:R-:W-:Y:S02]  /*ff90*/  CS2R R8, SRZ ;  /* 0x0000000000087805 */ /* 0x000fe4000001ff00 */
[----:B------:R-:W-:Y:S02]  /*ffa0*/  CS2R R12, SRZ ;  /* 0x00000000000c7805 */ /* 0x000fe4000001ff00 */
[----:B------:R-:W-:Y:S02]  /*ffb0*/  ISETP.GE.AND P0, PT, R10, R89, PT ;  /* 0x000000590a00720c */ /* 0x000fe40003f06270 */
[----:B------:R-:W-:-:S02]  /*ffc0*/  CS2R R10, SRZ ;  /* 0x00000000000a7805 */ /* 0x000fc4000001ff00 */
[----:B----4-:R-:W-:Y:S02]  /*ffd0*/  CS2R R14, SRZ ;  /* 0x00000000000e7805 */ /* 0x010fe4000001ff00 */
[----:B------:R-:W-:Y:S02]  /*ffe0*/  CS2R R48, SRZ ;  /* 0x0000000000307805 */ /* 0x000fe4000001ff00 */
[----:B------:R-:W-:Y:S02]  /*fff0*/  CS2R R50, SRZ ;  /* 0x0000000000327805 */ /* 0x000fe4000001ff00 */
[----:B------:R-:W-:Y:S02]  /*10000*/  CS2R R52, SRZ ;  /* 0x0000000000347805 */ /* 0x000fe4000001ff00 */
[----:B------:R-:W-:Y:S02]  /*10010*/  CS2R R54, SRZ ;  /* 0x0000000000367805 */ /* 0x000fe4000001ff00 */
[----:B------:R-:W-:-:S02]  /*10020*/  CS2R R56, SRZ ;  /* 0x0000000000387805 */ /* 0x000fc4000001ff00 */
[----:B------:R-:W-:Y:S01]  /*10030*/  CS2R R58, SRZ ;  /* 0x00000000003a7805 */ /* 0x000fe2000001ff00 */
[----:B------:R-:W-:Y:S06]  /*10040*/  @P0 BRA `(.L_x_1745) ;  /* 0x0000000000900947 */ /* 0x000fec0003800000 */
[----:B------:R-:W-:Y:S01]  /*10050*/  ULDC UR4, c[0x0][0x3f4] ;  /* 0x0000fd0000047ab9 */ /* 0x000fe20000000800 */
[----:B---3--:R-:W-:Y:S01]  /*10060*/  IMAD.MOV.U32 R4, RZ, RZ, R0 ;  /* 0x000000ffff047224 */ /* 0x008fe200078e0000 */
[----:B------:R-:W-:Y:S01]  /*10070*/  ISETP.GE.AND P2, PT, R16, UR4, PT ;  /* 0x0000000410007c0c */ /* 0x000fe2000bf46270 */
[----:B--2---:R-:W-:Y:S01]  /*10080*/  IMAD.MOV.U32 R5, RZ, RZ, R3 ;  /* 0x000000ffff057224 */ /* 0x004fe200078e0003 */
[----:B------:R-:W-:Y:S02]  /*10090*/  ISETP.GE.AND P3, PT, R168, UR4, PT ;  /* 0x00000004a8007c0c */ /* 0x000fe4000bf66270 */
[----:B------:R-:W-:Y:S02]  /*100a0*/  CS2R R52, SRZ ;  /* 0x0000000000347805 */ /* 0x000fe4000001ff00 */
[----:B------:R-:W-:Y:S02]  /*100b0*/  ISETP.GE.AND P4, PT, R169, UR4, PT ;  /* 0x00000004a9007c0c */ /* 0x000fe4000bf86270 */
[----:B------:R-:W-:-:S02]  /*100c0*/  CS2R R54, SRZ ;  /* 0x0000000000367805 */ /* 0x000fc4000001ff00 */
[----:B------:R-:W-:Y:S02]  /*100d0*/  CS2R R8, SRZ ;  /* 0x0000000000087805 */ /* 0x000fe4000001ff00 */
[----:B------:R-:W-:Y:S02]  /*100e0*/  CS2R R10, SRZ ;  /* 0x00000000000a7805 */ /* 0x000fe4000001ff00 */
[----:B------:R-:W-:Y:S02]  /*100f0*/  CS2R R56, SRZ ;  /* 0x0000000000387805 */ /* 0x000fe4000001ff00 */
[----:B------:R-:W-:Y:S01]  /*10100*/  CS2R R58, SRZ ;  /* 0x00000000003a7805 */ /* 0x000fe2000001ff00 */
[----:B------:R-:W-:Y:S02]  /*10110*/  @!P2 IMAD.SHL.U32 R63, R16, 0x2, RZ ;  /* 0x00000002103fa824 */ /* 0x000fe400078e00ff */
[----:B------:R-:W-:Y:S02]  /*10120*/  @!P3 IMAD.SHL.U32 R73, R170, 0x8, RZ ;  /* 0x00000008aa49b824 */ /* 0x000fe400078e00ff */
[----:B------:R-:W-:Y:S01]  /*10130*/  @!P4 IMAD.SHL.U32 R65, R171, 0x8, RZ ;  /* 0x00000008ab41c824 */ /* 0x000fe200078e00ff */
[-C--:B------:R-:W-:Y:S01]  /*10140*/  @!P2 IADD3 R60, P0, R0, R63.reuse, RZ ;  /* 0x0000003f003ca210 */ /* 0x080fe20007f1e0ff */
[----:B------:R-:W-:Y:S01]  /*10150*/  @!P3 IMAD.WIDE R66, R73, 0x2, R4 ;  /* 0x000000024942b825 */ /* 0x000fe200078e0204 */
[----:B0-----:R-:W-:-:S02]  /*10160*/  @!P2 IADD3 R62, P1, R20, R63, RZ ;  /* 0x0000003f143ea210 */ /* 0x001fc40007f3e0ff */
[----:B------:R-:W-:Y:S01]  /*10170*/  @!P2 SHF.L.U64.HI R0, R16, 0x1, R17 ;  /* 0x000000011000a819 */ /* 0x000fe20000010211 */
[----:B------:R-:W-:Y:S01]  /*10180*/  @!P4 IMAD.WIDE R70, R65, 0x2, R4 ;  /* 0x000000024146c825 */ /* 0x000fe200078e0204 */
[----:B------:R-:W-:Y:S02]  /*10190*/  CS2R R12, SRZ ;  /* 0x00000000000c7805 */ /* 0x000fe4000001ff00 */
[----:B------:R-:W-:Y:S02]  /*101a0*/  CS2R R14, SRZ ;  /* 0x00000000000e7805 */ /* 0x000fe4000001ff00 */
[----:B------:R-:W-:Y:S02]  /*101b0*/  CS2R R48, SRZ ;  /* 0x0000000000307805 */ /* 0x000fe4000001ff00 */
[----:B------:R-:W-:Y:S02]  /*101c0*/  CS2R R50, SRZ ;  /* 0x0000000000327805 */ /* 0x000fe4000001ff00 */
[----:B------:R-:W-:-:S02]  /*101d0*/  CS2R R4, SRZ ;  /* 0x0000000000047805 */ /* 0x000fc4000001ff00 */
[----:B------:R-:W-:Y:S01]  /*101e0*/  CS2R R6, SRZ ;  /* 0x0000000000067805 */ /* 0x000fe2000001ff00 */
[--C-:B------:R-:W-:Y:S01]  /*101f0*/  @!P3 IMAD.WIDE R72, R73, 0x2, R20.reuse ;  /* 0x000000024948b825 */ /* 0x100fe200078e0214 */
        /* <DEDUP_REMOVED lines=9> */
.L_x_1745:
[----:B------:R-:W-:Y:S05]  /*10290*/  BSYNC B1 ;  /* 0x0000000000017941 */ /* 0x000fea0003800000 */
.L_x_1744:
[----:B--2--5:R-:W-:Y:S01]  /*102a0*/  IMAD.MOV.U32 R3, RZ, RZ, R4 ;  /* 0x000000ffff037224 */ /* 0x024fe200078e0004 */
[----:B---3--:R-:W-:Y:S01]  /*102b0*/  LEA.HI R0, R198, R198, RZ, 0x1 ;  /* 0x000000c6c6007211 */ /* 0x008fe200078f08ff */
[----:B-1----:R-:W-:Y:S01]  /*102c0*/  IMAD.MOV.U32 R60, RZ, RZ, R7 ;  /* 0x000000ffff3c7224 */ /* 0x002fe200078e0007 */
[----:B------:R-:W-:Y:S01]  /*102d0*/  VIADDMNMX R89, R89, -R187, 0x80, PT ;  /* 0x0000008059597446 */ /* 0x000fe200038009bb */
[----:B0-----:R-:W-:Y:S01]  /*102e0*/  IMAD.MOV.U32 R20, RZ, RZ, R5 ;  /* 0x000000ffff147224 */ /* 0x001fe200078e0005 */
[----:B------:R-:W-:Y:S01]  /*102f0*/  PRMT R90, R3, 0x7610, R90 ;  /* 0x00007610035a7816 */ /* 0x000fe2000000005a */
[----:B------:R-:W-:Y:S01]  /*10300*/  IMAD.MOV.U32 R21, RZ, RZ, R6 ;  /* 0x000000ffff157224 */ /* 0x000fe200078e0006 */
[----:B------:R-:W-:Y:S01]  /*10310*/  LOP3.LUT R3, R0, 0xfffffffe, RZ, 0xc0, !PT ;  /* 0xfffffffe00037812 */ /* 0x000fe200078ec0ff */
[----:B------:R-:W-:Y:S01]  /*10320*/  IMAD.MOV.U32 R62, RZ, RZ, R49 ;  /* 0x000000ffff3e7224 */ /* 0x000fe200078e0031 */
[----:B------:R-:W-:Y:S01]  /*10330*/  PRMT R93, R60, 0x7610, R93 ;  /* 0x000076103c5d7816 */ /* 0x000fe2000000005d */
[----:B------:R-:W-:Y:S01]  /*10340*/  IMAD.MOV.U32 R60, RZ, RZ, R48 ;  /* 0x000000ffff3c7224 */ /* 0x000fe200078e0030 */
[----:B------:R-:W-:Y:S01]  /*10350*/  PRMT R91, R20, 0x7610, R91 ;  /* 0x00007610145b7816 */ /* 0x000fe2000000005b */
[----:B------:R-:W-:Y:S01]  /*10360*/  IMAD.IADD R3, R198, 0x1, -R3 ;  /* 0x00000001c6037824 */ /* 0x000fe200078e0a03 */
[----:B------:R-:W-:Y:S01]  /*10370*/  PRMT R92, R21, 0x7610, R92 ;  /* 0x00007610155c7816 */ /* 0x000fe2000000005c */
[----:B------:R-:W-:Y:S01]  /*10380*/  IMAD.MOV.U32 R63, RZ, RZ, R50 ;  /* 0x000000ffff3f7224 */ /* 0x000fe200078e0032 */
        /* <DEDUP_REMOVED lines=25> */
[----:B------:R-:W-:Y:S01]  /*10520*/  BSSY B1, `(.L_x_1746) ;  /* 0x000000e000017945 */ /* 0x000fe20003800000 */
        /* <DEDUP_REMOVED lines=9> */
[----:B------:R-:W-:-:S02]  /*105c0*/  ISETP.GE.AND P1, PT, R174, R89, PT ;  /* 0x00000059ae00720c */ /* 0x000fc40003f26270 */
[----:B------:R-:W-:Y:S02]  /*105d0*/  PRMT R69, R63, 0x7610, R69 ;  /* 0x000076103f457816 */ /* 0x000fe40000000045 */
[----:B------:R-:W-:Y:S01]  /*105e0*/  PRMT R70, R64, 0x7610, R70 ;  /* 0x0000761040467816 */ /* 0x000fe20000000046 */
[----:B0-----:R-:W-:Y:S08]  /*105f0*/  @!P0 BRA `(.L_x_1747) ;  /* 0x000001a8009c8947 */ /* 0x001ff00003800000 */
.L_x_2058:
[----:B------:R-:W-:Y:S05]  /*10600*/  BSYNC B1 ;  /* 0x0000000000017941 */ /* 0x000fea0003800000 */
.L_x_1746:
[----:B------:R-:W-:Y:S01]  /*10610*/  BSSY B1, `(.L_x_1748) ;  /* 0x0000145000017945 */ /* 0x000fe20003800000 */
[----:B------:R-:W-:Y:S02]  /*10620*/  PRMT R71, R60, 0x7610, R71 ;  /* 0x000076103c477816 */ /* 0x000fe40000000047 */
[----:B------:R-:W-:Y:S01]  /*10630*/  PRMT R72, R62, 0x7610, R72 ;  /* 0x000076103e487816 */ /* 0x000fe20000000048 */
[----:B------:R-:W-:Y:S06]  /*10640*/  @P1 BRA `(.L_x_1749) ;  /* 0x0000001400041947 */ /* 0x000fec0003800000 */
[----:B------:R-:W1:Y:S01]  /*10650*/  LDC R106, c[0x0][0x3f4] ;  /* 0x0000fd00ff6a7b82 */ /* 0x000e620000000800 */
[----:B------:R-:W-:Y:S01]  /*10660*/  BSSY B2, `(.L_x_1750) ;  /* 0x000006f000027945 */ /* 0x000fe20003800000 */
[-C--:B-1----:R-:W-:Y:S02]  /*10670*/  ISETP.GE.AND P0, PT, R16, R106.reuse, PT ;  /* 0x0000006a1000720c */ /* 0x082fe40003f06270 */
[-C--:B------:R-:W-:Y:S02]  /*10680*/  ISETP.GE.AND P1, PT, R168, R106.reuse, PT ;  /* 0x0000006aa800720c */ /* 0x080fe40003f26270 */
[----:B------:R-:W-:-:S09]  /*10690*/  ISETP.GE.AND P2, PT, R169, R106, PT ;  /* 0x0000006aa900720c */ /* 0x000fd20003f46270 */
[----:B------:R-:W-:Y:S05]  /*106a0*/  @P0 BRA `(.L_x_1751) ;  /* 0x0000000400a80947 */ /* 0x000fea0003800000 */
[----:B------:R-:W-:Y:S02]  /*106b0*/  LEA.HI R62, R106, R199, RZ, 0x1d ;  /* 0x000000c76a3e7211 */ /* 0x000fe400078fe8ff */
[----:B------:R-:W-:Y:S02]  /*106c0*/  LOP3.LUT R60, R184, 0x38, R16, 0xf8, !PT ;  /* 0x00000038b83c7812 */ /* 0x000fe400078ef810 */
[----:B------:R-:W-:Y:S01]  /*106d0*/  SHF.R.S32.HI R65, RZ, 0x1f, R62 ;  /* 0x0000001fff417819 */ /* 0x000fe2000001143e */
[----:B------:R-:W-:Y:S01]  /*106e0*/  IMAD.SHL.U32 R63, R62, 0x8, RZ ;  /* 0x000000083e3f7824 */ /* 0x000fe200078e00ff */
[-C--:B0-----:R-:W-:Y:S02]  /*106f0*/  LOP3.LUT R61, R60, R185.reuse, RZ, 0x3c, !PT ;  /* 0x000000b93c3d7212 */ /* 0x081fe400078e3cff */
[----:B------:R-:W-:Y:S02]  /*10700*/  LEA.HI R65, R65, R62, RZ, 0x3 ;  /* 0x0000003e41417211 */ /* 0x000fe400078f18ff */
[----:B------:R-:W-:Y:S01]  /*10710*/  LOP3.LUT R60, R184, 0x38, R63, 0xf8, !PT ;  /* 0x00000038b83c7812 */ /* 0x000fe200078ef83f */
[----:B------:R-:W-:Y:S01]  /*10720*/  IMAD.IADD R61, R186, 0x1, R61 ;  /* 0x00000001ba3d7824 */ /* 0x000fe200078e023d */
[----:B------:R-:W-:Y:S01]  /*10730*/  SHF.R.U64 R117, R44, 0x10, R45 ;  /* 0x000000102c757819 */ /* 0x000fe2000000122d */
[----:B------:R-:W-:Y:S01]  /*10740*/  IMAD.SHL.U32 R65, R65, 0x400, RZ ;  /* 0x0000040041417824 */ /* 0x000fe200078e00ff */
[----:B------:R-:W-:Y:S01]  /*10750*/  LOP3.LUT R60, R60, R185, RZ, 0x3c, !PT ;  /* 0x000000b93c3c7212 */ /* 0x000fe200078e3cff */
[----:B------:R-:W-:Y:S01]  /*10760*/  IMAD R107, R61, 0x2, R18 ;  /* 0x000000023d6b7824 */ /* 0x000fe200078e0212 */
[----:B------:R-:W-:-:S02]  /*10770*/  SHF.R.U64 R113, R32, 0x10, R33 ;  /* 0x0000001020717819 */ /* 0x000fc40000001221 */
[----:B------:R-:W-:Y:S02]  /*10780*/  LOP3.LUT R65, R65, 0x7fffe000, RZ, 0xc0, !PT ;  /* 0x7fffe00041417812 */ /* 0x000fe400078ec0ff */
[----:B------:R-:W-:Y:S02]  /*10790*/  PRMT R117, R112, 0x5410, R117 ;  /* 0x0000541070757816 */ /* 0x000fe40000000075 */
[----:B------:R-:W-:Y:S02]  /*107a0*/  IADD3 R65, R60, R65, R186 ;  /* 0x000000413c417210 */ /* 0x000fe40007ffe0ba */
[----:B------:R-:W0:Y:S01]  /*107b0*/  LDS.128 R60, [R107+0xc400] ;  /* 0x00c400006b3c7984 */ /* 0x000e220000000c00 */
[----:B------:R-:W-:Y:S01]  /*107c0*/  SHF.R.U32.HI R114, RZ, 0x10, R33 ;  /* 0x00000010ff727819 */ /* 0x000fe20000011621 */
[----:B------:R-:W-:Y:S01]  /*107d0*/  IMAD.U32 R120, R117, 0x10000, RZ ;  /* 0x0001000075787824 */ /* 0x000fe200078e00ff */
[----:B------:R-:W-:Y:S01]  /*107e0*/  SHF.R.U32.HI R44, RZ, 0x10, R45 ;  /* 0x00000010ff2c7819 */ /* 0x000fe2000001162d */
[----:B------:R-:W-:Y:S01]  /*107f0*/  IMAD R108, R65, 0x2, R18 ;  /* 0x00000002416c7824 */ /* 0x000fe200078e0212 */
[----:B------:R-:W-:-:S02]  /*10800*/  SHF.R.U64 R33, R34, 0x10, R35 ;  /* 0x0000001022217819 */ /* 0x000fc40000001223 */
[----:B------:R-:W-:Y:S02]  /*10810*/  PRMT R110, R110, 0x5410, R113 ;  /* 0x000054106e6e7816 */ /* 0x000fe40000000071 */
[----:B------:R-:W1:Y:S01]  /*10820*/  LDS.128 R64, [R108+0xc400] ;  /* 0x00c400006c407984 */ /* 0x000e620000000c00 */
[--C-:B------:R-:W-:Y:S02]  /*10830*/  SHF.R.U64 R45, R46, 0x10, R47.reuse ;  /* 0x000000102e2d7819 */ /* 0x100fe4000000122f */
[----:B------:R-:W-:Y:S02]  /*10840*/  SHF.R.U32.HI R34, RZ, 0x10, R47 ;  /* 0x00000010ff227819 */ /* 0x000fe4000001162f */
[----:B------:R-:W-:Y:S02]  /*10850*/  PRMT R119, R111, 0x5410, R44 ;  /* 0x000054106f777816 */ /* 0x000fe4000000002c */
[----:B------:R-:W-:Y:S02]  /*10860*/  SHF.R.U32.HI R32, RZ, 0x10, R35 ;  /* 0x00000010ff207819 */ /* 0x000fe40000011623 */
[----:B------:R-:W-:Y:S01]  /*10870*/  PRMT R109, R109, 0x5410, R114 ;  /* 0x000054106d6d7816 */ /* 0x000fe20000000072 */
[----:B------:R-:W-:Y:S01]  /*10880*/  IMAD.U32 R122, R119, 0x10000, RZ ;  /* 0x00010000777a7824 */ /* 0x000fe200078e00ff */
[----:B------:R-:W-:-:S02]  /*10890*/  PRMT R32, R75, 0x5432, R32 ;  /* 0x000054324b207816 */ /* 0x000fc40000000020 */
[----:B------:R-:W-:Y:S02]  /*108a0*/  PRMT R34, R69, 0x5432, R34 ;  /* 0x0000543245227816 */ /* 0x000fe40000000022 */
[----:B------:R-:W-:Y:S02]  /*108b0*/  LOP3.LUT R117, R117, 0xffff0000, RZ, 0xc0, !PT ;  /* 0xffff000075757812 */ /* 0x000fe400078ec0ff */
[----:B------:R-:W-:Y:S01]  /*108c0*/  PRMT R45, R74, 0x5432, R45 ;  /* 0x000054324a2d7816 */ /* 0x000fe2000000002d */
[----:B------:R-:W-:Y:S01]  /*108d0*/  IMAD.U32 R121, R34, 0x10000, RZ ;  /* 0x0001000022797824 */ /* 0x000fe200078e00ff */
[----:B------:R-:W-:Y:S01]  /*108e0*/  PRMT R33, R76, 0x5432, R33 ;  /* 0x000054324c217816 */ /* 0x000fe20000000021 */
[C---:B0-----:R-:W-:Y:S01]  /*108f0*/  IMAD.U32 R111, R60.reuse, 0x10000, RZ ;  /* 0x000100003c6f7824 */ /* 0x041fe200078e00ff */
[----:B------:R-:W-:Y:S01]  /*10900*/  LOP3.LUT R112, R60, 0xffff0000, RZ, 0xc0, !PT ;  /* 0xffff00003c707812 */ /* 0x000fe200078ec0ff */
[----:B------:R-:W-:Y:S01]  /*10910*/  IMAD.U32 R60, R110, 0x10000, RZ ;  /* 0x000100006e3c7824 */ /* 0x000fe200078e00ff */
[C---:B------:R-:W-:Y:S01]  /*10920*/  LOP3.LUT R35, R62.reuse, 0xffff0000, RZ, 0xc0, !PT ;  /* 0xffff00003e237812 */ /* 0x040fe200078ec0ff */
[----:B------:R-:W-:Y:S01]  /*10930*/  IMAD.U32 R44, R62, 0x10000, RZ ;  /* 0x000100003e2c7824 */ /* 0x000fe200078e00ff */
[C---:B------:R-:W-:Y:S01]  /*10940*/  LOP3.LUT R62, R63.reuse, 0xffff0000, RZ, 0xc0, !PT ;  /* 0xffff00003f3e7812 */ /* 0x040fe200078ec0ff */
[----:B------:R-:W-:Y:S01]  /*10950*/  IMAD.U32 R114, R63, 0x10000, RZ ;  /* 0x000100003f727824 */ /* 0x000fe200078e00ff */
[----:B------:R-:W-:Y:S01]  /*10960*/  LOP3.LUT R110, R110, 0xffff0000, RZ, 0xc0, !PT ;  /* 0xffff00006e6e7812 */ /* 0x000fe200078ec0ff */
[----:B------:R-:W-:Y:S01]  /*10970*/  IMAD.U32 R113, R61, 0x10000, RZ ;  /* 0x000100003d717824 */ /* 0x000fe200078e00ff */
[C---:B-1----:R-:W-:Y:S01]  /*10980*/  LOP3.LUT R115, R64.reuse, 0xffff0000, RZ, 0xc0, !PT ;  /* 0xffff000040737812 */ /* 0x042fe200078ec0ff */
[----:B------:R-:W-:Y:S01]  /*10990*/  IMAD.U32 R47, R64, 0x10000, RZ ;  /* 0x00010000402f7824 */ /* 0x000fe200078e00ff */
[C---:B------:R-:W-:Y:S01]  /*109a0*/  LOP3.LUT R46, R66.reuse, 0xffff0000, RZ, 0xc0, !PT ;  /* 0xffff0000422e7812 */ /* 0x040fe200078ec0ff */
[C---:B------:R-:W-:Y:S01]  /*109b0*/  IMAD.U32 R63, R65.reuse, 0x10000, RZ ;  /* 0x00010000413f7824 */ /* 0x040fe200078e00ff */
[----:B------:R-:W-:Y:S01]  /*109c0*/  LOP3.LUT R65, R65, 0xffff0000, RZ, 0xc0, !PT ;  /* 0xffff000041417812 */ /* 0x000fe200078ec0ff */
[C---:B------:R-:W-:Y:S01]  /*109d0*/  FMUL.FTZ R118, R47.reuse, R120 ;  /* 0x000000782f767220 */ /* 0x040fe20000410000 */
[-C--:B------:R-:W-:Y:S01]  /*109e0*/  FMUL.FTZ R124, R47, R60.reuse ;  /* 0x0000003c2f7c7220 */ /* 0x080fe20000410000 */
[----:B------:R-:W-:Y:S01]  /*109f0*/  IMAD.U32 R116, R66, 0x10000, RZ ;  /* 0x0001000042747824 */ /* 0x000fe200078e00ff */
[----:B------:R-:W-:Y:S01]  /*10a00*/  LOP3.LUT R66, R67, 0xffff0000, RZ, 0xc0, !PT ;  /* 0xffff000043427812 */ /* 0x000fe200078ec0ff */
[----:B------:R-:W-:Y:S01]  /*10a10*/  FFMA.FTZ R47, R111, R60, -R118 ;  /* 0x0000003c6f2f7223 */ /* 0x000fe20000010876 */
[----:B------:R-:W-:-:S02]  /*10a20*/  IMAD.U32 R118, R109, 0x10000, RZ ;  /* 0x000100006d767824 */ /* 0x000fc400078e00ff */
[----:B------:R-:W-:Y:S01]  /*10a30*/  FMUL.FTZ R126, R63, R122 ;  /* 0x0000007a3f7e7220 */ /* 0x000fe20000410000 */
[----:B------:R-:W-:Y:S02]  /*10a40*/  IMAD.U32 R64, R67, 0x10000, RZ ;  /* 0x0001000043407824 */ /* 0x000fe400078e00ff */
[----:B------:R-:W-:Y:S01]  /*10a50*/  FFMA.FTZ R60, R111, R120, R124 ;  /* 0x000000786f3c7223 */ /* 0x000fe2000001007c */
[----:B------:R-:W-:Y:S02]  /*10a60*/  IMAD.U32 R67, R32, 0x10000, RZ ;  /* 0x0001000020437824 */ /* 0x000fe400078e00ff */
[-C--:B------:R-:W-:Y:S01]  /*10a70*/  FMUL.FTZ R120, R63, R118.reuse ;  /* 0x000000763f787220 */ /* 0x080fe20000410000 */
[C---:B------:R-:W-:Y:S01]  /*10a80*/  FFMA.FTZ R63, R113.reuse, R118, -R126 ;  /* 0x00000076713f7223 */ /* 0x040fe2000001087e */
[C---:B------:R-:W-:Y:S01]  /*10a90*/  FMUL.FTZ R111, R64.reuse, R121 ;  /* 0x00000079406f7220 */ /* 0x040fe20000410000 */
[-C--:B------:R-:W-:Y:S01]  /*10aa0*/  FMUL.FTZ R118, R64, R67.reuse ;  /* 0x0000004340767220 */ /* 0x080fe20000410000 */
[----:B------:R-:W-:Y:S01]  /*10ab0*/  FFMA.FTZ R120, R113, R122, R120 ;  /* 0x0000007a71787223 */ /* 0x000fe20000010078 */
[----:B------:R-:W-:Y:S01]  /*10ac0*/  LOP3.LUT R61, R61, 0xffff0000, RZ, 0xc0, !PT ;  /* 0xffff00003d3d7812 */ /* 0x000fe200078ec0ff */
[C---:B------:R-:W-:Y:S01]  /*10ad0*/  FFMA.FTZ R64, R114.reuse, R67, -R111 ;  /* 0x0000004372407223 */ /* 0x040fe2000001086f */
[----:B------:R-:W-:Y:S01]  /*10ae0*/  FFMA.FTZ R121, R114, R121, R118 ;  /* 0x0000007972797223 */ /* 0x000fe20000010076 */
[----:B------:R-:W-:Y:S01]  /*10af0*/  LOP3.LUT R118, R119, 0xffff0000, RZ, 0xc0, !PT ;  /* 0xffff000077767812 */ /* 0x000fe200078ec0ff */
[----:B------:R-:W-:Y:S01]  /*10b00*/  FMUL.FTZ R67, R115, R117 ;  /* 0x0000007573437220 */ /* 0x000fe20000410000 */
[----:B------:R-:W-:Y:S01]  /*10b10*/  LOP3.LUT R114, R109, 0xffff0000, RZ, 0xc0, !PT ;  /* 0xffff00006d727812 */ /* 0x000fe200078ec0ff */
[----:B------:R-:W-:Y:S01]  /*10b20*/  FMUL.FTZ R115, R115, R110 ;  /* 0x0000006e73737220 */ /* 0x000fe20000410000 */
[----:B------:R-:W-:-:S02]  /*10b30*/  IMAD.U32 R109, R45, 0x10000, RZ ;  /* 0x000100002d6d7824 */ /* 0x000fc400078e00ff */
[C---:B------:R-:W-:Y:S01]  /*10b40*/  FMUL.FTZ R122, R65.reuse, R118 ;  /* 0x00000076417a7220 */ /* 0x040fe20000410000 */
[----:B------:R-:W-:Y:S01]  /*10b50*/  FFMA.FTZ R110, R112, R110, -R67 ;  /* 0x0000006e706e7223 */ /* 0x000fe20000010843 */
[-C--:B------:R-:W-:Y:S01]  /*10b60*/  FMUL.FTZ R65, R65, R114.reuse ;  /* 0x0000007241417220 */ /* 0x080fe20000410000 */
[----:B------:R-:W-:Y:S02]  /*10b70*/  IMAD.U32 R67, R33, 0x10000, RZ ;  /* 0x0001000021437824 */ /* 0x000fe400078e00ff */
[----:B------:R-:W-:Y:S01]  /*10b80*/  FFMA.FTZ R122, R61, R114, -R122 ;  /* 0x000000723d7a7223 */ /* 0x000fe2000001087a */
[----:B------:R-:W-:Y:S01]  /*10b90*/  LOP3.LUT R33, R33, 0xffff0000, RZ, 0xc0, !PT ;  /* 0xffff000021217812 */ /* 0x000fe200078ec0ff */
[----:B------:R-:W-:Y:S01]  /*10ba0*/  FFMA.FTZ R111, R61, R118, R65 ;  /* 0x000000763d6f7223 */ /* 0x000fe20000010041 */
[----:B------:R-:W-:Y:S01]  /*10bb0*/  LOP3.LUT R61, R45, 0xffff0000, RZ, 0xc0, !PT ;  /* 0xffff00002d3d7812 */ /* 0x000fe200078ec0ff */
[----:B------:R-:W-:Y:S01]  /*10bc0*/  FMUL.FTZ R113, R116, R109 ;  /* 0x0000006d74717220 */ /* 0x000fe20000410000 */
[----:B------:R-:W-:Y:S01]  /*10bd0*/  LOP3.LUT R65, R34, 0xffff0000, RZ, 0xc0, !PT ;  /* 0xffff000022417812 */ /* 0x000fe200078ec0ff */
[----:B------:R-:W-:Y:S01]  /*10be0*/  FFMA.FTZ R115, R112, R117, R115 ;  /* 0x0000007570737223 */ /* 0x000fe20000010073 */
[----:B------:R-:W-:Y:S01]  /*10bf0*/  LOP3.LUT R45, R32, 0xffff0000, RZ, 0xc0, !PT ;  /* 0xffff0000202d7812 */ /* 0x000fe200078ec0ff */
[----:B------:R-:W-:Y:S01]  /*10c00*/  FMUL.FTZ R32, R46, R61 ;  /* 0x0000003d2e207220 */ /* 0x000fe20000410000 */
[-C--:B------:R-:W-:Y:S01]  /*10c10*/  FMUL.FTZ R117, R116, R67.reuse ;  /* 0x0000004374757220 */ /* 0x080fe20000410000 */
[----:B------:R-:W-:Y:S01]  /*10c20*/  FFMA.FTZ R113, R44, R67, -R113 ;  /* 0x000000432c717223 */ /* 0x000fe20000010871 */
[----:B------:R-:W-:Y:S01]  /*10c30*/  FMUL.FTZ R46, R46, R33 ;  /* 0x000000212e2e7220 */ /* 0x000fe20000410000 */
[C---:B------:R-:W-:Y:S01]  /*10c40*/  FMUL.FTZ R67, R66.reuse, R65 ;  /* 0x0000004142437220 */ /* 0x040fe20000410000 */
[----:B------:R-:W-:Y:S01]  /*10c50*/  FMUL.FTZ R66, R66, R45 ;  /* 0x0000002d42427220 */ /* 0x000fe20000410000 */
[C---:B------:R-:W-:Y:S01]  /*10c60*/  FFMA.FTZ R34, R35.reuse, R33, -R32 ;  /* 0x0000002123227223 */ /* 0x040fe20000010820 */
[----:B------:R-:W-:Y:S01]  /*10c70*/  FFMA.FTZ R46, R35, R61, R46 ;  /* 0x0000003d232e7223 */ /* 0x000fe2000001002e */
        /* <DEDUP_REMOVED lines=13> */
.L_x_1751:
[----:B------:R-:W-:Y:S05]  /*10d50*/  BSYNC B2 ;  /* 0x0000000000027941 */ /* 0x000fea0003800000 */
.L_x_1750:
[----:B------:R-:W-:Y:S04]  /*10d60*/  BSSY B2, `(.L_x_1752) ;  /* 0x0000068000027945 */ /* 0x000fe80003800000 */
[----:B------:R-:W-:Y:S05]  /*10d70*/  @P1 BRA `(.L_x_1753) ;  /* 0x0000000400981947 */ /* 0x000fea0003800000 */
[----:B-1----:R-:W-:Y:S02]  /*10d80*/  LEA.HI R32, R106, R170, RZ, 0x1d ;  /* 0x000000aa6a207211 */ /* 0x002fe400078fe8ff */
[----:B------:R-:W-:Y:S02]  /*10d90*/  SHF.R.U64 R63, R28, 0x10, R29 ;  /* 0x000000101c3f7819 */ /* 0x000fe4000000121d */
[----:B------:R-:W-:Y:S01]  /*10da0*/  SHF.R.S32.HI R35, RZ, 0x1f, R32 ;  /* 0x0000001fff237819 */ /* 0x000fe20000011420 */
[----:B------:R-:W-:Y:S01]  /*10db0*/  IMAD.SHL.U32 R33, R32, 0x8, RZ ;  /* 0x0000000820217824 */ /* 0x000fe200078e00ff */
[----:B0-----:R-:W-:Y:S02]  /*10dc0*/  SHF.R.U64 R61, R30, 0x10, R31 ;  /* 0x000000101e3d7819 */ /* 0x001fe4000000121f */
[----:B------:R-:W-:Y:S02]  /*10dd0*/  LEA.HI R35, R35, R32, RZ, 0x3 ;  /* 0x0000002023237211 */ /* 0x000fe400078f18ff */
[----:B------:R-:W-:-:S02]  /*10de0*/  LOP3.LUT R32, R184, 0x38, R33, 0xf8, !PT ;  /* 0x00000038b8207812 */ /* 0x000fc400078ef821 */
[----:B------:R-:W-:Y:S01]  /*10df0*/  SHF.R.U32.HI R28, RZ, 0x10, R29 ;  /* 0x00000010ff1c7819 */ /* 0x000fe2000001161d */
[----:B------:R-:W-:Y:S01]  /*10e00*/  IMAD.SHL.U32 R35, R35, 0x400, RZ ;  /* 0x0000040023237824 */ /* 0x000fe200078e00ff */
[----:B------:R-:W-:Y:S02]  /*10e10*/  LOP3.LUT R32, R32, R185, RZ, 0x3c, !PT ;  /* 0x000000b920207212 */ /* 0x000fe400078e3cff */
[----:B------:R-:W-:Y:S02]  /*10e20*/  SHF.R.U32.HI R30, RZ, 0x10, R31 ;  /* 0x00000010ff1e7819 */ /* 0x000fe4000001161f */
[----:B------:R-:W-:Y:S02]  /*10e30*/  LOP3.LUT R35, R35, 0x7fffe000, RZ, 0xc0, !PT ;  /* 0x7fffe00023237812 */ /* 0x000fe400078ec0ff */
[----:B------:R-:W-:Y:S02]  /*10e40*/  SHF.R.U64 R31, R40, 0x10, R41 ;  /* 0x00000010281f7819 */ /* 0x000fe40000001229 */
[----:B------:R-:W-:-:S02]  /*10e50*/  IADD3 R45, R32, R35, R186 ;  /* 0x00000023202d7210 */ /* 0x000fc40007ffe0ba */
[----:B------:R-:W0:Y:S01]  /*10e60*/  LDS.128 R32, [R217] ;  /* 0x00000000d9207984 */ /* 0x000e220000000c00 */
[----:B------:R-:W-:Y:S02]  /*10e70*/  SHF.R.U64 R29, R42, 0x10, R43 ;  /* 0x000000102a1d7819 */ /* 0x000fe4000000122b */
[----:B------:R-:W-:Y:S01]  /*10e80*/  IMAD R60, R45, 0x2, R18 ;  /* 0x000000022d3c7824 */ /* 0x000fe200078e0212 */
[----:B------:R-:W-:Y:S02]  /*10e90*/  SHF.R.U32.HI R40, RZ, 0x10, R41 ;  /* 0x00000010ff287819 */ /* 0x000fe40000011629 */
[----:B------:R-:W-:Y:S02]  /*10ea0*/  PRMT R103, R103, 0x5410, R28 ;  /* 0x0000541067677816 */ /* 0x000fe4000000001c */
[----:B------:R-:W1:Y:S01]  /*10eb0*/  LDS.128 R44, [R60+0xc400] ;  /* 0x00c400003c2c7984 */ /* 0x000e620000000c00 */
[----:B------:R-:W-:Y:S02]  /*10ec0*/  PRMT R98, R98, 0x5410, R31 ;  /* 0x0000541062627816 */ /* 0x000fe4000000001f */
[----:B------:R-:W-:-:S02]  /*10ed0*/  PRMT R100, R100, 0x5410, R29 ;  /* 0x0000541064647816 */ /* 0x000fc4000000001d */
[----:B------:R-:W-:Y:S02]  /*10ee0*/  SHF.R.U32.HI R42, RZ, 0x10, R43 ;  /* 0x00000010ff2a7819 */ /* 0x000fe4000001162b */
[----:B------:R-:W-:Y:S02]  /*10ef0*/  PRMT R105, R105, 0x5410, R30 ;  /* 0x0000541069697816 */ /* 0x000fe4000000001e */
[----:B------:R-:W-:Y:S01]  /*10f00*/  PRMT R102, R102, 0x5410, R63 ;  /* 0x0000541066667816 */ /* 0x000fe2000000003f */
[----:B------:R-:W-:Y:S01]  /*10f10*/  IMAD.U32 R63, R98, 0x10000, RZ ;  /* 0x00010000623f7824 */ /* 0x000fe200078e00ff */
[----:B------:R-:W-:Y:S02]  /*10f20*/  PRMT R99, R99, 0x5410, R40 ;  /* 0x0000541063637816 */ /* 0x000fe40000000028 */
[----:B------:R-:W-:Y:S01]  /*10f30*/  PRMT R101, R101, 0x5410, R42 ;  /* 0x0000541065657816 */ /* 0x000fe2000000002a */
[----:B------:R-:W-:Y:S01]  /*10f40*/  IMAD.U32 R62, R102, 0x10000, RZ ;  /* 0x00010000663e7824 */ /* 0x000fe200078e00ff */
[----:B------:R-:W-:-:S02]  /*10f50*/  PRMT R104, R104, 0x5410, R61 ;  /* 0x0000541068687816 */ /* 0x000fc4000000003d */
        /* <DEDUP_REMOVED lines=21> */
[----:B------:R-:W-:Y:S02]  /*110b0*/  IMAD.U32 R35, R103, 0x10000, RZ ;  /* 0x0001000067237824 */ /* 0x000fe400078e00ff */
[----:B------:R-:W-:Y:S01]  /*110c0*/  FFMA.FTZ R65, R28, R62, -R65 ;  /* 0x0000003e1c417223 */ /* 0x000fe20000010841 */
        /* <DEDUP_REMOVED lines=11> */
[----:B------:R-:W-:Y:S01]  /*11180*/  LOP3.LUT R103, R103, 0xffff0000, RZ, 0xc0, !PT ;  /* 0xffff000067677812 */ /* 0x000fe200078ec0ff */
[----:B------:R-:W-:Y:S01]  /*11190*/  FMUL.FTZ R28, R41, R98 ;  /* 0x00000062291c7220 */ /* 0x000fe20000410000 */
[----:B------:R-:W-:Y:S01]  /*111a0*/  FFMA.FTZ R61, R40, R62, R61 ;  /* 0x0000003e283d7223 */ /* 0x000fe2000001003d */
[----:B------:R-:W-:-:S02]  /*111b0*/  IMAD.U32 R30, R100, 0x10000, RZ ;  /* 0x00010000641e7824 */ /* 0x000fc400078e00ff */
[-C--:B------:R-:W-:Y:S01]  /*111c0*/  FMUL.FTZ R40, R41, R102.reuse ;  /* 0x0000006629287220 */ /* 0x080fe20000410000 */
[C---:B------:R-:W-:Y:S01]  /*111d0*/  FMUL.FTZ R35, R44.reuse, R99 ;  /* 0x000000632c237220 */ /* 0x040fe20000410000 */
[----:B------:R-:W-:Y:S01]  /*111e0*/  FFMA.FTZ R102, R29, R102, -R28 ;  /* 0x000000661d667223 */ /* 0x000fe2000001081c */
[-C--:B------:R-:W-:Y:S01]  /*111f0*/  FMUL.FTZ R44, R44, R103.reuse ;  /* 0x000000672c2c7220 */ /* 0x080fe20000410000 */
[----:B------:R-:W-:Y:S02]  /*11200*/  IMAD.U32 R28, R104, 0x10000, RZ ;  /* 0x00010000681c7824 */ /* 0x000fe400078e00ff */
[----:B------:R-:W-:Y:S01]  /*11210*/  FMUL.FTZ R62, R43, R30 ;  /* 0x0000001e2b3e7220 */ /* 0x000fe20000410000 */
[----:B------:R-:W-:Y:S01]  /*11220*/  LOP3.LUT R100, R100, 0xffff0000, RZ, 0xc0, !PT ;  /* 0xffff000064647812 */ /* 0x000fe200078ec0ff */
[----:B------:R-:W-:Y:S01]  /*11230*/  FFMA.FTZ R42, R32, R103, -R35 ;  /* 0x00000067202a7223 */ /* 0x000fe20000010823 */
[----:B------:R-:W-:Y:S01]  /*11240*/  LOP3.LUT R104, R104, 0xffff0000, RZ, 0xc0, !PT ;  /* 0xffff000068687812 */ /* 0x000fe200078ec0ff */
[----:B------:R-:W-:Y:S01]  /*11250*/  FFMA.FTZ R44, R32, R99, R44 ;  /* 0x00000063202c7223 */ /* 0x000fe2000001002c */
[----:B------:R-:W-:Y:S01]  /*11260*/  LOP3.LUT R101, R101, 0xffff0000, RZ, 0xc0, !PT ;  /* 0xffff000065657812 */ /* 0x000fe200078ec0ff */
[-C--:B------:R-:W-:Y:S01]  /*11270*/  FMUL.FTZ R32, R43, R28.reuse ;  /* 0x0000001c2b207220 */ /* 0x080fe20000410000 */
[----:B------:R-:W-:Y:S01]  /*11280*/  LOP3.LUT R105, R105, 0xffff0000, RZ, 0xc0, !PT ;  /* 0xffff000069697812 */ /* 0x000fe200078ec0ff */
[----:B------:R-:W-:Y:S01]  /*11290*/  FFMA.FTZ R62, R31, R28, -R62 ;  /* 0x0000001c1f3e7223 */ /* 0x000fe2000001083e */
[----:B------:R-:W-:Y:S01]  /*112a0*/  FMUL.FTZ R28, R45, R100 ;  /* 0x000000642d1c7220 */ /* 0x000fe20000410000 */
[----:B------:R-:W-:Y:S01]  /*112b0*/  FFMA.FTZ R40, R29, R98, R40 ;  /* 0x000000621d287223 */ /* 0x000fe20000010028 */
[----:B------:R-:W-:Y:S01]  /*112c0*/  FMUL.FTZ R45, R45, R104 ;  /* 0x000000682d2d7220 */ /* 0x000fe20000410000 */
[----:B------:R-:W-:Y:S01]  /*112d0*/  FFMA.FTZ R31, R31, R30, R32 ;  /* 0x0000001e1f1f7223 */ /* 0x000fe20000010020 */
[C---:B------:R-:W-:Y:S01]  /*112e0*/  FMUL.FTZ R29, R46.reuse, R101 ;  /* 0x000000652e1d7220 */ /* 0x040fe20000410000 */
[-C--:B------:R-:W-:Y:S01]  /*112f0*/  FMUL.FTZ R30, R46, R105.reuse ;  /* 0x000000692e1e7220 */ /* 0x080fe20000410000 */
[C---:B------:R-:W-:Y:S01]  /*11300*/  FFMA.FTZ R100, R33.reuse, R100, R45 ;  /* 0x0000006421647223 */ /* 0x040fe2000001002d */
[----:B------:R-:W-:Y:S01]  /*11310*/  FFMA.FTZ R35, R33, R104, -R28 ;  /* 0x0000006821237223 */ /* 0x000fe2000001081c */
[C---:B------:R-:W-:Y:S01]  /*11320*/  FFMA.FTZ R46, R34.reuse, R105, -R29 ;  /* 0x00000069222e7223 */ /* 0x040fe2000001081d */
[----:B------:R-:W-:Y:S01]  /*11330*/  FFMA.FTZ R64, R34, R101, R30 ;  /* 0x0000006522407223 */ /* 0x000fe2000001001e */
[----:B------:R-:W-:-:S02]  /*11340*/  F2FP.BF16.F32.PACK_AB R28, R102, R65 ;  /* 0x00000041661c723e */ /* 0x000fc400000010ff */
[----:B------:R-:W-:Y:S02]  /*11350*/  F2FP.BF16.F32.PACK_AB R34, R100, R31 ;  /* 0x0000001f6422723e */ /* 0x000fe400000010ff */
[----:B------:R-:W-:Y:S02]  /*11360*/  F2FP.BF16.F32.PACK_AB R29, R42, R107 ;  /* 0x0000006b2a1d723e */ /* 0x000fe400000010ff */
[----:B------:R-:W-:Y:S02]  /*11370*/  F2FP.BF16.F32.PACK_AB R30, R35, R62 ;  /* 0x0000003e231e723e */ /* 0x000fe400000010ff */
[----:B------:R-:W-:Y:S02]  /*11380*/  F2FP.BF16.F32.PACK_AB R31, R46, R47 ;  /* 0x0000002f2e1f723e */ /* 0x000fe400000010ff */
[----:B------:R-:W-:Y:S02]  /*11390*/  F2FP.BF16.F32.PACK_AB R32, R40, R67 ;  /* 0x000000432820723e */ /* 0x000fe400000010ff */
[----:B------:R-:W-:Y:S01]  /*113a0*/  F2FP.BF16.F32.PACK_AB R33, R44, R63 ;  /* 0x0000003f2c21723e */ /* 0x000fe200000010ff */
[----:B------:R2:W-:Y:S01]  /*113b0*/  STS.128 [R217], R28 ;  /* 0x0000001cd9007388 */ /* 0x0005e20000000c00 */
[----:B------:R-:W-:-:S05]  /*113c0*/  F2FP.BF16.F32.PACK_AB R35, R64, R61 ;  /* 0x0000003d4023723e */ /* 0x000fca00000010ff */
[----:B------:R2:W-:Y:S02]  /*113d0*/  STS.128 [R60+0xc400], R32 ;  /* 0x00c400203c007388 */ /* 0x0005e40000000c00 */
.L_x_1753:
[----:B------:R-:W-:Y:S05]  /*113e0*/  BSYNC B2 ;  /* 0x0000000000027941 */ /* 0x000fea0003800000 */
.L_x_1752:
[----:B------:R-:W-:Y:S05]  /*113f0*/  @P2 BRA `(.L_x_1749) ;  /* 0x0000000400982947 */ /* 0x000fea0003800000 */
[----:B------:R-:W-:Y:S02]  /*11400*/  LEA.HI R106, R106, R171, RZ, 0x1d ;  /* 0x000000ab6a6a7211 */ /* 0x000fe400078fe8ff */
[----:B-1----:R-:W-:Y:S02]  /*11410*/  SHF.R.U64 R44, R24, 0x10, R25 ;  /* 0x00000010182c7819 */ /* 0x002fe40000001219 */
[----:B--2---:R-:W-:Y:S01]  /*11420*/  SHF.R.S32.HI R31, RZ, 0x1f, R106 ;  /* 0x0000001fff1f7819 */ /* 0x004fe2000001146a */
[----:B------:R-:W-:Y:S01]  /*11430*/  IMAD.SHL.U32 R29, R106, 0x8, RZ ;  /* 0x000000086a1d7824 */ /* 0x000fe200078e00ff */
[----:B------:R-:W-:Y:S02]  /*11440*/  SHF.R.U64 R42, R26, 0x10, R27 ;  /* 0x000000101a2a7819 */ /* 0x000fe4000000121b */
[----:B------:R-:W-:Y:S02]  /*11450*/  LEA.HI R31, R31, R106, RZ, 0x3 ;  /* 0x0000006a1f1f7211 */ /* 0x000fe400078f18ff */
[----:B------:R-:W-:-:S02]  /*11460*/  LOP3.LUT R28, R184, 0x38, R29, 0xf8, !PT ;  /* 0x00000038b81c7812 */ /* 0x000fc400078ef81d */
[----:B------:R-:W-:Y:S01]  /*11470*/  SHF.R.U32.HI R25, RZ, 0x10, R25 ;  /* 0x00000010ff197819 */ /* 0x000fe20000011619 */
[----:B------:R-:W-:Y:S01]  /*11480*/  IMAD.SHL.U32 R31, R31, 0x400, RZ ;  /* 0x000004001f1f7824 */ /* 0x000fe200078e00ff */
[----:B------:R-:W-:Y:S02]  /*11490*/  LOP3.LUT R28, R28, R185, RZ, 0x3c, !PT ;  /* 0x000000b91c1c7212 */ /* 0x000fe400078e3cff */
[----:B------:R-:W-:Y:S02]  /*114a0*/  SHF.R.U64 R26, R36, 0x10, R37 ;  /* 0x00000010241a7819 */ /* 0x000fe40000001225 */
[----:B------:R-:W-:Y:S02]  /*114b0*/  LOP3.LUT R31, R31, 0x7fffe000, RZ, 0xc0, !PT ;  /* 0x7fffe0001f1f7812 */ /* 0x000fe400078ec0ff */
[----:B------:R-:W-:Y:S02]  /*114c0*/  SHF.R.U64 R24, R38, 0x10, R39 ;  /* 0x0000001026187819 */ /* 0x000fe40000001227 */
[----:B------:R-:W-:-:S02]  /*114d0*/  IADD3 R33, R28, R31, R186 ;  /* 0x0000001f1c217210 */ /* 0x000fc40007ffe0ba */
[----:B------:R-:W1:Y:S01]  /*114e0*/  LDS.128 R28, [R215] ;  /* 0x00000000d71c7984 */ /* 0x000e620000000c00 */
[----:B------:R-:W-:Y:S02]  /*114f0*/  SHF.R.U32.HI R27, RZ, 0x10, R27 ;  /* 0x00000010ff1b7819 */ /* 0x000fe4000001161b */
[----:B------:R-:W-:Y:S01]  /*11500*/  IMAD R40, R33, 0x2, R18 ;  /* 0x0000000221287824 */ /* 0x000fe200078e0212 */
[----:B------:R-:W-:Y:S02]  /*11510*/  SHF.R.U32.HI R37, RZ, 0x10, R37 ;  /* 0x00000010ff257819 */ /* 0x000fe40000011625 */
[----:B------:R-:W-:Y:S02]  /*11520*/  PRMT R86, R86, 0x5410, R25 ;  /* 0x0000541056567816 */ /* 0x000fe40000000019 */
[----:B------:R-:W2:Y:S01]  /*11530*/  LDS.128 R32, [R40+0xc400] ;  /* 0x00c4000028207984 */ /* 0x000ea20000000c00 */
[----:B------:R-:W-:Y:S02]  /*11540*/  PRMT R81, R81, 0x5410, R26 ;  /* 0x0000541051517816 */ /* 0x000fe4000000001a */
[----:B------:R-:W-:-:S02]  /*11550*/  PRMT R83, R83, 0x5410, R24 ;  /* 0x0000541053537816 */ /* 0x000fc40000000018 */
[----:B------:R-:W-:Y:S02]  /*11560*/  PRMT R88, R88, 0x5410, R27 ;  /* 0x0000541058587816 */ /* 0x000fe4000000001b */
[----:B------:R-:W-:Y:S02]  /*11570*/  PRMT R85, R85, 0x5410, R44 ;  /* 0x0000541055557816 */ /* 0x000fe4000000002c */
[----:B------:R-:W-:Y:S01]  /*11580*/  PRMT R87, R87, 0x5410, R42 ;  /* 0x0000541057577816 */ /* 0x000fe2000000002a */
[----:B------:R-:W-:Y:S01]  /*11590*/  IMAD.U32 R42, R81, 0x10000, RZ ;  /* 0x00010000512a7824 */ /* 0x000fe200078e00ff */
[----:B------:R-:W-:Y:S01]  /*115a0*/  PRMT R82, R82, 0x5410, R37 ;  /* 0x0000541052527816 */ /* 0x000fe20000000025 */
[----:B------:R-:W-:Y:S01]  /*115b0*/  IMAD.U32 R41, R85, 0x10000, RZ ;  /* 0x0001000055297824 */ /* 0x000fe200078e00ff */
[----:B------:R-:W-:Y:S02]  /*115c0*/  SHF.R.U32.HI R39, RZ, 0x10, R39 ;  /* 0x00000010ff277819 */ /* 0x000fe40000011627 */
[----:B------:R-:W-:Y:S01]  /*115d0*/  LOP3.LUT R81, R81, 0xffff0000, RZ, 0xc0, !PT ;  /* 0xffff000051517812 */ /* 0x000fe200078ec0ff */
[----:B------:R-:W-:Y:S01]  /*115e0*/  IMAD.U32 R43, R82, 0x10000, RZ ;  /* 0x00010000522b7824 */ /* 0x000fe200078e00ff */
[----:B------:R-:W-:-:S02]  /*115f0*/  PRMT R84, R84, 0x5410, R39 ;  /* 0x0000541054547816 */ /* 0x000fc40000000027 */
[----:B------:R-:W-:Y:S02]  /*11600*/  LOP3.LUT R85, R85, 0xffff0000, RZ, 0xc0, !PT ;  /* 0xffff000055557812 */ /* 0x000fe400078ec0ff */
        /* <DEDUP_REMOVED lines=9> */
[C---:B--2---:R-:W-:Y:S01]  /*116a0*/  IMAD.U32 R31, R32.reuse, 0x10000, RZ ;  /* 0x00010000201f7824 */ /* 0x044fe200078e00ff */
[----:B------:R-:W-:Y:S01]  /*116b0*/  LOP3.LUT R32, R32, 0xffff0000, RZ, 0xc0, !PT ;  /* 0xffff000020207812 */ /* 0x000fe200078ec0ff */
[C---:B------:R-:W-:Y:S01]  /*116c0*/  IMAD.U32 R37, R33.reuse, 0x10000, RZ ;  /* 0x0001000021257824 */ /* 0x040fe200078e00ff */
[----:B------:R-:W-:Y:S01]  /*116d0*/  LOP3.LUT R33, R33, 0xffff0000, RZ, 0xc0, !PT ;  /* 0xffff000021217812 */ /* 0x000fe200078ec0ff */
[C---:B------:R-:W-:Y:S01]  /*116e0*/  FMUL.FTZ R45, R31.reuse, R42 ;  /* 0x0000002a1f2d7220 */ /* 0x040fe20000410000 */
[----:B------:R-:W-:Y:S01]  /*116f0*/  FMUL.FTZ R47, R31, R41 ;  /* 0x000000291f2f7220 */ /* 0x000fe20000410000 */
[----:B------:R-:W-:-:S02]  /*11700*/  IMAD.U32 R31, R86, 0x10000, RZ ;  /* 0x00010000561f7824 */ /* 0x000fc400078e00ff */
[----:B0-----:R-:W-:Y:S01]  /*11710*/  FMUL.FTZ R61, R37, R43 ;  /* 0x0000002b253d7220 */ /* 0x001fe20000410000 */
[C---:B------:R-:W-:Y:S01]  /*11720*/  FFMA.FTZ R45, R24.reuse, R41, -R45 ;  /* 0x00000029182d7223 */ /* 0x040fe2000001082d */
[----:B------:R-:W-:Y:S02]  /*11730*/  IMAD.U32 R39, R35, 0x10000, RZ ;  /* 0x0001000023277824 */ /* 0x000fe400078e00ff */
[----:B------:R-:W-:Y:S01]  /*11740*/  FFMA.FTZ R47, R24, R42, R47 ;  /* 0x0000002a182f7223 */ /* 0x000fe2000001002f */
[----:B------:R-:W-:Y:S02]  /*11750*/  IMAD.U32 R41, R84, 0x10000, RZ ;  /* 0x0001000054297824 */ /* 0x000fe400078e00ff */
[-C--:B------:R-:W-:Y:S01]  /*11760*/  FMUL.FTZ R37, R37, R31.reuse ;  /* 0x0000001f25257220 */ /* 0x080fe20000410000 */
[----:B------:R-:W-:Y:S02]  /*11770*/  IMAD.U32 R24, R88, 0x10000, RZ ;  /* 0x0001000058187824 */ /* 0x000fe400078e00ff */
[C---:B------:R-:W-:Y:S01]  /*11780*/  FFMA.FTZ R61, R26.reuse, R31, -R61 ;  /* 0x0000001f1a3d7223 */ /* 0x040fe2000001083d */
[C---:B------:R-:W-:Y:S01]  /*11790*/  FMUL.FTZ R31, R39.reuse, R41 ;  /* 0x00000029271f7220 */ /* 0x040fe20000410000 */
[----:B------:R-:W-:Y:S01]  /*117a0*/  FFMA.FTZ R37, R26, R43, R37 ;  /* 0x0000002b1a257223 */ /* 0x000fe20000010025 */
[----:B------:R-:W-:Y:S01]  /*117b0*/  FMUL.FTZ R42, R39, R24 ;  /* 0x00000018272a7220 */ /* 0x000fe20000410000 */
[----:B------:R-:W-:-:S02]  /*117c0*/  IMAD.U32 R38, R34, 0x10000, RZ ;  /* 0x0001000022267824 */ /* 0x000fc400078e00ff */
[----:B------:R-:W-:Y:S01]  /*117d0*/  FFMA.FTZ R39, R36, R24, -R31 ;  /* 0x0000001824277223 */ /* 0x000fe2000001081f */
[----:B------:R-:W-:Y:S01]  /*117e0*/  FMUL.FTZ R24, R32, R81 ;  /* 0x0000005120187220 */ /* 0x000fe20000410000 */
[----:B------:R-:W-:Y:S02]  /*117f0*/  IMAD.U32 R26, R83, 0x10000, RZ ;  /* 0x00010000531a7824 */ /* 0x000fe400078e00ff */
[----:B------:R-:W-:Y:S01]  /*11800*/  FFMA.FTZ R41, R36, R41, R42 ;  /* 0x0000002924297223 */ /* 0x000fe2000001002a */
[-C--:B------:R-:W-:Y:S01]  /*11810*/  FMUL.FTZ R36, R32, R85.reuse ;  /* 0x0000005520247220 */ /* 0x080fe20000410000 */
[----:B------:R-:W-:Y:S01]  /*11820*/  FFMA.FTZ R32, R25, R85, -R24 ;  /* 0x0000005519207223 */ /* 0x000fe20000010818 */
[----:B------:R-:W-:Y:S01]  /*11830*/  LOP3.LUT R34, R34, 0xffff0000, RZ, 0xc0, !PT ;  /* 0xffff000022227812 */ /* 0x000fe200078ec0ff */
[----:B------:R-:W-:Y:S01]  /*11840*/  IMAD.U32 R24, R87, 0x10000, RZ ;  /* 0x0001000057187824 */ /* 0x000fe200078e00ff */
[----:B------:R-:W-:Y:S01]  /*11850*/  LOP3.LUT R35, R35, 0xffff0000, RZ, 0xc0, !PT ;  /* 0xffff000023237812 */ /* 0x000fe200078ec0ff */
[----:B------:R-:W-:Y:S01]  /*11860*/  FMUL.FTZ R42, R38, R26 ;  /* 0x0000001a262a7220 */ /* 0x000fe20000410000 */
[----:B------:R-:W-:Y:S01]  /*11870*/  LOP3.LUT R83, R83, 0xffff0000, RZ, 0xc0, !PT ;  /* 0xffff000053537812 */ /* 0x000fe200078ec0ff */
[----:B------:R-:W-:Y:S01]  /*11880*/  FFMA.FTZ R36, R25, R81, R36 ;  /* 0x0000005119247223 */ /* 0x000fe20000010024 */
[----:B------:R-:W-:Y:S01]  /*11890*/  LOP3.LUT R84, R84, 0xffff0000, RZ, 0xc0, !PT ;  /* 0xffff000054547812 */ /* 0x000fe200078ec0ff */
[-C--:B------:R-:W-:Y:S01]  /*118a0*/  FMUL.FTZ R38, R38, R24.reuse ;  /* 0x0000001826267220 */ /* 0x080fe20000410000 */
[----:B------:R-:W-:Y:S01]  /*118b0*/  LOP3.LUT R86, R86, 0xffff0000, RZ, 0xc0, !PT ;  /* 0xffff000056567812 */ /* 0x000fe200078ec0ff */
[----:B------:R-:W-:Y:S01]  /*118c0*/  FFMA.FTZ R42, R27, R24, -R42 ;  /* 0x000000181b2a7223 */ /* 0x000fe2000001082a */
[----:B------:R-:W-:Y:S01]  /*118d0*/  LOP3.LUT R87, R87, 0xffff0000, RZ, 0xc0, !PT ;  /* 0xffff000057577812 */ /* 0x000fe200078ec0ff */
[----:B------:R-:W-:Y:S01]  /*118e0*/  FMUL.FTZ R31, R33, R82 ;  /* 0x00000052211f7220 */ /* 0x000fe20000410000 */
[----:B------:R-:W-:Y:S01]  /*118f0*/  LOP3.LUT R88, R88, 0xffff0000, RZ, 0xc0, !PT ;  /* 0xffff000058587812 */ /* 0x000fe200078ec0ff */
[C---:B------:R-:W-:Y:S01]  /*11900*/  FMUL.FTZ R24, R34.reuse, R83 ;  /* 0x0000005322187220 */ /* 0x040fe20000410000 */
[----:B------:R-:W-:Y:S01]  /*11910*/  FMUL.FTZ R25, R35, R84 ;  /* 0x0000005423197220 */ /* 0x000fe20000410000 */
[----:B------:R-:W-:Y:S01]  /*11920*/  FMUL.FTZ R33, R33, R86 ;  /* 0x0000005621217220 */ /* 0x000fe20000410000 */
[-C--:B------:R-:W-:Y:S01]  /*11930*/  FMUL.FTZ R34, R34, R87.reuse ;  /* 0x0000005722227220 */ /* 0x080fe20000410000 */
[----:B------:R-:W-:Y:S01]  /*11940*/  FMUL.FTZ R35, R35, R88 ;  /* 0x0000005823237220 */ /* 0x000fe20000410000 */
[----:B------:R-:W-:Y:S01]  /*11950*/  FFMA.FTZ R86, R28, R86, -R31 ;  /* 0x000000561c567223 */ /* 0x000fe2000001081f */
        /* <DEDUP_REMOVED lines=16> */
.L_x_1749:
[----:B------:R-:W-:Y:S05]  /*11a60*/  BSYNC B1 ;  /* 0x0000000000017941 */ /* 0x000fea0003800000 */
.L_x_1748:
[----:B------:R-:W-:-:S13]  /*11a70*/  ISETP.GE.AND P0, PT, R219, R89, PT ;  /* 0x00000059db00720c */ /* 0x000fda0003f06270 */
[----:B------:R-:W-:Y:S05]  /*11a80*/  @P0 BRA `(.L_x_1729) ;  /* 0x0000001000f40947 */ /* 0x000fea0003800000 */
[----:B-12---:R-:W1:Y:S01]  /*11a90*/  LDC R32, c[0x0][0x3f4] ;  /* 0x0000fd00ff207b82 */ /* 0x006e620000000800 */
[----:B------:R-:W-:Y:S01]  /*11aa0*/  BSSY B1, `(.L_x_1754) ;  /* 0x000006b000017945 */ /* 0x000fe20003800000 */
[-C--:B-1----:R-:W-:Y:S02]  /*11ab0*/  ISETP.GE.AND P0, PT, R16, R32.reuse, PT ;  /* 0x000000201000720c */ /* 0x082fe40003f06270 */
[-C--:B------:R-:W-:Y:S02]  /*11ac0*/  ISETP.GE.AND P1, PT, R168, R32.reuse, PT ;  /* 0x00000020a800720c */ /* 0x080fe40003f26270 */
[----:B------:R-:W-:-:S09]  /*11ad0*/  ISETP.GE.AND P2, PT, R169, R32, PT ;  /* 0x00000020a900720c */ /* 0x000fd20003f46270 */
[----:B------:R-:W-:Y:S05]  /*11ae0*/  @P0 BRA `(.L_x_1755) ;  /* 0x0000000400980947 */ /* 0x000fea0003800000 */
[----:B---3--:R-:W-:Y:S02]  /*11af0*/  LEA.HI R24, R32, R199, RZ, 0x1d ;  /* 0x000000c720187211 */ /* 0x008fe400078fe8ff */
[--C-:B------:R-:W-:Y:S02]  /*11b00*/  SHF.R.U64 R35, R4, 0x10, R5.reuse ;  /* 0x0000001004237819 */ /* 0x100fe40000001205 */
[----:B------:R-:W-:Y:S01]  /*11b10*/  SHF.R.S32.HI R25, RZ, 0x1f, R24 ;  /* 0x0000001fff197819 */ /* 0x000fe20000011418 */
[----:B------:R-:W-:Y:S01]  /*11b20*/  IMAD.SHL.U32 R26, R24, 0x8, RZ ;  /* 0x00000008181a7824 */ /* 0x000fe200078e00ff */
[----:B------:R-:W-:Y:S02]  /*11b30*/  SHF.R.U32.HI R4, RZ, 0x10, R5 ;  /* 0x00000010ff047819 */ /* 0x000fe40000011605 */
[----:B------:R-:W-:Y:S02]  /*11b40*/  LEA.HI R24, R25, R24, RZ, 0x3 ;  /* 0x0000001819187211 */ /* 0x000fe400078f18ff */
[----:B------:R-:W-:-:S02]  /*11b50*/  LOP3.LUT R25, R181, 0x38, R26, 0xf8, !PT ;  /* 0x00000038b5197812 */ /* 0x000fc400078ef81a */
[--C-:B------:R-:W-:Y:S01]  /*11b60*/  SHF.R.U64 R5, R6, 0x10, R7.reuse ;  /* 0x0000001006057819 */ /* 0x100fe20000001207 */
[----:B------:R-:W-:Y:S01]  /*11b70*/  IMAD.SHL.U32 R24, R24, 0x400, RZ ;  /* 0x0000040018187824 */ /* 0x000fe200078e00ff */
[----:B------:R-:W-:Y:S02]  /*11b80*/  LOP3.LUT R25, R25, R218, RZ, 0x3c, !PT ;  /* 0x000000da19197212 */ /* 0x000fe400078e3cff */
[----:B------:R-:W-:Y:S02]  /*11b90*/  SHF.R.U32.HI R6, RZ, 0x10, R7 ;  /* 0x00000010ff067819 */ /* 0x000fe40000011607 */
[----:B------:R-:W-:Y:S02]  /*11ba0*/  LOP3.LUT R24, R24, 0x7fffe000, RZ, 0xc0, !PT ;  /* 0x7fffe00018187812 */ /* 0x000fe400078ec0ff */
[----:B------:R-:W-:Y:S02]  /*11bb0*/  SHF.R.U64 R39, R48, 0x10, R49 ;  /* 0x0000001030277819 */ /* 0x000fe40000001231 */
[----:B------:R-:W-:-:S02]  /*11bc0*/  IADD3 R33, R25, R24, R188 ;  /* 0x0000001819217210 */ /* 0x000fc40007ffe0bc */
[----:B------:R-:W1:Y:S01]  /*11bd0*/  LDS.128 R24, [R216] ;  /* 0x00000000d8187984 */ /* 0x000e620000000c00 */
[----:B------:R-:W-:Y:S02]  /*11be0*/  PRMT R90, R90, 0x5410, R35 ;  /* 0x000054105a5a7816 */ /* 0x000fe40000000023 */
[----:B------:R-:W-:Y:S01]  /*11bf0*/  IMAD R33, R33, 0x2, R18 ;  /* 0x0000000221217824 */ /* 0x000fe200078e0212 */
[----:B------:R-:W-:Y:S02]  /*11c00*/  PRMT R91, R91, 0x5410, R4 ;  /* 0x000054105b5b7816 */ /* 0x000fe40000000004 */
[----:B------:R-:W-:Y:S02]  /*11c10*/  PRMT R92, R92, 0x5410, R5 ;  /* 0x000054105c5c7816 */ /* 0x000fe40000000005 */
[----:B------:R-:W2:Y:S01]  /*11c20*/  LDS.128 R28, [R33+0xc400] ;  /* 0x00c40000211c7984 */ /* 0x000ea20000000c00 */
[----:B------:R-:W-:Y:S01]  /*11c30*/  PRMT R93, R93, 0x5410, R6 ;  /* 0x000054105d5d7816 */ /* 0x000fe20000000006 */
[----:B------:R-:W-:Y:S01]  /*11c40*/  IMAD.U32 R40, R91, 0x10000, RZ ;  /* 0x000100005b287824 */ /* 0x000fe200078e00ff */
[----:B------:R-:W-:Y:S01]  /*11c50*/  PRMT R94, R94, 0x5410, R39 ;  /* 0x000054105e5e7816 */ /* 0x000fe20000000027 */
[----:B------:R-:W-:Y:S01]  /*11c60*/  IMAD.U32 R39, R90, 0x10000, RZ ;  /* 0x000100005a277824 */ /* 0x000fe200078e00ff */
[----:B------:R-:W-:-:S02]  /*11c70*/  SHF.R.U32.HI R48, RZ, 0x10, R49 ;  /* 0x00000010ff307819 */ /* 0x000fc40000011631 */
[--C-:B------:R-:W-:Y:S01]  /*11c80*/  SHF.R.U64 R37, R50, 0x10, R51.reuse ;  /* 0x0000001032257819 */ /* 0x100fe20000001233 */
[----:B------:R-:W-:Y:S01]  /*11c90*/  IMAD.U32 R38, R94, 0x10000, RZ ;  /* 0x000100005e267824 */ /* 0x000fe200078e00ff */
[----:B------:R-:W-:Y:S02]  /*11ca0*/  SHF.R.U32.HI R50, RZ, 0x10, R51 ;  /* 0x00000010ff327819 */ /* 0x000fe40000011633 */
[----:B------:R-:W-:Y:S02]  /*11cb0*/  PRMT R95, R95, 0x5410, R48 ;  /* 0x000054105f5f7816 */ /* 0x000fe40000000030 */
[----:B------:R-:W-:Y:S02]  /*11cc0*/  PRMT R97, R97, 0x5410, R50 ;  /* 0x0000541061617816 */ /* 0x000fe40000000032 */
[----:B------:R-:W-:Y:S02]  /*11cd0*/  PRMT R96, R96, 0x5410, R37 ;  /* 0x0000541060607816 */ /* 0x000fe40000000025 */
[----:B------:R-:W-:-:S02]  /*11ce0*/  LOP3.LUT R90, R90, 0xffff0000, RZ, 0xc0, !PT ;  /* 0xffff00005a5a7812 */ /* 0x000fc400078ec0ff */
        /* <DEDUP_REMOVED lines=30> */
[C---:B------:R-:W-:Y:S01]  /*11ed0*/  FMUL.FTZ R4, R28.reuse, R90 ;  /* 0x0000005a1c047220 */ /* 0x040fe20000410000 */
[-C--:B------:R-:W-:Y:S01]  /*11ee0*/  FMUL.FTZ R28, R28, R94.reuse ;  /* 0x0000005e1c1c7220 */ /* 0x080fe20000410000 */
[----:B------:R-:W-:Y:S01]  /*11ef0*/  IMAD.U32 R6, R92, 0x10000, RZ ;  /* 0x000100005c067824 */ /* 0x000fe200078e00ff */
[----:B------:R-:W-:Y:S01]  /*11f00*/  LOP3.LUT R30, R30, 0xffff0000, RZ, 0xc0, !PT ;  /* 0xffff00001e1e7812 */ /* 0x000fe200078ec0ff */
[----:B------:R-:W-:Y:S01]  /*11f10*/  FFMA.FTZ R94, R5, R94, -R4 ;  /* 0x0000005e055e7223 */ /* 0x000fe20000010804 */
[----:B------:R-:W-:Y:S01]  /*11f20*/  IMAD.U32 R4, R96, 0x10000, RZ ;  /* 0x0001000060047824 */ /* 0x000fe200078e00ff */
[----:B------:R-:W-:Y:S01]  /*11f30*/  LOP3.LUT R95, R95, 0xffff0000, RZ, 0xc0, !PT ;  /* 0xffff00005f5f7812 */ /* 0x000fe200078ec0ff */
[----:B------:R-:W-:Y:S01]  /*11f40*/  FMUL.FTZ R40, R36, R6 ;  /* 0x0000000624287220 */ /* 0x000fe20000410000 */
[----:B------:R-:W-:Y:S01]  /*11f50*/  LOP3.LUT R92, R92, 0xffff0000, RZ, 0xc0, !PT ;  /* 0xffff00005c5c7812 */ /* 0x000fe200078ec0ff */
[----:B------:R-:W-:Y:S01]  /*11f60*/  FMUL.FTZ R36, R36, R4 ;  /* 0x0000000424247220 */ /* 0x000fe20000410000 */
[----:B------:R-:W-:Y:S01]  /*11f70*/  LOP3.LUT R31, R31, 0xffff0000, RZ, 0xc0, !PT ;  /* 0xffff00001f1f7812 */ /* 0x000fe200078ec0ff */
[----:B------:R-:W-:Y:S01]  /*11f80*/  FFMA.FTZ R39, R34, R38, R39 ;  /* 0x0000002622277223 */ /* 0x000fe20000010027 */
[----:B------:R-:W-:Y:S01]  /*11f90*/  LOP3.LUT R96, R96, 0xffff0000, RZ, 0xc0, !PT ;  /* 0xffff000060607812 */ /* 0x000fe200078ec0ff */
[----:B------:R-:W-:Y:S01]  /*11fa0*/  FFMA.FTZ R40, R7, R4, -R40 ;  /* 0x0000000407287223 */ /* 0x000fe20000010828 */
[----:B------:R-:W-:Y:S01]  /*11fb0*/  LOP3.LUT R93, R93, 0xffff0000, RZ, 0xc0, !PT ;  /* 0xffff00005d5d7812 */ /* 0x000fe200078ec0ff */
[----:B------:R-:W-:Y:S01]  /*11fc0*/  FMUL.FTZ R27, R29, R91 ;  /* 0x0000005b1d1b7220 */ /* 0x000fe20000410000 */
[----:B------:R-:W-:Y:S01]  /*11fd0*/  LOP3.LUT R97, R97, 0xffff0000, RZ, 0xc0, !PT ;  /* 0xffff000061617812 */ /* 0x000fe200078ec0ff */
[----:B------:R-:W-:Y:S01]  /*11fe0*/  FMUL.FTZ R38, R29, R95 ;  /* 0x0000005f1d267220 */ /* 0x000fe20000410000 */
[----:B------:R-:W-:Y:S01]  /*11ff0*/  FFMA.FTZ R28, R5, R90, R28 ;  /* 0x0000005a051c7223 */ /* 0x000fe2000001001c */
[C---:B------:R-:W-:Y:S01]  /*12000*/  FMUL.FTZ R4, R30.reuse, R92 ;  /* 0x0000005c1e047220 */ /* 0x040fe20000410000 */
[----:B------:R-:W-:Y:S01]  /*12010*/  FFMA.FTZ R36, R7, R6, R36 ;  /* 0x0000000607247223 */ /* 0x000fe20000010024 */
[-C--:B------:R-:W-:Y:S01]  /*12020*/  FMUL.FTZ R5, R30, R96.reuse ;  /* 0x000000601e057220 */ /* 0x080fe20000410000 */
[C---:B------:R-:W-:Y:S01]  /*12030*/  FMUL.FTZ R29, R31.reuse, R93 ;  /* 0x0000005d1f1d7220 */ /* 0x040fe20000410000 */
[----:B------:R-:W-:Y:S01]  /*12040*/  FMUL.FTZ R6, R31, R97 ;  /* 0x000000611f067220 */ /* 0x000fe20000410000 */
[----:B------:R-:W-:Y:S01]  /*12050*/  FFMA.FTZ R34, R24, R95, -R27 ;  /* 0x0000005f18227223 */ /* 0x000fe2000001081b */
        /* <DEDUP_REMOVED lines=15> */
.L_x_1755:
[----:B------:R-:W-:Y:S05]  /*12150*/  BSYNC B1 ;  /* 0x0000000000017941 */ /* 0x000fea0003800000 */
.L_x_1754:
[----:B------:R-:W-:Y:S04]  /*12160*/  BSSY B1, `(.L_x_1756) ;  /* 0x0000068000017945 */ /* 0x000fe80003800000 */
[----:B------:R-:W-:Y:S05]  /*12170*/  @P1 BRA `(.L_x_1757) ;  /* 0x0000000400981947 */ /* 0x000fea0003800000 */
[----:B-1----:R-:W-:Y:S02]  /*12180*/  LEA.HI R4, R32, R170, RZ, 0x1d ;  /* 0x000000aa20047211 */ /* 0x002fe400078fe8ff */
[----:B---3--:R-:W-:Y:S02]  /*12190*/  SHF.R.U64 R30, R8, 0x10, R9 ;  /* 0x00000010081e7819 */ /* 0x008fe40000001209 */
[----:B------:R-:W-:Y:S01]  /*121a0*/  SHF.R.S32.HI R5, RZ, 0x1f, R4 ;  /* 0x0000001fff057819 */ /* 0x000fe20000011404 */
[----:B------:R-:W-:Y:S01]  /*121b0*/  IMAD.SHL.U32 R6, R4, 0x8, RZ ;  /* 0x0000000804067824 */ /* 0x000fe200078e00ff */
[----:B------:R-:W-:Y:S02]  /*121c0*/  SHF.R.U64 R36, R52, 0x10, R53 ;  /* 0x0000001034247819 */ /* 0x000fe40000001235 */
[----:B------:R-:W-:Y:S02]  /*121d0*/  LEA.HI R4, R5, R4, RZ, 0x3 ;  /* 0x0000000405047211 */ /* 0x000fe400078f18ff */
[----:B------:R-:W-:-:S02]  /*121e0*/  LOP3.LUT R5, R181, 0x38, R6, 0xf8, !PT ;  /* 0x00000038b5057812 */ /* 0x000fc400078ef806 */
[----:B------:R-:W-:Y:S01]  /*121f0*/  PRMT R73, R73, 0x5410, R30 ;  /* 0x0000541049497816 */ /* 0x000fe2000000001e */
[----:B------:R-:W-:Y:S01]  /*12200*/  IMAD.SHL.U32 R4, R4, 0x400, RZ ;  /* 0x0000040004047824 */ /* 0x000fe200078e00ff */
[----:B------:R-:W-:Y:S02]  /*12210*/  LOP3.LUT R5, R5, R218, RZ, 0x3c, !PT ;  /* 0x000000da05057212 */ /* 0x000fe400078e3cff */
[----:B------:R-:W-:Y:S01]  /*12220*/  SHF.R.U64 R34, R54, 0x10, R55 ;  /* 0x0000001036227819 */ /* 0x000fe20000001237 */
[----:B------:R-:W-:Y:S01]  /*12230*/  IMAD.U32 R35, R73, 0x10000, RZ ;  /* 0x0001000049237824 */ /* 0x000fe200078e00ff */
[----:B------:R-:W-:Y:S02]  /*12240*/  LOP3.LUT R4, R4, 0x7fffe000, RZ, 0xc0, !PT ;  /* 0x7fffe00004047812 */ /* 0x000fe400078ec0ff */
[----:B------:R-:W-:Y:S02]  /*12250*/  PRMT R77, R77, 0x5410, R36 ;  /* 0x000054104d4d7816 */ /* 0x000fe40000000024 */
[----:B------:R-:W-:-:S02]  /*12260*/  IADD3 R25, R5, R4, R188 ;  /* 0x0000000405197210 */ /* 0x000fc40007ffe0bc */
[----:B------:R-:W1:Y:S01]  /*12270*/  LDS.128 R4, [R214] ;  /* 0x00000000d6047984 */ /* 0x000e620000000c00 */
[----:B------:R-:W-:Y:S02]  /*12280*/  SHF.R.U32.HI R9, RZ, 0x10, R9 ;  /* 0x00000010ff097819 */ /* 0x000fe40000011609 */
[----:B------:R-:W-:Y:S01]  /*12290*/  IMAD R28, R25, 0x2, R18 ;  /* 0x00000002191c7824 */ /* 0x000fe200078e0212 */
[----:B------:R-:W-:Y:S02]  /*122a0*/  SHF.R.U32.HI R53, RZ, 0x10, R53 ;  /* 0x00000010ff357819 */ /* 0x000fe40000011635 */
[--C-:B------:R-:W-:Y:S02]  /*122b0*/  SHF.R.U64 R8, R10, 0x10, R11.reuse ;  /* 0x000000100a087819 */ /* 0x100fe4000000120b */
[----:B------:R-:W2:Y:S01]  /*122c0*/  LDS.128 R24, [R28+0xc400] ;  /* 0x00c400001c187984 */ /* 0x000ea20000000c00 */
[----:B------:R-:W-:Y:S02]  /*122d0*/  SHF.R.U32.HI R11, RZ, 0x10, R11 ;  /* 0x00000010ff0b7819 */ /* 0x000fe4000001160b */
[----:B------:R-:W-:Y:S01]  /*122e0*/  PRMT R79, R79, 0x5410, R34 ;  /* 0x000054104f4f7816 */ /* 0x000fe20000000022 */
[----:B------:R-:W-:Y:S01]  /*122f0*/  IMAD.U32 R34, R77, 0x10000, RZ ;  /* 0x000100004d227824 */ /* 0x000fe200078e00ff */
[----:B------:R-:W-:-:S02]  /*12300*/  SHF.R.U32.HI R55, RZ, 0x10, R55 ;  /* 0x00000010ff377819 */ /* 0x000fc40000011637 */
[----:B------:R-:W-:Y:S02]  /*12310*/  PRMT R74, R74, 0x5410, R9 ;  /* 0x000054104a4a7816 */ /* 0x000fe40000000009 */
[----:B------:R-:W-:Y:S02]  /*12320*/  PRMT R78, R78, 0x5410, R53 ;  /* 0x000054104e4e7816 */ /* 0x000fe40000000035 */
[----:B------:R-:W-:Y:S01]  /*12330*/  PRMT R75, R75, 0x5410, R8 ;  /* 0x000054104b4b7816 */ /* 0x000fe20000000008 */
[----:B------:R-:W-:Y:S01]  /*12340*/  IMAD.U32 R36, R74, 0x10000, RZ ;  /* 0x000100004a247824 */ /* 0x000fe200078e00ff */
        /* <DEDUP_REMOVED lines=27> */
[----:B------:R-:W-:Y:S01]  /*12500*/  FFMA.FTZ R38, R9, R29, -R38 ;  /* 0x0000001d09267223 */ /* 0x000fe20000010826 */
[----:B------:R-:W-:Y:S01]  /*12510*/  FMUL.FTZ R40, R33, R34 ;  /* 0x0000002221287220 */ /* 0x000fe20000410000 */
[----:B------:R-:W-:Y:S01]  /*12520*/  FFMA.FTZ R36, R9, R36, R30 ;  /* 0x0000002409247223 */ /* 0x000fe2000001001e */
[-C--:B------:R-:W-:Y:S01]  /*12530*/  FMUL.FTZ R33, R33, R8.reuse ;  /* 0x0000000821217220 */ /* 0x080fe20000410000 */
[----:B------:R-:W-:Y:S01]  /*12540*/  FMUL.FTZ R9, R24, R73 ;  /* 0x0000004918097220 */ /* 0x000fe20000410000 */
[C---:B------:R-:W-:Y:S01]  /*12550*/  FFMA.FTZ R40, R11.reuse, R8, -R40 ;  /* 0x000000080b287223 */ /* 0x040fe20000010828 */
[----:B------:R-:W-:Y:S01]  /*12560*/  LOP3.LUT R78, R78, 0xffff0000, RZ, 0xc0, !PT ;  /* 0xffff00004e4e7812 */ /* 0x000fe200078ec0ff */
[----:B------:R-:W-:Y:S01]  /*12570*/  FFMA.FTZ R33, R11, R34, R33 ;  /* 0x000000220b217223 */ /* 0x000fe20000010021 */
[-C--:B------:R-:W-:Y:S01]  /*12580*/  FMUL.FTZ R11, R24, R77.reuse ;  /* 0x0000004d180b7220 */ /* 0x080fe20000410000 */
[----:B------:R-:W-:Y:S01]  /*12590*/  FFMA.FTZ R24, R4, R77, -R9 ;  /* 0x0000004d04187223 */ /* 0x000fe20000010809 */
[----:B------:R-:W-:-:S02]  /*125a0*/  IMAD.U32 R31, R26, 0x10000, RZ ;  /* 0x000100001a1f7824 */ /* 0x000fc400078e00ff */
[----:B------:R-:W-:Y:S01]  /*125b0*/  FMUL.FTZ R34, R25, R74 ;  /* 0x0000004a19227220 */ /* 0x000fe20000410000 */
[----:B------:R-:W-:Y:S01]  /*125c0*/  IMAD.U32 R9, R75, 0x10000, RZ ;  /* 0x000100004b097824 */ /* 0x000fe200078e00ff */
[----:B------:R-:W-:Y:S01]  /*125d0*/  LOP3.LUT R26, R26, 0xffff0000, RZ, 0xc0, !PT ;  /* 0xffff00001a1a7812 */ /* 0x000fe200078ec0ff */
[----:B------:R-:W-:Y:S01]  /*125e0*/  IMAD.U32 R8, R79, 0x10000, RZ ;  /* 0x000100004f087824 */ /* 0x000fe200078e00ff */
[----:B------:R-:W-:Y:S01]  /*125f0*/  LOP3.LUT R27, R27, 0xffff0000, RZ, 0xc0, !PT ;  /* 0xffff00001b1b7812 */ /* 0x000fe200078ec0ff */
[----:B------:R-:W-:Y:S01]  /*12600*/  FMUL.FTZ R25, R25, R78 ;  /* 0x0000004e19197220 */ /* 0x000fe20000410000 */
[----:B------:R-:W-:Y:S01]  /*12610*/  FMUL.FTZ R29, R31, R9 ;  /* 0x000000091f1d7220 */ /* 0x000fe20000410000 */
[----:B------:R-:W-:Y:S01]  /*12620*/  LOP3.LUT R75, R75, 0xffff0000, RZ, 0xc0, !PT ;  /* 0xffff00004b4b7812 */ /* 0x000fe200078ec0ff */
[----:B------:R-:W-:Y:S01]  /*12630*/  FMUL.FTZ R31, R31, R8 ;  /* 0x000000081f1f7220 */ /* 0x000fe20000410000 */
[----:B------:R-:W-:Y:S01]  /*12640*/  LOP3.LUT R76, R76, 0xffff0000, RZ, 0xc0, !PT ;  /* 0xffff00004c4c7812 */ /* 0x000fe200078ec0ff */
[----:B------:R-:W-:Y:S01]  /*12650*/  FFMA.FTZ R30, R4, R73, R11 ;  /* 0x00000049041e7223 */ /* 0x000fe2000001000b */
[----:B------:R-:W-:Y:S01]  /*12660*/  LOP3.LUT R79, R79, 0xffff0000, RZ, 0xc0, !PT ;  /* 0xffff00004f4f7812 */ /* 0x000fe200078ec0ff */
[C---:B------:R-:W-:Y:S01]  /*12670*/  FFMA.FTZ R11, R5.reuse, R78, -R34 ;  /* 0x0000004e050b7223 */ /* 0x040fe20000010822 */
[----:B------:R-:W-:Y:S01]  /*12680*/  LOP3.LUT R80, R80, 0xffff0000, RZ, 0xc0, !PT ;  /* 0xffff000050507812 */ /* 0x000fe200078ec0ff */
[----:B------:R-:W-:Y:S01]  /*12690*/  FFMA.FTZ R25, R5, R74, R25 ;  /* 0x0000004a05197223 */ /* 0x000fe20000010019 */
[C---:B------:R-:W-:Y:S01]  /*126a0*/  FFMA.FTZ R29, R10.reuse, R8, -R29 ;  /* 0x000000080a1d7223 */ /* 0x040fe2000001081d */
        /* <DEDUP_REMOVED lines=19> */
.L_x_1757:
[----:B------:R-:W-:Y:S05]  /*127e0*/  BSYNC B1 ;  /* 0x0000000000017941 */ /* 0x000fea0003800000 */
.L_x_1756:
[----:B------:R-:W-:Y:S05]  /*127f0*/  @P2 BRA `(.L_x_1729) ;  /* 0x0000000400982947 */ /* 0x000fea0003800000 */
[----:B------:R-:W-:Y:S02]  /*12800*/  LEA.HI R32, R32, R171, RZ, 0x1d ;  /* 0x000000ab20207211 */ /* 0x000fe400078fe8ff */
[----:B-1-3--:R-:W-:Y:S02]  /*12810*/  SHF.R.U64 R26, R58, 0x10, R59 ;  /* 0x000000103a1a7819 */ /* 0x00afe4000000123b */
        /* <DEDUP_REMOVED lines=10> */
[----:B------:R-:W-:Y:S02]  /*128c0*/  PRMT R71, R71, 0x5410, R26 ;  /* 0x0000541047477816 */ /* 0x000fe4000000001a */
[----:B------:R-:W-:-:S02]  /*128d0*/  IADD3 R9, R5, R9, R188 ;  /* 0x0000000905097210 */ /* 0x000fc40007ffe0bc */
[----:B------:R-:W1:Y:S01]  /*128e0*/  LDS.128 R4, [R213] ;  /* 0x00000000d5047984 */ /* 0x000e620000000c00 */
[----:B------:R-:W-:Y:S02]  /*128f0*/  SHF.R.U64 R30, R56, 0x10, R57 ;  /* 0x00000010381e7819 */ /* 0x000fe40000001239 */
[----:B------:R-:W-:Y:S01]  /*12900*/  IMAD R24, R9, 0x2, R18 ;  /* 0x0000000209187824 */ /* 0x000fe200078e0212 */
[----:B------:R-:W-:Y:S02]  /*12910*/  SHF.R.U32.HI R14, RZ, 0x10, R15 ;  /* 0x00000010ff0e7819 */ /* 0x000fe4000001160f */
[----:B------:R-:W-:Y:S02]  /*12920*/  PRMT R26, R0, 0x5410, R25 ;  /* 0x00005410001a7816 */ /* 0x000fe40000000019 */
[----:B------:R-:W2:Y:S01]  /*12930*/  LDS.128 R8, [R24+0xc400] ;  /* 0x00c4000018087984 */ /* 0x000ea20000000c00 */
[----:B------:R-:W-:Y:S02]  /*12940*/  PRMT R69, R69, 0x5410, R30 ;  /* 0x0000541045457816 */ /* 0x000fe4000000001e */
[----:B------:R-:W-:Y:S01]  /*12950*/  PRMT R31, R21, 0x5410, R14 ;  /* 0x00005410151f7816 */ /* 0x000fe2000000000e */
[----:B------:R-:W-:Y:S01]  /*12960*/  IMAD.U32 R27, R26, 0x10000, RZ ;  /* 0x000100001a1b7824 */ /* 0x000fe200078e00ff */
[----:B------:R-:W-:Y:S01]  /*12970*/  SHF.R.U32.HI R57, RZ, 0x10, R57 ;  /* 0x00000010ff397819 */ /* 0x000fe20000011639 */
[----:B------:R-:W-:Y:S01]  /*12980*/  IMAD.U32 R25, R69, 0x10000, RZ ;  /* 0x0001000045197824 */ /* 0x000fe200078e00ff */
[----:B------:R-:W-:Y:S01]  /*12990*/  PRMT R28, R3, 0x5410, R28 ;  /* 0x00005410031c7816 */ /* 0x000fe2000000001c */
[----:B------:R-:W-:Y:S01]  /*129a0*/  IMAD.U32 R32, R31, 0x10000, RZ ;  /* 0x000100001f207824 */ /* 0x000fe200078e00ff */
[----:B------:R-:W-:-:S02]  /*129b0*/  SHF.R.U32.HI R59, RZ, 0x10, R59 ;  /* 0x00000010ff3b7819 */ /* 0x000fc4000001163b */
[----:B------:R-:W-:Y:S01]  /*129c0*/  PRMT R70, R70, 0x5410, R57 ;  /* 0x0000541046467816 */ /* 0x000fe20000000039 */
[----:B------:R-:W-:Y:S01]  /*129d0*/  IMAD.U32 R29, R28, 0x10000, RZ ;  /* 0x000100001c1d7824 */ /* 0x000fe200078e00ff */
[----:B------:R-:W-:Y:S02]  /*129e0*/  PRMT R72, R72, 0x5410, R59 ;  /* 0x0000541048487816 */ /* 0x000fe4000000003b */
[----:B------:R-:W-:Y:S02]  /*129f0*/  PRMT R30, R20, 0x5410, R13 ;  /* 0x00005410141e7816 */ /* 0x000fe4000000000d */
[----:B------:R-:W-:Y:S02]  /*12a00*/  LOP3.LUT R26, R26, 0xffff0000, RZ, 0xc0, !PT ;  /* 0xffff00001a1a7812 */ /* 0x000fe400078ec0ff */
        /* <DEDUP_REMOVED lines=15> */
[-C--:B------:R-:W-:Y:S01]  /*12b00*/  FMUL.FTZ R35, R14, R25.reuse ;  /* 0x000000190e237220 */ /* 0x080fe20000410000 */
[C---:B------:R-:W-:Y:S01]  /*12b10*/  IMAD.U32 R14, R70.reuse, 0x10000, RZ ;  /* 0x00010000460e7824 */ /* 0x040fe200078e00ff */
[----:B------:R-:W-:Y:S01]  /*12b20*/  LOP3.LUT R70, R70, 0xffff0000, RZ, 0xc0, !PT ;  /* 0xffff000046467812 */ /* 0x000fe200078ec0ff */
[----:B------:R-:W-:Y:S01]  /*12b30*/  FFMA.FTZ R33, R0, R25, -R33 ;  /* 0x0000001900217223 */ /* 0x000fe20000010821 */
[----:B------:R-:W-:Y:S01]  /*12b40*/  FMUL.FTZ R25, R15, R29 ;  /* 0x0000001d0f197220 */ /* 0x000fe20000410000 */
[----:B------:R-:W-:-:S02]  /*12b50*/  IMAD.U32 R21, R11, 0x10000, RZ ;  /* 0x000100000b157824 */ /* 0x000fc400078e00ff */
[----:B------:R-:W-:Y:S01]  /*12b60*/  FFMA.FTZ R35, R0, R27, R35 ;  /* 0x0000001b00237223 */ /* 0x000fe20000010023 */
[----:B------:R-:W-:Y:S02]  /*12b70*/  IMAD.U32 R0, R72, 0x10000, RZ ;  /* 0x0001000048007824 */ /* 0x000fe400078e00ff */
[-C--:B------:R-:W-:Y:S01]  /*12b80*/  FMUL.FTZ R15, R15, R14.reuse ;  /* 0x0000000e0f0f7220 */ /* 0x080fe20000410000 */
[----:B------:R-:W-:Y:S01]  /*12b90*/  FFMA.FTZ R25, R12, R14, -R25 ;  /* 0x0000000e0c197223 */ /* 0x000fe20000010819 */
[C---:B------:R-:W-:Y:S01]  /*12ba0*/  FMUL.FTZ R14, R21.reuse, R32 ;  /* 0x00000020150e7220 */ /* 0x040fe20000410000 */
[-C--:B------:R-:W-:Y:S01]  /*12bb0*/  FMUL.FTZ R27, R21, R0.reuse ;  /* 0x00000000151b7220 */ /* 0x080fe20000410000 */
[----:B------:R-:W-:Y:S02]  /*12bc0*/  IMAD.U32 R20, R10, 0x10000, RZ ;  /* 0x000100000a147824 */ /* 0x000fe400078e00ff */
[----:B------:R-:W-:Y:S01]  /*12bd0*/  FFMA.FTZ R15, R12, R29, R15 ;  /* 0x0000001d0c0f7223 */ /* 0x000fe2000001000f */
[----:B------:R-:W-:Y:S01]  /*12be0*/  FFMA.FTZ R21, R13, R0, -R14 ;  /* 0x000000000d157223 */ /* 0x000fe2000001080e */
[C---:B------:R-:W-:Y:S01]  /*12bf0*/  FMUL.FTZ R0, R8.reuse, R26 ;  /* 0x0000001a08007220 */ /* 0x040fe20000410000 */
[----:B------:R-:W-:Y:S01]  /*12c00*/  FMUL.FTZ R14, R8, R69 ;  /* 0x00000045080e7220 */ /* 0x000fe20000410000 */
[----:B------:R-:W-:-:S02]  /*12c10*/  IMAD.U32 R8, R30, 0x10000, RZ ;  /* 0x000100001e087824 */ /* 0x000fc400078e00ff */
[----:B------:R-:W-:Y:S01]  /*12c20*/  FFMA.FTZ R27, R13, R32, R27 ;  /* 0x000000200d1b7223 */ /* 0x000fe2000001001b */
[C---:B------:R-:W-:Y:S01]  /*12c30*/  FFMA.FTZ R12, R3.reuse, R69, -R0 ;  /* 0x00000045030c7223 */ /* 0x040fe20000010800 */
[----:B------:R-:W-:Y:S01]  /*12c40*/  FFMA.FTZ R14, R3, R26, R14 ;  /* 0x0000001a030e7223 */ /* 0x000fe2000001000e */
[----:B------:R-:W-:Y:S02]  /*12c50*/  IMAD.U32 R0, R71, 0x10000, RZ ;  /* 0x0001000047007824 */ /* 0x000fe400078e00ff */
[----:B------:R-:W-:Y:S01]  /*12c60*/  FMUL.FTZ R26, R20, R8 ;  /* 0x00000008141a7220 */ /* 0x000fe20000410000 */
[----:B------:R-:W-:Y:S01]  /*12c70*/  FMUL.FTZ R13, R9, R28 ;  /* 0x0000001c090d7220 */ /* 0x000fe20000410000 */
[----:B------:R-:W-:Y:S01]  /*12c80*/  LOP3.LUT R10, R10, 0xffff0000, RZ, 0xc0, !PT ;  /* 0xffff00000a0a7812 */ /* 0x000fe200078ec0ff */
[-C--:B------:R-:W-:Y:S01]  /*12c90*/  FMUL.FTZ R20, R20, R0.reuse ;  /* 0x0000000014147220 */ /* 0x080fe20000410000 */
        /* <DEDUP_REMOVED lines=8> */
[----:B------:R-:W-:Y:S01]  /*12d20*/  FFMA.FTZ R20, R5, R8, R20 ;  /* 0x0000000805147223 */ /* 0x000fe20000010014 */
[----:B------:R-:W-:Y:S01]  /*12d30*/  LOP3.LUT R72, R72, 0xffff0000, RZ, 0xc0, !PT ;  /* 0xffff000048487812 */ /* 0x000fe200078ec0ff */
[C---:B------:R-:W-:Y:S01]  /*12d40*/  FMUL.FTZ R5, R10.reuse, R3 ;  /* 0x000000030a057220 */ /* 0x040fe20000410000 */
[C---:B------:R-:W-:Y:S01]  /*12d50*/  FMUL.FTZ R4, R11.reuse, R0 ;  /* 0x000000000b047220 */ /* 0x040fe20000410000 */
[----:B------:R-:W-:Y:S01]  /*12d60*/  FMUL.FTZ R10, R10, R71 ;  /* 0x000000470a0a7220 */ /* 0x000fe20000410000 */
[----:B------:R-:W-:Y:S01]  /*12d70*/  F2FP.BF16.F32.PACK_AB R8, R14, R35 ;  /* 0x000000230e08723e */ /* 0x000fe200000010ff */
        /* <DEDUP_REMOVED lines=14> */
.L_x_1729:
[----:B------:R-:W-:Y:S05]  /*12e60*/  BSYNC B0 ;  /* 0x0000000000007941 */ /* 0x000fea0003800000 */
.L_x_1707:
        /* <DEDUP_REMOVED lines=8> */
.L_x_1705:
[----:B01-3--:R-:W3:Y:S02]  /*12ef0*/  LDL R0, [R1+0x30] ;  /* 0x0000300001007983 */ /* 0x00bee40000100800 */
[----:B---3--:R-:W-:-:S13]  /*12f00*/  R2UR UR4, R0 ;  /* 0x00000000000472ca */ /* 0x008fda00000e0000 */
[----:B------:R-:W-:-:S05]  /*12f10*/  IMAD.U32 R0, RZ, RZ, UR4 ;  /* 0x00000004ff007e24 */ /* 0x000fca000f8e00ff */
[----:B------:R-:W-:-:S13]  /*12f20*/  ISETP.NE.AND P0, PT, R0, 0x3, PT ;  /* 0x000000030000780c */ /* 0x000fda0003f05270 */
[----:B------:R-:W-:Y:S05]  /*12f30*/  @!P0 BRA `(.L_x_1758) ;  /* 0x0000000000048947 */ /* 0x000fea0003800000 */
[----:B------:R-:W-:Y:S01]  /*12f40*/  BPT.TRAP 0x1 ;  /* 0x000000040000795c */ /* 0x000fe20000300000 */
.L_x_1758:
[----:B--2-4-:R-:W-:Y:S01]  /*12f50*/  IMAD R4, R160, 0x8, R18 ;  /* 0x00000008a0047824 */ /* 0x014fe200078e0212 */
[----:B------:R-:W-:-:S04]  /*12f60*/  SHF.L.U32 R3, R163, 0x1f, RZ ;  /* 0x0000001fa3037819 */ /* 0x000fc800000006ff */
[----:B------:R0:W1:Y:S01]  /*12f70*/  SYNCS.PHASECHK.TRANS64.TRYWAIT P1, [R4+URZ+0x2a830], R3 ;  /* 0x02a83003040075a7 */ /* 0x000062000802017f */
[----:B------:R-:W-:Y:S05]  /*12f80*/  @!P0 BRA `(.L_x_1759) ;  /* 0x0000000000048947 */ /* 0x000fea0003800000 */
[----:B------:R-:W-:Y:S01]  /*12f90*/  BPT.TRAP 0x1 ;  /* 0x000000040000795c */ /* 0x000fe20000300000 */
.L_x_1759:
[----:B-1----:R-:W-:Y:S05]  /*12fa0*/  @P1 BRA `(.L_x_1760) ;  /* 0x0000000000081947 */ /* 0x002fea0003800000 */
[----:B------:R-:W1:Y:S02]  /*12fb0*/  SYNCS.PHASECHK.TRANS64.TRYWAIT P1, [R4+URZ+0x2a830], R3 ;  /* 0x02a83003040075a7 */ /* 0x000e64000802017f */
[----:B-1----:R-:W-:Y:S05]  /*12fc0*/  @!P1 BRA `(.L_x_1761) ;  /* 0x00000180003c9947 */ /* 0x002fea0003800000 */
.L_x_1760:
[----:B------:R-:W-:Y:S05]  /*12fd0*/  WARPSYNC.ALL ;  /* 0x0000000000007948 */ /* 0x000fea0003800000 */
[----:B------:R-:W-:Y:S01]  /*12fe0*/  VIADD R0, R18, 0x18400 ;  /* 0x0001840012007836 */ /* 0x000fe20000000000 */
[----:B------:R-:W-:Y:S01]  /*12ff0*/  R2UR UR4, R68 ;  /* 0x00000000440472ca */ /* 0x000fe200000e0000 */
[----:B------:R-:W-:Y:S01]  /*13000*/  IMAD.MOV.U32 R9, RZ, RZ, 0x40000040 ;  /* 0x40000040ff097424 */ /* 0x000fe200078e00ff */
[----:B------:R-:W-:Y:S01]  /*13010*/  WARPGROUP.ARRIVE ;  /* 0x00000000000079c5 */ /* 0x000fe20000000000 */
[----:B------:R-:W-:Y:S01]  /*13020*/  UMOV UR9, 0x40000040 ;  /* 0x4000004000097882 */ /* 0x000fe20000000000 */
[----:B------:R-:W-:Y:S01]  /*13030*/  SHF.R.U32.HI R0, RZ, 0x4, R0 ;  /* 0x00000004ff007819 */ /* 0x000fe20000011600 */
[----:B------:R-:W-:Y:S01]  /*13040*/  IMAD.MOV.U32 R11, RZ, RZ, 0x40000040 ;  /* 0x40000040ff0b7424 */ /* 0x000fe200078e00ff */
[----:B------:R-:W-:Y:S01]  /*13050*/  R2UR UR11, R9 ;  /* 0x00000000090b72ca */ /* 0x000fe200000e0000 */
[----:B------:R-:W-:Y:S01]  /*13060*/  IMAD.U32 R13, RZ, RZ, UR9 ;  /* 0x00000009ff0d7e24 */ /* 0x000fe2000f8e00ff */
[----:B------:R-:W-:Y:S01]  /*13070*/  LOP3.LUT R0, R0, 0x3fff, RZ, 0xc0, !PT ;  /* 0x00003fff00007812 */ /* 0x000fe200078ec0ff */
[----:B------:R-:W-:Y:S01]  /*13080*/  UMOV UR57, 0x40000040 ;  /* 0x4000004000397882 */ /* 0x000fe20000000000 */
[----:B------:R-:W-:Y:S01]  /*13090*/  UMOV UR53, 0x40000040 ;  /* 0x4000004000357882 */ /* 0x000fe20000000000 */
        /* <DEDUP_REMOVED lines=28> */
[----:B--2---:R-:W-:Y:S01]  /*13260*/  IMAD.U32 R12, RZ, RZ, UR8 ;  /* 0x00000008ff0c7e24 */ /* 0x004fe2000f8e00ff */
        /* <DEDUP_REMOVED lines=13> */
[----:B--2---:R-:W-:Y:S02]  /*13340*/  IMAD.U32 R12, RZ, RZ, UR8 ;  /* 0x00000008ff0c7e24 */ /* 0x004fe4000f8e00ff */
        /* <DEDUP_REMOVED lines=37> */
[----:B--2---:R-:W-:Y:S01]  /*135a0*/  IMAD.U32 R12, RZ, RZ, UR8 ;  /* 0x00000008ff0c7e24 */ /* 0x004fe2000f8e00ff */
[----:B------:R-:W-:Y:S01]  /*135b0*/  R2UR UR58, R10 ;  /* 0x000000000a3a72ca */ /* 0x000fe200000e0000 */
[----:B------:R-:W-:Y:S01]  /*135c0*/  VIADD R10, R8, 0x306 ;  /* 0x00000306080a7836 */ /* 0x000fe20000000000 */
[----:B------:R-:W-:Y:S01]  /*135d0*/  R2UR UR59, R11 ;  /* 0x000000000b3b72ca */ /* 0x000fe200000e0000 */
[----:B------:R-:W-:-:S02]  /*135e0*/  IMAD.MOV.U32 R11, RZ, RZ, 0x40000040 ;  /* 0x40000040ff0b7424 */ /* 0x000fc400078e00ff */
[----:B------:R-:W-:Y:S01]  /*135f0*/  IMAD.U32 R13, RZ, RZ, UR9 ;  /* 0x00000009ff0d7e24 */ /* 0x000fe2000f8e00ff */
[----:B------:R-:W-:Y:S01]  /*13600*/  R2UR UR54, R10 ;  /* 0x000000000a3672ca */ /* 0x000fe200000e0000 */
[----:B------:R-:W-:Y:S01]  /*13610*/  VIADD R10, R8, 0x600 ;  /* 0x00000600080a7836 */ /* 0x000fe20000000000 */
[----:B------:R-:W-:Y:S01]  /*13620*/  R2UR UR55, R11 ;  /* 0x000000000b3772ca */ /* 0x000fe200000e0000 */
[----:B------:R-:W-:Y:S01]  /*13630*/  IMAD.MOV.U32 R11, RZ, RZ, 0x40000040 ;  /* 0x40000040ff0b7424 */ /* 0x000fe200078e00ff */
[----:B------:R2:W-:Y:S02]  /*13640*/  STL.64 [R1], R12 ;  /* 0x0000000c01007387 */ /* 0x0005e40000100a00 */
        /* <DEDUP_REMOVED lines=34> */
[----:B--2---:R-:W-:Y:S05]  /*13870*/  @!P0 BRA `(.L_x_1762) ;  /* 0x0000000000048947 */ /* 0x004fea0003800000 */
[----:B------:R-:W-:Y:S01]  /*13880*/  BPT.TRAP 0x1 ;  /* 0x000000040000795c */ /* 0x000fe20000300000 */
.L_x_1762:
[----:B------:R-:W2:Y:S01]  /*13890*/  LDC R21, c[0x0][0x448] ;  /* 0x00011200ff157b82 */ /* 0x000ea20000000800 */
[----:B------:R-:W-:Y:S01]  /*138a0*/  IMAD.IADD R5, R191, 0x1, R187 ;  /* 0x00000001bf057824 */ /* 0x000fe200078e02bb */
[----:B------:R-:W-:Y:S01]  /*138b0*/  ULDC UR4, c[0x0][0x9d8] ;  /* 0x0002760000047ab9 */ /* 0x000fe20000000800 */
[----:B------:R-:W-:Y:S01]  /*138c0*/  LOP3.LUT R22, R22, 0xffefffff, RZ, 0xc0, !PT ;  /* 0xffefffff16167812 */ /* 0x000fe200078ec0ff */
[----:B------:R-:W-:Y:S01]  /*138d0*/  FMUL.FTZ R20, R42, UR4 ;  /* 0x000000042a147c20 */ /* 0x000fe20008410000 */
[----:B------:R-:W-:Y:S02]  /*138e0*/  IMAD.MOV.U32 R42, RZ, RZ, R5 ;  /* 0x000000ffff2a7224 */ /* 0x000fe400078e0005 */
[----:B------:R-:W-:Y:S01]  /*138f0*/  FMUL.FTZ R53, R53, UR4 ;  /* 0x0000000435357c20 */ /* 0x000fe20008410000 */
[----:B------:R-:W-:Y:S01]  /*13900*/  FMUL.FTZ R87, R40, UR4 ;  /* 0x0000000428577c20 */ /* 0x000fe20008410000 */
[----:B------:R-:W-:Y:S01]  /*13910*/  FMUL.FTZ R40, R49, UR4 ;  /* 0x0000000431287c20 */ /* 0x000fe20008410000 */
[----:B------:R-:W-:Y:S01]  /*13920*/  FMUL.FTZ R79, R41, UR4 ;  /* 0x00000004294f7c20 */ /* 0x000fe20008410000 */
[----:B------:R3:W4:Y:S01]  /*13930*/  MUFU.TANH R49, R53 ;  /* 0x0000003500317308 */ /* 0x0007220000002400 */
[----:B------:R-:W-:-:S02]  /*13940*/  IMAD.MOV.U32 R41, RZ, RZ, -0x60 ;  /* 0xffffffa0ff297424 */ /* 0x000fc400078e00ff */
[----:B------:R-:W-:Y:S01]  /*13950*/  FMUL.FTZ R6, R24, UR4 ;  /* 0x0000000418067c20 */ /* 0x000fe20008410000 */
[----:B------:R-:W-:Y:S01]  /*13960*/  FMUL.FTZ R0, R26, UR4 ;  /* 0x000000041a007c20 */ /* 0x000fe20008410000 */
[----:B01----:R-:W-:Y:S01]  /*13970*/  FMUL.FTZ R3, R27, UR4 ;  /* 0x000000041b037c20 */ /* 0x003fe20008410000 */
        /* <DEDUP_REMOVED lines=9> */
[----:B--2---:R-:W-:Y:S01]  /*13a10*/  ISETP.NE.AND P1, PT, R21, 0x1, PT ;  /* 0x000000011500780c */ /* 0x004fe20003f25270 */
[----:B------:R-:W-:Y:S01]  /*13a20*/  FMUL.FTZ R15, R39, UR4 ;  /* 0x00000004270f7c20 */ /* 0x000fe20008410000 */
[----:B------:R-:W-:-:S02]  /*13a30*/  IMAD R41, R2, R41, 0x61 ;  /* 0x0000006102297424 */ /* 0x000fc400078e0229 */
        /* <DEDUP_REMOVED lines=30> */
[----:B------:R-:W-:Y:S01]  /*13c20*/  @P1 LOP3.LUT R22, R22, 0x100000, RZ, 0xfc, !PT ;  /* 0x0010000016161812 */ /* 0x000fe200078efcff */
[----:B------:R-:W-:Y:S01]  /*13c30*/  IMAD R43, R190, -0x2, R41 ;  /* 0xfffffffebe2b7824 */ /* 0x000fe200078e0229 */
[----:B------:R-:W2:Y:S01]  /*13c40*/  MUFU.TANH R6, R6 ;  /* 0x0000000600067308 */ /* 0x000ea20000002400 */
[----:B------:R-:W-:Y:S01]  /*13c50*/  ULDC UR38, c[0x0][0x9dc] ;  /* 0x0002770000267ab9 */ /* 0x000fe20000000800 */
[----:B0-----:R-:W-:Y:S01]  /*13c60*/  @P1 IMAD.HI.U32 R12, R5, R12, RZ ;  /* 0x0000000c050c1227 */ /* 0x001fe200078e00ff */
[----:B------:R-:W-:Y:S01]  /*13c70*/  ULOP3.LUT UR38, URZ, UR38, URZ, 0x33, !UPT ;  /* 0x000000263f267292 */ /* 0x000fe2000f8e333f */
[----:B------:R-:W-:-:S02]  /*13c80*/  IADD3 R45, -R166, R43, R167 ;  /* 0x0000002ba62d7210 */ /* 0x000fc40007ffe1a7 */
[----:B------:R-:W-:Y:S01]  /*13c90*/  FMUL.FTZ R52, R52, UR4 ;  /* 0x0000000434347c20 */ /* 0x000fe20008410000 */
[----:B------:R-:W-:Y:S02]  /*13ca0*/  VIADD R5, R4, 0x2a840 ;  /* 0x0002a84004057836 */ /* 0x000fe40000000000 */
[----:B------:R-:W-:Y:S01]  /*13cb0*/  FMUL.FTZ R56, R56, UR4 ;  /* 0x0000000438387c20 */ /* 0x000fe20008410000 */
[----:B------:R-:W-:Y:S01]  /*13cc0*/  IMAD R4, R2, -0x60, R167 ;  /* 0xffffffa002047824 */ /* 0x000fe200078e02a7 */
[----:B------:R-:W0:Y:S01]  /*13cd0*/  MUFU.TANH R25, R25 ;  /* 0x0000001900197308 */ /* 0x000e220000002400 */
[----:B-1----:R-:W-:Y:S01]  /*13ce0*/  @P1 SHF.R.U32.HI R42, RZ, R13, R12 ;  /* 0x0000000dff2a1219 */ /* 0x002fe2000001160c */
[----:B------:R-:W-:Y:S01]  /*13cf0*/  VIADD R54, R41, 0xffffffff ;  /* 0xffffffff29367836 */ /* 0x000fe20000000000 */
[----:B------:R-:W1:Y:S01]  /*13d00*/  LDC.64 R12, c[0x0][0x9e0] ;  /* 0x00027800ff0c7b82 */ /* 0x000e620000000a00 */
[----:B------:R-:W-:Y:S02]  /*13d10*/  PRMT R5, R172, 0x654, R5 ;  /* 0x00000654ac057816 */ /* 0x000fe40000000005 */
[----:B---3--:R-:W3:Y:S01]  /*13d20*/  SHFL.IDX PT, R53, R42, RZ, 0x1c1f ;  /* 0x001c1fff2a357589 */ /* 0x008ee200000e0000 */
[----:B------:R-:W-:Y:S01]  /*13d30*/  LOP3.LUT R22, R22, 0xfff7ffff, RZ, 0xc0, !PT ;  /* 0xfff7ffff16167812 */ /* 0x000fe200078ec0ff */
[----:B------:R-:W0:Y:S01]  /*13d40*/  MUFU.TANH R0, R0 ;  /* 0x0000000000007308 */ /* 0x000e220000002400 */
[----:B------:R4:W-:Y:S07]  /*13d50*/  SYNCS.ARRIVE.TRANS64.RED.A1T0 RZ, [R5+URZ], RZ ;  /* 0x000000ff05ff79a7 */ /* 0x0009ee000810043f */
[----:B------:R-:W0:Y:S01]  /*13d60*/  MUFU.TANH R3, R3 ;  /* 0x0000000300037308 */ /* 0x000e220000002400 */
[----:B----4-:R-:W-:-:S04]  /*13d70*/  VIADD R5, R4, 0x60 ;  /* 0x0000006004057836 */ /* 0x010fc80000000000 */
[----:B------:R-:W-:-:S03]  /*13d80*/  IMAD R50, R190, -0x2, R5 ;  /* 0xfffffffebe327824 */ /* 0x000fc600078e0205 */
[----:B------:R-:W4:Y:S01]  /*13d90*/  MUFU.TANH R28, R28 ;  /* 0x0000001c001c7308 */ /* 0x000f220000002400 */
[----:B-1----:R-:W-:Y:S01]  /*13da0*/  ISETP.GE.AND P1, PT, R13, 0x1, PT ;  /* 0x000000010d00780c */ /* 0x002fe20003f26270 */
[----:B------:R-:W-:-:S06]  /*13db0*/  IMAD.IADD R63, R45, 0x1, R12 ;  /* 0x000000012d3f7824 */ /* 0x000fcc00078e020c */
[----:B------:R-:W1:Y:S01]  /*13dc0*/  MUFU.TANH R29, R29 ;  /* 0x0000001d001d7308 */ /* 0x000e620000002400 */
[----:B---3--:R-:W-:-:S07]  /*13dd0*/  VIADDMNMX R44, R53, R63, R50, PT ;  /* 0x0000003f352c7246 */ /* 0x008fce0003800132 */
[----:B------:R-:W3:Y:S01]  /*13de0*/  MUFU.TANH R8, R8 ;  /* 0x0000000800087308 */ /* 0x000ee20000002400 */
[----:B------:R-:W-:-:S07]  /*13df0*/  @P1 LOP3.LUT R22, R22, 0x80000, RZ, 0xfc, !PT ;  /* 0x0008000016161812 */ /* 0x000fce00078efcff */
        /* <DEDUP_REMOVED lines=39> */
[----:B------:R4:W0:Y:S01]  /*14070*/  MUFU.TANH R47, R56 ;  /* 0x00000038002f7308 */ /* 0x0008220000002400 */
[----:B--2---:R-:W-:-:S04]  /*14080*/  VIADD R52, R45, UR38 ;  /* 0x000000262d347c36 */ /* 0x004fc80008000000 */
[----:B------:R-:W-:Y:S02]  /*14090*/  IMAD.IADD R46, R52, 0x1, R53 ;  /* 0x00000001342e7824 */ /* 0x000fe400078e0235 */
[----:B----4-:R-:W-:Y:S01]  /*140a0*/  VIADD R56, R43, 0xffffffff ;  /* 0xffffffff2b387836 */ /* 0x010fe20000000000 */
[----:B-1-3--:R-:W-:Y:S06]  /*140b0*/  @!P1 BRA `(.L_x_1763) ;  /* 0x00000000004c9947 */ /* 0x00afec0003800000 */
[----:B------:R-:W-:Y:S01]  /*140c0*/  IADD3 R41, -R166, R167, R53 ;  /* 0x000000a7a6297210 */ /* 0x000fe20007ffe135 */
[----:B------:R-:W-:Y:S03]  /*140d0*/  BSSY B0, `(.L_x_1764) ;  /* 0x000000e000007945 */ /* 0x000fe60003800000 */
[----:B------:R-:W-:-:S13]  /*140e0*/  ISETP.GT.AND P1, PT, R41, -0x1, PT ;  /* 0xffffffff2900780c */ /* 0x000fda0003f24270 */
        /* <DEDUP_REMOVED lines=8> */
.L_x_1765:
[----:B------:R-:W-:-:S13]  /*14170*/  ISETP.NE.AND P1, PT, R13, 0x1, PT ;  /* 0x000000010d00780c */ /* 0x000fda0003f25270 */
[----:B------:R-:W1:Y:S02]  /*14180*/  @P1 LDC.64 R4, c[0x0][0x9e8] ;  /* 0x00027a00ff041b82 */ /* 0x000e640000000a00 */
[----:B-1----:R-:W-:-:S05]  /*14190*/  @P1 IMAD.HI.U32 R4, R41, R4, RZ ;  /* 0x0000000429041227 */ /* 0x002fca00078e00ff */
[----:B------:R-:W-:-:S07]  /*141a0*/  @P1 SHF.R.U32.HI R41, RZ, R5, R4 ;  /* 0x00000005ff291219 */ /* 0x000fce0000011604 */
.L_x_1766:
[----:B------:R-:W-:Y:S05]  /*141b0*/  BSYNC B0 ;  /* 0x0000000000007941 */ /* 0x000fea0003800000 */
.L_x_1764:
[----:B------:R-:W-:-:S05]  /*141c0*/  IMAD R41, R41, R13, R56 ;  /* 0x0000000d29297224 */ /* 0x000fca00078e0238 */
[----:B------:R-:W-:Y:S02]  /*141d0*/  VIMNMX R46, R46, R41, !PT ;  /* 0x000000292e2e7248 */ /* 0x000fe40007fe0100 */
[----:B------:R-:W-:-:S07]  /*141e0*/  VIADDMNMX R44, R41, R13, R44, PT ;  /* 0x0000000d292c7246 */ /* 0x000fce000380012c */
.L_x_1763:
[C---:B------:R-:W-:Y:S01]  /*141f0*/  ISETP.GE.AND P6, PT, R54.reuse, 0x9, PT ;  /* 0x000000093600780c */ /* 0x040fe20003fc6270 */
[----:B------:R-:W1:Y:S01]  /*14200*/  SHFL.IDX PT, R5, R42, 0x1, 0x1c1f ;  /* 0x003c1f002a057f89 */ /* 0x000e6200000e0000 */
        /* <DEDUP_REMOVED lines=11> */
[----:B------:R-:W-:Y:S01]  /*142c0*/  FSEL R97, R29, -INF , !P2 ;  /* 0xff8000001d617808 */ /* 0x000fe20005000000 */
[----:B-1----:R-:W-:Y:S01]  /*142d0*/  IMAD.IADD R28, R52, 0x1, R5 ;  /* 0x00000001341c7824 */ /* 0x002fe200078e0205 */
        /* <DEDUP_REMOVED lines=97> */
[----:B------:R-:W-:Y:S02]  /*148f0*/  ISETP.GE.AND P5, PT, R54, 0x5a, PT ;  /* 0x0000005a3600780c */ /* 0x000fe40003fa6270 */
[----:B------:R-:W-:Y:S02]  /*14900*/  VIADDMNMX R6, R5, R63, R50, PT ;  /* 0x0000003f05067246 */ /* 0x000fe40003800132 */
[----:B------:R-:W-:Y:S02]  /*14910*/  P2R R54, PR, RZ, 0x20 ;  /* 0x00000020ff367803 */ /* 0x000fe40000000000 */
[----:B------:R-:W-:-:S04]  /*14920*/  ISETP.GT.AND P5, PT, R46, 0x59, !P5 ;  /* 0x000000592e00780c */ /* 0x000fc80006fa4270 */
[----:B------:R-:W-:-:S04]  /*14930*/  ISETP.LT.OR P5, PT, R44, 0x5a, P5 ;  /* 0x0000005a2c00780c */ /* 0x000fc80002fa1670 */
[----:B------:R-:W-:Y:S02]  /*14940*/  FSEL R29, R69, -INF , !P5 ;  /* 0xff800000451d7808 */ /* 0x000fe40006800000 */
[----:B------:R-:W-:-:S13]  /*14950*/  ISETP.GE.AND P5, PT, R13, 0x1, PT ;  /* 0x000000010d00780c */ /* 0x000fda0003fa6270 */
[----:B------:R-:W-:Y:S05]  /*14960*/  @!P5 BRA `(.L_x_1767) ;  /* 0x00000000004cd947 */ /* 0x000fea0003800000 */
[----:B------:R-:W-:Y:S01]  /*14970*/  IADD3 R38, -R166, R167, R5 ;  /* 0x000000a7a6267210 */ /* 0x000fe20007ffe105 */
[----:B------:R-:W-:Y:S03]  /*14980*/  BSSY B0, `(.L_x_1768) ;  /* 0x000000e000007945 */ /* 0x000fe60003800000 */
        /* <DEDUP_REMOVED lines=9> */
.L_x_1769:
[----:B------:R-:W-:-:S13]  /*14a20*/  ISETP.NE.AND P5, PT, R13, 0x1, PT ;  /* 0x000000010d00780c */ /* 0x000fda0003fa5270 */
[----:B------:R-:W0:Y:S02]  /*14a30*/  @P5 LDC.64 R4, c[0x0][0x9e8] ;  /* 0x00027a00ff045b82 */ /* 0x000e240000000a00 */
[----:B0-----:R-:W-:-:S05]  /*14a40*/  @P5 IMAD.HI.U32 R4, R38, R4, RZ ;  /* 0x0000000426045227 */ /* 0x001fca00078e00ff */
[----:B------:R-:W-:-:S07]  /*14a50*/  @P5 SHF.R.U32.HI R38, RZ, R5, R4 ;  /* 0x00000005ff265219 */ /* 0x000fce0000011604 */
.L_x_1770:
[----:B------:R-:W-:Y:S05]  /*14a60*/  BSYNC B0 ;  /* 0x0000000000007941 */ /* 0x000fea0003800000 */
.L_x_1768:
[----:B------:R-:W-:-:S05]  /*14a70*/  IMAD R5, R38, R13, R56 ;  /* 0x0000000d26057224 */ /* 0x000fca00078e0238 */
[----:B------:R-:W-:Y:S02]  /*14a80*/  VIMNMX R28, R28, R5, !PT ;  /* 0x000000051c1c7248 */ /* 0x000fe40007fe0100 */
[----:B------:R-:W-:-:S07]  /*14a90*/  VIADDMNMX R6, R5, R13, R6, PT ;  /* 0x0000000d05067246 */ /* 0x000fce0003800106 */
.L_x_1767:
        /* <DEDUP_REMOVED lines=19> */
[----:B------:R-:W-:Y:S01]  /*14bd0*/  FSEL R9, R10, -INF , !P1 ;  /* 0xff8000000a097808 */ /* 0x000fe20004800000 */
[----:B------:R-:W-:Y:S01]  /*14be0*/  IMAD.U32 R10, RZ, RZ, UR4 ;  /* 0x00000004ff0a7e24 */ /* 0x000fe2000f8e00ff */
        /* <DEDUP_REMOVED lines=47> */
[C---:B------:R-:W-:Y:S02]  /*14ee0*/  ISETP.GT.AND P1, PT, R28.reuse, 0x30, !P1 ;  /* 0x000000301c00780c */ /* 0x040fe40004f24270 */
[----:B------:R-:W-:Y:S01]  /*14ef0*/  ISETP.GT.AND P4, PT, R28, RZ, !P4 ;  /* 0x000000ff1c00720c */ /* 0x000fe20006784270 */
[----:B------:R-:W0:Y:S01]  /*14f00*/  SHFL.BFLY PT, R3, R4, 0x2, 0x1f ;  /* 0x0c401f0004037f89 */ /* 0x000e2200000e0000 */
        /* <DEDUP_REMOVED lines=10> */
[----:B------:R-:W-:Y:S02]  /*14fb0*/  ISETP.NE.AND P1, PT, R40, RZ, PT ;  /* 0x000000ff2800720c */ /* 0x000fe40003f25270 */
[C---:B------:R-:W-:Y:S02]  /*14fc0*/  ISETP.GT.AND P2, PT, R28.reuse, 0x51, !P2 ;  /* 0x000000511c00780c */ /* 0x040fe40005744270 */
[----:B------:R-:W-:Y:S02]  /*14fd0*/  ISETP.GT.AND P1, PT, R28, 0x38, !P1 ;  /* 0x000000381c00780c */ /* 0x000fe40004f24270 */
[----:B0-----:R-:W-:Y:S02]  /*14fe0*/  FMNMX.FTZ R8, R4, R3, !PT ;  /* 0x0000000304087209 */ /* 0x001fe40007810000 */
[----:B------:R-:W-:Y:S02]  /*14ff0*/  FMNMX.FTZ R4, R0, R71, !PT ;  /* 0x0000004700047209 */ /* 0x000fe40007810000 */
[----:B------:R-:W-:Y:S01]  /*15000*/  ISETP.LT.OR P1, PT, R6, 0x39, P1 ;  /* 0x000000390600780c */ /* 0x000fe20000f21670 */
[----:B------:R-:W0:Y:S01]  /*15010*/  SHFL.BFLY PT, R3, R8, 0x1, 0x1f ;  /* 0x0c201f0008037f89 */ /* 0x000e2200000e0000 */
        /* <DEDUP_REMOVED lines=21> */
[----:B------:R-:W-:Y:S02]  /*15170*/  FMNMX.FTZ R4, R27, R4, !PT ;  /* 0x000000041b047209 */ /* 0x000fe40007810000 */
[----:B------:R-:W-:Y:S02]  /*15180*/  ISETP.GT.AND P1, PT, R28, 0x48, !P5 ;  /* 0x000000481c00780c */ /* 0x000fe40006f24270 */
[----:B0-----:R-:W-:Y:S02]  /*15190*/  FMNMX.FTZ R3, R8, R3, !PT ;  /* 0x0000000308037209 */ /* 0x001fe40007810000 */
[----:B------:R-:W-:-:S02]  /*151a0*/  FMNMX.FTZ R4, R73, R4, !PT ;  /* 0x0000000449047209 */ /* 0x000fc40007810000 */
[----:B------:R-:W-:Y:S01]  /*151b0*/  ISETP.LT.OR P1, PT, R6, 0x49, P1 ;  /* 0x000000490600780c */ /* 0x000fe20000f21670 */
[----:B------:R-:W-:Y:S01]  /*151c0*/  FMUL.FTZ R14, R3, R10 ;  /* 0x0000000a030e7220 */ /* 0x000fe20000410000 */
[----:B------:R-:W-:Y:S02]  /*151d0*/  FMNMX.FTZ R4, R31, R4, !PT ;  /* 0x000000041f047209 */ /* 0x000fe40007810000 */
[----:B------:R-:W-:Y:S02]  /*151e0*/  FSEL R85, R85, -INF , !P1 ;  /* 0xff80000055557808 */ /* 0x000fe40004800000 */
[----:B------:R-:W-:Y:S02]  /*151f0*/  FSETP.NEU.FTZ.AND P1, PT, R3, -INF , PT ;  /* 0xff8000000300780b */ /* 0x000fe40003f3d000 */
[----:B------:R-:W-:Y:S02]  /*15200*/  ISETP.NE.AND P5, PT, R60, RZ, PT ;  /* 0x000000ff3c00720c */ /* 0x000fe40003fa5270 */
[----:B------:R-:W-:-:S02]  /*15210*/  FMNMX.FTZ R4, R75, R4, !PT ;  /* 0x000000044b047209 */ /* 0x000fc40007810000 */
        /* <DEDUP_REMOVED lines=11> */
[-CC-:B------:R-:W-:Y:S01]  /*152d0*/  FFMA.FTZ R95, R95, R10.reuse, -R14.reuse ;  /* 0x0000000a5f5f7223 */ /* 0x180fe2000001080e */
[----:B------:R-:W-:Y:S01]  /*152e0*/  ISETP.GT.AND P1, PT, R28, 0x50, !P6 ;  /* 0x000000501c00780c */ /* 0x000fe20007724270 */
[--C-:B------:R-:W-:Y:S01]  /*152f0*/  FFMA.FTZ R158, R103, R10, -R14.reuse ;  /* 0x0000000a679e7223 */ /* 0x100fe2000001080e */
[----:B------:R-:W-:Y:S01]  /*15300*/  FMNMX.FTZ R4, R83, R4, !PT ;  /* 0x0000000453047209 */ /* 0x000fe20007810000 */
[----:B------:R-:W-:Y:S01]  /*15310*/  MUFU.EX2 R156, R156 ;  /* 0x0000009c009c7308 */ /* 0x000fe20000000800 */
[----:B------:R-:W-:Y:S01]  /*15320*/  ISETP.LT.OR P1, PT, R6, 0x51, P1 ;  /* 0x000000510600780c */ /* 0x000fe20000f21670 */
[--C-:B------:R-:W-:Y:S01]  /*15330*/  FFMA.FTZ R97, R97, R10, -R14.reuse ;  /* 0x0000000a61617223 */ /* 0x100fe2000001080e */
[----:B------:R-:W-:Y:S01]  /*15340*/  FMNMX.FTZ R4, R85, R4, !PT ;  /* 0x0000000455047209 */ /* 0x000fe20007810000 */
[-CC-:B------:R-:W-:Y:S01]  /*15350*/  FFMA.FTZ R99, R99, R10.reuse, -R14.reuse ;  /* 0x0000000a63637223 */ /* 0x180fe2000001080e */
[----:B------:R-:W-:Y:S01]  /*15360*/  ISETP.NE.AND P5, PT, R54, RZ, PT ;  /* 0x000000ff3600720c */ /* 0x000fe20003fa5270 */
        /* <DEDUP_REMOVED lines=9> */
[----:B------:R-:W-:Y:S01]  /*15400*/  ISETP.GT.AND P4, PT, R28, 0x59, !P5 ;  /* 0x000000591c00780c */ /* 0x000fe20006f84270 */
[----:B------:R-:W1:Y:S01]  /*15410*/  MUFU.EX2 R158, R158 ;  /* 0x0000009e009e7308 */ /* 0x000e620000000800 */
[----:B------:R-:W-:Y:S01]  /*15420*/  ISETP.LT.OR P3, PT, R6, 0x59, P3 ;  /* 0x000000590600780c */ /* 0x000fe20001f61670 */
[-CC-:B------:R-:W-:Y:S01]  /*15430*/  FFMA.FTZ R144, R55, R10.reuse, -R14.reuse ;  /* 0x0000000a37907223 */ /* 0x180fe2000001080e */
[----:B------:R-:W-:Y:S01]  /*15440*/  FSEL R91, R32, -INF , !P2 ;  /* 0xff800000205b7808 */ /* 0x000fe20005000000 */
[--C-:B------:R-:W-:Y:S01]  /*15450*/  FFMA.FTZ R53, R59, R10, -R14.reuse ;  /* 0x0000000a3b357223 */ /* 0x100fe2000001080e */
[----:B------:R-:W-:Y:S01]  /*15460*/  FMNMX.FTZ R4, R87, R4, !PT ;  /* 0x0000000457047209 */ /* 0x000fe20007810000 */
[-CC-:B------:R-:W-:Y:S01]  /*15470*/  FFMA.FTZ R146, R51, R10.reuse, -R14.reuse ;  /* 0x0000000a33927223 */ /* 0x180fe2000001080e */
[----:B------:R-:W-:Y:S01]  /*15480*/  ISETP.LT.OR P4, PT, R6, 0x5a, P4 ;  /* 0x0000005a0600780c */ /* 0x000fe20002781670 */
[----:B------:R-:W2:Y:S01]  /*15490*/  MUFU.EX2 R97, R97 ;  /* 0x0000006100617308 */ /* 0x000ea20000000800 */
[----:B------:R-:W-:Y:S01]  /*154a0*/  FSEL R79, R34, -INF , !P3 ;  /* 0xff800000224f7808 */ /* 0x000fe20005800000 */
[--C-:B------:R-:W-:Y:S01]  /*154b0*/  FFMA.FTZ R49, R49, R10, -R14.reuse ;  /* 0x0000000a31317223 */ /* 0x100fe2000001080e */
[----:B------:R-:W-:Y:S01]  /*154c0*/  FMNMX.FTZ R4, R91, R4, !PT ;  /* 0x000000045b047209 */ /* 0x000fe20007810000 */
[-CC-:B------:R-:W-:Y:S01]  /*154d0*/  FFMA.FTZ R140, R47, R10.reuse, -R14.reuse ;  /* 0x0000000a2f8c7223 */ /* 0x180fe2000001080e */
[----:B------:R-:W-:Y:S01]  /*154e0*/  FSEL R101, R35, -INF , !P4 ;  /* 0xff80000023657808 */ /* 0x000fe20006000000 */
[--C-:B------:R-:W-:Y:S01]  /*154f0*/  FFMA.FTZ R35, R57, R10, -R14.reuse ;  /* 0x0000000a39237223 */ /* 0x100fe2000001080e */
[----:B------:R-:W-:Y:S01]  /*15500*/  FMNMX.FTZ R4, R79, R4, !PT ;  /* 0x000000044f047209 */ /* 0x000fe20007810000 */
[----:B------:R-:W3:Y:S01]  /*15510*/  MUFU.EX2 R152, R152 ;  /* 0x0000009800987308 */ /* 0x000ee20000000800 */
[----:B------:R-:W-:Y:S01]  /*15520*/  ISETP.NE.AND P5, PT, R21, 0x1, PT ;  /* 0x000000011500780c */ /* 0x000fe20003fa5270 */
[--C-:B------:R-:W-:Y:S01]  /*15530*/  FFMA.FTZ R45, R45, R10, -R14.reuse ;  /* 0x0000000a2d2d7223 */ /* 0x100fe2000001080e */
[----:B------:R-:W-:Y:S01]  /*15540*/  FMNMX.FTZ R4, R101, R4, !PT ;  /* 0x0000000465047209 */ /* 0x000fe20007810000 */
[-CC-:B------:R-:W-:Y:S01]  /*15550*/  FFMA.FTZ R6, R43, R10.reuse, -R14.reuse ;  /* 0x0000000a2b067223 */ /* 0x180fe2000001080e */
[-CC-:B------:R-:W-:Y:S01]  /*15560*/  FFMA.FTZ R41, R41, R10.reuse, -R14.reuse ;  /* 0x0000000a29297223 */ /* 0x180fe2000001080e */
[-CC-:B------:R-:W-:Y:S01]  /*15570*/  FFMA.FTZ R136, R39, R10.reuse, -R14.reuse ;  /* 0x0000000a27887223 */ /* 0x180fe2000001080e */
[-CC-:B------:R-:W-:Y:S01]  /*15580*/  FFMA.FTZ R37, R37, R10.reuse, -R14.reuse ;  /* 0x0000000a25257223 */ /* 0x180fe2000001080e */
[----:B------:R-:W4:Y:S01]  /*15590*/  SHFL.BFLY PT, R57, R4, 0x2, 0x1f ;  /* 0x0c401f0004397f89 */ /* 0x000f2200000e0000 */
[----:B------:R-:W3:Y:S01]  /*155a0*/  MUFU.EX2 R99, R99 ;  /* 0x0000006300637308 */ /* 0x000ee20000000800 */
[----:B------:R-:W-:-:S04]  /*155b0*/  FFMA.FTZ R25, R29, R10, -R14 ;  /* 0x0000000a1d197223 */ /* 0x000fc8000001080e */
[----:B------:R-:W3:Y:S03]  /*155c0*/  @P5 LDC R38, c[0x0][0x44c] ;  /* 0x00011300ff265b82 */ /* 0x000ee60000000800 */
[----:B------:R-:W3:Y:S05]  /*155d0*/  MUFU.EX2 R154, R154 ;  /* 0x0000009a009a7308 */ /* 0x000eea0000000800 */
[----:B------:R-:W3:Y:S03]  /*155e0*/  @P5 LDC R40, c[0x0][0x450] ;  /* 0x00011400ff285b82 */ /* 0x000ee60000000800 */
[----:B------:R-:W3:Y:S01]  /*155f0*/  MUFU.EX2 R89, R89 ;  /* 0x0000005900597308 */ /* 0x000ee20000000800 */
[----:B----4-:R-:W-:-:S07]  /*15600*/  FMNMX.FTZ R57, R4, R57, !PT ;  /* 0x0000003904397209 */ /* 0x010fce0007810000 */
[----:B------:R-:W-:Y:S01]  /*15610*/  MUFU.EX2 R148, R148 ;  /* 0x0000009400947308 */ /* 0x000fe20000000800 */
[----:B------:R-:W4:Y:S07]  /*15620*/  SHFL.BFLY PT, R4, R57, 0x1, 0x1f ;  /* 0x0c201f0039047f89 */ /* 0x000f2e00000e0000 */
[----:B------:R-:W-:Y:S08]  /*15630*/  MUFU.EX2 R33, R33 ;  /* 0x0000002100217308 */ /* 0x000ff00000000800 */
[----:B------:R-:W-:Y:S08]  /*15640*/  MUFU.EX2 R150, R150 ;  /* 0x0000009600967308 */ /* 0x000ff00000000800 */
[----:B------:R-:W-:Y:S01]  /*15650*/  MUFU.EX2 R35, R35 ;  /* 0x0000002300237308 */ /* 0x000fe20000000800 */
[----:B----4-:R-:W-:-:S04]  /*15660*/  FMNMX.FTZ R4, R57, R4, !PT ;  /* 0x0000000439047209 */ /* 0x010fc80007810000 */
[C---:B------:R-:W-:Y:S01]  /*15670*/  FSETP.NEU.FTZ.AND P1, PT, R4.reuse, -INF , PT ;  /* 0xff8000000400780b */ /* 0x040fe20003f3d000 */
[----:B------:R-:W-:Y:S02]  /*15680*/  FMUL.FTZ R8, R4, R10 ;  /* 0x0000000a04087220 */ /* 0x000fe40000410000 */
[----:B------:R-:W-:Y:S03]  /*15690*/  MUFU.EX2 R144, R144 ;  /* 0x0000009000907308 */ /* 0x000fe60000000800 */
[----:B------:R-:W-:-:S05]  /*156a0*/  FSEL R26, R8, RZ, P1 ;  /* 0x000000ff081a7208 */ /* 0x000fca0000800000 */
[----:B------:R-:W-:Y:S01]  /*156b0*/  MUFU.EX2 R53, R53 ;  /* 0x0000003500357308 */ /* 0x000fe20000000800 */
[-CC-:B------:R-:W-:Y:S01]  /*156c0*/  FFMA.FTZ R157, R0, R10.reuse, -R26.reuse ;  /* 0x0000000a009d7223 */ /* 0x180fe2000001081a */
[-CC-:B------:R-:W-:Y:S01]  /*156d0*/  FFMA.FTZ R0, R71, R10.reuse, -R26.reuse ;  /* 0x0000000a47007223 */ /* 0x180fe2000001081a */
[-CC-:B------:R-:W-:Y:S01]  /*156e0*/  FFMA.FTZ R159, R5, R10.reuse, -R26.reuse ;  /* 0x0000000a059f7223 */ /* 0x180fe2000001081a */
[-CC-:B------:R-:W-:Y:S01]  /*156f0*/  FFMA.FTZ R8, R69, R10.reuse, -R26.reuse ;  /* 0x0000000a45087223 */ /* 0x180fe2000001081a */
[-CC-:B------:R-:W-:Y:S01]  /*15700*/  FFMA.FTZ R153, R9, R10.reuse, -R26.reuse ;  /* 0x0000000a09997223 */ /* 0x180fe2000001081a */
[----:B0-----:R-:W-:Y:S01]  /*15710*/  FADD.FTZ R5, R156, R95 ;  /* 0x0000005f9c057221 */ /* 0x001fe20000010000 */
[-CC-:B------:R-:W-:Y:S01]  /*15720*/  FFMA.FTZ R14, R67, R10.reuse, -R26.reuse ;  /* 0x0000000a430e7223 */ /* 0x180fe2000001081a */
[----:B------:R-:W-:Y:S01]  /*15730*/  MUFU.EX2 R157, R157 ;  /* 0x0000009d009d7308 */ /* 0x000fe20000000800 */
[-CC-:B------:R-:W-:Y:S01]  /*15740*/  FFMA.FTZ R155, R61, R10.reuse, -R26.reuse ;  /* 0x0000000a3d9b7223 */ /* 0x180fe2000001081a */
[----:B-1----:R-:W-:Y:S01]  /*15750*/  FADD.FTZ R32, R158, R5 ;  /* 0x000000059e207221 */ /* 0x002fe20000010000 */
[-CC-:B------:R-:W-:Y:S01]  /*15760*/  FFMA.FTZ R20, R65, R10.reuse, -R26.reuse ;  /* 0x0000000a41147223 */ /* 0x180fe2000001081a */
[-CC-:B------:R-:W-:Y:S01]  /*15770*/  FFMA.FTZ R149, R11, R10.reuse, -R26.reuse ;  /* 0x0000000a0b957223 */ /* 0x180fe2000001081a */
[-C--:B------:R-:W-:Y:S01]  /*15780*/  FFMA.FTZ R24, R63, R10.reuse, -R26 ;  /* 0x0000000a3f187223 */ /* 0x080fe2000001081a */
[----:B--2---:R-:W-:Y:S01]  /*15790*/  FADD.FTZ R5, R97, R32 ;  /* 0x0000002061057221 */ /* 0x004fe20000010000 */
[-CC-:B------:R-:W-:Y:S01]  /*157a0*/  FFMA.FTZ R151, R15, R10.reuse, -R26.reuse ;  /* 0x0000000a0f977223 */ /* 0x180fe2000001081a */
[----:B------:R-:W0:Y:S01]  /*157b0*/  MUFU.EX2 R0, R0 ;  /* 0x0000000000007308 */ /* 0x000e220000000800 */
[-CC-:B------:R-:W-:Y:S01]  /*157c0*/  FFMA.FTZ R27, R27, R10.reuse, -R26.reuse ;  /* 0x0000000a1b1b7223 */ /* 0x180fe2000001081a */
[----:B---3--:R-:W-:Y:S01]  /*157d0*/  FADD.FTZ R34, R152, R5 ;  /* 0x0000000598227221 */ /* 0x008fe20000010000 */
[----:B------:R-:W-:Y:S01]  /*157e0*/  FFMA.FTZ R73, R73, R10, -R26 ;  /* 0x0000000a49497223 */ /* 0x000fe2000001081a */
[----:B------:R-:W-:-:S04]  /*157f0*/  @P5 IMAD.HI.U32 R15, R187, R38, RZ ;  /* 0x00000026bb0f5227 */ /* 0x000fc800078e00ff */
[-C--:B------:R-:W-:Y:S01]  /*15800*/  FFMA.FTZ R31, R31, R10.reuse, -R26 ;  /* 0x0000000a1f1f7223 */ /* 0x080fe2000001081a */
[----:B------:R-:W-:Y:S01]  /*15810*/  FADD.FTZ R9, R99, R34 ;  /* 0x0000002263097221 */ /* 0x000fe20000010000 */
[-CC-:B------:R-:W-:Y:S01]  /*15820*/  FFMA.FTZ R75, R75, R10.reuse, -R26.reuse ;  /* 0x0000000a4b4b7223 */ /* 0x180fe2000001081a */
[----:B------:R-:W1:Y:S01]  /*15830*/  MUFU.EX2 R159, R159 ;  /* 0x0000009f009f7308 */ /* 0x000e620000000800 */
[-CC-:B------:R-:W-:Y:S01]  /*15840*/  FFMA.FTZ R77, R77, R10.reuse, -R26.reuse ;  /* 0x0000000a4d4d7223 */ /* 0x180fe2000001081a */
[----:B------:R-:W-:Y:S01]  /*15850*/  FADD.FTZ R36, R154, R9 ;  /* 0x000000099a247221 */ /* 0x000fe20000010000 */
[-CC-:B------:R-:W-:Y:S01]  /*15860*/  FFMA.FTZ R81, R81, R10.reuse, -R26.reuse ;  /* 0x0000000a51517223 */ /* 0x180fe2000001081a */
[-CC-:B------:R-:W-:Y:S01]  /*15870*/  FFMA.FTZ R83, R83, R10.reuse, -R26.reuse ;  /* 0x0000000a53537223 */ /* 0x180fe2000001081a */
[-C--:B------:R-:W-:Y:S01]  /*15880*/  FFMA.FTZ R85, R85, R10.reuse, -R26 ;  /* 0x0000000a55557223 */ /* 0x080fe2000001081a */
[----:B------:R-:W-:Y:S01]  /*15890*/  FADD.FTZ R9, R89, R36 ;  /* 0x0000002459097221 */ /* 0x000fe20000010000 */
[-C--:B------:R-:W-:Y:S01]  /*158a0*/  FFMA.FTZ R93, R93, R10.reuse, -R26 ;  /* 0x0000000a5d5d7223 */ /* 0x080fe2000001081a */
[----:B------:R-:W2:Y:S01]  /*158b0*/  MUFU.EX2 R8, R8 ;  /* 0x0000000800087308 */ /* 0x000ea20000000800 */
[----:B0-----:R-:W-:Y:S01]  /*158c0*/  FADD.FTZ R32, R157, R0 ;  /* 0x000000009d207221 */ /* 0x001fe20000010000 */
[----:B------:R-:W-:Y:S01]  /*158d0*/  FADD.FTZ R36, R148, R9 ;  /* 0x0000000994247221 */ /* 0x000fe20000010000 */
[-CC-:B------:R-:W-:Y:S01]  /*158e0*/  FFMA.FTZ R87, R87, R10.reuse, -R26.reuse ;  /* 0x0000000a57577223 */ /* 0x180fe2000001081a */
[-CC-:B------:R-:W-:Y:S01]  /*158f0*/  FFMA.FTZ R91, R91, R10.reuse, -R26.reuse ;  /* 0x0000000a5b5b7223 */ /* 0x180fe2000001081a */
[-C--:B------:R-:W-:Y:S01]  /*15900*/  FFMA.FTZ R79, R79, R10.reuse, -R26 ;  /* 0x0000000a4f4f7223 */ /* 0x080fe2000001081a */
[----:B------:R-:W-:Y:S01]  /*15910*/  FADD.FTZ R9, R33, R36 ;  /* 0x0000002421097221 */ /* 0x000fe20000010000 */
[----:B------:R-:W-:Y:S01]  /*15920*/  FFMA.FTZ R101, R101, R10, -R26 ;  /* 0x0000000a65657223 */ /* 0x000fe2000001081a */
[----:B------:R-:W0:Y:S01]  /*15930*/  MUFU.EX2 R153, R153 ;  /* 0x0000009900997308 */ /* 0x000e220000000800 */
[----:B-1----:R-:W-:Y:S01]  /*15940*/  FADD.FTZ R5, R159, R32 ;  /* 0x000000209f057221 */ /* 0x002fe20000010000 */
[----:B------:R-:W-:Y:S01]  /*15950*/  FADD.FTZ R38, R150, R9 ;  /* 0x0000000996267221 */ /* 0x000fe20000010000 */
[----:B------:R-:W-:Y:S01]  /*15960*/  IMAD.MOV.U32 R11, RZ, RZ, R187 ;  /* 0x000000ffff0b7224 */ /* 0x000fe200078e00bb */
[----:B------:R-:W-:-:S02]  /*15970*/  @P5 SHF.R.U32.HI R11, RZ, R40, R15 ;  /* 0x00000028ff0b5219 */ /* 0x000fc4000001160f */
[----:B------:R-:W-:Y:S01]  /*15980*/  FADD.FTZ R9, R35, R38 ;  /* 0x0000002623097221 */ /* 0x000fe20000010000 */
[----:B------:R-:W-:Y:S01]  /*15990*/  ISETP.GE.AND P5, PT, R13, 0x1, PT ;  /* 0x000000010d00780c */ /* 0x000fe20003fa6270 */
[----:B------:R-:W1:Y:S01]  /*159a0*/  MUFU.EX2 R14, R14 ;  /* 0x0000000e000e7308 */ /* 0x000e620000000800 */
[----:B--2---:R-:W-:Y:S01]  /*159b0*/  FADD.FTZ R34, R8, R5 ;  /* 0x0000000508227221 */ /* 0x004fe20000010000 */
[----:B------:R-:W-:Y:S01]  /*159c0*/  FADD.FTZ R38, R144, R9 ;  /* 0x0000000990267221 */ /* 0x000fe20000010000 */
[----:B------:R-:W-:Y:S01]  /*159d0*/  F2FP.BF16.F32.PACK_AB R157, R0, R157 ;  /* 0x0000009d009d723e */ /* 0x000fe200000010ff */
[----:B------:R-:W-:Y:S01]  /*159e0*/  IMAD.IADD R11, R142, 0x1, R11 ;  /* 0x000000018e0b7824 */ /* 0x000fe200078e020b */
[----:B------:R-:W-:Y:S01]  /*159f0*/  F2FP.BF16.F32.PACK_AB R159, R8, R159 ;  /* 0x0000009f089f723e */ /* 0x000fe200000010ff */
[----:B------:R-:W-:Y:S01]  /*15a00*/  FADD.FTZ R9, R53, R38 ;  /* 0x0000002635097221 */ /* 0x000fe20000010000 */
[----:B------:R-:W-:Y:S01]  /*15a10*/  F2FP.BF16.F32.PACK_AB R156, R95, R156 ;  /* 0x0000009c5f9c723e */ /* 0x000fe200000010ff */
[----:B------:R-:W2:Y:S01]  /*15a20*/  MUFU.EX2 R155, R155 ;  /* 0x0000009b009b7308 */ /* 0x000ea20000000800 */
[----:B0-----:R-:W-:Y:S01]  /*15a30*/  FADD.FTZ R5, R153, R34 ;  /* 0x0000002299057221 */ /* 0x001fe20000010000 */
[----:B------:R-:W-:Y:S01]  /*15a40*/  F2FP.BF16.F32.PACK_AB R158, R97, R158 ;  /* 0x0000009e619e723e */ /* 0x000fe200000010ff */
[----:B------:R-:W-:Y:S01]  /*15a50*/  VIADD R8, R2, 0xfffffffe ;  /* 0xfffffffe02087836 */ /* 0x000fe20000000000 */
[----:B------:R-:W-:Y:S01]  /*15a60*/  F2FP.BF16.F32.PACK_AB R152, R99, R152 ;  /* 0x000000986398723e */ /* 0x000fe200000010ff */
[----:B------:R-:W-:Y:S01]  /*15a70*/  IMAD.IADD R12, R11, 0x1, R12 ;  /* 0x000000010b0c7824 */ /* 0x000fe200078e020c */
[----:B------:R-:W-:-:S02]  /*15a80*/  F2FP.BF16.F32.PACK_AB R154, R89, R154 ;  /* 0x0000009a599a723e */ /* 0x000fc400000010ff */
[----:B------:R-:W0:Y:S01]  /*15a90*/  MUFU.EX2 R20, R20 ;  /* 0x0000001400147308 */ /* 0x000e220000000800 */
[C---:B-1----:R-:W-:Y:S01]  /*15aa0*/  FADD.FTZ R34, R14.reuse, R5 ;  /* 0x000000050e227221 */ /* 0x042fe20000010000 */
[----:B------:R-:W-:Y:S02]  /*15ab0*/  F2FP.BF16.F32.PACK_AB R148, R33, R148 ;  /* 0x000000942194723e */ /* 0x000fe400000010ff */
[----:B------:R-:W-:Y:S02]  /*15ac0*/  F2FP.BF16.F32.PACK_AB R150, R35, R150 ;  /* 0x000000962396723e */ /* 0x000fe400000010ff */
[----:B------:R-:W-:Y:S02]  /*15ad0*/  F2FP.BF16.F32.PACK_AB R144, R53, R144 ;  /* 0x000000903590723e */ /* 0x000fe400000010ff */
[----:B------:R-:W1:Y:S01]  /*15ae0*/  MUFU.EX2 R149, R149 ;  /* 0x0000009500957308 */ /* 0x000e620000000800 */
[----:B--2---:R-:W-:Y:S01]  /*15af0*/  FADD.FTZ R5, R155, R34 ;  /* 0x000000229b057221 */ /* 0x004fe20000010000 */
[----:B------:R-:W-:-:S06]  /*15b00*/  F2FP.BF16.F32.PACK_AB R153, R14, R153 ;  /* 0x000000990e99723e */ /* 0x000fcc00000010ff */
        /* <DEDUP_REMOVED lines=14> */
[----:B--2---:R-:W-:-:S07]  /*15bf0*/  FADD.FTZ R38, R146, R9 ;  /* 0x0000000992267221 */ /* 0x004fce0000010000 */
[----:B------:R-:W2:Y:S01]  /*15c00*/  MUFU.EX2 R30, R31 ;  /* 0x0000001f001e7308 */ /* 0x000ea20000000800 */
[----:B0-----:R-:W-:-:S07]  /*15c10*/  FADD.FTZ R5, R73, R36 ;  /* 0x0000002449057221 */ /* 0x001fce0000010000 */
[----:B------:R-:W0:Y:S01]  /*15c20*/  MUFU.EX2 R140, R140 ;  /* 0x0000008c008c7308 */ /* 0x000e220000000800 */
[C---:B-1----:R-:W-:Y:S01]  /*15c30*/  FADD.FTZ R9, R49.reuse, R38 ;  /* 0x0000002631097221 */ /* 0x042fe20000010000 */
[----:B------:R-:W-:-:S06]  /*15c40*/  F2FP.BF16.F32.PACK_AB R146, R49, R146 ;  /* 0x000000923192723e */ /* 0x000fcc00000010ff */
        /* <DEDUP_REMOVED lines=11> */
[C---:B0-----:R-:W-:Y:S01]  /*15d00*/  FADD.FTZ R38, R32.reuse, R5 ;  /* 0x0000000520267221 */ /* 0x041fe20000010000 */
[----:B------:R-:W-:-:S06]  /*15d10*/  F2FP.BF16.F32.PACK_AB R147, R32, R75 ;  /* 0x0000004b2093723e */ /* 0x000fcc00000010ff */
[----:B------:R-:W0:Y:S01]  /*15d20*/  MUFU.EX2 R41, R41 ;  /* 0x0000002900297308 */ /* 0x000e220000000800 */
[----:B-1----:R-:W-:-:S07]  /*15d30*/  FADD.FTZ R40, R6, R9 ;  /* 0x0000000906287221 */ /* 0x002fce0000010000 */
[----:B------:R-:W1:Y:S01]  /*15d40*/  MUFU.EX2 R34, R83 ;  /* 0x0000005300227308 */ /* 0x000e620000000800 */
[----:B--2---:R-:W-:-:S07]  /*15d50*/  FADD.FTZ R5, R81, R38 ;  /* 0x0000002651057221 */ /* 0x004fce0000010000 */
[----:B------:R-:W2:Y:S01]  /*15d60*/  MUFU.EX2 R136, R136 ;  /* 0x0000008800887308 */ /* 0x000ea20000000800 */
[C---:B0-----:R-:W-:Y:S01]  /*15d70*/  FADD.FTZ R9, R41.reuse, R40 ;  /* 0x0000002829097221 */ /* 0x041fe20000010000 */
[----:B------:R-:W-:-:S06]  /*15d80*/  F2FP.BF16.F32.PACK_AB R142, R41, R6 ;  /* 0x00000006298e723e */ /* 0x000fcc00000010ff */
[----:B------:R-:W0:Y:S01]  /*15d90*/  MUFU.EX2 R85, R85 ;  /* 0x0000005500557308 */ /* 0x000e220000000800 */
[C---:B-1----:R-:W-:Y:S01]  /*15da0*/  FADD.FTZ R38, R34.reuse, R5 ;  /* 0x0000000522267221 */ /* 0x042fe20000010000 */
[----:B-----5:R-:W-:-:S06]  /*15db0*/  F2FP.BF16.F32.PACK_AB R141, R34, R81 ;  /* 0x00000051228d723e */ /* 0x020fcc00000010ff */
        /* <DEDUP_REMOVED lines=18> */
[----:B0-----:R-:W-:Y:S01]  /*15ee0*/  FADD.FTZ R5, R79, R0 ;  /* 0x000000004f057221 */ /* 0x001fe20000010000 */
[C---:B-1----:R-:W-:Y:S01]  /*15ef0*/  FADD.FTZ R6, R25.reuse, R6 ;  /* 0x0000000619067221 */ /* 0x042fe20000010000 */
[----:B------:R-:W-:Y:S02]  /*15f00*/  F2FP.BF16.F32.PACK_AB R138, R25, R138 ;  /* 0x0000008a198a723e */ /* 0x000fe400000010ff */
[C---:B--2---:R-:W-:Y:S01]  /*15f10*/  FADD.FTZ R5, R38.reuse, R5 ;  /* 0x0000000526057221 */ /* 0x044fe20000010000 */
[----:B------:R-:W-:Y:S01]  /*15f20*/  F2FP.BF16.F32.PACK_AB R139, R38, R79 ;  /* 0x0000004f268b723e */ /* 0x000fe200000010ff */
[----:B------:R-:W-:Y:S06]  /*15f30*/  @!P5 BRA `(.L_x_1771) ;  /* 0x000000000048d947 */ /* 0x000fec0003800000 */
        /* <DEDUP_REMOVED lines=11> */
.L_x_1773:
[----:B------:R-:W-:-:S13]  /*15ff0*/  ISETP.NE.AND P1, PT, R13, 0x1, PT ;  /* 0x000000010d00780c */ /* 0x000fda0003f25270 */
[----:B------:R-:W0:Y:S02]  /*16000*/  @P1 LDC.64 R14, c[0x0][0x9e8] ;  /* 0x00027a00ff0e1b82 */ /* 0x000e240000000a00 */
[----:B0-----:R-:W-:-:S05]  /*16010*/  @P1 IMAD.HI.U32 R2, R0, R14, RZ ;  /* 0x0000000e00021227 */ /* 0x001fca00078e00ff */
[----:B------:R-:W-:-:S07]  /*16020*/  @P1 SHF.R.U32.HI R0, RZ, R15, R2 ;  /* 0x0000000fff001219 */ /* 0x000fce0000011602 */
.L_x_1774:
[----:B------:R-:W-:Y:S05]  /*16030*/  BSYNC B0 ;  /* 0x0000000000007941 */ /* 0x000fea0003800000 */
.L_x_1772:
[----:B------:R-:W-:-:S05]  /*16040*/  IMAD R13, R0, R13, R13 ;  /* 0x0000000d000d7224 */ /* 0x000fca00078e020d */
[----:B------:R-:W-:-:S07]  /*16050*/  VIMNMX R12, R12, R13, PT ;  /* 0x0000000d0c0c7248 */ /* 0x000fce0003fe0100 */
.L_x_1771:
[----:B------:R-:W-:Y:S01]  /*16060*/  IMAD.HI R12, R12, 0x2aaaaaab, RZ ;  /* 0x2aaaaaab0c0c7827 */ /* 0x000fe200078e02ff */
[----:B------:R-:W-:Y:S01]  /*16070*/  ULDC UR47, c[0x0][0x9e4] ;  /* 0x00027900002f7ab9 */ /* 0x000fe20000000800 */
[----:B------:R-:W-:Y:S01]  /*16080*/  ULDC UR46, c[0x0][0x9e4] ;  /* 0x00027900002e7ab9 */ /* 0x000fe20000000800 */
[----:B------:R-:W-:Y:S01]  /*16090*/  ULDC UR39, c[0x0][0x9d8] ;  /* 0x0002760000277ab9 */ /* 0x000fe20000000800 */
[----:B------:R-:W-:Y:S01]  /*160a0*/  ULDC UR43, c[0x0][0x9d8] ;  /* 0x00027600002b7ab9 */ /* 0x000fe20000000800 */
[----:B------:R-:W-:Y:S01]  /*160b0*/  SHF.R.U32.HI R9, RZ, 0x1f, R12 ;  /* 0x0000001fff097819 */ /* 0x000fe2000001160c */
[----:B------:R-:W-:Y:S01]  /*160c0*/  ULDC UR42, c[0x0][0x9d8] ;  /* 0x00027600002a7ab9 */ /* 0x000fe20000000800 */
[----:B------:R-:W-:Y:S01]  /*160d0*/  ULDC UR50, c[0x0][0x988] ;  /* 0x0002620000327ab9 */ /* 0x000fe20000000800 */
[----:B------:R-:W-:Y:S01]  /*160e0*/  ULDC UR54, c[0x0][0x988] ;  /* 0x0002620000367ab9 */ /* 0x000fe20000000800 */
[----:B------:R-:W-:Y:S01]  /*160f0*/  LEA.HI.SX32 R12, R12, R9, 0x1c ;  /* 0x000000090c0c7211 */ /* 0x000fe200078fe2ff */
[----:B------:R-:W-:Y:S01]  /*16100*/  ULDC UR51, c[0x0][0x988] ;  /* 0x0002620000337ab9 */ /* 0x000fe20000000800 */
[----:B------:R-:W-:Y:S01]  /*16110*/  ULDC UR58, c[0x0][0x9e0] ;  /* 0x00027800003a7ab9 */ /* 0x000fe20000000800 */
[----:B------:R-:W-:Y:S01]  /*16120*/  ULDC UR55, c[0x0][0x9e0] ;  /* 0x0002780000377ab9 */ /* 0x000fe20000000800 */
[----:B------:R-:W-:Y:S01]  /*16130*/  VIMNMX R9, R189, R12, !PT ;  /* 0x0000000cbd097248 */ /* 0x000fe20007fe0100 */
[----:B------:R-:W-:Y:S01]  /*16140*/  BSSY B1, `(.L_x_1775) ;  /* 0x00003b0000017945 */ /* 0x000fe20003800000 */
[----:B------:R-:W-:Y:S01]  /*16150*/  IMAD.MOV.U32 R2, RZ, RZ, 0x3f800000 ;  /* 0x3f800000ff027424 */ /* 0x000fe200078e00ff */
[----:B------:R-:W-:-:S02]  /*16160*/  CS2R R86, SRZ ;  /* 0x0000000000567805 */ /* 0x000fc4000001ff00 */
[----:B------:R-:W-:Y:S01]  /*16170*/  ISETP.GE.AND P1, PT, R8, R9, PT ;  /* 0x000000090800720c */ /* 0x000fe20003f26270 */
[----:B------:R-:W-:Y:S01]  /*16180*/  IMAD.MOV.U32 R0, RZ, RZ, 0x3f800000 ;  /* 0x3f800000ff007424 */ /* 0x000fe200078e00ff */
        /* <DEDUP_REMOVED lines=31> */
[----:B------:R-:W-:Y:S06]  /*16380*/  @!P1 BRA `(.L_x_1776) ;  /* 0x00000038002c9947 */ /* 0x000fec0003800000 */
[----:B------:R-:W-:Y:S01]  /*16390*/  BSSY B0, `(.L_x_1777) ;  /* 0x0000386000007945 */ /* 0x000fe20003800000 */
[----:B------:R-:W-:Y:S02]  /*163a0*/  IMAD.MOV.U32 R2, RZ, RZ, 0x3f800000 ;  /* 0x3f800000ff027424 */ /* 0x000fe400078e00ff */
[----:B------:R-:W-:-:S07]  /*163b0*/  IMAD.MOV.U32 R87, RZ, RZ, RZ ;  /* 0x000000ffff577224 */ /* 0x000fce00078e00ff */
.L_x_1798:
[----:B------:R-:W-:-:S05]  /*163c0*/  VIADD R14, R160, 0x1 ;  /* 0x00000001a00e7836 */ /* 0x000fca0000000000 */
[----:B------:R-:W-:-:S04]  /*163d0*/  ISETP.NE.AND P1, PT, R14, 0x2, PT ;  /* 0x000000020e00780c */ /* 0x000fc80003f25270 */
[----:B------:R-:W-:Y:S02]  /*163e0*/  SEL R10, RZ, 0x1, P1 ;  /* 0x00000001ff0a7807 */ /* 0x000fe40000800000 */
[----:B------:R-:W-:Y:S02]  /*163f0*/  SEL R14, R14, RZ, P1 ;  /* 0x000000ff0e0e7207 */ /* 0x000fe40000800000 */
[----:B------:R-:W-:Y:S01]  /*16400*/  LOP3.LUT R15, R163, R10, RZ, 0x3c, !PT ;  /* 0x0000000aa30f7212 */ /* 0x000fe200078e3cff */
[----:B------:R-:W-:Y:S06]  /*16410*/  @!P0 BRA `(.L_x_1778) ;  /* 0x0000000000048947 */ /* 0x000fec0003800000 */
[----:B------:R-:W-:Y:S01]  /*16420*/  BPT.TRAP 0x1 ;  /* 0x000000040000795c */ /* 0x000fe20000300000 */
.L_x_1778:
[----:B------:R-:W-:Y:S01]  /*16430*/  IMAD R20, R14, 0x8, R18 ;  /* 0x000000080e147824 */ /* 0x000fe200078e0212 */
[----:B------:R-:W-:-:S04]  /*16440*/  SHF.L.U32 R13, R15, 0x1f, RZ ;  /* 0x0000001f0f0d7819 */ /* 0x000fc800000006ff */
[----:B------:R0:W1:Y:S01]  /*16450*/  SYNCS.PHASECHK.TRANS64.TRYWAIT P1, [R20+URZ+0x2a830], R13 ;  /* 0x02a8300d140075a7 */ /* 0x000062000802017f */
[----:B------:R-:W-:Y:S05]  /*16460*/  @!P0 BRA `(.L_x_1779) ;  /* 0x0000000000048947 */ /* 0x000fea0003800000 */
[----:B------:R-:W-:Y:S01]  /*16470*/  BPT.TRAP 0x1 ;  /* 0x000000040000795c */ /* 0x000fe20000300000 */
.L_x_1779:
[----:B------:R-:W-:Y:S01]  /*16480*/  BSSY B2, `(.L_x_1780) ;  /* 0x0000006000027945 */ /* 0x000fe20003800000 */
[----:B------:R-:W-:Y:S02]  /*16490*/  IMAD R10, R14, 0x900, R7 ;  /* 0x000009000e0a7824 */ /* 0x000fe400078e0207 */
[----:B------:R-:W-:Y:S01]  /*164a0*/  IMAD.MOV.U32 R11, RZ, RZ, 0x40000040 ;  /* 0x40000040ff0b7424 */ /* 0x000fe200078e00ff */
[----:B-1----:R-:W-:Y:S06]  /*164b0*/  @P1 BRA `(.L_x_1781) ;  /* 0x0000000000081947 */ /* 0x002fec0003800000 */
[----:B------:R-:W1:Y:S02]  /*164c0*/  SYNCS.PHASECHK.TRANS64.TRYWAIT P1, [R20+URZ+0x2a830], R13 ;  /* 0x02a8300d140075a7 */ /* 0x000e64000802017f */
[----:B-1----:R-:W-:Y:S05]  /*164d0*/  @!P1 BRA `(.L_x_1782) ;  /* 0x0000014c000c9947 */ /* 0x002fea0003800000 */
.L_x_1781:
[----:B------:R-:W-:Y:S05]  /*164e0*/  BSYNC B2 ;  /* 0x0000000000027941 */ /* 0x000fea0003800000 */
.L_x_1780:
[----:B------:R-:W2:Y:S04]  /*164f0*/  LDL.64 R88, [R1+0x28] ;  /* 0x0000280001587983 */ /* 0x000ea80000100a00 */
[----:B------:R-:W3:Y:S04]  /*16500*/  LDL.64 R226, [R1+0x20] ;  /* 0x0000200001e27983 */ /* 0x000ee80000100a00 */
[----:B------:R-:W4:Y:S01]  /*16510*/  LDL.64 R210, [R1+0x18] ;  /* 0x0000180001d27983 */ /* 0x000f220000100a00 */
[C---:B------:R-:W-:Y:S02]  /*16520*/  R2UR UR6, R10.reuse ;  /* 0x000000000a0672ca */ /* 0x040fe400000e0000 */
[----:B------:R-:W-:Y:S01]  /*16530*/  R2UR UR7, R11 ;  /* 0x000000000b0772ca */ /* 0x000fe200000e0000 */
[----:B------:R0:W-:Y:S04]  /*16540*/  STL.64 [R1+0x40], R4 ;  /* 0x0000400401007387 */ /* 0x0001e80000100a00 */
[----:B0-----:R-:W4:Y:S01]  /*16550*/  LDL.64 R4, [R1+0x10] ;  /* 0x0000100001047983 */ /* 0x001f220000100a00 */
[----:B------:R-:W-:-:S02]  /*16560*/  VIADD R12, R10, 0x2 ;  /* 0x000000020a0c7836 */ /* 0x000fc40000000000 */
[----:B-1----:R-:W-:Y:S01]  /*16570*/  IMAD.MOV.U32 R13, RZ, RZ, 0x40000040 ;  /* 0x40000040ff0d7424 */ /* 0x002fe200078e00ff */
[----:B--2---:R-:W-:Y:S02]  /*16580*/  R2UR UR4, R88 ;  /* 0x00000000580472ca */ /* 0x004fe400000e0000 */
[----:B------:R-:W-:Y:S02]  /*16590*/  R2UR UR5, R89 ;  /* 0x00000000590572ca */ /* 0x000fe400000e0000 */
[----:B------:R-:W-:-:S11]  /*165a0*/  WARPGROUP.ARRIVE ;  /* 0x00000000000079c5 */ /* 0x000fd60000000000 */
[----:B------:R-:W-:Y:S01]  /*165b0*/  HGMMA.64x96x16.F32.BF16 R88, gdesc[UR4], RZ, !UPT, gsb0 ;  /* 0x01600000045879f0 */ /* 0x000fe2000c0018ff */
[----:B---3--:R-:W-:Y:S02]  /*165c0*/  R2UR UR4, R226 ;  /* 0x00000000e20472ca */ /* 0x008fe400000e0000 */
[----:B------:R-:W-:Y:S02]  /*165d0*/  R2UR UR5, R227 ;  /* 0x00000000e30572ca */ /* 0x000fe400000e0000 */
[----:B------:R-:W2:Y:S01]  /*165e0*/  LDL.64 R226, [R1+0x8] ;  /* 0x0000080001e27983 */ /* 0x000ea20000100a00 */
[----:B------:R-:W-:Y:S02]  /*165f0*/  R2UR UR6, R12 ;  /* 0x000000000c0672ca */ /* 0x000fe400000e0000 */
[----:B------:R-:W-:Y:S01]  /*16600*/  R2UR UR7, R13 ;  /* 0x000000000d0772ca */ /* 0x000fe200000e0000 */
[----:B------:R-:W-:Y:S02]  /*16610*/  VIADD R12, R10, 0x4 ;  /* 0x000000040a0c7836 */ /* 0x000fe40000000000 */
[----:B------:R-:W-:Y:S01]  /*16620*/  IMAD.MOV.U32 R13, RZ, RZ, 0x40000040 ;  /* 0x40000040ff0d7424 */ /* 0x000fe200078e00ff */
[----:B------:R-:W-:-:S02]  /*16630*/  WARPGROUP.DEPBAR.LE gsb0, 0x0 ;  /* 0x00008000000079c5 */ /* 0x000fc40000010000 */
[----:B------:R-:W-:-:S07]  /*16640*/  WARPGROUP.ARRIVE ;  /* 0x00000000000079c5 */ /* 0x000fce0000000000 */
[----:B------:R-:W-:Y:S01]  /*16650*/  HGMMA.64x96x16.F32.BF16 R88, gdesc[UR4], R88, gsb0 ;  /* 0x01600000045879f0 */ /* 0x000fe20008001858 */
[----:B----4-:R-:W-:Y:S02]  /*16660*/  R2UR UR4, R210 ;  /* 0x00000000d20472ca */ /* 0x010fe400000e0000 */
[----:B------:R-:W-:Y:S02]  /*16670*/  R2UR UR5, R211 ;  /* 0x00000000d30572ca */ /* 0x000fe400000e0000 */
[----:B------:R-:W3:Y:S01]  /*16680*/  LDL.64 R210, [R1] ;  /* 0x0000000001d27983 */ /* 0x000ee20000100a00 */
        /* <DEDUP_REMOVED lines=11> */
[----:B------:R-:W-:Y:S01]  /*16740*/  VIADD R12, R10, 0x300 ;  /* 0x000003000a0c7836 */ /* 0x000fe20000000000 */
[----:B------:R0:W5:Y:S01]  /*16750*/  LDL.LU.64 R4, [R1+0x40] ;  /* 0x0000400001047983 */ /* 0x0001620000300a00 */
[----:B------:R-:W-:Y:S01]  /*16760*/  IMAD.MOV.U32 R13, RZ, RZ, 0x40000040 ;  /* 0x40000040ff0d7424 */ /* 0x000fe200078e00ff */
[----:B------:R-:W-:-:S02]  /*16770*/  WARPGROUP.DEPBAR.LE gsb0, 0x0 ;  /* 0x00008000000079c5 */ /* 0x000fc40000010000 */
[----:B------:R-:W-:-:S07]  /*16780*/  WARPGROUP.ARRIVE ;  /* 0x00000000000079c5 */ /* 0x000fce0000000000 */
[----:B------:R-:W-:Y:S01]  /*16790*/  HGMMA.64x96x16.F32.BF16 R88, gdesc[UR4], R88, gsb0 ;  /* 0x01600000045879f0 */ /* 0x000fe20008001858 */
[----:B------:R-:W-:Y:S02]  /*167a0*/  R2UR UR6, R12 ;  /* 0x000000000c0672ca */ /* 0x000fe400000e0000 */
[----:B------:R-:W-:Y:S02]  /*167b0*/  R2UR UR7, R13 ;  /* 0x000000000d0772ca */ /* 0x000fe400000e0000 */
[----:B--2---:R-:W-:Y:S02]  /*167c0*/  R2UR UR4, R226 ;  /* 0x00000000e20472ca */ /* 0x004fe400000e0000 */
        /* <DEDUP_REMOVED lines=132> */
[----:B0-----:R-:W-:Y:S05]  /*17010*/  @!P0 BRA `(.L_x_1783) ;  /* 0x0000000000048947 */ /* 0x001fea0003800000 */
[----:B------:R-:W-:Y:S01]  /*17020*/  BPT.TRAP 0x1 ;  /* 0x000000040000795c */ /* 0x000fe20000300000 */
.L_x_1783:
[----:B------:R-:W-:Y:S01]  /*17030*/  SHF.L.U32 R2, R163, 0x1f, RZ ;  /* 0x0000001fa3027819 */ /* 0x000fe200000006ff */
[----:B------:R-:W-:-:S04]  /*17040*/  IMAD R12, R160, 0x8, R18 ;  /* 0x00000008a00c7824 */ /* 0x000fc800078e0212 */
[----:B------:R0:W1:Y:S01]  /*17050*/  SYNCS.PHASECHK.TRANS64.TRYWAIT P1, [R12+URZ+0x2a850], R2 ;  /* 0x02a850020c0075a7 */ /* 0x000062000802017f */
[----:B------:R-:W-:Y:S05]  /*17060*/  @!P0 BRA `(.L_x_1784) ;  /* 0x0000000000048947 */ /* 0x000fea0003800000 */
[----:B------:R-:W-:Y:S01]  /*17070*/  BPT.TRAP 0x1 ;  /* 0x000000040000795c */ /* 0x000fe20000300000 */
.L_x_1784:
        /* <DEDUP_REMOVED lines=9> */
.L_x_1786:
[----:B------:R-:W-:Y:S05]  /*17110*/  BSYNC B2 ;  /* 0x0000000000027941 */ /* 0x000fea0003800000 */
.L_x_1785:
[----:B------:R-:W-:Y:S01]  /*17120*/  IMAD.MOV.U32 R10, RZ, RZ, R0 ;  /* 0x000000ffff0a7224 */ /* 0x000fe200078e0000 */
[----:B------:R-:W-:Y:S01]  /*17130*/  WARPGROUP.ARRIVE ;  /* 0x00000000000079c5 */ /* 0x000fe20000000000 */
[----:B------:R-:W-:-:S03]  /*17140*/  IMAD.MOV.U32 R11, RZ, RZ, 0x40000040 ;  /* 0x40000040ff0b7424 */ /* 0x000fc600078e00ff */
        /* <DEDUP_REMOVED lines=41> */
.L_x_1788:
        /* <DEDUP_REMOVED lines=10> */
[----:B------:R-:W-:-:S02]  /*17480*/  IMAD.IADD R10, R191, 0x1, R187 ;  /* 0x00000001bf0a7824 */ /* 0x000fc400078e02bb */
[----:B------:R-:W-:Y:S01]  /*17490*/  FMUL.FTZ R112, R113, UR43 ;  /* 0x0000002b71707c20 */ /* 0x000fe20008410000 */
[----:B------:R-:W-:Y:S01]  /*174a0*/  FMUL.FTZ R113, R118, UR43 ;  /* 0x0000002b76717c20 */ /* 0x000fe20008410000 */
[----:B------:R-:W2:Y:S01]  /*174b0*/  @P2 LDC R11, c[0x0][0x44c] ;  /* 0x00011300ff0b2b82 */ /* 0x000ea20000000800 */
[----:B------:R-:W-:Y:S01]  /*174c0*/  FMUL.FTZ R118, R123, UR43 ;  /* 0x0000002b7b767c20 */ /* 0x000fe20008410000 */
[----:B------:R-:W-:Y:S01]  /*174d0*/  FMUL.FTZ R123, R124, UR43 ;  /* 0x0000002b7c7b7c20 */ /* 0x000fe20008410000 */
[----:B01----:R-:W-:Y:S01]  /*174e0*/  FMUL.FTZ R2, R91, UR43 ;  /* 0x0000002b5b027c20 */ /* 0x003fe20008410000 */
        /* <DEDUP_REMOVED lines=9> */
[----:B------:R-:W-:-:S02]  /*17580*/  IMAD.MOV.U32 R132, RZ, RZ, R10 ;  /* 0x000000ffff847224 */ /* 0x000fc400078e000a */
        /* <DEDUP_REMOVED lines=25> */
[----:B------:R-:W-:Y:S01]  /*17720*/  FMUL.FTZ R121, R126, UR43 ;  /* 0x0000002b7e797c20 */ /* 0x000fe20008410000 */
[----:B------:R-:W-:Y:S01]  /*17730*/  FMUL.FTZ R128, R129, UR43 ;  /* 0x0000002b81807c20 */ /* 0x000fe20008410000 */
[----:B------:R-:W-:-:S02]  /*17740*/  VIADD R11, R20, 0x2a840 ;  /* 0x0002a840140b7836 */ /* 0x000fc40000000000 */
[----:B------:R-:W-:Y:S01]  /*17750*/  FMUL.FTZ R126, R130, UR43 ;  /* 0x0000002b827e7c20 */ /* 0x000fe20008410000 */
[----:B------:R-:W-:Y:S02]  /*17760*/  VIADD R137, R133, 0x1 ;  /* 0x0000000185897836 */ /* 0x000fe40000000000 */
[----:B------:R-:W-:Y:S01]  /*17770*/  FMUL.FTZ R20, R134, UR43 ;  /* 0x0000002b86147c20 */ /* 0x000fe20008410000 */
[----:B------:R-:W-:Y:S01]  /*17780*/  FMUL.FTZ R129, R135, UR43 ;  /* 0x0000002b87817c20 */ /* 0x000fe20008410000 */
[----:B------:R-:W-:Y:S01]  /*17790*/  LOP3.LUT P1, RZ, R22, 0x80000, RZ, 0xc0, !PT ;  /* 0x0008000016ff7812 */ /* 0x000fe2000782c0ff */
[----:B------:R-:W-:Y:S01]  /*177a0*/  IMAD R137, R190, -0x2, R137 ;  /* 0xfffffffebe897824 */ /* 0x000fe200078e0289 */
[----:B------:R-:W1:Y:S01]  /*177b0*/  MUFU.TANH R13, R13 ;  /* 0x0000000d000d7308 */ /* 0x000e620000002400 */
[----:B------:R-:W-:Y:S02]  /*177c0*/  PRMT R11, R172, 0x654, R11 ;  /* 0x00000654ac0b7816 */ /* 0x000fe4000000000b */
[----:B------:R-:W-:Y:S01]  /*177d0*/  VIADD R130, R137, 0xffffffff ;  /* 0xffffffff89827836 */ /* 0x000fe20000000000 */
[----:B------:R-:W-:Y:S01]  /*177e0*/  IADD3 R138, -R166, R137, R167 ;  /* 0x00000089a68a7210 */ /* 0x000fe20007ffe1a7 */
[----:B------:R2:W-:Y:S03]  /*177f0*/  SYNCS.ARRIVE.TRANS64.RED.A1T0 RZ, [R11+URZ], RZ ;  /* 0x000000ff0bff79a7 */ /* 0x0005e6000810043f */
[----:B------:R-:W3:Y:S01]  /*17800*/  MUFU.TANH R88, R88 ;  /* 0x0000005800587308 */ /* 0x000ee20000002400 */
[----:B------:R-:W-:-:S02]  /*17810*/  VIADD R139, R138, UR58 ;  /* 0x0000003a8a8b7c36 */ /* 0x000fc40008000000 */
[----:B------:R-:W-:Y:S02]  /*17820*/  VIADD R138, R138, UR38 ;  /* 0x000000268a8a7c36 */ /* 0x000fe40008000000 */
[--C-:B0-----:R-:W-:Y:S02]  /*17830*/  IMAD.IADD R137, R139, 0x1, R10.reuse ;  /* 0x000000018b897824 */ /* 0x101fe400078e020a */
[----:B------:R-:W-:Y:S01]  /*17840*/  IMAD.IADD R134, R138, 0x1, R10 ;  /* 0x000000018a867824 */ /* 0x000fe200078e020a */
        /* <DEDUP_REMOVED lines=46> */
[----:B-1234-:R-:W-:Y:S05]  /*17b30*/  @!P1 BRA `(.L_x_1789) ;  /* 0x0000000000549947 */ /* 0x01efea0003800000 */
        /* <DEDUP_REMOVED lines=12> */
.L_x_1791:
[----:B------:R-:W-:-:S05]  /*17c00*/  IMAD.U32 R140, RZ, RZ, UR47 ;  /* 0x0000002fff8c7e24 */ /* 0x000fca000f8e00ff */
[----:B------:R-:W-:-:S13]  /*17c10*/  ISETP.NE.AND P1, PT, R140, 0x1, PT ;  /* 0x000000018c00780c */ /* 0x000fda0003f25270 */
[----:B------:R-:W1:Y:S02]  /*17c20*/  @P1 LDC.64 R10, c[0x0][0x9e8] ;  /* 0x00027a00ff0a1b82 */ /* 0x000e640000000a00 */
[----:B-1----:R-:W-:-:S05]  /*17c30*/  @P1 IMAD.HI.U32 R10, R135, R10, RZ ;  /* 0x0000000a870a1227 */ /* 0x002fca00078e00ff */
[----:B------:R-:W-:-:S07]  /*17c40*/  @P1 SHF.R.U32.HI R135, RZ, R11, R10 ;  /* 0x0000000bff871219 */ /* 0x000fce000001160a */
.L_x_1792:
[----:B------:R-:W-:Y:S05]  /*17c50*/  BSYNC B2 ;  /* 0x0000000000027941 */ /* 0x000fea0003800000 */
.L_x_1790:
[----:B------:R-:W-:-:S05]  /*17c60*/  IMAD R135, R135, R140, R130 ;  /* 0x0000008c87877224 */ /* 0x000fca00078e0282 */
[----:B------:R-:W-:Y:S02]  /*17c70*/  VIADDMNMX R137, R135, R140, R137, PT ;  /* 0x0000008c87897246 */ /* 0x000fe40003800189 */
[----:B------:R-:W-:-:S07]  /*17c80*/  VIMNMX R134, R134, R135, !PT ;  /* 0x0000008786867248 */ /* 0x000fce0007fe0100 */
.L_x_1789:
[C---:B------:R-:W-:Y:S01]  /*17c90*/  ISETP.GE.AND P1, PT, R133.reuse, 0x2, PT ;  /* 0x000000028500780c */ /* 0x040fe20003f26270 */
[----:B------:R-:W1:Y:S01]  /*17ca0*/  SHFL.IDX PT, R132, R132, 0x1, 0x1c1f ;  /* 0x003c1f0084847f89 */ /* 0x000e6200000e0000 */
[C---:B------:R-:W-:Y:S02]  /*17cb0*/  ISETP.GE.AND P2, PT, R133.reuse, 0x9, PT ;  /* 0x000000098500780c */ /* 0x040fe40003f46270 */
[C---:B------:R-:W-:Y:S02]  /*17cc0*/  ISETP.GT.AND P4, PT, R134.reuse, 0x1, !P1 ;  /* 0x000000018600780c */ /* 0x040fe40004f84270 */
[----:B------:R-:W-:Y:S02]  /*17cd0*/  ISETP.GE.AND P5, PT, R133, 0xa, PT ;  /* 0x0000000a8500780c */ /* 0x000fe40003fa6270 */
[----:B------:R-:W-:Y:S02]  /*17ce0*/  ISETP.GT.AND P3, PT, R134, 0x8, !P2 ;  /* 0x000000088600780c */ /* 0x000fe40005764270 */
[----:B------:R-:W-:-:S02]  /*17cf0*/  ISETP.LT.OR P4, PT, R137, 0x2, P4 ;  /* 0x000000028900780c */ /* 0x000fc40002781670 */
[----:B------:R-:W-:Y:S02]  /*17d00*/  ISETP.LT.OR P3, PT, R137, 0x9, P3 ;  /* 0x000000098900780c */ /* 0x000fe40001f61670 */
[----:B------:R-:W-:Y:S02]  /*17d10*/  FSEL R135, R88, -INF , !P4 ;  /* 0xff80000058877808 */ /* 0x000fe40006000000 */
[----:B------:R-:W-:Y:S02]  /*17d20*/  ISETP.GE.AND P4, PT, R133, 0x11, PT ;  /* 0x000000118500780c */ /* 0x000fe40003f86270 */
[----:B------:R-:W-:Y:S02]  /*17d30*/  LOP3.LUT R22, R22, 0xfffffffb, RZ, 0xc0, !PT ;  /* 0xfffffffb16167812 */ /* 0x000fe400078ec0ff */
[----:B0-----:R-:W-:Y:S02]  /*17d40*/  FSEL R91, R91, -INF , !P3 ;  /* 0xff8000005b5b7808 */ /* 0x001fe40005800000 */
[----:B------:R-:W-:-:S02]  /*17d50*/  ISETP.GT.AND P3, PT, R134, 0x9, !P5 ;  /* 0x000000098600780c */ /* 0x000fc40006f64270 */
[----:B------:R-:W-:Y:S01]  /*17d60*/  @P5 LOP3.LUT R22, R22, 0x4, RZ, 0xfc, !PT ;  /* 0x0000000416165812 */ /* 0x000fe200078efcff */
[--C-:B-1----:R-:W-:Y:S01]  /*17d70*/  IMAD.IADD R139, R139, 0x1, R132.reuse ;  /* 0x000000018b8b7824 */ /* 0x102fe200078e0284 */
[----:B------:R-:W-:Y:S01]  /*17d80*/  ISETP.LT.OR P3, PT, R137, 0xa, P3 ;  /* 0x0000000a8900780c */ /* 0x000fe20001f61670 */
[----:B------:R-:W-:Y:S01]  /*17d90*/  IMAD.IADD R138, R138, 0x1, R132 ;  /* 0x000000018a8a7824 */ /* 0x000fe200078e0284 */
[----:B------:R-:W-:Y:S02]  /*17da0*/  LOP3.LUT R22, R22, 0xfffffff7, RZ, 0xc0, !PT ;  /* 0xfffffff716167812 */ /* 0x000fe400078ec0ff */
[----:B------:R-:W-:Y:S02]  /*17db0*/  FSEL R141, R92, -INF , !P3 ;  /* 0xff8000005c8d7808 */ /* 0x000fe40005800000 */
[----:B------:R-:W-:Y:S02]  /*17dc0*/  @P4 LOP3.LUT R22, R22, 0x8, RZ, 0xfc, !PT ;  /* 0x0000000816164812 */ /* 0x000fe400078efcff */
[----:B------:R-:W-:-:S02]  /*17dd0*/  ISETP.GT.AND P3, PT, R134, 0x10, !P4 ;  /* 0x000000108600780c */ /* 0x000fc40006764270 */
[----:B------:R-:W-:Y:S02]  /*17de0*/  ISETP.GE.AND P4, PT, R133, 0x12, PT ;  /* 0x000000128500780c */ /* 0x000fe40003f86270 */
[----:B------:R-:W-:Y:S02]  /*17df0*/  ISETP.LT.OR P3, PT, R137, 0x11, P3 ;  /* 0x000000118900780c */ /* 0x000fe40001f61670 */
[----:B------:R-:W-:Y:S02]  /*17e00*/  LOP3.LUT R22, R22, 0xffffffef, RZ, 0xc0, !PT ;  /* 0xffffffef16167812 */ /* 0x000fe400078ec0ff */
[----:B------:R-:W-:Y:S02]  /*17e10*/  FSEL R95, R95, -INF , !P3 ;  /* 0xff8000005f5f7808 */ /* 0x000fe40005800000 */
[----:B------:R-:W-:-:S04]  /*17e20*/  ISETP.GT.AND P3, PT, R134, 0x11, !P4 ;  /* 0x000000118600780c */ /* 0x000fc80006764270 */
[----:B------:R-:W-:Y:S02]  /*17e30*/  ISETP.LT.OR P3, PT, R137, 0x12, P3 ;  /* 0x000000128900780c */ /* 0x000fe40001f61670 */
[----:B------:R-:W-:Y:S02]  /*17e40*/  @P4 LOP3.LUT R22, R22, 0x10, RZ, 0xfc, !PT ;  /* 0x0000001016164812 */ /* 0x000fe400078efcff */
[----:B------:R-:W-:Y:S02]  /*17e50*/  ISETP.GE.AND P4, PT, R133, 0x19, PT ;  /* 0x000000198500780c */ /* 0x000fe40003f86270 */
[----:B------:R-:W-:Y:S02]  /*17e60*/  LOP3.LUT R22, R22, 0xfffbffff, RZ, 0xc0, !PT ;  /* 0xfffbffff16167812 */ /* 0x000fe400078ec0ff */
[----:B------:R-:W-:Y:S02]  /*17e70*/  FSEL R143, R96, -INF , !P3 ;  /* 0xff800000608f7808 */ /* 0x000fe40005800000 */
[----:B------:R-:W-:-:S04]  /*17e80*/  ISETP.GT.AND P3, PT, R134, 0x18, !P4 ;  /* 0x000000188600780c */ /* 0x000fc80006764270 */
[----:B------:R-:W-:-:S03]  /*17e90*/  ISETP.LT.OR P3, PT, R137, 0x19, P3 ;  /* 0x000000198900780c */ /* 0x000fc60001f61670 */
        /* <DEDUP_REMOVED lines=68> */
[----:B------:R-:W-:Y:S02]  /*182e0*/  FSEL R155, R120, -INF , !P3 ;  /* 0xff800000789b7808 */ /* 0x000fe40005800000 */
[----:B------:R-:W-:Y:S02]  /*182f0*/  LOP3.LUT R22, R22, 0xffffffbf, RZ, 0xc0, !PT ;  /* 0xffffffbf16167812 */ /* 0x000fe400078ec0ff */
[----:B------:R-:W-:-:S04]  /*18300*/  ISETP.GT.AND P3, PT, R134, 0x48, !P4 ;  /* 0x000000488600780c */ /* 0x000fc80006764270 */
[----:B------:R-:W-:-:S03]  /*18310*/  ISETP.LT.OR P3, PT, R137, 0x49, P3 ;  /* 0x000000498900780c */ /* 0x000fc60001f61670 */
[----:B------:R-:W-:Y:S02]  /*18320*/  @P4 LOP3.LUT R22, R22, 0x40, RZ, 0xfc, !PT ;  /* 0x0000004016164812 */ /* 0x000fe400078efcff */
[----:B------:R-:W-:Y:S02]  /*18330*/  ISETP.GE.AND P4, PT, R133, 0x4a, PT ;  /* 0x0000004a8500780c */ /* 0x000fe40003f86270 */
[----:B------:R-:W-:Y:S02]  /*18340*/  FSEL R123, R123, -INF , !P3 ;  /* 0xff8000007b7b7808 */ /* 0x000fe40005800000 */
[----:B------:R-:W-:Y:S02]  /*18350*/  ISETP.GT.AND P3, PT, R134, 0x49, !P4 ;  /* 0x000000498600780c */ /* 0x000fe40006764270 */
[----:B------:R-:W-:Y:S02]  /*18360*/  LOP3.LUT R22, R22, 0xffffffdf, RZ, 0xc0, !PT ;  /* 0xffffffdf16167812 */ /* 0x000fe400078ec0ff */
[----:B------:R-:W-:-:S04]  /*18370*/  ISETP.LT.OR P3, PT, R137, 0x4a, P3 ;  /* 0x0000004a8900780c */ /* 0x000fc80001f61670 */
[----:B------:R-:W-:Y:S02]  /*18380*/  FSEL R157, R124, -INF , !P3 ;  /* 0xff8000007c9d7808 */ /* 0x000fe40005800000 */
[----:B------:R-:W-:Y:S02]  /*18390*/  ISETP.GE.AND P3, PT, R133, 0x51, PT ;  /* 0x000000518500780c */ /* 0x000fe40003f66270 */
[----:B------:R-:W-:Y:S02]  /*183a0*/  @P4 LOP3.LUT R22, R22, 0x20, RZ, 0xfc, !PT ;  /* 0x0000002016164812 */ /* 0x000fe400078efcff */
[----:B------:R-:W-:Y:S02]  /*183b0*/  ISETP.GT.AND P4, PT, R134, 0x50, !P3 ;  /* 0x000000508600780c */ /* 0x000fe40005f84270 */
[----:B------:R-:W-:Y:S02]  /*183c0*/  LOP3.LUT R22, R22, 0xfffffffd, RZ, 0xc0, !PT ;  /* 0xfffffffd16167812 */ /* 0x000fe400078ec0ff */
        /* <DEDUP_REMOVED lines=10> */
[----:B------:R-:W-:-:S13]  /*18470*/  ISETP.GE.AND P6, PT, R133, 0x1, PT ;  /* 0x000000018500780c */ /* 0x000fda0003fc6270 */
[----:B------:R-:W-:Y:S02]  /*18480*/  @P6 LOP3.LUT R22, R22, 0x2, RZ, 0xfc, !PT ;  /* 0x0000000216166812 */ /* 0x000fe400078efcff */
[----:B------:R-:W-:Y:S02]  /*18490*/  ISETP.GT.AND P6, PT, R134, RZ, !P6 ;  /* 0x000000ff8600720c */ /* 0x000fe400077c4270 */
[----:B------:R-:W-:Y:S02]  /*184a0*/  LOP3.LUT R22, R22, 0xfffffffe, RZ, 0xc0, !PT ;  /* 0xfffffffe16167812 */ /* 0x000fe400078ec0ff */
[----:B------:R-:W-:-:S04]  /*184b0*/  ISETP.LT.OR P6, PT, R137, 0x1, P6 ;  /* 0x000000018900780c */ /* 0x000fc800037c1670 */
[----:B------:R-:W-:Y:S02]  /*184c0*/  FSEL R13, R13, -INF , !P6 ;  /* 0xff8000000d0d7808 */ /* 0x000fe40007000000 */
[----:B------:R-:W-:-:S13]  /*184d0*/  ISETP.GE.AND P6, PT, R133, 0x5a, PT ;  /* 0x0000005a8500780c */ /* 0x000fda0003fc6270 */
[----:B------:R-:W-:Y:S02]  /*184e0*/  @P6 LOP3.LUT R22, R22, 0x1, RZ, 0xfc, !PT ;  /* 0x0000000116166812 */ /* 0x000fe400078efcff */
        /* <DEDUP_REMOVED lines=17> */
.L_x_1795:
[----:B------:R-:W-:-:S05]  /*18600*/  IMAD.U32 R88, RZ, RZ, UR47 ;  /* 0x0000002fff587e24 */ /* 0x000fca000f8e00ff */
[----:B------:R-:W-:-:S13]  /*18610*/  ISETP.NE.AND P6, PT, R88, 0x1, PT ;  /* 0x000000015800780c */ /* 0x000fda0003fc5270 */
[----:B------:R-:W0:Y:S02]  /*18620*/  @P6 LDC.64 R10, c[0x0][0x9e8] ;  /* 0x00027a00ff0a6b82 */ /* 0x000e240000000a00 */
[----:B0-----:R-:W-:-:S05]  /*18630*/  @P6 IMAD.HI.U32 R10, R137, R10, RZ ;  /* 0x0000000a890a6227 */ /* 0x001fca00078e00ff */
[----:B------:R-:W-:-:S07]  /*18640*/  @P6 SHF.R.U32.HI R137, RZ, R11, R10 ;  /* 0x0000000bff896219 */ /* 0x000fce000001160a */
.L_x_1796:
[----:B------:R-:W-:Y:S05]  /*18650*/  BSYNC B2 ;  /* 0x0000000000027941 */ /* 0x000fea0003800000 */
.L_x_1794:
[----:B------:R-:W-:-:S05]  /*18660*/  IMAD R130, R137, R88, R130 ;  /* 0x0000005889827224 */ /* 0x000fca00078e0282 */
[----:B------:R-:W-:Y:S02]  /*18670*/  VIADDMNMX R139, R130, R88, R139, PT ;  /* 0x00000058828b7246 */ /* 0x000fe4000380018b */
[----:B------:R-:W-:-:S07]  /*18680*/  VIMNMX R138, R138, R130, !PT ;  /* 0x000000828a8a7248 */ /* 0x000fce0007fe0100 */
.L_x_1793:
[C---:B------:R-:W-:Y:S01]  /*18690*/  ISETP.GT.AND P1, PT, R138.reuse, 0x1, !P1 ;  /* 0x000000018a00780c */ /* 0x040fe20004f24270 */
[----:B------:R-:W-:Y:S01]  /*186a0*/  IMAD.U32 R10, RZ, RZ, UR54 ;  /* 0x00000036ff0a7e24 */ /* 0x000fe2000f8e00ff */
[----:B------:R-:W-:Y:S02]  /*186b0*/  ISETP.GT.AND P2, PT, R138, 0x8, !P2 ;  /* 0x000000088a00780c */ /* 0x000fe40005744270 */
[C---:B------:R-:W-:Y:S02]  /*186c0*/  ISETP.LT.OR P1, PT, R139.reuse, 0x2, P1 ;  /* 0x000000028b00780c */ /* 0x040fe40000f21670 */
[----:B------:R-:W-:Y:S02]  /*186d0*/  ISETP.LT.OR P2, PT, R139, 0x9, P2 ;  /* 0x000000098b00780c */ /* 0x000fe40001741670 */
[----:B------:R-:W-:Y:S02]  /*186e0*/  FSEL R137, R2, -INF , !P1 ;  /* 0xff80000002897808 */ /* 0x000fe40004800000 */
[----:B------:R-:W-:-:S02]  /*186f0*/  LOP3.LUT P1, RZ, R22, 0x4, RZ, 0xc0, !PT ;  /* 0x0000000416ff7812 */ /* 0x000fc4000782c0ff */
[----:B------:R-:W-:Y:S02]  /*18700*/  FSEL R89, R89, -INF , !P2 ;  /* 0xff80000059597808 */ /* 0x000fe40005000000 */
[----:B------:R-:W-:Y:S02]  /*18710*/  ISETP.GT.AND P1, PT, R138, 0x9, !P1 ;  /* 0x000000098a00780c */ /* 0x000fe40004f24270 */
[C---:B------:R-:W-:Y:S02]  /*18720*/  LOP3.LUT P2, RZ, R22.reuse, 0x20000, RZ, 0xc0, !PT ;  /* 0x0002000016ff7812 */ /* 0x040fe4000784c0ff */
[----:B------:R-:W-:Y:S02]  /*18730*/  ISETP.LT.OR P1, PT, R139, 0xa, P1 ;  /* 0x0000000a8b00780c */ /* 0x000fe40000f21670 */
[----:B------:R-:W-:Y:S02]  /*18740*/  LOP3.LUT P6, RZ, R22, 0x10000, RZ, 0xc0, !PT ;  /* 0x0001000016ff7812 */ /* 0x000fe400078cc0ff */
[----:B------:R-:W-:-:S02]  /*18750*/  FSEL R163, R90, -INF , !P1 ;  /* 0xff8000005aa37808 */ /* 0x000fc40004800000 */
[----:B------:R-:W-:Y:S02]  /*18760*/  LOP3.LUT P1, RZ, R22, 0x8, RZ, 0xc0, !PT ;  /* 0x0000000816ff7812 */ /* 0x000fe4000782c0ff */
[----:B------:R-:W-:Y:S02]  /*18770*/  FMNMX.FTZ R2, R13, R3, !PT ;  /* 0x000000030d027209 */ /* 0x000fe40007810000 */
[----:B------:R-:W-:Y:S02]  /*18780*/  ISETP.GT.AND P1, PT, R138, 0x10, !P1 ;  /* 0x000000108a00780c */ /* 0x000fe40004f24270 */
[----:B------:R-:W-:Y:S02]  /*18790*/  FMNMX.FTZ R2, R135, R2, !PT ;  /* 0x0000000287027209 */ /* 0x000fe40007810000 */
[----:B------:R-:W-:Y:S02]  /*187a0*/  ISETP.LT.OR P1, PT, R139, 0x11, P1 ;  /* 0x000000118b00780c */ /* 0x000fe40000f21670 */
[----:B------:R-:W-:-:S02]  /*187b0*/  FMNMX.FTZ R2, R91, R2, !PT ;  /* 0x000000025b027209 */ /* 0x000fc40007810000 */
[----:B------:R-:W-:Y:S02]  /*187c0*/  FSEL R93, R93, -INF , !P1 ;  /* 0xff8000005d5d7808 */ /* 0x000fe40004800000 */
[----:B------:R-:W-:Y:S02]  /*187d0*/  LOP3.LUT P1, RZ, R22, 0x10, RZ, 0xc0, !PT ;  /* 0x0000001016ff7812 */ /* 0x000fe4000782c0ff */
[----:B------:R-:W-:Y:S02]  /*187e0*/  FMNMX.FTZ R2, R141, R2, !PT ;  /* 0x000000028d027209 */ /* 0x000fe40007810000 */
[----:B------:R-:W-:Y:S02]  /*187f0*/  ISETP.GT.AND P1, PT, R138, 0x11, !P1 ;  /* 0x000000118a00780c */ /* 0x000fe40004f24270 */
[----:B------:R-:W-:Y:S02]  /*18800*/  FMNMX.FTZ R2, R95, R2, !PT ;  /* 0x000000025f027209 */ /* 0x000fe40007810000 */
[----:B------:R-:W-:-:S02]  /*18810*/  ISETP.LT.OR P1, PT, R139, 0x12, P1 ;  /* 0x000000128b00780c */ /* 0x000fc40000f21670 */
[----:B------:R-:W-:Y:S02]  /*18820*/  FMNMX.FTZ R2, R143, R2, !PT ;  /* 0x000000028f027209 */ /* 0x000fe40007810000 */
[----:B------:R-:W-:Y:S02]  /*18830*/  FSEL R201, R94, -INF , !P1 ;  /* 0xff8000005ec97808 */ /* 0x000fe40004800000 */
[----:B------:R-:W-:Y:S02]  /*18840*/  LOP3.LUT P1, RZ, R22, 0x40000, RZ, 0xc0, !PT ;  /* 0x0004000016ff7812 */ /* 0x000fe4000782c0ff */
        /* <DEDUP_REMOVED lines=30> */
[----:B------:R-:W-:Y:S02]  /*18a30*/  LOP3.LUT P1, RZ, R22, 0x2000, RZ, 0xc0, !PT ;  /* 0x0000200016ff7812 */ /* 0x000fe4000782c0ff */
[----:B------:R-:W-:Y:S02]  /*18a40*/  FMNMX.FTZ R2, R157, R2, !PT ;  /* 0x000000029d027209 */ /* 0x000fe40007810000 */
[----:B------:R-:W-:-:S02]  /*18a50*/  ISETP.GT.AND P1, PT, R138, 0x29, !P1 ;  /* 0x000000298a00780c */ /* 0x000fc40004f24270 */
[----:B------:R-:W-:Y:S02]  /*18a60*/  FMNMX.FTZ R2, R127, R2, !PT ;  /* 0x000000027f027209 */ /* 0x000fe40007810000 */
[----:B------:R-:W-:Y:S02]  /*18a70*/  ISETP.LT.OR P1, PT, R139, 0x2a, P1 ;  /* 0x0000002a8b00780c */ /* 0x000fe40000f21670 */
[----:B------:R-:W-:Y:S02]  /*18a80*/  FMNMX.FTZ R2, R159, R2, !PT ;  /* 0x000000029f027209 */ /* 0x000fe40007810000 */
[----:B------:R-:W-:Y:S02]  /*18a90*/  FSEL R105, R106, -INF , !P1 ;  /* 0xff8000006a697808 */ /* 0x000fe40004800000 */
[C---:B------:R-:W-:Y:S02]  /*18aa0*/  LOP3.LUT P1, RZ, R22.reuse, 0x1000, RZ, 0xc0, !PT ;  /* 0x0000100016ff7812 */ /* 0x040fe4000782c0ff */
[----:B------:R-:W-:-:S02]  /*18ab0*/  LOP3.LUT P2, RZ, R22, 0x40, RZ, 0xc0, !PT ;  /* 0x0000004016ff7812 */ /* 0x000fc4000784c0ff */
[----:B------:R-:W-:Y:S02]  /*18ac0*/  ISETP.GT.AND P1, PT, R138, 0x30, !P1 ;  /* 0x000000308a00780c */ /* 0x000fe40004f24270 */
[----:B------:R-:W-:Y:S02]  /*18ad0*/  FMNMX.FTZ R2, R131, R2, !PT ;  /* 0x0000000283027209 */ /* 0x000fe40007810000 */
[----:B------:R-:W-:Y:S02]  /*18ae0*/  ISETP.LT.OR P1, PT, R139, 0x31, P1 ;  /* 0x000000318b00780c */ /* 0x000fe40000f21670 */
[----:B------:R-:W-:Y:S02]  /*18af0*/  FMNMX.FTZ R88, R133, R2, !PT ;  /* 0x0000000285587209 */ /* 0x000fe40007810000 */
[----:B------:R-:W-:Y:S02]  /*18b00*/  FSEL R109, R109, -INF , !P1 ;  /* 0xff8000006d6d7808 */ /* 0x000fe40004800000 */
[C---:B------:R-:W-:Y:S01]  /*18b10*/  LOP3.LUT P1, RZ, R22.reuse, 0x800, RZ, 0xc0, !PT ;  /* 0x0000080016ff7812 */ /* 0x040fe2000782c0ff */
[----:B------:R-:W0:Y:S01]  /*18b20*/  SHFL.BFLY PT, R11, R88, 0x2, 0x1f ;  /* 0x0c401f00580b7f89 */ /* 0x000e2200000e0000 */
[----:B------:R-:W-:-:S02]  /*18b30*/  LOP3.LUT P6, RZ, R22, 0x20, RZ, 0xc0, !PT ;  /* 0x0000002016ff7812 */ /* 0x000fc400078cc0ff */
[C---:B------:R-:W-:Y:S02]  /*18b40*/  ISETP.GT.AND P1, PT, R138.reuse, 0x31, !P1 ;  /* 0x000000318a00780c */ /* 0x040fe40004f24270 */
[----:B------:R-:W-:Y:S02]  /*18b50*/  ISETP.GT.AND P3, PT, R138, 0x50, !P3 ;  /* 0x000000508a00780c */ /* 0x000fe40005f64270 */
[C---:B------:R-:W-:Y:S02]  /*18b60*/  ISETP.LT.OR P1, PT, R139.reuse, 0x32, P1 ;  /* 0x000000328b00780c */ /* 0x040fe40000f21670 */
[----:B------:R-:W-:Y:S02]  /*18b70*/  ISETP.LT.OR P3, PT, R139, 0x51, P3 ;  /* 0x000000518b00780c */ /* 0x000fe40001f61670 */
[----:B------:R-:W-:Y:S02]  /*18b80*/  FSEL R110, R110, -INF , !P1 ;  /* 0xff8000006e6e7808 */ /* 0x000fe40004800000 */
[----:B------:R-:W-:-:S02]  /*18b90*/  LOP3.LUT P1, RZ, R22, 0x400, RZ, 0xc0, !PT ;  /* 0x0000040016ff7812 */ /* 0x000fc4000782c0ff */
[C---:B------:R-:W-:Y:S02]  /*18ba0*/  ISETP.GT.AND P4, PT, R138.reuse, 0x51, !P4 ;  /* 0x000000518a00780c */ /* 0x040fe40006784270 */
[----:B------:R-:W-:Y:S02]  /*18bb0*/  ISETP.GT.AND P1, PT, R138, 0x38, !P1 ;  /* 0x000000388a00780c */ /* 0x000fe40004f24270 */
[----:B------:R-:W-:Y:S02]  /*18bc0*/  FSEL R126, R126, -INF , !P3 ;  /* 0xff8000007e7e7808 */ /* 0x000fe40005800000 */
[----:B------:R-:W-:Y:S02]  /*18bd0*/  ISETP.LT.OR P1, PT, R139, 0x39, P1 ;  /* 0x000000398b00780c */ /* 0x000fe40000f21670 */
[----:B------:R-:W-:Y:S02]  /*18be0*/  ISETP.GT.AND P5, PT, R138, 0x58, !P5 ;  /* 0x000000588a00780c */ /* 0x000fe40006fa4270 */
[----:B------:R-:W-:-:S02]  /*18bf0*/  FSEL R113, R113, -INF , !P1 ;  /* 0xff80000071717808 */ /* 0x000fc40004800000 */
[----:B------:R-:W-:Y:S02]  /*18c00*/  LOP3.LUT P1, RZ, R22, 0x200, RZ, 0xc0, !PT ;  /* 0x0000020016ff7812 */ /* 0x000fe4000782c0ff */
[----:B0-----:R-:W-:Y:S02]  /*18c10*/  FMNMX.FTZ R90, R88, R11, !PT ;  /* 0x0000000b585a7209 */ /* 0x001fe40007810000 */
[----:B------:R-:W-:Y:S02]  /*18c20*/  ISETP.GT.AND P1, PT, R138, 0x39, !P1 ;  /* 0x000000398a00780c */ /* 0x000fe40004f24270 */
[C---:B------:R-:W-:Y:S01]  /*18c30*/  ISETP.LT.OR P4, PT, R139.reuse, 0x52, P4 ;  /* 0x000000528b00780c */ /* 0x040fe20002781670 */
[----:B------:R-:W0:Y:S01]  /*18c40*/  SHFL.BFLY PT, R11, R90, 0x1, 0x1f ;  /* 0x0c201f005a0b7f89 */ /* 0x000e2200000e0000 */
[C---:B------:R-:W-:Y:S02]  /*18c50*/  ISETP.LT.OR P1, PT, R139.reuse, 0x3a, P1 ;  /* 0x0000003a8b00780c */ /* 0x040fe40000f21670 */
[----:B------:R-:W-:-:S02]  /*18c60*/  ISETP.LT.OR P5, PT, R139, 0x59, P5 ;  /* 0x000000598b00780c */ /* 0x000fc40002fa1670 */
[----:B------:R-:W-:Y:S02]  /*18c70*/  FSEL R114, R114, -INF , !P1 ;  /* 0xff80000072727808 */ /* 0x000fe40004800000 */
[----:B------:R-:W-:-:S04]  /*18c80*/  LOP3.LUT P1, RZ, R22, 0x100, RZ, 0xc0, !PT ;  /* 0x0000010016ff7812 */ /* 0x000fc8000782c0ff */
[----:B------:R-:W-:-:S04]  /*18c90*/  ISETP.GT.AND P1, PT, R138, 0x40, !P1 ;  /* 0x000000408a00780c */ /* 0x000fc80004f24270 */
[----:B------:R-:W-:-:S04]  /*18ca0*/  ISETP.LT.OR P1, PT, R139, 0x41, P1 ;  /* 0x000000418b00780c */ /* 0x000fc80000f21670 */
[----:B------:R-:W-:Y:S02]  /*18cb0*/  FSEL R117, R117, -INF , !P1 ;  /* 0xff80000075757808 */ /* 0x000fe40004800000 */
[----:B------:R-:W-:Y:S02]  /*18cc0*/  LOP3.LUT P1, RZ, R22, 0x80, RZ, 0xc0, !PT ;  /* 0x0000008016ff7812 */ /* 0x000fe4000782c0ff */
[----:B0-----:R-:W-:Y:S02]  /*18cd0*/  FMNMX.FTZ R11, R90, R11, !PT ;  /* 0x0000000b5a0b7209 */ /* 0x001fe40007810000 */
[----:B------:R-:W-:-:S04]  /*18ce0*/  ISETP.GT.AND P1, PT, R138, 0x41, !P1 ;  /* 0x000000418a00780c */ /* 0x000fc80004f24270 */
[----:B------:R-:W-:-:S04]  /*18cf0*/  ISETP.LT.OR P1, PT, R139, 0x42, P1 ;  /* 0x000000428b00780c */ /* 0x000fc80000f21670 */
[----:B------:R-:W-:Y:S02]  /*18d00*/  FSEL R118, R118, -INF , !P1 ;  /* 0xff80000076767808 */ /* 0x000fe40004800000 */
[----:B------:R-:W-:-:S04]  /*18d10*/  ISETP.GT.AND P1, PT, R138, 0x48, !P2 ;  /* 0x000000488a00780c */ /* 0x000fc80005724270 */
[----:B------:R-:W-:-:S04]  /*18d20*/  ISETP.LT.OR P1, PT, R139, 0x49, P1 ;  /* 0x000000498b00780c */ /* 0x000fc80000f21670 */
[----:B------:R-:W-:Y:S02]  /*18d30*/  FSEL R121, R121, -INF , !P1 ;  /* 0xff80000079797808 */ /* 0x000fe40004800000 */
[----:B------:R-:W-:Y:S02]  /*18d40*/  ISETP.GT.AND P1, PT, R138, 0x49, !P6 ;  /* 0x000000498a00780c */ /* 0x000fe40007724270 */
[----:B------:R-:W-:Y:S02]  /*18d50*/  LOP3.LUT P6, RZ, R22, 0x2, RZ, 0xc0, !PT ;  /* 0x0000000216ff7812 */ /* 0x000fe400078cc0ff */
[----:B------:R-:W-:-:S04]  /*18d60*/  ISETP.LT.OR P1, PT, R139, 0x4a, P1 ;  /* 0x0000004a8b00780c */ /* 0x000fc80000f21670 */
[----:B------:R-:W-:Y:S02]  /*18d70*/  FSEL R122, R122, -INF , !P1 ;  /* 0xff8000007a7a7808 */ /* 0x000fe40004800000 */
[----:B------:R-:W-:Y:S02]  /*18d80*/  ISETP.GT.AND P1, PT, R138, RZ, !P6 ;  /* 0x000000ff8a00720c */ /* 0x000fe40007724270 */
[----:B------:R-:W-:Y:S02]  /*18d90*/  LOP3.LUT P6, RZ, R22, 0x1, RZ, 0xc0, !PT ;  /* 0x0000000116ff7812 */ /* 0x000fe400078cc0ff */
[----:B------:R-:W-:Y:S02]  /*18da0*/  ISETP.LT.OR P1, PT, R139, 0x1, P1 ;  /* 0x000000018b00780c */ /* 0x000fe40000f21670 */
[----:B------:R-:W-:Y:S02]  /*18db0*/  ISETP.GT.AND P2, PT, R138, 0x59, !P6 ;  /* 0x000000598a00780c */ /* 0x000fe40007744270 */
[----:B------:R-:W-:Y:S01]  /*18dc0*/  FSEL R2, R0, -INF , !P1 ;  /* 0xff80000000027808 */ /* 0x000fe20004800000 */
[C---:B------:R-:W-:Y:S01]  /*18dd0*/  FMUL.FTZ R0, R11.reuse, R10 ;  /* 0x0000000a0b007220 */ /* 0x040fe20000410000 */
[----:B------:R-:W-:-:S02]  /*18de0*/  FSETP.NEU.FTZ.AND P1, PT, R11, -INF , PT ;  /* 0xff8000000b00780b */ /* 0x000fc40003f3d000 */
[----:B-----5:R-:W-:Y:S02]  /*18df0*/  FMNMX.FTZ R88, R2, R4, !PT ;  /* 0x0000000402587209 */ /* 0x020fe40007810000 */
[----:B------:R-:W-:Y:S02]  /*18e00*/  FSEL R0, R0, RZ, P1 ;  /* 0x000000ff00007208 */ /* 0x000fe40000800000 */
[----:B------:R-:W-:Y:S02]  /*18e10*/  FMNMX.FTZ R88, R137, R88, !PT ;  /* 0x0000005889587209 */ /* 0x000fe40007810000 */
[----:B------:R-:W-:Y:S01]  /*18e20*/  ISETP.LT.OR P2, PT, R139, 0x5a, P2 ;  /* 0x0000005a8b00780c */ /* 0x000fe20001741670 */
[--C-:B------:R-:W-:Y:S01]  /*18e30*/  FFMA.FTZ R158, R91, R10, -R0.reuse ;  /* 0x0000000a5b9e7223 */ /* 0x100fe20000010800 */
[----:B------:R-:W-:Y:S01]  /*18e40*/  FMNMX.FTZ R88, R89, R88, !PT ;  /* 0x0000005859587209 */ /* 0x000fe20007810000 */
[-CC-:B------:R-:W-:Y:S01]  /*18e50*/  FFMA.FTZ R154, R99, R10.reuse, -R0.reuse ;  /* 0x0000000a639a7223 */ /* 0x180fe20000010800 */
[-CC-:B------:R-:W-:Y:S01]  /*18e60*/  FFMA.FTZ R156, R135, R10.reuse, -R0.reuse ;  /* 0x0000000a879c7223 */ /* 0x180fe20000010800 */
        /* <DEDUP_REMOVED lines=32> */
[----:B------:R-:W-:Y:S01]  /*19070*/  MUFU.EX2 R13, R13 ;  /* 0x0000000d000d7308 */ /* 0x000fe20000000800 */
[----:B------:R-:W-:-:S04]  /*19080*/  FMNMX.FTZ R88, R105, R88, !PT ;  /* 0x0000005869587209 */ /* 0x000fc80007810000 */
[----:B------:R-:W-:-:S03]  /*19090*/  FMNMX.FTZ R91, R109, R88, !PT ;  /* 0x000000586d5b7209 */ /* 0x000fc60007810000 */
        /* <DEDUP_REMOVED lines=16> */
[----:B------:R-:W-:-:S05]  /*191a0*/  FMNMX.FTZ R88, R145, R88, !PT ;  /* 0x0000005891587209 */ /* 0x000fca0007810000 */
[----:B------:R-:W0:Y:S02]  /*191b0*/  SHFL.BFLY PT, R99, R88, 0x2, 0x1f ;  /* 0x0c401f0058637f89 */ /* 0x000e2400000e0000 */
[----:B------:R-:W-:Y:S08]  /*191c0*/  MUFU.EX2 R129, R149 ;  /* 0x0000009500817308 */ /* 0x000ff00000000800 */
[----:B------:R-:W-:Y:S08]  /*191d0*/  MUFU.EX2 R95, R95 ;  /* 0x0000005f005f7308 */ /* 0x000ff00000000800 */
[----:B------:R-:W-:Y:S01]  /*191e0*/  MUFU.EX2 R148, R148 ;  /* 0x0000009400947308 */ /* 0x000fe20000000800 */
[----:B0-----:R-:W-:-:S02]  /*191f0*/  FMNMX.FTZ R99, R88, R99, !PT ;  /* 0x0000006358637209 */ /* 0x001fc40007810000 */
[----:B------:R-:W-:-:S05]  /*19200*/  FSEL R88, R11, RZ, P1 ;  /* 0x000000ff0b587208 */ /* 0x000fca0000800000 */
[----:B------:R-:W-:Y:S01]  /*19210*/  MUFU.EX2 R91, R147 ;  /* 0x00000093005b7308 */ /* 0x000fe20000000800 */
[----:B------:R-:W0:Y:S01]  /*19220*/  SHFL.BFLY PT, R20, R99, 0x1, 0x1f ;  /* 0x0c201f0063147f89 */ /* 0x000e2200000e0000 */
[----:B------:R-:W-:-:S04]  /*19230*/  FADD.FTZ R119, -R88, R3 ;  /* 0x0000000358777221 */ /* 0x000fc80000010100 */
[----:B------:R-:W-:Y:S02]  /*19240*/  FMUL.FTZ R119, R119, R10 ;  /* 0x0000000a77777220 */ /* 0x000fe40000410000 */
[----:B------:R-:W-:Y:S08]  /*19250*/  MUFU.EX2 R150, R150 ;  /* 0x0000009600967308 */ /* 0x000ff00000000800 */
[----:B------:R-:W1:Y:S08]  /*19260*/  MUFU.EX2 R0, R119 ;  /* 0x0000007700007308 */ /* 0x000e700000000800 */
[----:B------:R-:W-:Y:S01]  /*19270*/  MUFU.EX2 R144, R144 ;  /* 0x0000009000907308 */ /* 0x000fe20000000800 */
[----:B0-----:R-:W-:-:S04]  /*19280*/  FMNMX.FTZ R99, R99, R20, !PT ;  /* 0x0000001463637209 */ /* 0x001fc80007810000 */
[C---:B------:R-:W-:Y:S01]  /*19290*/  FSETP.NEU.FTZ.AND P1, PT, R99.reuse, -INF , PT ;  /* 0xff8000006300780b */ /* 0x040fe20003f3d000 */
[----:B------:R-:W-:Y:S02]  /*192a0*/  FMUL.FTZ R20, R99, R10 ;  /* 0x0000000a63147220 */ /* 0x000fe40000410000 */
[----:B------:R-:W-:Y:S03]  /*192b0*/  MUFU.EX2 R125, R125 ;  /* 0x0000007d007d7308 */ /* 0x000fe60000000800 */
[----:B------:R-:W-:-:S05]  /*192c0*/  FSEL R20, R20, RZ, P1 ;  /* 0x000000ff14147208 */ /* 0x000fca0000800000 */
[-CC-:B------:R-:W-:Y:S01]  /*192d0*/  FFMA.FTZ R159, R89, R10.reuse, -R20.reuse ;  /* 0x0000000a599f7223 */ /* 0x180fe20000010814 */
[----:B------:R-:W-:Y:S01]  /*192e0*/  FSEL R89, R99, RZ, P1 ;  /* 0x000000ff63597208 */ /* 0x000fe20000800000 */
[-CC-:B------:R-:W-:Y:S01]  /*192f0*/  FFMA.FTZ R157, R2, R10.reuse, -R20.reuse ;  /* 0x0000000a029d7223 */ /* 0x180fe20000010814 */
[-CC-:B------:R-:W-:Y:S01]  /*19300*/  FFMA.FTZ R98, R137, R10.reuse, -R20.reuse ;  /* 0x0000000a89627223 */ /* 0x180fe20000010814 */
[-CC-:B------:R-:W-:Y:S01]  /*19310*/  FFMA.FTZ R96, R163, R10.reuse, -R20.reuse ;  /* 0x0000000aa3607223 */ /* 0x180fe20000010814 */
[-C--:B------:R-:W-:Y:S01]  /*19320*/  FFMA.FTZ R153, R93, R10.reuse, -R20 ;  /* 0x0000000a5d997223 */ /* 0x080fe20000010814 */
[----:B------:R-:W-:Y:S01]  /*19330*/  FADD.FTZ R89, -R89, R4 ;  /* 0x0000000459597221 */ /* 0x000fe20000010100 */
[----:B------:R-:W-:Y:S01]  /*19340*/  MUFU.EX2 R159, R159 ;  /* 0x0000009f009f7308 */ /* 0x000fe20000000800 */
[--C-:B------:R-:W-:Y:S01]  /*19350*/  FFMA.FTZ R94, R201, R10, -R20.reuse ;  /* 0x0000000ac95e7223 */ /* 0x100fe20000010814 */
[----:B-1----:R-:W-:Y:S01]  /*19360*/  FFMA.FTZ R93, R0, R6, R13 ;  /* 0x00000006005d7223 */ /* 0x002fe2000001000d */
[-C--:B------:R-:W-:Y:S01]  /*19370*/  FMUL.FTZ R2, R89, R10.reuse ;  /* 0x0000000a59027220 */ /* 0x080fe20000410000 */
[-CC-:B------:R-:W-:Y:S01]  /*19380*/  FFMA.FTZ R155, R97, R10.reuse, -R20.reuse ;  /* 0x0000000a619b7223 */ /* 0x180fe20000010814 */
[-CC-:B------:R-:W-:Y:S01]  /*19390*/  FFMA.FTZ R92, R211, R10.reuse, -R20.reuse ;  /* 0x0000000ad35c7223 */ /* 0x180fe20000010814 */
[----:B------:R-:W-:Y:S01]  /*193a0*/  FADD.FTZ R93, R156, R93 ;  /* 0x0000005d9c5d7221 */ /* 0x000fe20000010000 */
[-CC-:B------:R-:W-:Y:S01]  /*193b0*/  FFMA.FTZ R149, R101, R10.reuse, -R20.reuse ;  /* 0x0000000a65957223 */ /* 0x180fe20000010814 */
[----:B------:R-:W-:Y:S01]  /*193c0*/  MUFU.EX2 R157, R157 ;  /* 0x0000009d009d7308 */ /* 0x000fe20000000800 */
[-CC-:B------:R-:W-:Y:S01]  /*193d0*/  FFMA.FTZ R90, R227, R10.reuse, -R20.reuse ;  /* 0x0000000ae35a7223 */ /* 0x180fe20000010814 */
[----:B------:R-:W-:Y:S01]  /*193e0*/  FADD.FTZ R6, R158, R93 ;  /* 0x0000005d9e067221 */ /* 0x000fe20000010000 */
[-CC-:B------:R-:W-:Y:S01]  /*193f0*/  FFMA.FTZ R151, R229, R10.reuse, -R20.reuse ;  /* 0x0000000ae5977223 */ /* 0x180fe20000010814 */
[-CC-:B------:R-:W-:Y:S01]  /*19400*/  FFMA.FTZ R100, R105, R10.reuse, -R20.reuse ;  /* 0x0000000a69647223 */ /* 0x180fe20000010814 */
[-C--:B------:R-:W-:Y:S01]  /*19410*/  FFMA.FTZ R89, R109, R10.reuse, -R20 ;  /* 0x0000000a6d597223 */ /* 0x080fe20000010814 */
[----:B------:R-:W-:Y:S01]  /*19420*/  FADD.FTZ R93, R141, R6 ;  /* 0x000000068d5d7221 */ /* 0x000fe20000010000 */
[-CC-:B------:R-:W-:Y:S01]  /*19430*/  FFMA.FTZ R102, R110, R10.reuse, -R20.reuse ;  /* 0x0000000a6e667223 */ /* 0x180fe20000010814 */
[----:B------:R-:W0:Y:S01]  /*19440*/  MUFU.EX2 R2, R2 ;  /* 0x0000000200027308 */ /* 0x000e220000000800 */
[-CC-:B------:R-:W-:Y:S01]  /*19450*/  FFMA.FTZ R147, R113, R10.reuse, -R20.reuse ;  /* 0x0000000a71937223 */ /* 0x180fe20000010814 */
[----:B------:R-:W-:Y:S01]  /*19460*/  FADD.FTZ R6, R152, R93 ;  /* 0x0000005d98067221 */ /* 0x000fe20000010000 */
[-CC-:B------:R-:W-:Y:S01]  /*19470*/  FFMA.FTZ R104, R114, R10.reuse, -R20.reuse ;  /* 0x0000000a72687223 */ /* 0x180fe20000010814 */
[-CC-:B------:R-:W-:Y:S01]  /*19480*/  FFMA.FTZ R88, R117, R10.reuse, -R20.reuse ;  /* 0x0000000a75587223 */ /* 0x180fe20000010814 */
[-C--:B------:R-:W-:Y:S01]  /*19490*/  FFMA.FTZ R93, R118, R10.reuse, -R20 ;  /* 0x0000000a765d7223 */ /* 0x080fe20000010814 */
[----:B------:R-:W-:Y:S01]  /*194a0*/  FADD.FTZ R97, R135, R6 ;  /* 0x0000000687617221 */ /* 0x000fe20000010000 */
[-CC-:B------:R-:W-:Y:S01]  /*194b0*/  FFMA.FTZ R137, R126, R10.reuse, -R20.reuse ;  /* 0x0000000a7e897223 */ /* 0x180fe20000010814 */
[----:B------:R-:W1:Y:S01]  /*194c0*/  MUFU.EX2 R98, R98 ;  /* 0x0000006200627308 */ /* 0x000e620000000800 */
[----:B------:R-:W-:Y:S01]  /*194d0*/  FFMA.FTZ R139, R139, R10, -R20 ;  /* 0x0000000a8b8b7223 */ /* 0x000fe20000010814 */
[----:B------:R-:W-:-:S04]  /*194e0*/  FADD.FTZ R6, R154, R97 ;  /* 0x000000619a067221 */ /* 0x000fc80000010000 */
[----:B------:R-:W-:Y:S02]  /*194f0*/  FADD.FTZ R97, R95, R6 ;  /* 0x000000065f617221 */ /* 0x000fe40000010000 */
[----:B------:R-:W2:Y:S01]  /*19500*/  MUFU.EX2 R96, R96 ;  /* 0x0000006000607308 */ /* 0x000ea20000000800 */
[----:B0-----:R-:W-:Y:S01]  /*19510*/  FFMA.FTZ R5, R2, R5, R157 ;  /* 0x0000000502057223 */ /* 0x001fe2000001009d */
[----:B------:R-:W-:Y:S01]  /*19520*/  FADD.FTZ R106, R148, R97 ;  /* 0x00000061946a7221 */ /* 0x000fe20000010000 */
[----:B------:R-:W-:-:S03]  /*19530*/  FFMA.FTZ R97, R122, R10, -R20 ;  /* 0x0000000a7a617223 */ /* 0x000fc60000010814 */
[----:B------:R-:W-:Y:S02]  /*19540*/  FADD.FTZ R101, R91, R106 ;  /* 0x0000006a5b657221 */ /* 0x000fe40000010000 */
[----:B------:R-:W0:Y:S01]  /*19550*/  MUFU.EX2 R153, R153 ;  /* 0x0000009900997308 */ /* 0x000e220000000800 */
[----:B-1----:R-:W-:Y:S01]  /*19560*/  FADD.FTZ R4, R98, R5 ;  /* 0x0000000562047221 */ /* 0x002fe20000010000 */
[----:B------:R-:W-:-:S03]  /*19570*/  FADD.FTZ R106, R150, R101 ;  /* 0x00000065966a7221 */ /* 0x000fc60000010000 */
[----:B------:R-:W-:Y:S01]  /*19580*/  FADD.FTZ R5, R159, R4 ;  /* 0x000000049f057221 */ /* 0x000fe20000010000 */
[----:B------:R-:W-:Y:S02]  /*19590*/  FADD.FTZ R101, R129, R106 ;  /* 0x0000006a81657221 */ /* 0x000fe40000010000 */
[----:B------:R-:W1:Y:S01]  /*195a0*/  MUFU.EX2 R94, R94 ;  /* 0x0000005e005e7308 */ /* 0x000e620000000800 */
[----:B--2---:R-:W-:Y:S01]  /*195b0*/  FADD.FTZ R4, R96, R5 ;  /* 0x0000000560047221 */ /* 0x004fe20000010000 */
[----:B------:R-:W-:-:S04]  /*195c0*/  FADD.FTZ R106, R144, R101 ;  /* 0x00000065906a7221 */ /* 0x000fc80000010000 */
[----:B------:R-:W-:Y:S01]  /*195d0*/  FADD.FTZ R101, R125, R106 ;  /* 0x0000006a7d657221 */ /* 0x000fe20000010000 */
[----:B------:R-:W-:Y:S01]  /*195e0*/  FFMA.FTZ R106, R143, R10, -R20 ;  /* 0x0000000a8f6a7223 */ /* 0x000fe20000010814 */
[----:B------:R-:W2:Y:S01]  /*195f0*/  MUFU.EX2 R155, R155 ;  /* 0x0000009b009b7308 */ /* 0x000ea20000000800 */
[----:B0-----:R-:W-:-:S07]  /*19600*/  FADD.FTZ R5, R153, R4 ;  /* 0x0000000499057221 */ /* 0x001fce0000010000 */
[----:B------:R-:W0:Y:S01]  /*19610*/  MUFU.EX2 R92, R92 ;  /* 0x0000005c005c7308 */ /* 0x000e220000000800 */
[----:B-1----:R-:W-:-:S07]  /*19620*/  FADD.FTZ R4, R94, R5 ;  /* 0x000000055e047221 */ /* 0x002fce0000010000 */
[----:B------:R-:W1:Y:S01]  /*19630*/  MUFU.EX2 R149, R149 ;  /* 0x0000009500957308 */ /* 0x000e620000000800 */
[----:B--2---:R-:W-:Y:S01]  /*19640*/  FADD.FTZ R5, R155, R4 ;  /* 0x000000049b057221 */ /* 0x004fe20000010000 */
[-CC-:B------:R-:W-:Y:S01]  /*19650*/  FFMA.FTZ R4, R121, R10.reuse, -R20.reuse ;  /* 0x0000000a79047223 */ /* 0x180fe20000010814 */
[----:B------:R-:W-:-:S05]  /*19660*/  FFMA.FTZ R20, R145, R10, -R20 ;  /* 0x0000000a91147223 */ /* 0x000fca0000010814 */
        /* <DEDUP_REMOVED lines=54> */
.L_x_1797:
[----:B------:R-:W-:Y:S01]  /*199d0*/  ISETP.GT.AND P1, PT, R8, R9, PT ;  /* 0x000000090800720c */ /* 0x000fe20003f24270 */
        /* <DEDUP_REMOVED lines=33> */
[----:B------:R-:W-:Y:S05]  /*19bf0*/  BSYNC B0 ;  /* 0x0000000000007941 */ /* 0x000fea0003800000 */
.L_x_1777:
[----:B------:R-:W-:Y:S02]  /*19c00*/  IMAD.MOV.U32 R4, RZ, RZ, R99 ;  /* 0x000000ffff047224 */ /* 0x000fe400078e0063 */
[----:B------:R-:W-:Y:S02]  /*19c10*/  IMAD.MOV.U32 R3, RZ, RZ, R11 ;  /* 0x000000ffff037224 */ /* 0x000fe400078e000b */
[----:B------:R-:W-:Y:S02]  /*19c20*/  IMAD.MOV.U32 R160, RZ, RZ, R14 ;  /* 0x000000ffffa07224 */ /* 0x000fe400078e000e */
[----:B------:R-:W-:-:S07]  /*19c30*/  IMAD.MOV.U32 R163, RZ, RZ, R15 ;  /* 0x000000ffffa37224 */ /* 0x000fce00078e000f */
.L_x_1776:
[----:B------:R-:W-:Y:S05]  /*19c40*/  BSYNC B1 ;  /* 0x0000000000017941 */ /* 0x000fea0003800000 */
.L_x_1775:
[----:B------:R-:W0:Y:S01]  /*19c50*/  LDC R204, c[0x0][0x448] ;  /* 0x00011200ffcc7b82 */ /* 0x000e220000000800 */
[----:B------:R-:W-:Y:S01]  /*19c60*/  VIADD R9, R187, 0x7f ;  /* 0x0000007fbb097836 */ /* 0x000fe20000000000 */
[----:B------:R-:W-:Y:S01]  /*19c70*/  LOP3.LUT R22, R22, 0xfff7ffff, RZ, 0xc0, !PT ;  /* 0xfff7ffff16167812 */ /* 0x000fe200078ec0ff */
[----:B------:R-:W-:Y:S01]  /*19c80*/  ULDC UR4, c[0x0][0x9dc] ;  /* 0x0002770000047ab9 */ /* 0x000fe20000000800 */
[----:B------:R-:W-:-:S04]  /*19c90*/  IADD3 R14, R167, 0x1, -R166 ;  /* 0x00000001a70e7810 */ /* 0x000fc80007ffe8a6 */
[----:B------:R-:W1:Y:S01]  /*19ca0*/  LDC R201, c[0x0][0x9e4] ;  /* 0x00027900ffc97b82 */ /* 0x000e620000000800 */
[----:B0-----:R-:W-:-:S13]  /*19cb0*/  ISETP.NE.AND P1, PT, R204, 0x1, PT ;  /* 0x00000001cc00780c */ /* 0x001fda0003f25270 */
[----:B------:R-:W0:Y:S01]  /*19cc0*/  @P1 LDC R12, c[0x0][0x44c] ;  /* 0x00011300ff0c1b82 */ /* 0x000e220000000800 */
[----:B------:R-:W-:-:S04]  /*19cd0*/  @P1 LOP3.LUT R22, R22, 0x80000, RZ, 0xfc, !PT ;  /* 0x0008000016161812 */ /* 0x000fc800078efcff */
[----:B------:R-:W-:-:S03]  /*19ce0*/  LOP3.LUT R22, R22, 0xffefffff, RZ, 0xc0, !PT ;  /* 0xffefffff16167812 */ /* 0x000fc600078ec0ff */
[----:B------:R-:W2:Y:S01]  /*19cf0*/  @P1 LDC R11, c[0x0][0x450] ;  /* 0x00011400ff0b1b82 */ /* 0x000ea20000000800 */
[----:B0-----:R-:W-:-:S05]  /*19d00*/  @P1 IMAD.HI.U32 R12, R9, R12, RZ ;  /* 0x0000000c090c1227 */ /* 0x001fca00078e00ff */
[----:B--2---:R-:W-:Y:S02]  /*19d10*/  @P1 SHF.R.U32.HI R9, RZ, R11, R12 ;  /* 0x0000000bff091219 */ /* 0x004fe4000001160c */
[----:B-1----:R-:W-:-:S03]  /*19d20*/  ISETP.GE.AND P1, PT, R201, 0x1, PT ;  /* 0x00000001c900780c */ /* 0x002fc60003f26270 */
[----:B------:R-:W-:-:S04]  /*19d30*/  IMAD.IADD R9, R14, 0x1, R9 ;  /* 0x000000010e097824 */ /* 0x000fc800078e0209 */
[----:B------:R-:W-:-:S06]  /*19d40*/  VIADD R11, R9, -UR4 ;  /* 0x80000004090b7c36 */ /* 0x000fcc0008000000 */
[----:B------:R-:W-:Y:S01]  /*19d50*/  @P1 LOP3.LUT R22, R22, 0x100000, RZ, 0xfc, !PT ;  /* 0x0010000016161812 */ /* 0x000fe200078efcff */
        /* <DEDUP_REMOVED lines=11> */
.L_x_1801:
[----:B------:R-:W-:-:S13]  /*19e10*/  ISETP.NE.AND P1, PT, R201, 0x1, PT ;  /* 0x00000001c900780c */ /* 0x000fda0003f25270 */
[----:B------:R-:W0:Y:S02]  /*19e20*/  @P1 LDC.64 R12, c[0x0][0x9e8] ;  /* 0x00027a00ff0c1b82 */ /* 0x000e240000000a00 */
[----:B0-----:R-:W-:-:S05]  /*19e30*/  @P1 IMAD.HI.U32 R12, R9, R12, RZ ;  /* 0x0000000c090c1227 */ /* 0x001fca00078e00ff */
[----:B------:R-:W-:-:S07]  /*19e40*/  @P1 SHF.R.U32.HI R9, RZ, R13, R12 ;  /* 0x0000000dff091219 */ /* 0x000fce000001160c */
.L_x_1802:
[----:B------:R-:W-:Y:S05]  /*19e50*/  BSYNC B0 ;  /* 0x0000000000007941 */ /* 0x000fea0003800000 */
.L_x_1800:
[----:B------:R-:W-:-:S05]  /*19e60*/  IMAD R12, R9, R201, RZ ;  /* 0x000000c9090c7224 */ /* 0x000fca00078e02ff */
[----:B------:R-:W-:-:S07]  /*19e70*/  VIMNMX R11, R11, R12, !PT ;  /* 0x0000000c0b0b7248 */ /* 0x000fce0007fe0100 */
.L_x_1799:
[----:B------:R-:W-:Y:S01]  /*19e80*/  VIADD R11, R11, 0x5f ;  /* 0x0000005f0b0b7836 */ /* 0x000fe20000000000 */
[----:B------:R-:W-:Y:S03]  /*19e90*/  BSSY B0, `(.L_x_1803) ;  /* 0x000026a000007945 */ /* 0x000fe60003800000 */
[----:B------:R-:W-:-:S05]  /*19ea0*/  IMAD.HI R11, R11, 0x2aaaaaab, RZ ;  /* 0x2aaaaaab0b0b7827 */ /* 0x000fca00078e02ff */
[----:B------:R-:W-:-:S04]  /*19eb0*/  SHF.R.U32.HI R12, RZ, 0x1f, R11 ;  /* 0x0000001fff0c7819 */ /* 0x000fc8000001160b */
[----:B------:R-:W-:-:S04]  /*19ec0*/  LEA.HI.SX32 R12, R11, R12, 0x1c ;  /* 0x0000000c0b0c7211 */ /* 0x000fc800078fe2ff */
[----:B------:R-:W-:-:S04]  /*19ed0*/  VIMNMX R14, R189, R12, !PT ;  /* 0x0000000cbd0e7248 */ /* 0x000fc80007fe0100 */
[----:B------:R-:W-:-:S13]  /*19ee0*/  ISETP.GE.AND P1, PT, R8, R14, PT ;  /* 0x0000000e0800720c */ /* 0x000fda0003f26270 */
[----:B------:R-:W-:Y:S05]  /*19ef0*/  @!P1 BRA `(.L_x_1804) ;  /* 0x00000024008c9947 */ /* 0x000fea0003800000 */
[----:B------:R-:W-:Y:S01]  /*19f00*/  BSSY B1, `(.L_x_1804) ;  /* 0x0000262000017945 */ /* 0x000fe20003800000 */
[----:B------:R-:W-:Y:S02]  /*19f10*/  IMAD.MOV.U32 R13, RZ, RZ, R4 ;  /* 0x000000ffff0d7224 */ /* 0x000fe400078e0004 */
[----:B------:R-:W-:Y:S02]  /*19f20*/  IMAD.MOV.U32 R12, RZ, RZ, R3 ;  /* 0x000000ffff0c7224 */ /* 0x000fe400078e0003 */
[----:B------:R-:W-:Y:S02]  /*19f30*/  IMAD.MOV.U32 R15, RZ, RZ, R8 ;  /* 0x000000ffff0f7224 */ /* 0x000fe400078e0008 */
[----:B------:R-:W-:Y:S02]  /*19f40*/  IMAD.MOV.U32 R21, RZ, RZ, R163 ;  /* 0x000000ffff157224 */ /* 0x000fe400078e00a3 */
[----:B------:R-:W-:-:S07]  /*19f50*/  IMAD.MOV.U32 R196, RZ, RZ, R160 ;  /* 0x000000ffffc47224 */ /* 0x000fce00078e00a0 */
.L_x_1817:
[----:B------:R-:W-:-:S04]  /*19f60*/  ISETP.NE.AND P1, PT, R196, 0x1, PT ;  /* 0x00000001c400780c */ /* 0x000fc80003f25270 */
[----:B------:R-:W-:-:S04]  /*19f70*/  SEL R4, RZ, 0x1, P1 ;  /* 0x00000001ff047807 */ /* 0x000fc80000800000 */
[----:B------:R-:W-:Y:S01]  /*19f80*/  LOP3.LUT R163, R21, R4, RZ, 0x3c, !PT ;  /* 0x0000000415a37212 */ /* 0x000fe200078e3cff */
[----:B------:R-:W-:Y:S06]  /*19f90*/  @!P0 BRA `(.L_x_1805) ;  /* 0x0000000000048947 */ /* 0x000fec0003800000 */
[----:B------:R-:W-:Y:S01]  /*19fa0*/  BPT.TRAP 0x1 ;  /* 0x000000040000795c */ /* 0x000fe20000300000 */
.L_x_1805:
        /* <DEDUP_REMOVED lines=8> */
.L_x_1806:
[----:B------:R-:W-:Y:S01]  /*1a030*/  BSSY B2, `(.L_x_1807) ;  /* 0x0000006000027945 */ /* 0x000fe20003800000 */
[----:B------:R-:W-:Y:S02]  /*1a040*/  IMAD R8, R160, 0x900, R7 ;  /* 0x00000900a0087824 */ /* 0x000fe400078e0207 */
[----:B------:R-:W-:Y:S01]  /*1a050*/  IMAD.MOV.U32 R9, RZ, RZ, 0x40000040 ;  /* 0x40000040ff097424 */ /* 0x000fe200078e00ff */
[----:B-1----:R-:W-:Y:S06]  /*1a060*/  @P1 BRA `(.L_x_1808) ;  /* 0x0000000000081947 */ /* 0x002fec0003800000 */
[----:B------:R-:W1:Y:S02]  /*1a070*/  SYNCS.PHASECHK.TRANS64.TRYWAIT P1, [R20+URZ+0x2a830], R3 ;  /* 0x02a83003140075a7 */ /* 0x000e64000802017f */
[----:B-1----:R-:W-:Y:S05]  /*1a080*/  @!P1 BRA `(.L_x_1809) ;  /* 0x0000011000489947 */ /* 0x002fea0003800000 */
.L_x_1808:
[----:B------:R-:W-:Y:S05]  /*1a090*/  BSYNC B2 ;  /* 0x0000000000027941 */ /* 0x000fea0003800000 */
.L_x_1807:
[----:B------:R-:W2:Y:S04]  /*1a0a0*/  LDL.64 R88, [R1+0x28] ;  /* 0x0000280001587983 */ /* 0x000ea80000100a00 */
[----:B------:R-:W3:Y:S04]  /*1a0b0*/  LDL.64 R226, [R1+0x20] ;  /* 0x0000200001e27983 */ /* 0x000ee80000100a00 */
[----:B------:R-:W4:Y:S01]  /*1a0c0*/  LDL.64 R210, [R1+0x18] ;  /* 0x0000180001d27983 */ /* 0x000f220000100a00 */
[C---:B------:R-:W-:Y:S02]  /*1a0d0*/  R2UR UR6, R8.reuse ;  /* 0x00000000080672ca */ /* 0x040fe400000e0000 */
[----:B------:R-:W-:Y:S01]  /*1a0e0*/  R2UR UR7, R9 ;  /* 0x00000000090772ca */ /* 0x000fe200000e0000 */
[----:B------:R0:W-:Y:S04]  /*1a0f0*/  STL [R1+0x3c], R5 ;  /* 0x00003c0501007387 */ /* 0x0001e80000100800 */
[----:B0-----:R-:W4:Y:S01]  /*1a100*/  LDL.64 R4, [R1+0x10] ;  /* 0x0000100001047983 */ /* 0x001f220000100a00 */
[----:B------:R-:W-:-:S02]  /*1a110*/  VIADD R10, R8, 0x2 ;  /* 0x00000002080a7836 */ /* 0x000fc40000000000 */
[----:B------:R-:W-:Y:S01]  /*1a120*/  IMAD.MOV.U32 R11, RZ, RZ, 0x40000040 ;  /* 0x40000040ff0b7424 */ /* 0x000fe200078e00ff */
        /* <DEDUP_REMOVED lines=29> */
[----:B------:R0:W5:Y:S01]  /*1a300*/  LDL.LU R5, [R1+0x3c] ;  /* 0x00003c0001057983 */ /* 0x0001620000300800 */
        /* <DEDUP_REMOVED lines=141> */
.L_x_1810:
[----:B------:R-:W-:Y:S01]  /*1abe0*/  SHF.L.U32 R2, R21, 0x1f, RZ ;  /* 0x0000001f15027819 */ /* 0x000fe200000006ff */
[----:B------:R-:W-:-:S04]  /*1abf0*/  IMAD R8, R196, 0x8, R18 ;  /* 0x00000008c4087824 */ /* 0x000fc800078e0212 */
[----:B------:R0:W2:Y:S01]  /*1ac00*/  SYNCS.PHASECHK.TRANS64.TRYWAIT P1, [R8+URZ+0x2a850], R2 ;  /* 0x02a85002080075a7 */ /* 0x0000a2000802017f */
[----:B------:R-:W-:Y:S05]  /*1ac10*/  @!P0 BRA `(.L_x_1811) ;  /* 0x0000000000048947 */ /* 0x000fea0003800000 */
[----:B------:R-:W-:Y:S01]  /*1ac20*/  BPT.TRAP 0x1 ;  /* 0x000000040000795c */ /* 0x000fe20000300000 */
.L_x_1811:
[----:B------:R-:W-:Y:S01]  /*1ac30*/  VIADD R0, R18, 0x400 ;  /* 0x0000040012007836 */ /* 0x000fe20000000000 */
[----:B------:R-:W-:Y:S04]  /*1ac40*/  BSSY B2, `(.L_x_1812) ;  /* 0x0000008000027945 */ /* 0x000fe80003800000 */
[----:B------:R-:W-:-:S04]  /*1ac50*/  SHF.R.U32.HI R0, RZ, 0x4, R0 ;  /* 0x00000004ff007819 */ /* 0x000fc80000011600 */
[----:B------:R-:W-:-:S04]  /*1ac60*/  LOP3.LUT R0, R0, 0x3fff, RZ, 0xc0, !PT ;  /* 0x00003fff00007812 */ /* 0x000fc800078ec0ff */
[----:B------:R-:W-:-:S05]  /*1ac70*/  LOP3.LUT R0, R0, 0x3000000, RZ, 0xfc, !PT ;  /* 0x0300000000007812 */ /* 0x000fca00078efcff */
[----:B------:R-:W-:Y:S01]  /*1ac80*/  IMAD R0, R196, 0x600, R0 ;  /* 0x00000600c4007824 */ /* 0x000fe200078e0200 */
[----:B--2---:R-:W-:Y:S06]  /*1ac90*/  @P1 BRA `(.L_x_1813) ;  /* 0x0000000000081947 */ /* 0x004fec0003800000 */
[----:B------:R-:W2:Y:S02]  /*1aca0*/  SYNCS.PHASECHK.TRANS64.TRYWAIT P1, [R8+URZ+0x2a850], R2 ;  /* 0x02a85002080075a7 */ /* 0x000ea4000802017f */
[----:B--2---:R-:W-:Y:S05]  /*1acb0*/  @!P1 BRA `(.L_x_1814) ;  /* 0x0000010400509947 */ /* 0x004fea0003800000 */
.L_x_1813:
[----:B------:R-:W-:Y:S05]  /*1acc0*/  BSYNC B2 ;  /* 0x0000000000027941 */ /* 0x000fea0003800000 */
.L_x_1812:
[----:B0-2---:R-:W-:Y:S01]  /*1acd0*/  IMAD.MOV.U32 R2, RZ, RZ, R0 ;  /* 0x000000ffff027224 */ /* 0x005fe200078e0000 */
[----:B------:R-:W-:Y:S01]  /*1ace0*/  WARPGROUP.ARRIVE ;  /* 0x00000000000079c5 */ /* 0x000fe20000000000 */
[----:B-1----:R-:W-:-:S03]  /*1acf0*/  IMAD.MOV.U32 R3, RZ, RZ, 0x40000040 ;  /* 0x40000040ff037424 */ /* 0x002fc600078e00ff */
        /* <DEDUP_REMOVED lines=41> */
.L_x_1815:
        /* <DEDUP_REMOVED lines=51> */
[----:B------:R-:W-:-:S03]  /*1b2c0*/  IMAD.U32 R10, RZ, RZ, UR51 ;  /* 0x00000033ff0a7e24 */ /* 0x000fc6000f8e00ff */
[----:B------:R-:W0:Y:S01]  /*1b2d0*/  MUFU.TANH R89, R89 ;  /* 0x0000005900597308 */ /* 0x000e220000002400 */
[----:B-1----:R-:W-:-:S07]  /*1b2e0*/  FMNMX.FTZ R0, R11, R0, !PT ;  /* 0x000000000b007209 */ /* 0x002fce0007810000 */
[----:B------:R-:W1:Y:S01]  /*1b2f0*/  MUFU.TANH R95, R95 ;  /* 0x0000005f005f7308 */ /* 0x000e620000002400 */
[----:B--2---:R-:W-:Y:S01]  /*1b300*/  FMNMX.FTZ R2, R92, R125, !PT ;  /* 0x0000007d5c027209 */ /* 0x004fe20007810000 */
[----:B------:R-:W-:Y:S01]  /*1b310*/  FMUL.FTZ R125, R128, UR42 ;  /* 0x0000002a807d7c20 */ /* 0x000fe20008410000 */
[----:B------:R-:W-:-:S05]  /*1b320*/  FMUL.FTZ R128, R131, UR42 ;  /* 0x0000002a83807c20 */ /* 0x000fca0008410000 */
        /* <DEDUP_REMOVED lines=15> */
[----:B-1----:R-:W-:Y:S01]  /*1b420*/  FMNMX.FTZ R2, R100, R127, !PT ;  /* 0x0000007f64027209 */ /* 0x002fe20007810000 */
[----:B------:R-:W-:Y:S01]  /*1b430*/  FMUL.FTZ R127, R130, UR42 ;  /* 0x0000002a827f7c20 */ /* 0x000fe20008410000 */
[----:B------:R-:W-:-:S05]  /*1b440*/  FMUL.FTZ R130, R133, UR42 ;  /* 0x0000002a85827c20 */ /* 0x000fca0008410000 */
        /* <DEDUP_REMOVED lines=15> */
[----:B0-----:R-:W-:Y:S01]  /*1b540*/  FMNMX.FTZ R2, R108, R129, !PT ;  /* 0x000000816c027209 */ /* 0x001fe20007810000 */
[----:B------:R-:W-:Y:S01]  /*1b550*/  FMUL.FTZ R129, R132, UR42 ;  /* 0x0000002a84817c20 */ /* 0x000fe20008410000 */
[----:B------:R-:W-:-:S05]  /*1b560*/  FMUL.FTZ R132, R135, UR42 ;  /* 0x0000002a87847c20 */ /* 0x000fca0008410000 */
        /* <DEDUP_REMOVED lines=15> */
[----:B--2---:R-:W-:Y:S01]  /*1b660*/  FMNMX.FTZ R2, R116, R131, !PT ;  /* 0x0000008374027209 */ /* 0x004fe20007810000 */
[----:B------:R-:W-:-:S06]  /*1b670*/  FMUL.FTZ R131, R134, UR42 ;  /* 0x0000002a86837c20 */ /* 0x000fcc0008410000 */
        /* <DEDUP_REMOVED lines=31> */
[----:B0-----:R-:W-:-:S05]  /*1b870*/  FMNMX.FTZ R133, R132, R133, !PT ;  /* 0x0000008584857209 */ /* 0x001fca0007810000 */
[----:B------:R-:W0:Y:S01]  /*1b880*/  SHFL.BFLY PT, R4, R133, 0x2, 0x1f ;  /* 0x0c401f0085047f89 */ /* 0x000e2200000e0000 */
[----:B-1----:R-:W-:-:S04]  /*1b890*/  FMNMX.FTZ R3, R129, R0, !PT ;  /* 0x0000000081037209 */ /* 0x002fc80007810000 */
[----:B--2---:R-:W-:-:S05]  /*1b8a0*/  FMNMX.FTZ R0, R130, R3, !PT ;  /* 0x0000000382007209 */ /* 0x004fca0007810000 */
[----:B------:R-:W1:Y:S01]  /*1b8b0*/  SHFL.BFLY PT, R3, R0, 0x2, 0x1f ;  /* 0x0c401f0000037f89 */ /* 0x000e6200000e0000 */
[----:B0-----:R-:W-:-:S05]  /*1b8c0*/  FMNMX.FTZ R134, R133, R4, !PT ;  /* 0x0000000485867209 */ /* 0x001fca0007810000 */
[----:B------:R-:W0:Y:S01]  /*1b8d0*/  SHFL.BFLY PT, R135, R134, 0x1, 0x1f ;  /* 0x0c201f0086877f89 */ /* 0x000e2200000e0000 */
[----:B-1----:R-:W-:-:S05]  /*1b8e0*/  FMNMX.FTZ R2, R0, R3, !PT ;  /* 0x0000000300027209 */ /* 0x002fca0007810000 */
[----:B------:R-:W1:Y:S01]  /*1b8f0*/  SHFL.BFLY PT, R3, R2, 0x1, 0x1f ;  /* 0x0c201f0002037f89 */ /* 0x000e6200000e0000 */
[----:B0-----:R-:W-:-:S05]  /*1b900*/  FMNMX.FTZ R4, R134, R135, !PT ;  /* 0x0000008786047209 */ /* 0x001fca0007810000 */
[----:B------:R-:W-:-:S04]  /*1b910*/  FADD.FTZ R13, -R4, R13 ;  /* 0x0000000d040d7221 */ /* 0x000fc80000010100 */
[----:B------:R-:W-:Y:S01]  /*1b920*/  FMUL.FTZ R133, R13, R10 ;  /* 0x0000000a0d857220 */ /* 0x000fe20000410000 */
[----:B-1----:R-:W-:-:S03]  /*1b930*/  FMNMX.FTZ R3, R2, R3, !PT ;  /* 0x0000000302037209 */ /* 0x002fc60007810000 */
[----:B------:R0:W-:Y:S02]  /*1b940*/  MUFU.EX2 R2, R133 ;  /* 0x0000008500027308 */ /* 0x0001e40000000800 */
[C---:B------:R-:W-:Y:S01]  /*1b950*/  FMUL.FTZ R13, R3.reuse, R10 ;  /* 0x0000000a030d7220 */ /* 0x040fe20000410000 */
[----:B------:R-:W-:-:S03]  /*1b960*/  FADD.FTZ R135, -R3, R12 ;  /* 0x0000000c03877221 */ /* 0x000fc60000010100 */
[-CC-:B------:R-:W-:Y:S01]  /*1b970*/  FFMA.FTZ R148, R101, R10.reuse, -R13.reuse ;  /* 0x0000000a65947223 */ /* 0x180fe2000001080d */
[-C--:B------:R-:W-:Y:S01]  /*1b980*/  FMUL.FTZ R101, R4, R10.reuse ;  /* 0x0000000a04657220 */ /* 0x080fe20000410000 */
[-CC-:B------:R-:W-:Y:S01]  /*1b990*/  FFMA.FTZ R156, R9, R10.reuse, -R13.reuse ;  /* 0x0000000a099c7223 */ /* 0x180fe2000001080d */
[-C--:B------:R-:W-:Y:S01]  /*1b9a0*/  FMUL.FTZ R12, R135, R10.reuse ;  /* 0x0000000a870c7220 */ /* 0x080fe20000410000 */
[-C--:B------:R-:W-:Y:S01]  /*1b9b0*/  FFMA.FTZ R135, R11, R10.reuse, -R13 ;  /* 0x0000000a0b877223 */ /* 0x080fe2000001080d */
[-CC-:B------:R-:W-:Y:S01]  /*1b9c0*/  FFMA.FTZ R157, R21, R10.reuse, -R101.reuse ;  /* 0x0000000a159d7223 */ /* 0x180fe20000010865 */
        /* <DEDUP_REMOVED lines=8> */
[-C--:B0-----:R-:W-:Y:S01]  /*1ba50*/  FFMA.FTZ R133, R94, R10.reuse, -R13 ;  /* 0x0000000a5e857223 */ /* 0x081fe2000001080d */
[----:B------:R-:W0:Y:S01]  /*1ba60*/  MUFU.EX2 R156, R156 ;  /* 0x0000009c009c7308 */ /* 0x000e220000000800 */
[-CC-:B------:R-:W-:Y:S01]  /*1ba70*/  FFMA.FTZ R91, R96, R10.reuse, -R101.reuse ;  /* 0x0000000a605b7223 */ /* 0x180fe20000010865 */
        /* <DEDUP_REMOVED lines=23> */
[----:B-1---5:R-:W-:Y:S01]  /*1bbf0*/  FFMA.FTZ R100, R2, R5, R157 ;  /* 0x0000000502647223 */ /* 0x022fe2000001009d */
[-C--:B------:R-:W-:Y:S01]  /*1bc00*/  FFMA.FTZ R140, R117, R10.reuse, -R13 ;  /* 0x0000000a758c7223 */ /* 0x080fe2000001080d */
[-C--:B------:R-:W-:Y:S01]  /*1bc10*/  FFMA.FTZ R141, R119, R10.reuse, -R101 ;  /* 0x0000000a778d7223 */ /* 0x080fe20000010865 */
[-CC-:B------:R-:W-:Y:S01]  /*1bc20*/  FFMA.FTZ R12, R118, R10.reuse, -R13.reuse ;  /* 0x0000000a760c7223 */ /* 0x180fe2000001080d */
[-C--:B------:R-:W-:Y:S01]  /*1bc30*/  FFMA.FTZ R142, R121, R10.reuse, -R13 ;  /* 0x0000000a798e7223 */ /* 0x080fe2000001080d */
[-C--:B------:R-:W-:Y:S01]  /*1bc40*/  FFMA.FTZ R143, R123, R10.reuse, -R101 ;  /* 0x0000000a7b8f7223 */ /* 0x080fe20000010865 */
[-CC-:B------:R-:W-:Y:S01]  /*1bc50*/  FFMA.FTZ R11, R122, R10.reuse, -R13.reuse ;  /* 0x0000000a7a0b7223 */ /* 0x180fe2000001080d */
[----:B------:R-:W1:Y:S01]  /*1bc60*/  MUFU.EX2 R158, R158 ;  /* 0x0000009e009e7308 */ /* 0x000e620000000800 */
[----:B--2---:R-:W-:Y:S01]  /*1bc70*/  FADD.FTZ R5, R135, R6 ;  /* 0x0000000687057221 */ /* 0x004fe20000010000 */
[-C--:B------:R-:W-:Y:S01]  /*1bc80*/  FFMA.FTZ R136, R125, R10.reuse, -R13 ;  /* 0x0000000a7d887223 */ /* 0x080fe2000001080d */
[-C--:B------:R-:W-:Y:S01]  /*1bc90*/  FFMA.FTZ R137, R127, R10.reuse, -R101 ;  /* 0x0000000a7f897223 */ /* 0x080fe20000010865 */
[-CC-:B------:R-:W-:Y:S01]  /*1bca0*/  FFMA.FTZ R9, R126, R10.reuse, -R13.reuse ;  /* 0x0000000a7e097223 */ /* 0x180fe2000001080d */
        /* <DEDUP_REMOVED lines=18> */
[----:B-1----:R-:W-:Y:S01]  /*1bdd0*/  FADD.FTZ R5, R133, R100 ;  /* 0x0000006485057221 */ /* 0x002fe20000010000 */
[----:B------:R-:W-:-:S06]  /*1bde0*/  FFMA.FTZ R100, R120, R10, -R101 ;  /* 0x0000000a78647223 */ /* 0x000fcc0000010865 */
        /* <DEDUP_REMOVED lines=46> */
[----:B------:R-:W-:Y:S02]  /*1c0d0*/  VIADD R5, R20, 0x2a840 ;  /* 0x0002a84014057836 */ /* 0x000fe40000000000 */
[----:B------:R-:W-:-:S03]  /*1c0e0*/  FFMA.FTZ R20, R132, R10, -R101 ;  /* 0x0000000a84147223 */ /* 0x000fc60000010865 */
[----:B------:R-:W-:Y:S01]  /*1c0f0*/  PRMT R5, R172, 0x654, R5 ;  /* 0x00000654ac057816 */ /* 0x000fe20000000005 */
[----:B------:R-:W2:Y:S01]  /*1c100*/  MUFU.EX2 R100, R100 ;  /* 0x0000006400647308 */ /* 0x000ea20000000800 */
[----:B0-----:R-:W-:Y:S02]  /*1c110*/  FADD.FTZ R107, R141, R6 ;  /* 0x000000068d6b7221 */ /* 0x001fe40000010000 */
[----:B------:R0:W-:Y:S05]  /*1c120*/  SYNCS.ARRIVE.TRANS64.RED.A1T0 RZ, [R5+URZ], RZ ;  /* 0x000000ff05ff79a7 */ /* 0x0001ea000810043f */
[----:B------:R-:W3:Y:S01]  /*1c130*/  MUFU.EX2 R142, R142 ;  /* 0x0000008e008e7308 */ /* 0x000ee20000000800 */
[----:B-1----:R-:W-:-:S07]  /*1c140*/  FADD.FTZ R105, R12, R105 ;  /* 0x000000690c697221 */ /* 0x002fce0000010000 */
[----:B------:R-:W1:Y:S01]  /*1c150*/  MUFU.EX2 R143, R143 ;  /* 0x0000008f008f7308 */ /* 0x000e620000000800 */
[----:B--2---:R-:W-:-:S07]  /*1c160*/  FADD.FTZ R6, R100, R107 ;  /* 0x0000006b64067221 */ /* 0x004fce0000010000 */
[----:B------:R-:W0:Y:S01]  /*1c170*/  MUFU.EX2 R11, R11 ;  /* 0x0000000b000b7308 */ /* 0x000e220000000800 */
[----:B---3--:R-:W-:-:S07]  /*1c180*/  FADD.FTZ R104, R142, R105 ;  /* 0x000000698e687221 */ /* 0x008fce0000010000 */
        /* <DEDUP_REMOVED lines=22> */
.L_x_1816:
        /* <DEDUP_REMOVED lines=33> */
[----:B------:R-:W-:Y:S01]  /*1c500*/  F2FP.BF16.F32.PACK_AB R139, R20, R139 ;  /* 0x0000008b148b723e */ /* 0x000fe200000010ff */
[----:B0-----:R-:W-:Y:S06]  /*1c510*/  @P1 BRA `(.L_x_1817) ;  /* 0xffffffd800901947 */ /* 0x001fec000383ffff */
[----:B------:R-:W-:Y:S05]  /*1c520*/  BSYNC B1 ;  /* 0x0000000000017941 */ /* 0x000fea0003800000 */
.L_x_1804:
[----:B------:R-:W-:Y:S05]  /*1c530*/  BSYNC B0 ;  /* 0x0000000000007941 */ /* 0x000fea0003800000 */
.L_x_1803:
[----:B------:R-:W-:Y:S01]  /*1c540*/  ISETP.GE.AND P1, PT, R8, R189, PT ;  /* 0x000000bd0800720c */ /* 0x000fe20003f26270 */
[----:B------:R-:W-:-:S12]  /*1c550*/  BSSY B0, `(.L_x_1818) ;  /* 0x0000389000007945 */ /* 0x000fd80003800000 */
[----:B------:R-:W-:Y:S05]  /*1c560*/  @!P1 BRA `(.L_x_1819) ;  /* 0x00000038001c9947 */ /* 0x000fea0003800000 */
[----:B------:R-:W-:Y:S02]  /*1c570*/  IMAD.MOV.U32 R9, RZ, RZ, R4 ;  /* 0x000000ffff097224 */ /* 0x000fe400078e0004 */
[----:B------:R-:W-:Y:S02]  /*1c580*/  IMAD.MOV.U32 R14, RZ, RZ, R3 ;  /* 0x000000ffff0e7224 */ /* 0x000fe400078e0003 */
[----:B------:R-:W-:Y:S02]  /*1c590*/  IMAD.MOV.U32 R15, RZ, RZ, R163 ;  /* 0x000000ffff0f7224 */ /* 0x000fe400078e00a3 */
[----:B------:R-:W-:-:S07]  /*1c5a0*/  IMAD.MOV.U32 R20, RZ, RZ, R160 ;  /* 0x000000ffff147224 */ /* 0x000fce00078e00a0 */
.L_x_1840:
[----:B------:R-:W-:-:S04]  /*1c5b0*/  ISETP.NE.AND P1, PT, R20, 0x1, PT ;  /* 0x000000011400780c */ /* 0x000fc80003f25270 */
[----:B------:R-:W-:-:S04]  /*1c5c0*/  SEL R4, RZ, 0x1, P1 ;  /* 0x00000001ff047807 */ /* 0x000fc80000800000 */
[----:B------:R-:W-:Y:S01]  /*1c5d0*/  LOP3.LUT R163, R15, R4, RZ, 0x3c, !PT ;  /* 0x000000040fa37212 */ /* 0x000fe200078e3cff */
[----:B------:R-:W-:Y:S06]  /*1c5e0*/  @!P0 BRA `(.L_x_1820) ;  /* 0x0000000000048947 */ /* 0x000fec0003800000 */
[----:B------:R-:W-:Y:S01]  /*1c5f0*/  BPT.TRAP 0x1 ;  /* 0x000000040000795c */ /* 0x000fe20000300000 */
.L_x_1820:
        /* <DEDUP_REMOVED lines=8> */
.L_x_1821:
[----:B------:R-:W-:Y:S01]  /*1c680*/  BSSY B1, `(.L_x_1822) ;  /* 0x0000006000017945 */ /* 0x000fe20003800000 */
[----:B------:R-:W-:Y:S02]  /*1c690*/  IMAD R10, R160, 0x900, R7 ;  /* 0x00000900a00a7824 */ /* 0x000fe400078e0207 */
[----:B------:R-:W-:Y:S01]  /*1c6a0*/  IMAD.MOV.U32 R11, RZ, RZ, 0x40000040 ;  /* 0x40000040ff0b7424 */ /* 0x000fe200078e00ff */
[----:B-1----:R-:W-:Y:S06]  /*1c6b0*/  @P1 BRA `(.L_x_1823) ;  /* 0x0000000000081947 */ /* 0x002fec0003800000 */
[----:B------:R-:W1:Y:S02]  /*1c6c0*/  SYNCS.PHASECHK.TRANS64.TRYWAIT P1, [R4+URZ+0x2a830], R3 ;  /* 0x02a83003040075a7 */ /* 0x000e64000802017f */
[----:B-1----:R-:W-:Y:S05]  /*1c6d0*/  @!P1 BRA `(.L_x_1824) ;  /* 0x000000e800dc9947 */ /* 0x002fea0003800000 */
.L_x_1823:
[----:B------:R-:W-:Y:S05]  /*1c6e0*/  BSYNC B1 ;  /* 0x0000000000017941 */ /* 0x000fea0003800000 */
.L_x_1822:
[----:B------:R-:W2:Y:S04]  /*1c6f0*/  LDL.64 R88, [R1+0x28] ;  /* 0x0000280001587983 */ /* 0x000ea80000100a00 */
[----:B------:R-:W3:Y:S04]  /*1c700*/  LDL.64 R226, [R1+0x20] ;  /* 0x0000200001e27983 */ /* 0x000ee80000100a00 */
[----:B------:R-:W4:Y:S01]  /*1c710*/  LDL.64 R210, [R1+0x18] ;  /* 0x0000180001d27983 */ /* 0x000f220000100a00 */
[C---:B------:R-:W-:Y:S02]  /*1c720*/  R2UR UR6, R10.reuse ;  /* 0x000000000a0672ca */ /* 0x040fe400000e0000 */
[----:B------:R-:W-:Y:S01]  /*1c730*/  R2UR UR7, R11 ;  /* 0x000000000b0772ca */ /* 0x000fe200000e0000 */
[----:B------:R0:W-:Y:S04]  /*1c740*/  STL.64 [R1+0x40], R4 ;  /* 0x0000400401007387 */ /* 0x0001e80000100a00 */
[----:B01----:R-:W4:Y:S01]  /*1c750*/  LDL.64 R4, [R1+0x10] ;  /* 0x0000100001047983 */ /* 0x003f220000100a00 */
        /* <DEDUP_REMOVED lines=173> */
.L_x_1825:
[----:B------:R-:W-:Y:S01]  /*1d230*/  SHF.L.U32 R2, R15, 0x1f, RZ ;  /* 0x0000001f0f027819 */ /* 0x000fe200000006ff */
[----:B------:R-:W-:-:S04]  /*1d240*/  IMAD R11, R20, 0x8, R18 ;  /* 0x00000008140b7824 */ /* 0x000fc800078e0212 */
[----:B------:R0:W1:Y:S01]  /*1d250*/  SYNCS.PHASECHK.TRANS64.TRYWAIT P1, [R11+URZ+0x2a850], R2 ;  /* 0x02a850020b0075a7 */ /* 0x000062000802017f */
[----:B------:R-:W-:Y:S05]  /*1d260*/  @!P0 BRA `(.L_x_1826) ;  /* 0x0000000000048947 */ /* 0x000fea0003800000 */
[----:B------:R-:W-:Y:S01]  /*1d270*/  BPT.TRAP 0x1 ;  /* 0x000000040000795c */ /* 0x000fe20000300000 */
.L_x_1826:
        /* <DEDUP_REMOVED lines=9> */
.L_x_1828:
[----:B------:R-:W-:Y:S05]  /*1d310*/  BSYNC B1 ;  /* 0x0000000000017941 */ /* 0x000fea0003800000 */
.L_x_1827:
        /* <DEDUP_REMOVED lines=44> */
.L_x_1830:
[----:B------:R-:W-:Y:S01]  /*1d5e0*/  ISETP.NE.AND P1, PT, R204, 0x1, PT ;  /* 0x00000001cc00780c */ /* 0x000fe20003f25270 */
        /* <DEDUP_REMOVED lines=27> */
[----:B------:R-:W-:-:S02]  /*1d7a0*/  IMAD R129, R8, -0x60, RZ ;  /* 0xffffffa008817824 */ /* 0x000fc400078e02ff */
        /* <DEDUP_REMOVED lines=8> */
[----:B0-----:R-:W-:-:S04]  /*1d830*/  @P1 IMAD.HI.U32 R3, R128, R3, RZ ;  /* 0x0000000380031227 */ /* 0x001fc800078e00ff */
[----:B------:R-:W-:Y:S01]  /*1d840*/  FMUL.FTZ R111, R116, UR39 ;  /* 0x00000027746f7c20 */ /* 0x000fe20008410000 */
[----:B------:R-:W-:Y:S01]  /*1d850*/  FMUL.FTZ R115, R120, UR39 ;  /* 0x0000002778737c20 */ /* 0x000fe20008410000 */
[----:B------:R-:W-:Y:S01]  /*1d860*/  FMUL.FTZ R107, R112, UR39 ;  /* 0x00000027706b7c20 */ /* 0x000fe20008410000 */
[----:B------:R-:W-:Y:S01]  /*1d870*/  FMUL.FTZ R109, R118, UR39 ;  /* 0x00000027766d7c20 */ /* 0x000fe20008410000 */
[----:B------:R-:W-:Y:S01]  /*1d880*/  FMUL.FTZ R116, R121, UR39 ;  /* 0x0000002779747c20 */ /* 0x000fe20008410000 */
[----:B------:R-:W-:Y:S01]  /*1d890*/  FMUL.FTZ R113, R122, UR39 ;  /* 0x000000277a717c20 */ /* 0x000fe20008410000 */
[----:B------:R-:W-:Y:S01]  /*1d8a0*/  FMUL.FTZ R120, R131, UR39 ;  /* 0x0000002783787c20 */ /* 0x000fe20008410000 */
[----:B-1----:R-:W-:Y:S01]  /*1d8b0*/  @P1 SHF.R.U32.HI R128, RZ, R2, R3 ;  /* 0x00000002ff801219 */ /* 0x002fe20000011603 */
[----:B------:R-:W-:Y:S01]  /*1d8c0*/  FMUL.FTZ R112, R117, UR39 ;  /* 0x0000002775707c20 */ /* 0x000fe20008410000 */
[----:B------:R-:W-:Y:S01]  /*1d8d0*/  FMUL.FTZ R121, R125, UR39 ;  /* 0x000000277d797c20 */ /* 0x000fe20008410000 */
[----:B------:R-:W-:Y:S01]  /*1d8e0*/  FMUL.FTZ R118, R127, UR39 ;  /* 0x000000277f767c20 */ /* 0x000fe20008410000 */
[----:B------:R-:W-:Y:S01]  /*1d8f0*/  FMUL.FTZ R122, R130, UR39 ;  /* 0x00000027827a7c20 */ /* 0x000fe20008410000 */
[----:B------:R-:W0:Y:S01]  /*1d900*/  SHFL.IDX PT, R2, R128, RZ, 0x1c1f ;  /* 0x001c1fff80027589 */ /* 0x000e2200000e0000 */
[----:B-----5:R-:W-:-:S02]  /*1d910*/  VIADD R3, R4, 0x2a840 ;  /* 0x0002a84004037836 */ /* 0x020fc40000000000 */
[----:B------:R-:W-:Y:S01]  /*1d920*/  FMUL.FTZ R117, R126, UR39 ;  /* 0x000000277e757c20 */ /* 0x000fe20008410000 */
[----:B------:R-:W-:Y:S02]  /*1d930*/  VIADD R131, R129, 0x1 ;  /* 0x0000000181837836 */ /* 0x000fe40000000000 */
[----:B------:R-:W-:Y:S01]  /*1d940*/  FMUL.FTZ R127, R132, UR39 ;  /* 0x00000027847f7c20 */ /* 0x000fe20008410000 */
[----:B------:R-:W-:Y:S01]  /*1d950*/  FMUL.FTZ R130, R133, UR39 ;  /* 0x0000002785827c20 */ /* 0x000fe20008410000 */
[----:B------:R-:W-:Y:S01]  /*1d960*/  FMUL.FTZ R4, R134, UR39 ;  /* 0x0000002786047c20 */ /* 0x000fe20008410000 */
[----:B------:R-:W-:Y:S01]  /*1d970*/  FMUL.FTZ R125, R135, UR39 ;  /* 0x00000027877d7c20 */ /* 0x000fe20008410000 */
[----:B------:R-:W-:Y:S01]  /*1d980*/  IMAD R131, R190, -0x2, R131 ;  /* 0xfffffffebe837824 */ /* 0x000fe200078e0283 */
[----:B------:R-:W-:Y:S01]  /*1d990*/  ISETP.GE.AND P1, PT, R201, 0x1, PT ;  /* 0x00000001c900780c */ /* 0x000fe20003f26270 */
[----:B------:R-:W1:Y:S01]  /*1d9a0*/  MUFU.TANH R12, R12 ;  /* 0x0000000c000c7308 */ /* 0x000e620000002400 */
[----:B------:R-:W-:Y:S01]  /*1d9b0*/  PRMT R3, R172, 0x654, R3 ;  /* 0x00000654ac037816 */ /* 0x000fe20000000003 */
[----:B------:R-:W-:Y:S01]  /*1d9c0*/  VIADD R126, R131, 0xffffffff ;  /* 0xffffffff837e7836 */ /* 0x000fe20000000000 */
[----:B------:R-:W-:-:S02]  /*1d9d0*/  IADD3 R133, -R166, R131, R167 ;  /* 0x00000083a6857210 */ /* 0x000fc40007ffe1a7 */
[----:B------:R2:W-:Y:S03]  /*1d9e0*/  SYNCS.ARRIVE.TRANS64.RED.A1T0 RZ, [R3+URZ], RZ ;  /* 0x000000ff03ff79a7 */ /* 0x0005e6000810043f */
[----:B------:R-:W3:Y:S01]  /*1d9f0*/  MUFU.TANH R13, R13 ;  /* 0x0000000d000d7308 */ /* 0x000ee20000002400 */
[C---:B------:R-:W-:Y:S02]  /*1da00*/  VIADD R134, R133.reuse, UR55 ;  /* 0x0000003785867c36 */ /* 0x040fe40008000000 */
[----:B------:R-:W-:Y:S02]  /*1da10*/  VIADD R133, R133, UR38 ;  /* 0x0000002685857c36 */ /* 0x000fe40008000000 */
        /* <DEDUP_REMOVED lines=61> */
.L_x_1833:
[----:B------:R-:W-:-:S05]  /*1ddf0*/  IMAD.U32 R136, RZ, RZ, UR46 ;  /* 0x0000002eff887e24 */ /* 0x000fca000f8e00ff */
[----:B------:R-:W-:-:S13]  /*1de00*/  ISETP.NE.AND P1, PT, R136, 0x1, PT ;  /* 0x000000018800780c */ /* 0x000fda0003f25270 */
[----:B------:R-:W1:Y:S02]  /*1de10*/  @P1 LDC.64 R2, c[0x0][0x9e8] ;  /* 0x00027a00ff021b82 */ /* 0x000e640000000a00 */
[----:B-1----:R-:W-:-:S05]  /*1de20*/  @P1 IMAD.HI.U32 R2, R135, R2, RZ ;  /* 0x0000000287021227 */ /* 0x002fca00078e00ff */
[----:B------:R-:W-:-:S07]  /*1de30*/  @P1 SHF.R.U32.HI R135, RZ, R3, R2 ;  /* 0x00000003ff871219 */ /* 0x000fce0000011602 */
.L_x_1834:
[----:B------:R-:W-:Y:S05]  /*1de40*/  BSYNC B1 ;  /* 0x0000000000017941 */ /* 0x000fea0003800000 */
.L_x_1832:
[----:B------:R-:W-:-:S05]  /*1de50*/  IMAD R135, R135, R136, R126 ;  /* 0x0000008887877224 */ /* 0x000fca00078e027e */
[----:B------:R-:W-:Y:S02]  /*1de60*/  VIADDMNMX R132, R135, R136, R132, PT ;  /* 0x0000008887847246 */ /* 0x000fe40003800184 */
[----:B------:R-:W-:-:S07]  /*1de70*/  VIMNMX R131, R131, R135, !PT ;  /* 0x0000008783837248 */ /* 0x000fce0007fe0100 */
.L_x_1831:
[C---:B------:R-:W-:Y:S01]  /*1de80*/  ISETP.GE.AND P1, PT, R129.reuse, 0x2, PT ;  /* 0x000000028100780c */ /* 0x040fe20003f26270 */
[----:B------:R-:W1:Y:S01]  /*1de90*/  SHFL.IDX PT, R128, R128, 0x1, 0x1c1f ;  /* 0x003c1f0080807f89 */ /* 0x000e6200000e0000 */
[----:B------:R-:W-:Y:S02]  /*1dea0*/  ISETP.GE.AND P2, PT, R129, 0x9, PT ;  /* 0x000000098100780c */ /* 0x000fe40003f46270 */
[----:B------:R-:W-:Y:S02]  /*1deb0*/  ISETP.GT.AND P4, PT, R131, 0x1, !P1 ;  /* 0x000000018300780c */ /* 0x000fe40004f84270 */
        /* <DEDUP_REMOVED lines=147> */
.L_x_1837:
[----:B------:R-:W-:-:S05]  /*1e7f0*/  IMAD.U32 R155, RZ, RZ, UR46 ;  /* 0x0000002eff9b7e24 */ /* 0x000fca000f8e00ff */
[----:B------:R-:W-:-:S13]  /*1e800*/  ISETP.NE.AND P6, PT, R155, 0x1, PT ;  /* 0x000000019b00780c */ /* 0x000fda0003fc5270 */
[----:B------:R-:W0:Y:S02]  /*1e810*/  @P6 LDC.64 R2, c[0x0][0x9e8] ;  /* 0x00027a00ff026b82 */ /* 0x000e240000000a00 */
[----:B0-----:R-:W-:-:S05]  /*1e820*/  @P6 IMAD.HI.U32 R2, R131, R2, RZ ;  /* 0x0000000283026227 */ /* 0x001fca00078e00ff */
[----:B------:R-:W-:-:S07]  /*1e830*/  @P6 SHF.R.U32.HI R131, RZ, R3, R2 ;  /* 0x00000003ff836219 */ /* 0x000fce0000011602 */
.L_x_1838:
[----:B------:R-:W-:Y:S05]  /*1e840*/  BSYNC B1 ;  /* 0x0000000000017941 */ /* 0x000fea0003800000 */
.L_x_1836:
[----:B------:R-:W-:-:S05]  /*1e850*/  IMAD R126, R131, R155, R126 ;  /* 0x0000009b837e7224 */ /* 0x000fca00078e027e */
[----:B------:R-:W-:Y:S02]  /*1e860*/  VIADDMNMX R134, R126, R155, R134, PT ;  /* 0x0000009b7e867246 */ /* 0x000fe40003800186 */
[----:B------:R-:W-:-:S07]  /*1e870*/  VIMNMX R133, R133, R126, !PT ;  /* 0x0000007e85857248 */ /* 0x000fce0007fe0100 */
.L_x_1835:
[C---:B------:R-:W-:Y:S02]  /*1e880*/  ISETP.GT.AND P1, PT, R133.reuse, 0x1, !P1 ;  /* 0x000000018500780c */ /* 0x040fe40004f24270 */
[----:B------:R-:W-:Y:S02]  /*1e890*/  ISETP.GT.AND P2, PT, R133, 0x8, !P2 ;  /* 0x000000088500780c */ /* 0x000fe40005744270 */
[C---:B------:R-:W-:Y:S02]  /*1e8a0*/  ISETP.LT.OR P1, PT, R134.reuse, 0x2, P1 ;  /* 0x000000028600780c */ /* 0x040fe40000f21670 */
[----:B------:R-:W-:Y:S02]  /*1e8b0*/  ISETP.LT.OR P2, PT, R134, 0x9, P2 ;  /* 0x000000098600780c */ /* 0x000fe40001741670 */
[----:B------:R-:W-:Y:S01]  /*1e8c0*/  FSEL R131, R10, -INF , !P1 ;  /* 0xff8000000a837808 */ /* 0x000fe20004800000 */
[----:B------:R-:W-:Y:S01]  /*1e8d0*/  IMAD.U32 R10, RZ, RZ, UR50 ;  /* 0x00000032ff0a7e24 */ /* 0x000fe2000f8e00ff */
[----:B------:R-:W-:-:S02]  /*1e8e0*/  LOP3.LUT P1, RZ, R22, 0x4, RZ, 0xc0, !PT ;  /* 0x0000000416ff7812 */ /* 0x000fc4000782c0ff */
[----:B------:R-:W-:Y:S02]  /*1e8f0*/  FSEL R15, R15, -INF , !P2 ;  /* 0xff8000000f0f7808 */ /* 0x000fe40005000000 */
[----:B------:R-:W-:Y:S02]  /*1e900*/  ISETP.GT.AND P1, PT, R133, 0x9, !P1 ;  /* 0x000000098500780c */ /* 0x000fe40004f24270 */
[----:B------:R-:W-:Y:S02]  /*1e910*/  LOP3.LUT P2, RZ, R22, 0x20000, RZ, 0xc0, !PT ;  /* 0x0002000016ff7812 */ /* 0x000fe4000784c0ff */
        /* <DEDUP_REMOVED lines=21> */
[C---:B------:R-:W-:Y:S02]  /*1ea70*/  ISETP.LT.OR P1, PT, R134.reuse, 0x19, P1 ;  /* 0x000000198600780c */ /* 0x040fe40000f21670 */
        /* <DEDUP_REMOVED lines=50> */
[C---:B------:R-:W-:Y:S02]  /*1eda0*/  ISETP.GT.AND P1, PT, R133.reuse, 0x38, !P1 ;  /* 0x000000388500780c */ /* 0x040fe40004f24270 */
        /* <DEDUP_REMOVED lines=28> */
[C---:B------:R-:W-:Y:S02]  /*1ef70*/  ISETP.GT.AND P1, PT, R133.reuse, RZ, !P6 ;  /* 0x000000ff8500720c */ /* 0x040fe40007724270 */
[----:B------:R-:W-:Y:S02]  /*1ef80*/  LOP3.LUT P6, RZ, R22, 0x1, RZ, 0xc0, !PT ;  /* 0x0000000116ff7812 */ /* 0x000fe400078cc0ff */
[----:B------:R-:W-:Y:S02]  /*1ef90*/  ISETP.LT.OR P1, PT, R134, 0x1, P1 ;  /* 0x000000018600780c */ /* 0x000fe40000f21670 */
[----:B------:R-:W-:Y:S02]  /*1efa0*/  ISETP.GT.AND P2, PT, R133, 0x59, !P6 ;  /* 0x000000598500780c */ /* 0x000fe40007744270 */
[----:B------:R-:W-:Y:S01]  /*1efb0*/  FSEL R2, R0, -INF , !P1 ;  /* 0xff80000000027808 */ /* 0x000fe20004800000 */
[C---:B------:R-:W-:Y:S01]  /*1efc0*/  FMUL.FTZ R0, R3.reuse, R10 ;  /* 0x0000000a03007220 */ /* 0x040fe20000410000 */
        /* <DEDUP_REMOVED lines=39> */
[----:B------:R-:W-:Y:S01]  /*1f240*/  FFMA.FTZ R129, R129, R10, -R0 ;  /* 0x0000000a81817223 */ /* 0x000fe20000010800 */
[----:B------:R-:W-:Y:S02]  /*1f250*/  MUFU.EX2 R153, R153 ;  /* 0x0000009900997308 */ /* 0x000fe40000000800 */
[----:B------:R-:W-:-:S04]  /*1f260*/  FMNMX.FTZ R12, R227, R12, !PT ;  /* 0x0000000ce30c7209 */ /* 0x000fc80007810000 */
[----:B------:R-:W-:Y:S02]  /*1f270*/  FMNMX.FTZ R12, R105, R12, !PT ;  /* 0x0000000c690c7209 */ /* 0x000fe40007810000 */
        /* <DEDUP_REMOVED lines=9> */
[----:B------:R0:W-:Y:S02]  /*1f310*/  MUFU.EX2 R13, R141 ;  /* 0x0000008d000d7308 */ /* 0x0001e40000000800 */
[----:B------:R-:W-:-:S04]  /*1f320*/  FMNMX.FTZ R95, R118, R95, !PT ;  /* 0x0000005f765f7209 */ /* 0x000fc80007810000 */
[----:B------:R-:W-:Y:S02]  /*1f330*/  FMNMX.FTZ R12, R122, R95, !PT ;  /* 0x0000005f7a0c7209 */ /* 0x000fe40007810000 */
[----:B------:R-:W-:Y:S01]  /*1f340*/  MUFU.EX2 R152, R152 ;  /* 0x0000009800987308 */ /* 0x000fe20000000800 */
[----:B0-----:R-:W-:Y:S01]  /*1f350*/  FSEL R141, R125, -INF , !P2 ;  /* 0xff8000007d8d7808 */ /* 0x001fe20005000000 */
[----:B------:R-:W-:Y:S01]  /*1f360*/  FFMA.FTZ R125, R145, R10, -R0 ;  /* 0x0000000a917d7223 */ /* 0x000fe20000010800 */
        /* <DEDUP_REMOVED lines=8> */
[----:B0-----:R-:W-:Y:S01]  /*1f3f0*/  FMNMX.FTZ R4, R12, R95, !PT ;  /* 0x0000005f0c047209 */ /* 0x001fe20007810000 */
[-C--:B------:R-:W-:Y:S01]  /*1f400*/  FFMA.FTZ R95, R151, R10.reuse, -R0 ;  /* 0x0000000a975f7223 */ /* 0x080fe20000010800 */
[----:B------:R-:W-:-:S05]  /*1f410*/  FMUL.FTZ R0, R115, R10 ;  /* 0x0000000a73007220 */ /* 0x000fca0000410000 */
[----:B------:R-:W-:Y:S01]  /*1f420*/  MUFU.EX2 R150, R150 ;  /* 0x0000009600967308 */ /* 0x000fe20000000800 */
[----:B------:R-:W0:Y:S07]  /*1f430*/  SHFL.BFLY PT, R111, R4, 0x1, 0x1f ;  /* 0x0c201f00046f7f89 */ /* 0x000e2e00000e0000 */
[----:B------:R-:W1:Y:S08]  /*1f440*/  MUFU.EX2 R0, R0 ;  /* 0x0000000000007308 */ /* 0x000e700000000800 */
        /* <DEDUP_REMOVED lines=23> */
[----:B------:R-:W0:Y:S01]  /*1f5c0*/  MUFU.EX2 R2, R9 ;  /* 0x0000000900027308 */ /* 0x000e220000000800 */
[-CC-:B------:R-:W-:Y:S01]  /*1f5d0*/  FFMA.FTZ R88, R211, R10.reuse, -R20.reuse ;  /* 0x0000000ad3587223 */ /* 0x180fe20000010814 */
[----:B------:R-:W-:Y:S01]  /*1f5e0*/  FADD.FTZ R6, R158, R15 ;  /* 0x0000000f9e067221 */ /* 0x000fe20000010000 */
[-CC-:B------:R-:W-:Y:S01]  /*1f5f0*/  FFMA.FTZ R151, R101, R10.reuse, -R20.reuse ;  /* 0x0000000a65977223 */ /* 0x180fe20000010814 */
[-CC-:B------:R-:W-:Y:S01]  /*1f600*/  FFMA.FTZ R94, R227, R10.reuse, -R20.reuse ;  /* 0x0000000ae35e7223 */ /* 0x180fe20000010814 */
[-CC-:B------:R-:W-:Y:S01]  /*1f610*/  FFMA.FTZ R145, R105, R10.reuse, -R20.reuse ;  /* 0x0000000a69917223 */ /* 0x180fe20000010814 */
[-CC-:B------:R-:W-:Y:S01]  /*1f620*/  FFMA.FTZ R96, R229, R10.reuse, -R20.reuse ;  /* 0x0000000ae5607223 */ /* 0x180fe20000010814 */
[-CC-:B------:R-:W-:Y:S01]  /*1f630*/  FFMA.FTZ R147, R109, R10.reuse, -R20.reuse ;  /* 0x0000000a6d937223 */ /* 0x180fe20000010814 */
[----:B------:R-:W1:Y:S01]  /*1f640*/  MUFU.EX2 R92, R92 ;  /* 0x0000005c005c7308 */ /* 0x000e620000000800 */
[-CC-:B------:R-:W-:Y:S01]  /*1f650*/  FFMA.FTZ R98, R110, R10.reuse, -R20.reuse ;  /* 0x0000000a6e627223 */ /* 0x180fe20000010814 */
[-CC-:B------:R-:W-:Y:S01]  /*1f660*/  FFMA.FTZ R15, R113, R10.reuse, -R20.reuse ;  /* 0x0000000a710f7223 */ /* 0x180fe20000010814 */
[-CC-:B------:R-:W-:Y:S01]  /*1f670*/  FFMA.FTZ R143, R117, R10.reuse, -R20.reuse ;  /* 0x0000000a758f7223 */ /* 0x180fe20000010814 */
[----:B------:R-:W-:-:S04]  /*1f680*/  FFMA.FTZ R139, R139, R10, -R20 ;  /* 0x0000000a8b8b7223 */ /* 0x000fc80000010814 */
[----:B------:R-:W2:Y:S01]  /*1f690*/  MUFU.EX2 R14, R14 ;  /* 0x0000000e000e7308 */ /* 0x000ea20000000800 */
[----:B0-----:R-:W-:-:S07]  /*1f6a0*/  FFMA.FTZ R5, R2, R5, R115 ;  /* 0x0000000502057223 */ /* 0x001fce0000010073 */
        /* <DEDUP_REMOVED lines=16> */
[----:B------:R-:W-:Y:S01]  /*1f7b0*/  FADD.FTZ R9, R13, R102 ;  /* 0x000000660d097221 */ /* 0x000fe20000010000 */
[-CC-:B------:R-:W-:Y:S01]  /*1f7c0*/  FFMA.FTZ R100, R114, R10.reuse, -R20.reuse ;  /* 0x0000000a72647223 */ /* 0x180fe20000010814 */
[-CC-:B------:R-:W-:Y:S02]  /*1f7d0*/  FFMA.FTZ R102, R118, R10.reuse, -R20.reuse ;  /* 0x0000000a76667223 */ /* 0x180fe40000010814 */
[----:B------:R-:W-:Y:S01]  /*1f7e0*/  FADD.FTZ R104, R150, R9 ;  /* 0x0000000996687221 */ /* 0x000fe20000010000 */
[----:B------:R-:W-:Y:S01]  /*1f7f0*/  FFMA.FTZ R9, R122, R10, -R20 ;  /* 0x0000000a7a097223 */ /* 0x000fe20000010814 */
[----:B------:R-:W2:Y:S01]  /*1f800*/  MUFU.EX2 R149, R149 ;  /* 0x0000009500957308 */ /* 0x000ea20000000800 */
[----:B0-----:R-:W-:Y:S01]  /*1f810*/  FADD.FTZ R5, R155, R6 ;  /* 0x000000069b057221 */ /* 0x001fe20000010000 */
[----:B------:R-:W-:-:S04]  /*1f820*/  FADD.FTZ R93, R133, R104 ;  /* 0x00000068855d7221 */ /* 0x000fc80000010000 */
[----:B------:R-:W-:Y:S02]  /*1f830*/  FADD.FTZ R104, R144, R93 ;  /* 0x0000005d90687221 */ /* 0x000fe40000010000 */
[----:B------:R-:W0:Y:S01]  /*1f840*/  MUFU.EX2 R88, R88 ;  /* 0x0000005800587308 */ /* 0x000e220000000800 */
[----:B-1----:R-:W-:Y:S01]  /*1f850*/  FADD.FTZ R6, R90, R5 ;  /* 0x000000055a067221 */ /* 0x002fe20000010000 */
[----:B------:R-:W-:Y:S01]  /*1f860*/  FADD.FTZ R93, R125, R104 ;  /* 0x000000687d5d7221 */ /* 0x000fe20000010000 */
[-CC-:B------:R-:W-:Y:S01]  /*1f870*/  FFMA.FTZ R104, R137, R10.reuse, -R20.reuse ;  /* 0x0000000a89687223 */ /* 0x180fe20000010814 */
[----:B------:R-:W-:Y:S02]  /*1f880*/  FFMA.FTZ R20, R141, R10, -R20 ;  /* 0x0000000a8d147223 */ /* 0x000fe40000010814 */
        /* <DEDUP_REMOVED lines=51> */
.L_x_1839:
[----:B------:R-:W-:Y:S01]  /*1fbc0*/  ISETP.GT.AND P1, PT, R8, R189, PT ;  /* 0x000000bd0800720c */ /* 0x000fe20003f24270 */
[----:B------:R-:W-:Y:S01]  /*1fbd0*/  VIADD R11, R11, 0x2a860 ;  /* 0x0002a8600b0b7836 */ /* 0x000fe20000000000 */
[----:B------:R-:W-:Y:S01]  /*1fbe0*/  F2FP.BF16.F32.PACK_AB R156, R156, R153 ;  /* 0x000000999c9c723e */ /* 0x000fe200000010ff */
[----:B------:R-:W-:Y:S01]  /*1fbf0*/  VIADD R8, R8, 0xffffffff ;  /* 0xffffffff08087836 */ /* 0x000fe20000000000 */
[----:B------:R-:W-:Y:S01]  /*1fc00*/  F2FP.BF16.F32.PACK_AB R159, R119, R14 ;  /* 0x0000000e779f723e */ /* 0x000fe200000010ff */
[----:B------:R-:W-:Y:S01]  /*1fc10*/  IMAD.MOV.U32 R14, RZ, RZ, R3 ;  /* 0x000000ffff0e7224 */ /* 0x000fe200078e0003 */
[----:B------:R-:W-:Y:S02]  /*1fc20*/  PRMT R11, R172, 0x654, R11 ;  /* 0x00000654ac0b7816 */ /* 0x000fe4000000000b */
        /* <DEDUP_REMOVED lines=27> */
.L_x_1819:
[----:B------:R-:W-:Y:S05]  /*1fde0*/  BSYNC B0 ;  /* 0x0000000000007941 */ /* 0x000fea0003800000 */
.L_x_1818:
        /* <DEDUP_REMOVED lines=67> */
.L_x_1841:
[----:B------:R-:W-:Y:S01]  /*20220*/  IMAD R11, R160, 0x8, R18 ;  /* 0x00000008a00b7824 */ /* 0x000fe200078e0212 */
[----:B------:R-:W-:-:S04]  /*20230*/  SHF.L.U32 R2, R163, 0x1f, RZ ;  /* 0x0000001fa3027819 */ /* 0x000fc800000006ff */
[----:B------:R0:W1:Y:S01]  /*20240*/  SYNCS.PHASECHK.TRANS64.TRYWAIT P1, [R11+URZ+0x2a850], R2 ;  /* 0x02a850020b0075a7 */ /* 0x000062000802017f */
[----:B------:R-:W-:Y:S05]  /*20250*/  @!P0 BRA `(.L_x_1842) ;  /* 0x0000000000048947 */ /* 0x000fea0003800000 */
[----:B------:R-:W-:Y:S01]  /*20260*/  BPT.TRAP 0x1 ;  /* 0x000000040000795c */ /* 0x000fe20000300000 */
.L_x_1842:
        /* <DEDUP_REMOVED lines=9> */
.L_x_1844:
[----:B------:R-:W-:Y:S05]  /*20300*/  BSYNC B0 ;  /* 0x0000000000007941 */ /* 0x000fea0003800000 */
.L_x_1843:
[----:B------:R-:W-:Y:S01]  /*20310*/  IMAD.MOV.U32 R8, RZ, RZ, R0 ;  /* 0x000000ffff087224 */ /* 0x000fe200078e0000 */
[----:B------:R-:W-:Y:S01]  /*20320*/  WARPGROUP.ARRIVE ;  /* 0x00000000000079c5 */ /* 0x000fe20000000000 */
[----:B------:R-:W-:Y:S01]  /*20330*/  IMAD.MOV.U32 R9, RZ, RZ, 0x40000040 ;  /* 0x40000040ff097424 */ /* 0x000fe200078e00ff */
[----:B------:R-:W2:Y:S01]  /*20340*/  SHFL.BFLY PT, R7, R6, 0x2, 0x1f ;  /* 0x0c401f0006077f89 */ /* 0x000ea200000e0000 */
[----:B------:R-:W-:Y:S01]  /*20350*/  IMAD.MOV.U32 R20, RZ, RZ, -0x800000 ;  /* 0xff800000ff147424 */ /* 0x000fe200078e00ff */
        /* <DEDUP_REMOVED lines=9> */
[----:B--2---:R-:W-:Y:S01]  /*203f0*/  FADD.FTZ R7, R7, R6 ;  /* 0x0000000607077221 */ /* 0x004fe20000010000 */
[----:B------:R-:W-:Y:S02]  /*20400*/  WARPGROUP.DEPBAR.LE gsb0, 0x0 ;  /* 0x00008000000079c5 */ /* 0x000fe40000010000 */
[----:B------:R-:W-:-:S07]  /*20410*/  WARPGROUP.ARRIVE ;  /* 0x00000000000079c5 */ /* 0x000fce0000000000 */
        /* <DEDUP_REMOVED lines=20> */
[----:B01----:R-:W-:Y:S01]  /*20560*/  FADD.FTZ R2, R0, R5 ;  /* 0x0000000500027221 */ /* 0x003fe20000010000 */
[----:B------:R-:W-:Y:S01]  /*20570*/  IMAD.MOV.U32 R5, RZ, RZ, RZ ;  /* 0x000000ffff057224 */ /* 0x000fe200078e00ff */
[----:B------:R-:W0:Y:S02]  /*20580*/  SHFL.BFLY PT, R0, R7, 0x1, 0x1f ;  /* 0x0c201f0007007f89 */ /* 0x000e2400000e0000 */
[----:B0-----:R-:W-:Y:S01]  /*20590*/  FADD.FTZ R12, R7, R0 ;  /* 0x00000000070c7221 */ /* 0x001fe20000010000 */
[----:B------:R-:W-:-:S04]  /*205a0*/  IMAD.MOV.U32 R0, RZ, RZ, -0x800000 ;  /* 0xff800000ff007424 */ /* 0x000fc800078e00ff */
[----:B------:R-:W-:-:S13]  /*205b0*/  FSETP.NE.FTZ.AND P1, PT, R12, RZ, PT ;  /* 0x000000ff0c00720b */ /* 0x000fda0003f35000 */
[----:B------:R-:W0:Y:S08]  /*205c0*/  @P1 MUFU.LG2 R6, R12 ;  /* 0x0000000c00061308 */ /* 0x000e300000000c00 */
[----:B------:R-:W-:Y:S01]  /*205d0*/  @P1 MUFU.RCP R5, R12 ;  /* 0x0000000c00051308 */ /* 0x000fe20000001000 */
[----:B0-----:R-:W-:Y:S01]  /*205e0*/  @P1 FMUL.FTZ R7, R6, 0.69314718246459960938 ;  /* 0x3f31721806071820 */ /* 0x001fe20000410000 */
[----:B------:R-:W-:-:S02]  /*205f0*/  WARPGROUP.DEPBAR.LE gsb0, 0x0 ;  /* 0x00008000000079c5 */ /* 0x000fc40000010000 */
[----:B------:R-:W-:-:S06]  /*20600*/  WARPGROUP.ARRIVE ;  /* 0x00000000000079c5 */ /* 0x000fcc0000000000 */
[----:B------:R-:W-:Y:S01]  /*20610*/  HGMMA.64x128x16.F32.BF16 R24, R140, gdesc[UR4].tnspB, R24, gsb0 ;  /* 0x41e000048c187df0 */ /* 0x000fe20008001818 */
[----:B------:R-:W-:Y:S01]  /*20620*/  R2UR UR6, R8 ;  /* 0x00000000080672ca */ /* 0x000fe200000e0000 */
[----:B------:R-:W-:Y:S01]  /*20630*/  IMAD.MOV.U32 R8, RZ, RZ, RZ ;  /* 0x000000ffff087224 */ /* 0x000fe200078e00ff */
        /* <DEDUP_REMOVED lines=17> */
.L_x_1846:
[----:B------:R-:W-:Y:S02]  /*20750*/  VIADD R3, R11, 0x2a860 ;  /* 0x0002a8600b037836 */ /* 0x000fe40000000000 */
[-C--:B------:R-:W-:Y:S01]  /*20760*/  FMUL.FTZ R21, R36, R5.reuse ;  /* 0x0000000524157220 */ /* 0x080fe20000410000 */
[----:B------:R-:W-:Y:S02]  /*20770*/  VIADD R160, R160, 0x1 ;  /* 0x00000001a0a07836 */ /* 0x000fe40000000000 */
[-C--:B------:R-:W-:Y:S01]  /*20780*/  FMUL.FTZ R36, R72, R5.reuse ;  /* 0x0000000548247220 */ /* 0x080fe20000410000 */
[-C--:B------:R-:W-:Y:S01]  /*20790*/  FMUL.FTZ R93, R34, R8.reuse ;  /* 0x00000008225d7220 */ /* 0x080fe20000410000 */
        /* <DEDUP_REMOVED lines=68> */
[----:B-1----:R-:W-:-:S07]  /*20be0*/  SEL R160, R160, RZ, P1 ;  /* 0x000000ffa0a07207 */ /* 0x002fce0000800000 */
.L_x_1699:
[----:B------:R-:W1:Y:S08]  /*20bf0*/  S2UR UR4, SR_CgaCtaId ;  /* 0x00000000000479c3 */ /* 0x000e700000008800 */
[----:B------:R-:W-:Y:S01]  /*20c00*/  BAR.SYNC.DEFER_BLOCKING 0x5, 0x180 ;  /* 0x0146000000007b1d */ /* 0x000fe20000010000 */
[----:B------:R-:W-:-:S05]  /*20c10*/  MOV R3, 0x400 ;  /* 0x0000040000037802 */ /* 0x000fca0000000f00 */
[----:B------:R-:W-:Y:S01]  /*20c20*/  BSSY B0, `(.L_x_1847) ;  /* 0x00001f3000007945 */ /* 0x000fe20003800000 */
[----:B-1----:R-:W-:-:S05]  /*20c30*/  IMAD.U32 R172, RZ, RZ, UR4 ;  /* 0x00000004ffac7e24 */ /* 0x002fca000f8e00ff */
[----:B------:R-:W-:-:S05]  /*20c40*/  LEA R18, R172, R3, 0x18 ;  /* 0x00000003ac127211 */ /* 0x000fca00078ec0ff */
[----:B0---4-:R0:W1:Y:S01]  /*20c50*/  LDS.128 R28, [R18+0x2a8d0] ;  /* 0x02a8d000121c7984 */ /* 0x0110620000000c00 */
[----:B------:R-:W-:Y:S06]  /*20c60*/  BAR.ARV 0x4, 0x180 ;  /* 0x0106000000007b1d */ /* 0x000fec0000002000 */
[----:B------:R-:W-:Y:S05]  /*20c70*/  @P0 BRA `(.L_x_1848) ;  /* 0x0000001400000947 */ /* 0x000fea0003800000 */
[----:B------:R-:W2:Y:S01]  /*20c80*/  S2R R5, SR_SWINHI ;  /* 0x0000000000057919 */ /* 0x000ea20000002f00 */
        /* <DEDUP_REMOVED lines=8> */
[----:B------:R-:W-:Y:S02]  /*20d10*/  MOV R2, R18 ;  /* 0x0000001200027202 */ /* 0x000fe40000000f00 */
[----:B--2---:R-:W-:-:S03]  /*20d20*/  MOV R3, R5 ;  /* 0x0000000500037202 */ /* 0x004fc60000000f00 */
[----:B------:R-:W-:-:S03]  /*20d30*/  IMAD.WIDE R4, R222, 0x2, R2 ;  /* 0x00000002de047825 */ /* 0x000fc600078e0202 */
[C---:B------:R-:W-:Y:S02]  /*20d40*/  LOP3.LUT R15, R4.reuse, 0x380, RZ, 0xc0, !PT ;  /* 0x00000380040f7812 */ /* 0x040fe400078ec0ff */
[C---:B------:R-:W-:Y:S02]  /*20d50*/  IADD3 R107, P0, R4.reuse, 0x4060, RZ ;  /* 0x00004060046b7810 */ /* 0x040fe40007f1e0ff */
[----:B------:R-:W-:Y:S01]  /*20d60*/  SHF.R.U64 R15, R15, 0x3, RZ ;  /* 0x000000030f0f7819 */ /* 0x000fe200000012ff */
[----:B------:R-:W-:Y:S01]  /*20d70*/  BAR.SYNC.DEFER_BLOCKING 0x1, 0x100 ;  /* 0x0044000000007b1d */ /* 0x000fe20000010000 */
[C---:B------:R-:W-:Y:S01]  /*20d80*/  IADD3 R71, P6, R4.reuse, 0x20, RZ ;  /* 0x0000002004477810 */ /* 0x040fe20007fde0ff */
[--C-:B------:R-:W-:Y:S01]  /*20d90*/  IMAD.X R33, RZ, RZ, R5.reuse, P0 ;  /* 0x000000ffff217224 */ /* 0x100fe200000e0605 */
[C---:B------:R-:W-:Y:S02]  /*20da0*/  IADD3 R75, P5, R4.reuse, 0x40, RZ ;  /* 0x00000040044b7810 */ /* 0x040fe40007fbe0ff */
[C---:B------:R-:W-:Y:S01]  /*20db0*/  IADD3 R79, P4, R4.reuse, 0x60, RZ ;  /* 0x00000060044f7810 */ /* 0x040fe20007f9e0ff */
[--C-:B------:R-:W-:Y:S01]  /*20dc0*/  IMAD.X R9, RZ, RZ, R5.reuse, P6 ;  /* 0x000000ffff097224 */ /* 0x100fe200030e0605 */
[C---:B------:R-:W-:Y:S01]  /*20dd0*/  IADD3 R101, P3, R4.reuse, 0x4000, RZ ;  /* 0x0000400004657810 */ /* 0x040fe20007f7e0ff */
[--C-:B------:R-:W-:Y:S01]  /*20de0*/  IMAD.X R11, RZ, RZ, R5.reuse, P5 ;  /* 0x000000ffff0b7224 */ /* 0x100fe200028e0605 */
[C---:B------:R-:W-:Y:S01]  /*20df0*/  IADD3 R103, P2, R4.reuse, 0x4020, RZ ;  /* 0x0000402004677810 */ /* 0x040fe20007f5e0ff */
[----:B------:R-:W-:Y:S01]  /*20e00*/  IMAD.X R13, RZ, RZ, R5, P4 ;  /* 0x000000ffff0d7224 */ /* 0x000fe200020e0605 */
[----:B------:R-:W-:-:S02]  /*20e10*/  IADD3 R105, P1, R4, 0x4040, RZ ;  /* 0x0000404004697810 */ /* 0x000fc40007f3e0ff */
[----:B------:R-:W-:Y:S01]  /*20e20*/  ISETP.NE.U32.AND P0, PT, RZ, UR4, PT ;  /* 0x00000004ff007c0c */ /* 0x000fe2000bf05070 */
[--C-:B------:R-:W-:Y:S01]  /*20e30*/  IMAD.X R25, RZ, RZ, R5.reuse, P2 ;  /* 0x000000ffff197224 */ /* 0x100fe200010e0605 */
[----:B------:R-:W-:Y:S01]  /*20e40*/  LOP3.LUT R4, R15, R4, RZ, 0x3c, !PT ;  /* 0x000000040f047212 */ /* 0x000fe200078e3cff */
[--C-:B------:R-:W-:Y:S01]  /*20e50*/  IMAD.X R15, RZ, RZ, R5.reuse, P3 ;  /* 0x000000ffff0f7224 */ /* 0x100fe200018e0605 */
[----:B------:R-:W-:Y:S01]  /*20e60*/  ISETP.NE.AND.EX P0, PT, RZ, UR5, PT, P0 ;  /* 0x00000005ff007c0c */ /* 0x000fe2000bf05300 */
[----:B------:R-:W-:Y:S01]  /*20e70*/  ULDC.64 UR4, c[0x0][0xc08] ;  /* 0x0003020000047ab9 */ /* 0x000fe20000000a00 */
[----:B------:R-:W-:Y:S01]  /*20e80*/  LOP3.LUT R8, R71, 0x380, RZ, 0xc0, !PT ;  /* 0x0000038047087812 */ /* 0x000fe200078ec0ff */
[----:B------:R-:W-:Y:S01]  /*20e90*/  IMAD.X R27, RZ, RZ, R5, P1 ;  /* 0x000000ffff1b7224 */ /* 0x000fe200008e0605 */
[----:B------:R-:W-:Y:S02]  /*20ea0*/  LOP3.LUT R10, R75, 0x380, RZ, 0xc0, !PT ;  /* 0x000003804b0a7812 */ /* 0x000fe400078ec0ff */
[----:B------:R-:W-:-:S02]  /*20eb0*/  MOV R96, R4 ;  /* 0x0000000400607202 */ /* 0x000fc40000000f00 */
[----:B------:R-:W-:Y:S02]  /*20ec0*/  LOP3.LUT R12, R79, 0x380, RZ, 0xc0, !PT ;  /* 0x000003804f0c7812 */ /* 0x000fe400078ec0ff */
[----:B------:R-:W-:Y:S02]  /*20ed0*/  LOP3.LUT R14, R101, 0x380, RZ, 0xc0, !PT ;  /* 0x00000380650e7812 */ /* 0x000fe400078ec0ff */
[----:B------:R-:W-:Y:S02]  /*20ee0*/  F2FP.BF16.F32.PACK_AB R4, R91, R24 ;  /* 0x000000185b04723e */ /* 0x000fe400000010ff */
[----:B------:R-:W-:Y:S02]  /*20ef0*/  F2FP.BF16.F32.PACK_AB R5, R32, R99 ;  /* 0x000000632005723e */ /* 0x000fe400000010ff */
[----:B------:R-:W-:Y:S02]  /*20f00*/  LOP3.LUT R24, R103, 0x380, RZ, 0xc0, !PT ;  /* 0x0000038067187812 */ /* 0x000fe400078ec0ff */
[----:B-1----:R-:W-:Y:S01]  /*20f10*/  LOP3.LUT R28, R105, 0x380, RZ, 0xc0, !PT ;  /* 0x00000380691c7812 */ /* 0x002fe200078ec0ff */
[----:B------:R1:W-:Y:S01]  /*20f20*/  STSM.16.M88.4 [R96], R4 ;  /* 0x0000000460007844 */ /* 0x0003e20000000200 */
[----:B------:R-:W-:-:S02]  /*20f30*/  ISETP.NE.U32.AND P2, PT, RZ, UR4, PT ;  /* 0x00000004ff007c0c */ /* 0x000fc4000bf45070 */
[----:B------:R-:W-:Y:S02]  /*20f40*/  LOP3.LUT R32, R107, 0x380, RZ, 0xc0, !PT ;  /* 0x000003806b207812 */ /* 0x000fe400078ec0ff */
[----:B------:R-:W-:Y:S02]  /*20f50*/  SHF.R.U64 R8, R8, 0x3, RZ ;  /* 0x0000000308087819 */ /* 0x000fe400000012ff */
[----:B------:R-:W-:Y:S02]  /*20f60*/  SHF.R.U64 R10, R10, 0x3, RZ ;  /* 0x000000030a0a7819 */ /* 0x000fe400000012ff */
[----:B------:R-:W-:Y:S02]  /*20f70*/  SHF.R.U64 R12, R12, 0x3, RZ ;  /* 0x000000030c0c7819 */ /* 0x000fe400000012ff */
[----:B------:R-:W-:Y:S02]  /*20f80*/  SHF.R.U64 R14, R14, 0x3, RZ ;  /* 0x000000030e0e7819 */ /* 0x000fe400000012ff */
[----:B------:R-:W-:-:S02]  /*20f90*/  SHF.R.U64 R24, R24, 0x3, RZ ;  /* 0x0000000318187819 */ /* 0x000fc400000012ff */
[----:B------:R-:W-:Y:S02]  /*20fa0*/  SHF.R.U64 R28, R28, 0x3, RZ ;  /* 0x000000031c1c7819 */ /* 0x000fe400000012ff */
[----:B------:R-:W-:Y:S02]  /*20fb0*/  ISETP.NE.AND.EX P2, PT, RZ, UR5, PT, P2 ;  /* 0x00000005ff007c0c */ /* 0x000fe4000bf45320 */
[----:B------:R-:W-:Y:S02]  /*20fc0*/  SHF.R.U64 R32, R32, 0x3, RZ ;  /* 0x0000000320207819 */ /* 0x000fe400000012ff */
[----:B------:R-:W-:Y:S02]  /*20fd0*/  LOP3.LUT R8, R8, R71, RZ, 0x3c, !PT ;  /* 0x0000004708087212 */ /* 0x000fe400078e3cff */
[----:B------:R-:W-:Y:S02]  /*20fe0*/  LOP3.LUT R10, R10, R75, RZ, 0x3c, !PT ;  /* 0x0000004b0a0a7212 */ /* 0x000fe400078e3cff */
[----:B------:R-:W-:-:S02]  /*20ff0*/  LOP3.LUT R12, R12, R79, RZ, 0x3c, !PT ;  /* 0x0000004f0c0c7212 */ /* 0x000fc400078e3cff */
[----:B------:R-:W-:Y:S02]  /*21000*/  LOP3.LUT R14, R14, R101, RZ, 0x3c, !PT ;  /* 0x000000650e0e7212 */ /* 0x000fe400078e3cff */
[----:B------:R-:W-:Y:S02]  /*21010*/  LOP3.LUT R24, R24, R103, RZ, 0x3c, !PT ;  /* 0x0000006718187212 */ /* 0x000fe400078e3cff */
[----:B------:R-:W-:Y:S02]  /*21020*/  LOP3.LUT R26, R28, R105, RZ, 0x3c, !PT ;  /* 0x000000691c1a7212 */ /* 0x000fe400078e3cff */
[----:B------:R-:W-:Y:S02]  /*21030*/  LOP3.LUT R32, R32, R107, RZ, 0x3c, !PT ;  /* 0x0000006b20207212 */ /* 0x000fe400078e3cff */
[----:B------:R-:W-:Y:S02]  /*21040*/  MOV R79, R8 ;  /* 0x00000008004f7202 */ /* 0x000fe40000000f00 */
[----:B------:R-:W-:-:S02]  /*21050*/  MOV R78, R10 ;  /* 0x0000000a004e7202 */ /* 0x000fc40000000f00 */
[----:B-1----:R-:W-:Y:S02]  /*21060*/  F2FP.BF16.F32.PACK_AB R4, R89, R88 ;  /* 0x000000585904723e */ /* 0x002fe400000010ff */
[----:B------:R-:W-:Y:S02]  /*21070*/  F2FP.BF16.F32.PACK_AB R5, R94, R93 ;  /* 0x0000005d5e05723e */ /* 0x000fe400000010ff */
[----:B------:R-:W-:Y:S02]  /*21080*/  F2FP.BF16.F32.PACK_AB R6, R90, R21 ;  /* 0x000000155a06723e */ /* 0x000fe400000010ff */
[----:B------:R-:W-:Y:S01]  /*21090*/  F2FP.BF16.F32.PACK_AB R7, R95, R92 ;  /* 0x0000005c5f07723e */ /* 0x000fe200000010ff */
[----:B------:R-:W-:Y:S01]  /*210a0*/  ULDC UR4, c[0x0][0xa88] ;  /* 0x0002a20000047ab9 */ /* 0x000fe20000000800 */
[----:B------:R-:W-:Y:S01]  /*210b0*/  MOV R75, R12 ;  /* 0x0000000c004b7202 */ /* 0x000fe20000000f00 */
[----:B------:R-:W1:Y:S01]  /*210c0*/  LDC R21, c[0x0][0xbe8] ;  /* 0x0002fa00ff157b82 */ /* 0x000e620000000800 */
[----:B------:R-:W-:Y:S01]  /*210d0*/  MOV R74, R14 ;  /* 0x0000000e004a7202 */ /* 0x000fe20000000f00 */
[----:B------:R-:W-:Y:S01]  /*210e0*/  STSM.16.M88.4 [R79], R4 ;  /* 0x000000044f007844 */ /* 0x000fe20000000200 */
[----:B------:R-:W-:-:S02]  /*210f0*/  F2FP.BF16.F32.PACK_AB R8, R41, R40 ;  /* 0x000000282908723e */ /* 0x000fc400000010ff */
[----:B------:R-:W-:Y:S02]  /*21100*/  F2FP.BF16.F32.PACK_AB R9, R43, R72 ;  /* 0x000000482b09723e */ /* 0x000fe400000010ff */
[----:B------:R-:W-:Y:S01]  /*21110*/  F2FP.BF16.F32.PACK_AB R10, R45, R44 ;  /* 0x0000002c2d0a723e */ /* 0x000fe200000010ff */
[----:B------:R-:W2:Y:S01]  /*21120*/  LDC.64 R40, c[0x0][0xc00] ;  /* 0x00030000ff287b82 */ /* 0x000ea20000000a00 */
[----:B------:R-:W-:Y:S02]  /*21130*/  F2FP.BF16.F32.PACK_AB R11, R47, R34 ;  /* 0x000000222f0b723e */ /* 0x000fe400000010ff */
[----:B------:R-:W-:Y:S02]  /*21140*/  MOV R71, R24 ;  /* 0x0000001800477202 */ /* 0x000fe40000000f00 */
[----:B------:R-:W-:Y:S01]  /*21150*/  MOV R70, R26 ;  /* 0x0000001a00467202 */ /* 0x000fe20000000f00 */
[----:B------:R3:W-:Y:S01]  /*21160*/  STSM.16.M88.4 [R78], R8 ;  /* 0x000000084e007844 */ /* 0x0007e20000000200 */
[----:B------:R-:W-:Y:S01]  /*21170*/  F2FP.BF16.F32.PACK_AB R12, R49, R48 ;  /* 0x00000030310c723e */ /* 0x000fe200000010ff */
[----:B------:R-:W-:Y:S01]  /*21180*/  IMAD.MOV.U32 R48, RZ, RZ, RZ ;  /* 0x000000ffff307224 */ /* 0x000fe200078e00ff */
[----:B------:R-:W-:-:S02]  /*21190*/  F2FP.BF16.F32.PACK_AB R13, R51, R50 ;  /* 0x00000032330d723e */ /* 0x000fc400000010ff */
[----:B------:R-:W-:Y:S02]  /*211a0*/  F2FP.BF16.F32.PACK_AB R14, R53, R52 ;  /* 0x00000034350e723e */ /* 0x000fe400000010ff */
[----:B------:R-:W-:Y:S02]  /*211b0*/  F2FP.BF16.F32.PACK_AB R15, R55, R54 ;  /* 0x00000036370f723e */ /* 0x000fe400000010ff */
[----:B------:R-:W-:Y:S02]  /*211c0*/  MOV R28, R32 ;  /* 0x00000020001c7202 */ /* 0x000fe40000000f00 */
[----:B------:R-:W-:Y:S01]  /*211d0*/  F2FP.BF16.F32.PACK_AB R24, R57, R56 ;  /* 0x000000383918723e */ /* 0x000fe200000010ff */
[----:B------:R-:W-:Y:S01]  /*211e0*/  STSM.16.M88.4 [R75], R12 ;  /* 0x0000000c4b007844 */ /* 0x000fe20000000200 */
[----:B------:R-:W-:Y:S02]  /*211f0*/  F2FP.BF16.F32.PACK_AB R25, R59, R58 ;  /* 0x0000003a3b19723e */ /* 0x000fe400000010ff */
[----:B------:R-:W-:Y:S01]  /*21200*/  F2FP.BF16.F32.PACK_AB R26, R61, R60 ;  /* 0x0000003c3d1a723e */ /* 0x000fe200000010ff */
[----:B---3--:R-:W3:Y:S01]  /*21210*/  @P2 LDC.64 R8, c[0x0][0xc08] ;  /* 0x00030200ff082b82 */ /* 0x008ee20000000a00 */
[----:B------:R-:W-:Y:S01]  /*21220*/  F2FP.BF16.F32.PACK_AB R27, R63, R62 ;  /* 0x0000003e3f1b723e */ /* 0x000fe200000010ff */
[----:B--2---:R-:W-:Y:S01]  /*21230*/  IMAD.WIDE R40, R197, 0x4, R40 ;  /* 0x00000004c5287825 */ /* 0x004fe200078e0228 */
[----:B------:R-:W-:-:S02]  /*21240*/  F2FP.BF16.F32.PACK_AB R32, R65, R64 ;  /* 0x000000404120723e */ /* 0x000fc400000010ff */
[----:B------:R-:W-:Y:S01]  /*21250*/  F2FP.BF16.F32.PACK_AB R33, R67, R66 ;  /* 0x000000424321723e */ /* 0x000fe200000010ff */
[----:B------:R-:W-:Y:S01]  /*21260*/  STSM.16.M88.4 [R74], R24 ;  /* 0x000000184a007844 */ /* 0x000fe20000000200 */
[----:B------:R-:W-:Y:S02]  /*21270*/  F2FP.BF16.F32.PACK_AB R34, R69, R68 ;  /* 0x000000444522723e */ /* 0x000fe400000010ff */
[----:B------:R-:W-:Y:S02]  /*21280*/  F2FP.BF16.F32.PACK_AB R4, R81, R80 ;  /* 0x000000505104723e */ /* 0x000fe400000010ff */
[----:B------:R-:W-:Y:S01]  /*21290*/  F2FP.BF16.F32.PACK_AB R5, R83, R82 ;  /* 0x000000525305723e */ /* 0x000fe200000010ff */
[----:B------:R-:W-:Y:S01]  /*212a0*/  STSM.16.M88.4 [R71], R32 ;  /* 0x0000002047007844 */ /* 0x000fe20000000200 */
[----:B------:R-:W-:Y:S02]  /*212b0*/  F2FP.BF16.F32.PACK_AB R6, R85, R84 ;  /* 0x000000545506723e */ /* 0x000fe400000010ff */
[----:B------:R-:W-:Y:S01]  /*212c0*/  F2FP.BF16.F32.PACK_AB R7, R87, R86 ;  /* 0x000000565707723e */ /* 0x000fe200000010ff */
[----:B------:R-:W-:Y:S04]  /*212d0*/  STSM.16.M88.4 [R70], R36 ;  /* 0x0000002446007844 */ /* 0x000fe80000000200 */
[----:B------:R2:W-:Y:S01]  /*212e0*/  STSM.16.M88.4 [R28], R4 ;  /* 0x000000041c007844 */ /* 0x0005e20000000200 */
[----:B------:R-:W-:Y:S01]  /*212f0*/  BAR.SYNC.DEFER_BLOCKING 0x1, 0x100 ;  /* 0x0044000000007b1d */ /* 0x000fe20000010000 */
[----:B--2---:R-:W-:-:S02]  /*21300*/  IMAD.U32 R6, RZ, RZ, UR4 ;  /* 0x00000004ff067e24 */ /* 0x004fc4000f8e00ff */
[----:B---3--:R-:W-:-:S03]  /*21310*/  @P2 IMAD.WIDE R4, R197, 0x4, R8 ;  /* 0x00000004c5042825 */ /* 0x008fc600078e0208 */
        /* <DEDUP_REMOVED lines=10> */
.L_x_1849:
[----:B------:R-:W-:Y:S01]  /*213c0*/  SHF.R.S32.HI R54, RZ, 0x1f, R195 ;  /* 0x0000001fff367819 */ /* 0x000fe200000114c3 */
[----:B------:R-:W-:Y:S01]  /*213d0*/  IMAD.IADD R15, R191, 0x1, R187 ;  /* 0x00000001bf0f7824 */ /* 0x000fe200078e02bb */
[----:B------:R-:W-:Y:S01]  /*213e0*/  ULDC.64 UR4, c[0x0][0xb90] ;  /* 0x0002e40000047ab9 */ /* 0x000fe20000000a00 */
[----:B-----5:R-:W-:Y:S01]  /*213f0*/  SHF.R.S32.HI R49, RZ, 0x1f, R48 ;  /* 0x0000001fff317819 */ /* 0x020fe20000011430 */
[----:B------:R-:W-:Y:S01]  /*21400*/  IMAD R9, R200, 0x40, R192 ;  /* 0x00000040c8097824 */ /* 0x000fe200078e02c0 */
[----:B------:R-:W-:Y:S01]  /*21410*/  SEL R55, R197, RZ, !P0 ;  /* 0x000000ffc5377207 */ /* 0x000fe20004000000 */
[----:B------:R-:W-:Y:S02]  /*21420*/  IMAD R4, R54, UR4, RZ ;  /* 0x0000000436047c24 */ /* 0x000fe4000f8e02ff */
[----:B-1----:R-:W-:Y:S01]  /*21430*/  @P1 IMAD.HI.U32 R8, R15, R10, RZ ;  /* 0x0000000a0f081227 */ /* 0x002fe200078e00ff */
[----:B------:R-:W-:-:S03]  /*21440*/  SHF.R.S32.HI R10, RZ, 0x1f, R197 ;  /* 0x0000001fff0a7819 */ /* 0x000fc600000114c5 */
[----:B------:R-:W-:Y:S01]  /*21450*/  IMAD.MOV.U32 R7, RZ, RZ, R15 ;  /* 0x000000ffff077224 */ /* 0x000fe200078e000f */
[----:B---3--:R-:W-:Y:S01]  /*21460*/  @P1 SHF.R.U32.HI R7, RZ, R13, R8 ;  /* 0x0000000dff071219 */ /* 0x008fe20000011608 */
[C---:B------:R-:W-:Y:S01]  /*21470*/  IMAD R11, R195.reuse, UR5, R4 ;  /* 0x00000005c30b7c24 */ /* 0x040fe2000f8e0204 */
[----:B------:R-:W-:Y:S01]  /*21480*/  SEL R28, R10, RZ, !P0 ;  /* 0x000000ff0a1c7207 */ /* 0x000fe20004000000 */
[----:B------:R-:W-:Y:S01]  /*21490*/  IMAD.WIDE.U32 R4, R195, UR4, R48 ;  /* 0x00000004c3047c25 */ /* 0x000fe2000f8e0030 */
[----:B------:R-:W-:-:S03]  /*214a0*/  ULDC.64 UR4, c[0x0][0xb98] ;  /* 0x0002e60000047ab9 */ /* 0x000fc60000000a00 */
[----:B------:R-:W-:Y:S01]  /*214b0*/  IMAD.IADD R5, R5, 0x1, R11 ;  /* 0x0000000105057824 */ /* 0x000fe200078e020b */
[--C-:B------:R-:W-:Y:S01]  /*214c0*/  SHF.R.S32.HI R11, RZ, 0x1f, R7.reuse ;  /* 0x0000001fff0b7819 */ /* 0x100fe20000011407 */
[----:B------:R-:W-:Y:S02]  /*214d0*/  IMAD.MOV R10, RZ, RZ, -R7 ;  /* 0x000000ffff0a7224 */ /* 0x000fe400078e0a07 */
[----:B------:R-:W-:-:S04]  /*214e0*/  IMAD.WIDE.U32 R4, R55, UR4, R4 ;  /* 0x0000000437047c25 */ /* 0x000fc8000f8e0004 */
[----:B------:R-:W-:Y:S01]  /*214f0*/  IMAD.WIDE R2, R9, 0x2, R2 ;  /* 0x0000000209027825 */ /* 0x000fe200078e0202 */
[----:B------:R-:W-:-:S03]  /*21500*/  IADD3 R4, P2, R7, R4, RZ ;  /* 0x0000000407047210 */ /* 0x000fc60007f5e0ff */
[----:B------:R-:W-:Y:S01]  /*21510*/  IMAD R8, R28, UR4, RZ ;  /* 0x000000041c087c24 */ /* 0x000fe2000f8e02ff */
[C---:B------:R-:W-:Y:S01]  /*21520*/  IADD3 R13, P3, R2.reuse, 0x2000, RZ ;  /* 0x00002000020d7810 */ /* 0x040fe20007f7e0ff */
[----:B------:R-:W-:Y:S01]  /*21530*/  IMAD R9, R21, R10, R15 ;  /* 0x0000000a15097224 */ /* 0x000fe200078e020f */
[----:B------:R-:W-:Y:S01]  /*21540*/  IADD3 R15, P0, R2, 0x1000, RZ ;  /* 0x00001000020f7810 */ /* 0x000fe20007f1e0ff */
[----:B------:R-:W-:Y:S01]  /*21550*/  IMAD R8, R55, UR5, R8 ;  /* 0x0000000537087c24 */ /* 0x000fe2000f8e0208 */
[----:B------:R-:W-:Y:S01]  /*21560*/  ULDC.64 UR4, c[0x0][0xb88] ;  /* 0x0002e20000047ab9 */ /* 0x000fe20000000a00 */
[----:B------:R-:W-:Y:S01]  /*21570*/  IMAD.IADD R14, R221, 0x1, R187 ;  /* 0x00000001dd0e7824 */ /* 0x000fe200078e02bb */
[----:B------:R-:W-:Y:S01]  /*21580*/  SHF.R.S32.HI R7, RZ, 0x1f, R9 ;  /* 0x0000001fff077819 */ /* 0x000fe20000011409 */
[----:B------:R-:W-:Y:S01]  /*21590*/  IMAD R57, R6, R21, RZ ;  /* 0x0000001506397224 */ /* 0x000fe200078e02ff */
[----:B------:R-:W-:Y:S02]  /*215a0*/  IADD3.X R5, R11, R5, R8, P2, !PT ;  /* 0x000000050b057210 */ /* 0x000fe400017fe408 */
[----:B------:R-:W-:Y:S01]  /*215b0*/  IADD3 R25, P2, R2, 0x3000, RZ ;  /* 0x0000300002197810 */ /* 0x000fe20007f5e0ff */
[----:B------:R-:W-:Y:S01]  /*215c0*/  IMAD R10, R7, UR4, RZ ;  /* 0x00000004070a7c24 */ /* 0x000fe2000f8e02ff */
[----:B------:R-:W-:Y:S01]  /*215d0*/  LOP3.LUT R12, R13, 0x380, RZ, 0xc0, !PT ;  /* 0x000003800d0c7812 */ /* 0x000fe200078ec0ff */
[----:B------:R-:W-:Y:S01]  /*215e0*/  IMAD.WIDE.U32 R4, R9, UR4, R4 ;  /* 0x0000000409047c25 */ /* 0x000fe2000f8e0004 */
[----:B------:R-:W-:-:S02]  /*215f0*/  LOP3.LUT R24, R25, 0x380, RZ, 0xc0, !PT ;  /* 0x0000038019187812 */ /* 0x000fc400078ec0ff */
[----:B------:R-:W-:Y:S01]  /*21600*/  SHF.R.U64 R12, R12, 0x3, RZ ;  /* 0x000000030c0c7819 */ /* 0x000fe200000012ff */
[----:B------:R-:W-:Y:S01]  /*21610*/  IMAD R7, R9, UR5, R10 ;  /* 0x0000000509077c24 */ /* 0x000fe2000f8e020a */
[----:B------:R-:W-:Y:S01]  /*21620*/  ULDC.64 UR4, c[0x0][0xb50] ;  /* 0x0002d40000047ab9 */ /* 0x000fe20000000a00 */
[----:B------:R-:W-:Y:S01]  /*21630*/  SHF.R.U64 R24, R24, 0x3, RZ ;  /* 0x0000000318187819 */ /* 0x000fe200000012ff */
[----:B------:R-:W-:Y:S01]  /*21640*/  IMAD.X R9, RZ, RZ, R3, P0 ;  /* 0x000000ffff097224 */ /* 0x000fe200000e0603 */
[----:B------:R-:W-:Y:S01]  /*21650*/  LEA R10, P4, R4, UR4, 0x2 ;  /* 0x00000004040a7c11 */ /* 0x000fe2000f8810ff */
[----:B------:R-:W-:Y:S01]  /*21660*/  IMAD.IADD R5, R5, 0x1, R7 ;  /* 0x0000000105057824 */ /* 0x000fe200078e0207 */
[----:B------:R-:W-:Y:S02]  /*21670*/  LOP3.LUT P0, RZ, R209, 0x3, RZ, 0xc0, !PT ;  /* 0x00000003d1ff7812 */ /* 0x000fe4000780c0ff */
[----:B------:R-:W-:Y:S01]  /*21680*/  LOP3.LUT R24, R24, R25, RZ, 0x3c, !PT ;  /* 0x0000001918187212 */ /* 0x000fe200078e3cff */
[----:B------:R-:W-:Y:S01]  /*21690*/  SHFL.IDX PT, R50, R10, RZ, 0x1c1f ;  /* 0x001c1fff0a327589 */ /* 0x000fe200000e0000 */
[----:B------:R-:W-:Y:S01]  /*216a0*/  LEA.HI.X R11, R4, UR5, R5, 0x2, P4 ;  /* 0x00000005040b7c11 */ /* 0x000fe2000a0f1405 */
[--C-:B------:R-:W-:Y:S01]  /*216b0*/  IMAD.X R25, RZ, RZ, R3.reuse, P2 ;  /* 0x000000ffff197224 */ /* 0x100fe200010e0603 */
[C---:B------:R-:W-:Y:S01]  /*216c0*/  ISETP.GE.OR P2, PT, R14.reuse, R57, P0 ;  /* 0x000000390e00720c */ /* 0x040fe20000746670 */
[----:B------:R-:W-:Y:S01]  /*216d0*/  SHFL.IDX PT, R52, R10, 0x1, 0x1c1f ;  /* 0x003c1f000a347f89 */ /* 0x000fe200000e0000 */
[----:B------:R-:W-:Y:S01]  /*216e0*/  VIADD R4, R14, 0x8 ;  /* 0x000000080e047836 */ /* 0x000fe20000000000 */
[----:B------:R-:W-:Y:S01]  /*216f0*/  LOP3.LUT R12, R12, R13, RZ, 0x3c, !PT ;  /* 0x0000000d0c0c7212 */ /* 0x000fe200078e3cff */
[--C-:B------:R-:W-:Y:S01]  /*21700*/  IMAD.X R13, RZ, RZ, R3.reuse, P3 ;  /* 0x000000ffff0d7224 */ /* 0x100fe200018e0603 */
[----:B------:R-:W1:Y:S01]  /*21710*/  SHFL.IDX PT, R51, R11, RZ, 0x1c1f ;  /* 0x001c1fff0b337589 */ /* 0x000e6200000e0000 */
[----:B------:R-:W-:Y:S01]  /*21720*/  IADD3 R5, P3, R2, 0x7000, RZ ;  /* 0x0000700002057810 */ /* 0x000fe20007f7e0ff */
[----:B------:R-:W-:Y:S01]  /*21730*/  ULDC.64 UR4, c[0x0][0xaa0] ;  /* 0x0002a80000047ab9 */ /* 0x000fe20000000a00 */
[----:B------:R-:W-:Y:S01]  /*21740*/  ISETP.GE.OR P0, PT, R4, R57, P0 ;  /* 0x000000390400720c */ /* 0x000fe20000706670 */
[----:B------:R-:W2:Y:S01]  /*21750*/  SHFL.IDX PT, R53, R11, 0x1, 0x1c1f ;  /* 0x003c1f000b357f89 */ /* 0x000ea200000e0000 */
[C---:B------:R-:W-:Y:S01]  /*21760*/  IADD3 R33, P6, R2.reuse, 0x4000, RZ ;  /* 0x0000400002217810 */ /* 0x040fe20007fde0ff */
[----:B------:R-:W-:Y:S01]  /*21770*/  IMAD.X R45, RZ, RZ, R3, P3 ;  /* 0x000000ffff2d7224 */ /* 0x000fe200018e0603 */
[----:B------:R-:W-:-:S02]  /*21780*/  IADD3 R37, P5, R2, 0x5000, RZ ;  /* 0x0000500002257810 */ /* 0x000fc40007fbe0ff */
[C---:B------:R-:W-:Y:S02]  /*21790*/  IADD3 R41, P4, R2.reuse, 0x6000, RZ ;  /* 0x0000600002297810 */ /* 0x040fe40007f9e0ff */
[----:B------:R-:W-:Y:S02]  /*217a0*/  LOP3.LUT R7, R2, 0x380, RZ, 0xc0, !PT ;  /* 0x0000038002077812 */ /* 0x000fe400078ec0ff */
[----:B------:R-:W-:Y:S02]  /*217b0*/  LOP3.LUT R4, R5, 0x380, RZ, 0xc0, !PT ;  /* 0x0000038005047812 */ /* 0x000fe400078ec0ff */
[----:B------:R-:W-:Y:S02]  /*217c0*/  LOP3.LUT R32, R33, 0x380, RZ, 0xc0, !PT ;  /* 0x0000038021207812 */ /* 0x000fe400078ec0ff */
[----:B------:R-:W-:Y:S02]  /*217d0*/  LOP3.LUT R36, R37, 0x380, RZ, 0xc0, !PT ;  /* 0x0000038025247812 */ /* 0x000fe400078ec0ff */
[----:B------:R-:W-:-:S02]  /*217e0*/  LOP3.LUT R40, R41, 0x380, RZ, 0xc0, !PT ;  /* 0x0000038029287812 */ /* 0x000fc400078ec0ff */
[----:B------:R-:W-:Y:S02]  /*217f0*/  SHF.R.U64 R7, R7, 0x3, RZ ;  /* 0x0000000307077819 */ /* 0x000fe400000012ff */
[----:B------:R-:W-:Y:S01]  /*21800*/  SHF.R.U64 R4, R4, 0x3, RZ ;  /* 0x0000000304047819 */ /* 0x000fe200000012ff */
[----:B-1----:R1:W-:Y:S01]  /*21810*/  @!P2 ST.E desc[UR60][R50.64], R0 ;  /* 0x000000003200a985 */ /* 0x0023e2000c10193c */
[----:B------:R-:W-:Y:S02]  /*21820*/  SHF.R.U64 R32, R32, 0x3, RZ ;  /* 0x0000000320207819 */ /* 0x000fe400000012ff */
[----:B------:R-:W-:Y:S01]  /*21830*/  SHF.R.U64 R36, R36, 0x3, RZ ;  /* 0x0000000324247819 */ /* 0x000fe200000012ff */
[----:B--2---:R2:W-:Y:S01]  /*21840*/  @!P0 ST.E desc[UR60][R52.64], R20 ;  /* 0x0000001434008985 */ /* 0x0045e2000c10193c */
[----:B------:R-:W-:Y:S02]  /*21850*/  SHF.R.U64 R40, R40, 0x3, RZ ;  /* 0x0000000328287819 */ /* 0x000fe400000012ff */
[----:B------:R-:W-:Y:S01]  /*21860*/  LOP3.LUT R2, R7, R2, RZ, 0x3c, !PT ;  /* 0x0000000207027212 */ /* 0x000fe200078e3cff */
[----:B------:R-:W-:Y:S01]  /*21870*/  IMAD R49, R49, UR4, RZ ;  /* 0x0000000431317c24 */ /* 0x000fe2000f8e02ff */
[----:B------:R-:W-:Y:S01]  /*21880*/  LOP3.LUT R32, R32, R33, RZ, 0x3c, !PT ;  /* 0x0000002120207212 */ /* 0x000fe200078e3cff */
[--C-:B------:R-:W-:Y:S01]  /*21890*/  IMAD.X R33, RZ, RZ, R3.reuse, P6 ;  /* 0x000000ffff217224 */ /* 0x100fe200030e0603 */
[----:B------:R-:W-:Y:S01]  /*218a0*/  LOP3.LUT R36, R36, R37, RZ, 0x3c, !PT ;  /* 0x0000002524247212 */ /* 0x000fe200078e3cff */
[----:B-1----:R-:W1:Y:S01]  /*218b0*/  @P1 LDC R51, c[0x0][0xbec] ;  /* 0x0002fb00ff331b82 */ /* 0x002e620000000800 */
[----:B------:R-:W-:Y:S01]  /*218c0*/  LOP3.LUT R40, R40, R41, RZ, 0x3c, !PT ;  /* 0x0000002928287212 */ /* 0x000fe200078e3cff */
[--C-:B------:R-:W-:Y:S01]  /*218d0*/  IMAD.X R37, RZ, RZ, R3.reuse, P5 ;  /* 0x000000ffff257224 */ /* 0x100fe200028e0603 */
[----:B------:R-:W-:Y:S01]  /*218e0*/  LOP3.LUT R44, R4, R5, RZ, 0x3c, !PT ;  /* 0x00000005042c7212 */ /* 0x000fe200078e3cff */
[----:B------:R-:W-:Y:S01]  /*218f0*/  IMAD.X R41, RZ, RZ, R3, P4 ;  /* 0x000000ffff297224 */ /* 0x000fe200020e0603 */
[----:B------:R3:W5:Y:S01]  /*21900*/  LD.E.128 R4, desc[UR60][R2.64] ;  /* 0x0000003c02047980 */ /* 0x000762000c101d00 */
[----:B------:R-:W-:-:S02]  /*21910*/  LOP3.LUT R8, R15, 0x380, RZ, 0xc0, !PT ;  /* 0x000003800f087812 */ /* 0x000fc400078ec0ff */
[----:B--2---:R-:W2:Y:S01]  /*21920*/  @P1 LDC R53, c[0x0][0xbf0] ;  /* 0x0002fc00ff351b82 */ /* 0x004ea20000000800 */
[----:B------:R-:W-:Y:S01]  /*21930*/  IMAD R49, R48, UR5, R49 ;  /* 0x0000000530317c24 */ /* 0x000fe2000f8e0231 */
[----:B------:R-:W-:Y:S01]  /*21940*/  SHF.R.U64 R8, R8, 0x3, RZ ;  /* 0x0000000308087819 */ /* 0x000fe200000012ff */
[----:B------:R-:W-:Y:S01]  /*21950*/  IMAD R0, R194, 0x20, R200 ;  /* 0x00000020c2007824 */ /* 0x000fe200078e02c8 */
[----:B------:R-:W5:Y:S02]  /*21960*/  LD.E.128 R24, desc[UR60][R24.64] ;  /* 0x0000003c18187980 */ /* 0x000f64000c101d00 */
[----:B------:R-:W-:Y:S01]  /*21970*/  LOP3.LUT R8, R8, R15, RZ, 0x3c, !PT ;  /* 0x0000000f08087212 */ /* 0x000fe200078e3cff */
[----:B---3--:R-:W-:Y:S01]  /*21980*/  IMAD.WIDE.U32 R2, R48, UR4, RZ ;  /* 0x0000000430027c25 */ /* 0x008fe2000f8e00ff */
[----:B------:R-:W-:Y:S01]  /*21990*/  ULDC.64 UR4, c[0x0][0xae8] ;  /* 0x0002ba0000047ab9 */ /* 0x000fe20000000a00 */
[----:B------:R-:W5:Y:S02]  /*219a0*/  LD.E.128 R12, desc[UR60][R12.64] ;  /* 0x0000003c0c0c7980 */ /* 0x000f64000c101d00 */
[----:B------:R-:W-:-:S02]  /*219b0*/  IMAD.IADD R3, R3, 0x1, R49 ;  /* 0x0000000103037824 */ /* 0x000fc400078e0231 */
[----:B------:R-:W-:Y:S01]  /*219c0*/  IMAD R20, R54, UR4, RZ ;  /* 0x0000000436147c24 */ /* 0x000fe2000f8e02ff */
[----:B------:R-:W5:Y:S01]  /*219d0*/  LD.E.128 R8, desc[UR60][R8.64] ;  /* 0x0000003c08087980 */ /* 0x000f62000c101d00 */
[----:B------:R-:W-:Y:S02]  /*219e0*/  IMAD.IADD R48, R187, 0x1, R0 ;  /* 0x00000001bb307824 */ /* 0x000fe400078e0200 */
[C---:B------:R-:W-:Y:S01]  /*219f0*/  IMAD R49, R195.reuse, UR5, R20 ;  /* 0x00000005c3317c24 */ /* 0x040fe2000f8e0214 */
[----:B------:R-:W5:Y:S01]  /*21a00*/  LD.E.128 R32, desc[UR60][R32.64] ;  /* 0x0000003c20207980 */ /* 0x000f62000c101d00 */
[----:B------:R-:W-:Y:S01]  /*21a10*/  IMAD.WIDE.U32 R2, R195, UR4, R2 ;  /* 0x00000004c3027c25 */ /* 0x000fe2000f8e0002 */
[----:B------:R-:W-:Y:S02]  /*21a20*/  ULDC.64 UR4, c[0x0][0xaf0] ;  /* 0x0002bc0000047ab9 */ /* 0x000fe40000000a00 */
[----:B------:R-:W5:Y:S01]  /*21a30*/  LD.E.128 R36, desc[UR60][R36.64] ;  /* 0x0000003c24247980 */ /* 0x000f62000c101d00 */
[----:B-1----:R-:W-:-:S03]  /*21a40*/  @P1 IMAD.HI.U32 R0, R48, R51, RZ ;  /* 0x0000003330001227 */ /* 0x002fc600078e00ff */
[----:B------:R-:W5:Y:S01]  /*21a50*/  LD.E.128 R40, desc[UR60][R40.64] ;  /* 0x0000003c28287980 */ /* 0x000f62000c101d00 */
[----:B------:R-:W-:Y:S02]  /*21a60*/  IMAD.IADD R3, R3, 0x1, R49 ;  /* 0x0000000103037824 */ /* 0x000fe400078e0231 */
[----:B------:R-:W-:Y:S01]  /*21a70*/  IMAD.MOV.U32 R49, RZ, RZ, R48 ;  /* 0x000000ffff317224 */ /* 0x000fe200078e0030 */
[----:B--2---:R-:W-:Y:S01]  /*21a80*/  @P1 SHF.R.U32.HI R49, RZ, R53, R0 ;  /* 0x00000035ff311219 */ /* 0x004fe20000011600 */
[----:B------:R-:W-:Y:S01]  /*21a90*/  IMAD R20, R28, UR4, RZ ;  /* 0x000000041c147c24 */ /* 0x000fe2000f8e02ff */
[----:B------:R-:W5:Y:S02]  /*21aa0*/  LD.E.128 R44, desc[UR60][R44.64] ;  /* 0x0000003c2c2c7980 */ /* 0x000f64000c101d00 */
[--C-:B------:R-:W-:Y:S01]  /*21ab0*/  SHF.R.S32.HI R0, RZ, 0x1f, R49.reuse ;  /* 0x0000001fff007819 */ /* 0x100fe20000011431 */
[----:B------:R-:W-:Y:S01]  /*21ac0*/  IMAD R51, R55, UR5, R20 ;  /* 0x0000000537337c24 */ /* 0x000fe2000f8e0214 */
[----:B------:R-:W-:Y:S01]  /*21ad0*/  @!PT LDS RZ, [RZ] ;  /* 0x00000000fffff984 */ /* 0x000fe20000000800 */
[----:B------:R-:W-:Y:S01]  /*21ae0*/  @!PT LDS RZ, [RZ] ;  /* 0x00000000fffff984 */ /* 0x000fe20000000800 */
[----:B------:R-:W-:Y:S01]  /*21af0*/  @!PT LDS RZ, [RZ] ;  /* 0x00000000fffff984 */ /* 0x000fe20000000800 */
[----:B------:R-:W-:Y:S01]  /*21b00*/  @!PT LDS RZ, [RZ] ;  /* 0x00000000fffff984 */ /* 0x000fe20000000800 */
[----:B------:R1:W-:Y:S06]  /*21b10*/  MEMBAR.ALL.CTA ;  /* 0x0000000000007992 */ /* 0x0003ec0000008000 */
[----:B-1----:R-:W1:Y:S01]  /*21b20*/  FENCE.VIEW.ASYNC.S ;  /* 0x00000000000073c6 */ /* 0x002e620000000000 */
[----:B------:R-:W-:-:S02]  /*21b30*/  IMAD.MOV R20, RZ, RZ, -R49 ;  /* 0x000000ffff147224 */ /* 0x000fc400078e0a31 */
        /* <DEDUP_REMOVED lines=10> */
[----:B------:R-:W-:Y:S02]  /*21be0*/  IMAD.IADD R3, R3, 0x1, R51 ;  /* 0x0000000103037824 */ /* 0x000fe400078e0233 */
[----:B------:R-:W-:Y:S02]  /*21bf0*/  IMAD R20, R0, UR4, RZ ;  /* 0x0000000400147c24 */ /* 0x000fe4000f8e02ff */
[----:B------:R-:W-:Y:S02]  /*21c00*/  VIADD R0, R50, 0x20 ;  /* 0x0000002032007836 */ /* 0x000fe40000000000 */
[C---:B------:R-:W-:Y:S02]  /*21c10*/  IMAD R49, R21.reuse, UR5, R20 ;  /* 0x0000000515317c24 */ /* 0x040fe4000f8e0214 */
[----:B------:R-:W-:Y:S01]  /*21c20*/  IMAD.WIDE.U32 R2, R21, UR4, R2 ;  /* 0x0000000415027c25 */ /* 0x000fe2000f8e0002 */
[-C--:B------:R-:W-:Y:S01]  /*21c30*/  ISETP.GE.AND P0, PT, R0, R57.reuse, PT ;  /* 0x000000390000720c */ /* 0x080fe20003f06270 */
[----:B------:R-:W-:Y:S01]  /*21c40*/  ULDC.64 UR4, c[0x0][0xa80] ;  /* 0x0002a00000047ab9 */ /* 0x000fe20000000a00 */
[----:B------:R-:W-:Y:S01]  /*21c50*/  ISETP.GE.AND P2, PT, R50, R57, PT ;  /* 0x000000393200720c */ /* 0x000fe20003f46270 */
[----:B------:R-:W-:Y:S01]  /*21c60*/  VIADD R0, R18, 0x2a820 ;  /* 0x0002a82012007836 */ /* 0x000fe20000000000 */
[----:B------:R-:W-:Y:S01]  /*21c70*/  LEA R28, P3, R2, UR4, 0x1 ;  /* 0x00000004021c7c11 */ /* 0x000fe2000f8608ff */
[----:B------:R-:W-:-:S02]  /*21c80*/  IMAD.IADD R3, R3, 0x1, R49 ;  /* 0x0000000103037824 */ /* 0x000fc400078e0231 */
[----:B------:R-:W-:Y:S01]  /*21c90*/  VIADD R20, R50, 0x40 ;  /* 0x0000004032147836 */ /* 0x000fe20000000000 */
[----:B------:R-:W-:Y:S02]  /*21ca0*/  PRMT R0, RZ, 0x654, R0 ;  /* 0x00000654ff007816 */ /* 0x000fe40000000000 */
[----:B------:R-:W-:Y:S01]  /*21cb0*/  LEA.HI.X R48, R2, UR5, R3, 0x1, P3 ;  /* 0x0000000502307c11 */ /* 0x000fe200098f0c03 */
[----:B------:R-:W-:Y:S01]  /*21cc0*/  BSSY B1, `(.L_x_1850) ;  /* 0x000000f000017945 */ /* 0x000fe20003800000 */
[----:B------:R-:W-:Y:S01]  /*21cd0*/  ISETP.GE.AND P1, PT, R20, R57, PT ;  /* 0x000000391400720c */ /* 0x000fe20003f26270 */
[----:B-1----:R1:W-:Y:S01]  /*21ce0*/  SYNCS.ARRIVE.TRANS64.RED.A1T0 RZ, [R0+URZ], RZ ;  /* 0x000000ff00ff79a7 */ /* 0x0023e2000810043f */
[----:B------:R2:W3:Y:S04]  /*21cf0*/  SHFL.IDX PT, R20, R28, RZ, 0x181f ;  /* 0x00181fff1c147589 */ /* 0x0004e800000e0000 */
[----:B-1----:R2:W1:Y:S01]  /*21d00*/  SHFL.IDX PT, R0, R48, RZ, 0x181f ;  /* 0x00181fff30007589 */ /* 0x00246200000e0000 */
[----:B------:R-:W-:Y:S06]  /*21d10*/  @P2 BRA `(.L_x_1851) ;  /* 0x0000000000242947 */ /* 0x000fec0003800000 */
        /* <DEDUP_REMOVED lines=9> */
.L_x_1851:
[----:B------:R-:W-:Y:S05]  /*21db0*/  BSYNC B1 ;  /* 0x0000000000017941 */ /* 0x000fea0003800000 */
.L_x_1850:
        /* <DEDUP_REMOVED lines=13> */
.L_x_1853:
[----:B------:R-:W-:Y:S05]  /*21e90*/  BSYNC B1 ;  /* 0x0000000000017941 */ /* 0x000fea0003800000 */
.L_x_1852:
        /* <DEDUP_REMOVED lines=13> */
.L_x_1855:
[----:B------:R-:W-:Y:S05]  /*21f70*/  BSYNC B1 ;  /* 0x0000000000017941 */ /* 0x000fea0003800000 */
.L_x_1854:
        /* <DEDUP_REMOVED lines=12> */
[----:B--2---:R-:W-:-:S04]  /*22040*/  LEA R2, P0, R193, R28, 0x1 ;  /* 0x0000001cc1027211 */ /* 0x004fc800078008ff */
[----:B------:R-:W-:-:S05]  /*22050*/  LEA.HI.X R3, R193, R48, R223, 0x1, P0 ;  /* 0x00000030c1037211 */ /* 0x000fca00000f0cdf */
[----:B------:R4:W-:Y:S01]  /*22060*/  ST.E.128 desc[UR60][R2.64], R44 ;  /* 0x0000002c02007985 */ /* 0x0009e2000c101d3c */
[----:B------:R-:W-:Y:S05]  /*22070*/  BRA `(.L_x_1856) ;  /* 0x0000000800b47947 */ /* 0x000fea0003800000 */
.L_x_1848:
[----:B------:R-:W-:Y:S01]  /*22080*/  ULDC.64 UR4, c[0x0][0xc00] ;  /* 0x0003000000047ab9 */ /* 0x000fe20000000a00 */
[----:B------:R-:W2:Y:S01]  /*22090*/  LDC.64 R2, c[0x0][0xc00] ;  /* 0x00030000ff027b82 */ /* 0x000ea20000000a00 */
[----:B------:R-:W-:Y:S01]  /*220a0*/  ISETP.NE.U32.AND P0, PT, RZ, UR4, PT ;  /* 0x00000004ff007c0c */ /* 0x000fe2000bf05070 */
[----:B------:R-:W-:-:S03]  /*220b0*/  IMAD.MOV.U32 R6, RZ, RZ, RZ ;  /* 0x000000ffff067224 */ /* 0x000fc600078e00ff */
[----:B------:R-:W-:Y:S01]  /*220c0*/  ISETP.NE.AND.EX P0, PT, RZ, UR5, PT, P0 ;  /* 0x00000005ff007c0c */ /* 0x000fe2000bf05300 */
[----:B------:R-:W-:Y:S02]  /*220d0*/  ULDC.64 UR4, c[0x0][0xc08] ;  /* 0x0003020000047ab9 */ /* 0x000fe40000000a00 */
[----:B------:R-:W-:Y:S01]  /*220e0*/  ISETP.NE.U32.AND P1, PT, RZ, UR4, PT ;  /* 0x00000004ff007c0c */ /* 0x000fe2000bf25070 */
[----:B------:R-:W3:Y:S03]  /*220f0*/  LDC R21, c[0x0][0xbe8] ;  /* 0x0002fa00ff157b82 */ /* 0x000ee60000000800 */
[----:B------:R-:W-:Y:S01]  /*22100*/  ISETP.NE.AND.EX P1, PT, RZ, UR5, PT, P1 ;  /* 0x00000005ff007c0c */ /* 0x000fe2000bf25310 */
[----:B--2---:R-:W-:-:S12]  /*22110*/  IMAD.WIDE R2, R197, 0x4, R2 ;  /* 0x00000004c5027825 */ /* 0x004fd800078e0202 */
[----:B------:R-:W2:Y:S01]  /*22120*/  @P1 LDC.64 R4, c[0x0][0xc08] ;  /* 0x00030200ff041b82 */ /* 0x000ea20000000a00 */
[----:B------:R-:W-:Y:S02]  /*22130*/  ULDC UR4, c[0x0][0xa88] ;  /* 0x0002a20000047ab9 */ /* 0x000fe40000000800 */
[----:B------:R-:W-:Y:S01]  /*22140*/  IMAD.U32 R0, RZ, RZ, UR4 ;  /* 0x00000004ff007e24 */ /* 0x000fe2000f8e00ff */
[----:B------:R4:W5:Y:S01]  /*22150*/  @P0 LDG.E R6, desc[UR60][R2.64] ;  /* 0x0000003c02060981 */ /* 0x000962000c1e1900 */
[----:B--2---:R-:W-:-:S05]  /*22160*/  @P1 IMAD.WIDE R4, R197, 0x4, R4 ;  /* 0x00000004c5041825 */ /* 0x004fca00078e0204 */
[----:B------:R4:W5:Y:S01]  /*22170*/  @P1 LDG.E R0, desc[UR60][R4.64] ;  /* 0x0000003c04001981 */ /* 0x000962000c1e1900 */
[----:B---3--:R-:W-:Y:S01]  /*22180*/  ISETP.NE.AND P2, PT, R21, 0x1, PT ;  /* 0x000000011500780c */ /* 0x008fe20003f45270 */
[----:B------:R-:W2:-:S12]  /*22190*/  S2R R8, SR_TID.X ;  /* 0x0000000000087919 */ /* 0x000e980000002100 */
[----:B------:R-:W3:Y:S08]  /*221a0*/  @P2 LDC R20, c[0x0][0xbec] ;  /* 0x0002fb00ff142b82 */ /* 0x000ef00000000800 */
[----:B------:R-:W0:Y:S01]  /*221b0*/  @P2 LDC R25, c[0x0][0xbf0] ;  /* 0x0002fc00ff192b82 */ /* 0x000e220000000800 */
[----:B--2---:R-:W-:-:S05]  /*221c0*/  VIADD R7, R8, 0xffffff80 ;  /* 0xffffff8008077836 */ /* 0x004fca0000000000 */
[----:B------:R-:W-:Y:S02]  /*221d0*/  ISETP.GE.AND P3, PT, R7, 0x80, PT ;  /* 0x000000800700780c */ /* 0x000fe40003f66270 */
[----:B------:R-:W-:Y:S01]  /*221e0*/  SHF.R.S32.HI R7, RZ, 0x1f, R197 ;  /* 0x0000001fff077819 */ /* 0x000fe200000114c5 */
[----:B----4-:R-:W-:Y:S10]  /*221f0*/  @P1 BRA `(.L_x_1857) ;  /* 0x0000000000101947 */ /* 0x010ff40003800000 */
[----:B------:R-:W-:Y:S05]  /*22200*/  @!P0 BRA `(.L_x_1857) ;  /* 0x00000000000c8947 */ /* 0x000fea0003800000 */
[----:B------:R-:W2:Y:S04]  /*22210*/  LDG.E R5, desc[UR60][R2.64] ;  /* 0x0000003c02057981 */ /* 0x000ea8000c1e1900 */
[----:B-----5:R-:W2:Y:S02]  /*22220*/  LDG.E R0, desc[UR60][R2.64+0x4] ;  /* 0x0000043c02007981 */ /* 0x020ea4000c1e1900 */
[----:B--2---:R-:W-:-:S07]  /*22230*/  IMAD.IADD R0, R0, 0x1, -R5 ;  /* 0x0000000100007824 */ /* 0x004fce00078e0a05 */
.L_x_1857:
[----:B------:R-:W-:Y:S01]  /*22240*/  BSSY B1, `(.L_x_1858) ;  /* 0x000002c000017945 */ /* 0x000fe20003800000 */
[----:B------:R-:W-:Y:S02]  /*22250*/  SHF.R.S32.HI R10, RZ, 0x1f, R195 ;  /* 0x0000001fff0a7819 */ /* 0x000fe400000114c3 */
[----:B------:R-:W-:Y:S02]  /*22260*/  SEL R13, R197, RZ, !P0 ;  /* 0x000000ffc50d7207 */ /* 0x000fe40004000000 */
[----:B------:R-:W-:Y:S02]  /*22270*/  SEL R12, R7, RZ, !P0 ;  /* 0x000000ff070c7207 */ /* 0x000fe40004000000 */
[----:B-----5:R-:W-:Y:S01]  /*22280*/  SHF.R.S32.HI R11, RZ, 0x1f, R6 ;  /* 0x0000001fff0b7819 */ /* 0x020fe20000011406 */
[----:B------:R-:W-:Y:S06]  /*22290*/  @P3 BRA `(.L_x_1859) ;  /* 0x0000000000983947 */ /* 0x000fec0003800000 */
[----:B------:R-:W2:Y:S01]  /*222a0*/  LDC R14, c[0x0][0xbe8] ;  /* 0x0002fa00ff0e7b82 */ /* 0x000ea20000000800 */
[----:B------:R-:W-:Y:S01]  /*222b0*/  IADD3 R9, R187, -0x80, R8 ;  /* 0xffffff80bb097810 */ /* 0x000fe20007ffe008 */
[----:B--2---:R-:W-:-:S05]  /*222c0*/  IMAD R2, R0, R14, RZ ;  /* 0x0000000e00027224 */ /* 0x004fca00078e02ff */
        /* <DEDUP_REMOVED lines=9> */
[----:B------:R-:W2:Y:S01]  /*22360*/  @P0 LDC R4, c[0x0][0xbec] ;  /* 0x0002fb00ff040b82 */ /* 0x000ea20000000800 */
[----:B------:R-:W-:Y:S01]  /*22370*/  IMAD R7, R195, UR5, R8 ;  /* 0x00000005c3077c24 */ /* 0x000fe2000f8e0208 */
[----:B------:R-:W-:-:S03]  /*22380*/  ULDC.64 UR4, c[0x0][0xb98] ;  /* 0x0002e60000047ab9 */ /* 0x000fc60000000a00 */
[----:B------:R-:W-:-:S03]  /*22390*/  IMAD.IADD R3, R3, 0x1, R7 ;  /* 0x0000000103037824 */ /* 0x000fc600078e0207 */
[----:B------:R-:W4:Y:S01]  /*223a0*/  @P0 LDC R15, c[0x0][0xbf0] ;  /* 0x0002fc00ff0f0b82 */ /* 0x000f220000000800 */
[----:B------:R-:W-:-:S04]  /*223b0*/  IMAD.WIDE.U32 R2, R13, UR4, R2 ;  /* 0x000000040d027c25 */ /* 0x000fc8000f8e0002 */
[----:B--2---:R-:W-:-:S05]  /*223c0*/  @P0 IMAD.HI.U32 R4, R9, R4, RZ ;  /* 0x0000000409040227 */ /* 0x004fca00078e00ff */
        /* <DEDUP_REMOVED lines=19> */
.L_x_1859:
[----:B------:R-:W-:Y:S05]  /*22500*/  BSYNC B1 ;  /* 0x0000000000017941 */ /* 0x000fea0003800000 */
.L_x_1858:
[----:B------:R-:W-:Y:S01]  /*22510*/  ULDC.64 UR4, c[0x0][0xaa0] ;  /* 0x0002a80000047ab9 */ /* 0x000fe20000000a00 */
[----:B--2---:R-:W-:Y:S01]  /*22520*/  IMAD R4, R194, 0x20, R200 ;  /* 0x00000020c2047824 */ /* 0x004fe200078e02c8 */
[----:B------:R-:W-:Y:S01]  /*22530*/  BSSY B1, `(.L_x_1860) ;  /* 0x0000037000017945 */ /* 0x000fe20003800000 */
[----:B------:R-:W-:Y:S02]  /*22540*/  IMAD R3, R11, UR4, RZ ;  /* 0x000000040b037c24 */ /* 0x000fe4000f8e02ff */
[----:B------:R-:W-:Y:S02]  /*22550*/  IMAD.IADD R9, R187, 0x1, R4 ;  /* 0x00000001bb097824 */ /* 0x000fe400078e0204 */
[C---:B------:R-:W-:Y:S02]  /*22560*/  IMAD R5, R6.reuse, UR5, R3 ;  /* 0x0000000506057c24 */ /* 0x040fe4000f8e0203 */
[----:B------:R-:W-:Y:S01]  /*22570*/  IMAD.WIDE.U32 R2, R6, UR4, RZ ;  /* 0x0000000406027c25 */ /* 0x000fe2000f8e00ff */
[----:B------:R-:W-:-:S03]  /*22580*/  ULDC.64 UR4, c[0x0][0xae8] ;  /* 0x0002ba0000047ab9 */ /* 0x000fc60000000a00 */
[----:B------:R-:W-:Y:S02]  /*22590*/  IMAD.IADD R3, R3, 0x1, R5 ;  /* 0x0000000103037824 */ /* 0x000fe400078e0205 */
[----:B------:R-:W-:Y:S02]  /*225a0*/  IMAD R6, R10, UR4, RZ ;  /* 0x000000040a067c24 */ /* 0x000fe4000f8e02ff */
[----:B---3--:R-:W-:-:S04]  /*225b0*/  @P2 IMAD.HI.U32 R4, R9, R20, RZ ;  /* 0x0000001409042227 */ /* 0x008fc800078e00ff */
[C---:B------:R-:W-:Y:S02]  /*225c0*/  IMAD R7, R195.reuse, UR5, R6 ;  /* 0x00000005c3077c24 */ /* 0x040fe4000f8e0206 */
[----:B------:R-:W-:Y:S01]  /*225d0*/  IMAD.WIDE.U32 R2, R195, UR4, R2 ;  /* 0x00000004c3027c25 */ /* 0x000fe2000f8e0002 */
[----:B------:R-:W-:-:S03]  /*225e0*/  ULDC.64 UR4, c[0x0][0xaf0] ;  /* 0x0002bc0000047ab9 */ /* 0x000fc60000000a00 */
[----:B------:R-:W-:Y:S01]  /*225f0*/  IMAD.MOV.U32 R5, RZ, RZ, R9 ;  /* 0x000000ffff057224 */ /* 0x000fe200078e0009 */
[----:B0-----:R-:W-:Y:S01]  /*22600*/  @P2 SHF.R.U32.HI R5, RZ, R25, R4 ;  /* 0x00000019ff052219 */ /* 0x001fe20000011604 */
        /* <DEDUP_REMOVED lines=41> */
.L_x_1861:
[----:B------:R-:W-:Y:S05]  /*228a0*/  BSYNC B1 ;  /* 0x0000000000017941 */ /* 0x000fea0003800000 */
.L_x_1860:
        /* <DEDUP_REMOVED lines=13> */
.L_x_1863:
[----:B------:R-:W-:Y:S05]  /*22980*/  BSYNC B1 ;  /* 0x0000000000017941 */ /* 0x000fea0003800000 */
.L_x_1862:
        /* <DEDUP_REMOVED lines=13> */
.L_x_1865:
[----:B------:R-:W-:Y:S05]  /*22a60*/  BSYNC B1 ;  /* 0x0000000000017941 */ /* 0x000fea0003800000 */
.L_x_1864:
[----:B0-----:R-:W-:Y:S01]  /*22a70*/  VIADD R0, R8, 0x60 ;  /* 0x0000006008007836 */ /* 0x001fe20000000000 */
[----:B------:R0:W0:Y:S04]  /*22a80*/  SHFL.IDX PT, R6, R5, 0x3, 0x181f ;  /* 0x00781f0005067f89 */ /* 0x00002800000e0000 */
[----:B------:R-:W-:Y:S01]  /*22a90*/  ISETP.GE.AND P0, PT, R0, R21, PT ;  /* 0x000000150000720c */ /* 0x000fe20003f06270 */
[----:B----4-:R4:W0:-:S12]  /*22aa0*/  SHFL.IDX PT, R2, R4, 0x3, 0x181f ;  /* 0x00781f0004027f89 */ /* 0x01081800000e0000 */
[----:B----4-:R-:W-:Y:S05]  /*22ab0*/  @P0 BRA `(.L_x_1856) ;  /* 0x0000000000240947 */ /* 0x010fea0003800000 */
[----:B------:R-:W-:Y:S02]  /*22ac0*/  ULDC UR4, c[0x0][0xac8] ;  /* 0x0002b20000047ab9 */ /* 0x000fe40000000800 */
[----:B------:R-:W-:Y:S02]  /*22ad0*/  ISETP.GE.AND P2, PT, R192, UR4, PT ;  /* 0x00000004c0007c0c */ /* 0x000fe4000bf46270 */
[----:B------:R-:W-:-:S11]  /*22ae0*/  ISETP.GE.AND P3, PT, R193, UR4, PT ;  /* 0x00000004c1007c0c */ /* 0x000fd6000bf66270 */
[CC--:B0-23--:R-:W-:Y:S02]  /*22af0*/  @!P2 LEA R4, P0, R192.reuse, R2.reuse, 0x1 ;  /* 0x00000002c004a211 */ /* 0x0cdfe400078008ff */
[C---:B------:R-:W-:Y:S02]  /*22b00*/  @!P3 LEA R2, P1, R193.reuse, R2, 0x1 ;  /* 0x00000002c102b211 */ /* 0x040fe400078208ff */
[-C--:B------:R-:W-:Y:S02]  /*22b10*/  @!P2 LEA.HI.X R5, R192, R6.reuse, R225, 0x1, P0 ;  /* 0x00000006c005a211 */ /* 0x080fe400000f0ce1 */
[----:B------:R-:W-:-:S03]  /*22b20*/  @!P3 LEA.HI.X R3, R193, R6, R223, 0x1, P1 ;  /* 0x00000006c103b211 */ /* 0x000fc600008f0cdf */
[----:B------:R0:W-:Y:S04]  /*22b30*/  @!P2 ST.E.128 desc[UR60][R4.64], RZ ;  /* 0x000000ff0400a985 */ /* 0x0001e8000c101d3c */
[----:B------:R0:W-:Y:S02]  /*22b40*/  @!P3 ST.E.128 desc[UR60][R2.64], RZ ;  /* 0x000000ff0200b985 */ /* 0x0001e4000c101d3c */
.L_x_1856:
[----:B------:R-:W-:Y:S05]  /*22b50*/  BSYNC B0 ;  /* 0x0000000000007941 */ /* 0x000fea0003800000 */
.L_x_1847:
[----:B------:R-:W-:Y:S02]  /*22b60*/  ULDC UR4, c[0x0][0xc3c] ;  /* 0x00030f0000047ab9 */ /* 0x000fe40000000800 */
[----:B-1----:R-:W-:-:S13]  /*22b70*/  ISETP.GE.AND P0, PT, R31, UR4, PT ;  /* 0x000000041f007c0c */ /* 0x002fda000bf06270 */
[----:B------:R-:W-:Y:S05]  /*22b80*/  @!P0 BRA `(.L_x_1866) ;  /* 0xfffffde400d08947 */ /* 0x000fea000383ffff */
[----:B------:R-:W-:Y:S05]  /*22b90*/  BRA `(.L_x_1566) ;  /* 0x0000007400387947 */ /* 0x000fea0003800000 */
.L_x_1564:
        /* <DEDUP_REMOVED lines=16> */
.L_x_1867:
        /* <DEDUP_REMOVED lines=41> */
.L_x_1873:
[----:B------:R-:W-:Y:S01]  /*22f30*/  UIADD3 UR4, UR4, 0x1f, URZ ;  /* 0x0000001f04047890 */ /* 0x000fe2000fffe03f */
[----:B------:R-:W-:-:S05]  /*22f40*/  IMAD.U32 R19, RZ, RZ, UR7 ;  /* 0x00000007ff137e24 */ /* 0x000fca000f8e00ff */
        /* <DEDUP_REMOVED lines=10> */
.L_x_1872:
[----:B------:R-:W-:Y:S05]  /*22ff0*/  BSYNC B0 ;  /* 0x0000000000007941 */ /* 0x000fea0003800000 */
.L_x_1871:
        /* <DEDUP_REMOVED lines=20> */
.L_x_1869:
        /* <DEDUP_REMOVED lines=20> */
.L_x_1874:
[----:B---3--:R-:W-:Y:S01]  /*23280*/  IMAD R16, R16, UR5, R13 ;  /* 0x0000000510107c24 */ /* 0x008fe2000f8e020d */
[----:B------:R-:W-:Y:S01]  /*23290*/  IABS R2, R6 ;  /* 0x0000000600027213 */ /* 0x000fe20000000000 */
[----:B01----:R-:W-:-:S03]  /*232a0*/  IMAD.MOV R11, RZ, RZ, -R3 ;  /* 0x000000ffff0b7224 */ /* 0x003fc600078e0a03 */
[----:B--2---:R-:W-:Y:S01]  /*232b0*/  IADD3 R9, -R16, UR6, RZ ;  /* 0x0000000610097c10 */ /* 0x004fe2000fffe1ff */
[----:B------:R-:W-:Y:S02]  /*232c0*/  IMAD.MOV R10, RZ, RZ, -R2 ;  /* 0x000000ffff0a7224 */ /* 0x000fe400078e0a02 */
[----:B------:R-:W-:Y:S01]  /*232d0*/  IMAD R11, R11, R12, RZ ;  /* 0x0000000c0b0b7224 */ /* 0x000fe200078e02ff */
        /* <DEDUP_REMOVED lines=22> */
[----:B------:R-:W-:-:S04]  /*23440*/  VIADDMNMX R18, R10, UR5, R7, PT ;  /* 0x000000050a127c46 */ /* 0x000fc8000b800107 */
[-C--:B------:R-:W-:Y:S02]  /*23450*/  IABS R10, R18.reuse ;  /* 0x00000012000a7213 */ /* 0x080fe40000000000 */
[----:B------:R-:W-:Y:S02]  /*23460*/  IABS R6, R18 ;  /* 0x0000001200067213 */ /* 0x000fe40000000000 */
[----:B------:R-:W0:Y:S08]  /*23470*/  I2F.RP R7, R10 ;  /* 0x0000000a00077306 */ /* 0x000e300000209400 */
[----:B0-----:R-:W0:Y:S02]  /*23480*/  MUFU.RCP R7, R7 ;  /* 0x0000000700077308 */ /* 0x001e240000001000 */
[----:B0-----:R-:W-:-:S06]  /*23490*/  VIADD R3, R7, 0xffffffe ;  /* 0x0ffffffe07037836 */ /* 0x001fcc0000000000 */
[----:B------:R-:W0:Y:S02]  /*234a0*/  F2I.FTZ.U32.TRUNC.NTZ R3, R3 ;  /* 0x0000000300037305 */ /* 0x000e24000021f000 */
[----:B0-----:R-:W-:-:S04]  /*234b0*/  IMAD.MOV R11, RZ, RZ, -R3 ;  /* 0x000000ffff0b7224 */ /* 0x001fc800078e0a03 */
[----:B------:R-:W-:Y:S01]  /*234c0*/  IMAD.MOV.U32 R9, RZ, RZ, R11 ;  /* 0x000000ffff097224 */ /* 0x000fe200078e000b */
[----:B------:R-:W-:-:S03]  /*234d0*/  IABS R11, R13 ;  /* 0x0000000d000b7213 */ /* 0x000fc60000000000 */
[----:B------:R-:W-:-:S04]  /*234e0*/  IMAD R9, R9, R10, RZ ;  /* 0x0000000a09097224 */ /* 0x000fc800078e02ff */
[----:B------:R-:W-:-:S04]  /*234f0*/  IMAD.HI.U32 R2, R3, R9, R2 ;  /* 0x0000000903027227 */ /* 0x000fc800078e0002 */
[----:B------:R-:W-:Y:S02]  /*23500*/  IMAD.MOV R3, RZ, RZ, -R6 ;  /* 0x000000ffff037224 */ /* 0x000fe400078e0a06 */
        /* <DEDUP_REMOVED lines=12> */
[----:B------:R-:W-:Y:S01]  /*235d0*/  @!P1 LOP3.LUT R2, RZ, R18, RZ, 0x33, !PT ;  /* 0x00000012ff029212 */ /* 0x000fe200078e33ff */
[----:B------:R-:W-:-:S03]  /*235e0*/  IMAD.MOV R18, RZ, RZ, -R18 ;  /* 0x000000ffff127224 */ /* 0x000fc600078e0a12 */
[----:B------:R-:W-:Y:S01]  /*235f0*/  LOP3.LUT R17, RZ, R2, RZ, 0x33, !PT ;  /* 0x00000002ff117212 */ /* 0x000fe200078e33ff */
[----:B------:R-:W-:-:S04]  /*23600*/  IMAD R18, R2, R18, R3 ;  /* 0x0000001202127224 */ /* 0x000fc800078e0203 */
[----:B------:R-:W-:Y:S01]  /*23610*/  IMAD.IADD R17, R4, 0x1, R17 ;  /* 0x0000000104117824 */ /* 0x000fe200078e0211 */
[----:B------:R-:W-:Y:S06]  /*23620*/  BRA `(.L_x_1875) ;  /* 0x00000000000c7947 */ /* 0x000fec0003800000 */
.L_x_1870:
[----:B------:R-:W-:Y:S02]  /*23630*/  IMAD.MOV.U32 R17, RZ, RZ, RZ ;  /* 0x000000ffff117224 */ /* 0x000fe400078e00ff */
[----:B------:R-:W-:Y:S02]  /*23640*/  IMAD.U32 R16, RZ, RZ, UR6 ;  /* 0x00000006ff107e24 */ /* 0x000fe4000f8e00ff */
[----:B------:R-:W-:-:S07]  /*23650*/  IMAD.MOV.U32 R18, RZ, RZ, RZ ;  /* 0x000000ffff127224 */ /* 0x000fce00078e00ff */
.L_x_1875:
[----:B------:R-:W-:-:S13]  /*23660*/  ISETP.NE.AND P0, PT, R5, RZ, PT ;  /* 0x000000ff0500720c */ /* 0x000fda0003f05270 */
[----:B------:R-:W0:Y:S01]  /*23670*/  @!P0 S2R R3, SR_CgaCtaId ;  /* 0x0000000000038919 */ /* 0x000e220000008800 */
[----:B------:R-:W-:-:S04]  /*23680*/  @!P0 MOV R2, 0x400 ;  /* 0x0000040000028802 */ /* 0x000fc80000000f00 */
[----:B0-----:R-:W-:-:S05]  /*23690*/  @!P0 LEA R2, R3, R2, 0x18 ;  /* 0x0000000203028211 */ /* 0x001fca00078ec0ff */
[----:B------:R0:W-:Y:S01]  /*236a0*/  @!P0 STS.128 [R2+0x2a8d0], R16 ;  /* 0x02a8d01002008388 */ /* 0x0001e20000000c00 */
[----:B------:R-:W-:Y:S06]  /*236b0*/  BAR.ARV 0x5, 0x180 ;  /* 0x0146000000007b1d */ /* 0x000fec0000002000 */
.L_x_1868:
[----:B------:R2:W-:Y:S01]  /*236c0*/  STL [R1+0x28], RZ ;  /* 0x000028ff01007387 */ /* 0x0005e20000100800 */
[----:B------:R-:W-:Y:S01]  /*236d0*/  ULDC UR4, c[0x0][0xc3c] ;  /* 0x00030f0000047ab9 */ /* 0x000fe20000000800 */
[----:B------:R-:W-:Y:S01]  /*236e0*/  IMAD.MOV.U32 R29, RZ, RZ, 0x1 ;  /* 0x00000001ff1d7424 */ /* 0x000fe200078e00ff */
[----:B-1----:R-:W-:Y:S01]  /*236f0*/  ISETP.GE.AND P0, PT, R19, UR4, PT ;  /* 0x0000000413007c0c */ /* 0x002fe2000bf06270 */
[----:B------:R-:W-:-:S12]  /*23700*/  IMAD.MOV.U32 R27, RZ, RZ, RZ ;  /* 0x000000ffff1b7224 */ /* 0x000fd800078e00ff */
[----:B--2---:R-:W-:Y:S05]  /*23710*/  @P0 BRA `(.L_x_1876) ;  /* 0x0000006400740947 */ /* 0x004fea0003800000 */
[----:B0-----:R-:W2:Y:S01]  /*23720*/  LDL R2, [R1+0x38] ;  /* 0x0000380001027983 */ /* 0x001ea20000100800 */
        /* <DEDUP_REMOVED lines=9> */
[----:B------:R-:W-:-:S02]  /*237c0*/  IMAD.MOV.U32 R27, RZ, RZ, RZ ;  /* 0x000000ffff1b7224 */ /* 0x000fc400078e00ff */
[----:B------:R-:W-:Y:S01]  /*237d0*/  IMAD.MOV.U32 R29, RZ, RZ, 0x1 ;  /* 0x00000001ff1d7424 */ /* 0x000fe200078e00ff */
[----:B--2---:R-:W-:Y:S01]  /*237e0*/  R2UR UR4, R2 ;  /* 0x00000000020472ca */ /* 0x004fe200000e0000 */
[----:B------:R-:W-:-:S05]  /*237f0*/  IMAD.SHL.U32 R2, R0, 0x8, RZ ;  /* 0x0000000800027824 */ /* 0x000fca00078e00ff */
[C---:B------:R-:W-:Y:S02]  /*23800*/  LOP3.LUT R3, R2.reuse, 0x1f8, RZ, 0xc0, !PT ;  /* 0x000001f802037812 */ /* 0x040fe400078ec0ff */
[----:B------:R-:W-:Y:S02]  /*23810*/  LOP3.LUT R2, R2, 0x38, RZ, 0xc0, !PT ;  /* 0x0000003802027812 */ /* 0x000fe400078ec0ff */
[----:B------:R-:W-:Y:S01]  /*23820*/  LOP3.LUT R3, R3, 0x38, R0, 0x78, !PT ;  /* 0x0000003803037812 */ /* 0x000fe200078e7800 */
[----:B------:R-:W-:Y:S02]  /*23830*/  IMAD.SHL.U32 R0, R0, 0x10, RZ ;  /* 0x0000001000007824 */ /* 0x000fe400078e00ff */
        /* <DEDUP_REMOVED lines=10> */
.L_x_1993:
[----:B------:R-:W-:Y:S05]  /*238e0*/  YIELD ;  /* 0x0000000000007946 */ /* 0x000fea0003800000 */
[----:B------:R-:W-:Y:S01]  /*238f0*/  ULDC.64 UR4, c[0x0][0xa28] ;  /* 0x00028a0000047ab9 */ /* 0x000fe20000000a00 */
[----:B------:R-:W-:Y:S01]  /*23900*/  IMAD.MOV.U32 R11, RZ, RZ, RZ ;  /* 0x000000ffff0b7224 */ /* 0x000fe200078e00ff */
[----:B------:R-:W-:Y:S01]  /*23910*/  ISETP.NE.U32.AND P0, PT, RZ, UR4, PT ;  /* 0x00000004ff007c0c */ /* 0x000fe2000bf05070 */
[----:B0-----:R-:W0:Y:S01]  /*23920*/  LDC.64 R4, c[0x0][0xa00] ;  /* 0x00028000ff047b82 */ /* 0x001e220000000a00 */
[----:B------:R-:W-:Y:S02]  /*23930*/  ULDC.64 UR6, c[0x0][0xa10] ;  /* 0x0002840000067ab9 */ /* 0x000fe40000000a00 */
[----:B------:R-:W-:Y:S01]  /*23940*/  ISETP.NE.AND.EX P0, PT, RZ, UR5, PT, P0 ;  /* 0x00000005ff007c0c */ /* 0x000fe2000bf05300 */
[----:B------:R-:W-:-:S12]  /*23950*/  ULDC.64 UR4, c[0x0][0xa18] ;  /* 0x0002860000047ab9 */ /* 0x000fd80000000a00 */
[----:B-1----:R-:W1:Y:S01]  /*23960*/  @P0 LDC.64 R2, c[0x0][0xa28] ;  /* 0x00028a00ff020b82 */ /* 0x002e620000000a00 */
[----:B------:R-:W-:Y:S01]  /*23970*/  ISETP.NE.U32.AND P1, PT, RZ, UR6, PT ;  /* 0x00000006ff007c0c */ /* 0x000fe2000bf25070 */
[----:B-1----:R-:W-:-:S05]  /*23980*/  @P0 IMAD.WIDE R2, R19, 0x4, R2 ;  /* 0x0000000413020825 */ /* 0x002fca00078e0202 */
[----:B--2---:R1:W2:Y:S01]  /*23990*/  @P0 LDG.E R11, desc[UR60][R2.64] ;  /* 0x0000003c020b0981 */ /* 0x0042a2000c1e1900 */
[----:B------:R-:W-:Y:S01]  /*239a0*/  ISETP.NE.U32.AND P0, PT, RZ, UR4, PT ;  /* 0x00000004ff007c0c */ /* 0x000fe2000bf05070 */
[----:B------:R-:W-:Y:S01]  /*239b0*/  IMAD.MOV.U32 R35, RZ, RZ, RZ ;  /* 0x000000ffff237224 */ /* 0x000fe200078e00ff */
[----:B------:R-:W-:Y:S01]  /*239c0*/  ISETP.NE.AND.EX P1, PT, RZ, UR7, PT, P1 ;  /* 0x00000007ff007c0c */ /* 0x000fe2000bf25310 */
[----:B------:R-:W-:Y:S01]  /*239d0*/  IMAD.MOV.U32 R0, RZ, RZ, RZ ;  /* 0x000000ffff007224 */ /* 0x000fe200078e00ff */
[----:B------:R-:W-:Y:S01]  /*239e0*/  ISETP.NE.AND.EX P2, PT, RZ, UR5, PT, P0 ;  /* 0x00000005ff007c0c */ /* 0x000fe2000bf45300 */
[----:B------:R-:W-:Y:S01]  /*239f0*/  ULDC.64 UR4, c[0x0][0xa00] ;  /* 0x0002800000047ab9 */ /* 0x000fe20000000a00 */
[----:B0-----:R-:W-:Y:S01]  /*23a00*/  IMAD.WIDE R4, R19, 0x4, R4 ;  /* 0x0000000413047825 */ /* 0x001fe200078e0204 */
[----:B------:R-:W-:Y:S01]  /*23a10*/  ISETP.NE.U32.AND P0, PT, RZ, UR4, PT ;  /* 0x00000004ff007c0c */ /* 0x000fe2000bf05070 */
[----:B-1----:R-:W0:Y:S03]  /*23a20*/  LDC.64 R2, c[0x0][0xa10] ;  /* 0x00028400ff027b82 */ /* 0x002e260000000a00 */
[----:B------:R-:W-:-:S06]  /*23a30*/  ISETP.NE.AND.EX P0, PT, RZ, UR5, PT, P0 ;  /* 0x00000005ff007c0c */ /* 0x000fcc000bf05300 */
[----:B------:R-:W1:Y:S07]  /*23a40*/  @P2 LDC.64 R6, c[0x0][0xa18] ;  /* 0x00028600ff062b82 */ /* 0x000e6e0000000a00 */
[----:B------:R-:W5:Y:S01]  /*23a50*/  @P0 LDG.E R35, desc[UR60][R4.64] ;  /* 0x0000003c04230981 */ /* 0x000f62000c1e1900 */
[----:B0-----:R-:W-:-:S05]  /*23a60*/  IMAD.WIDE R2, R19, 0x4, R2 ;  /* 0x0000000413027825 */ /* 0x001fca00078e0202 */
[----:B------:R-:W5:Y:S01]  /*23a70*/  @P1 LDG.E R0, desc[UR60][R2.64] ;  /* 0x0000003c02001981 */ /* 0x000f62000c1e1900 */
[----:B------:R-:W-:Y:S02]  /*23a80*/  ULDC UR4, c[0x0][0x288] ;  /* 0x0000a20000047ab9 */ /* 0x000fe40000000800 */
[----:B------:R-:W-:Y:S01]  /*23a90*/  IMAD.U32 R32, RZ, RZ, UR4 ;  /* 0x00000004ff207e24 */ /* 0x000fe2000f8e00ff */
[----:B------:R-:W-:Y:S02]  /*23aa0*/  ULDC.64 UR4, c[0x0][0x418] ;  /* 0x0001060000047ab9 */ /* 0x000fe40000000a00 */
[----:B------:R-:W-:-:S03]  /*23ab0*/  UISETP.NE.U32.AND UP0, UPT, UR4, URZ, UPT ;  /* 0x0000003f0400728c */ /* 0x000fc6000bf05070 */
[----:B------:R-:W-:Y:S01]  /*23ac0*/  ULDC UR4, c[0x0][0x424] ;  /* 0x0001090000047ab9 */ /* 0x000fe20000000800 */
[----:B------:R-:W-:Y:S01]  /*23ad0*/  UISETP.NE.AND.EX UP0, UPT, UR5, URZ, UPT, UP0 ;  /* 0x0000003f0500728c */ /* 0x000fe2000bf05300 */
[----:B-1----:R-:W-:Y:S02]  /*23ae0*/  @P2 IMAD.WIDE R6, R19, 0x4, R6 ;  /* 0x0000000413062825 */ /* 0x002fe400078e0206 */
[----:B------:R-:W-:Y:S01]  /*23af0*/  ULDC UR5, c[0x0][0x2f0] ;  /* 0x0000bc0000057ab9 */ /* 0x000fe20000000800 */
[----:B------:R-:W-:Y:S02]  /*23b00*/  USEL UR4, UR4, 0x1, UP0 ;  /* 0x0000000104047887 */ /* 0x000fe40008000000 */
[----:B------:R0:W5:Y:S02]  /*23b10*/  @P2 LDG.E R32, desc[UR60][R6.64] ;  /* 0x0000003c06202981 */ /* 0x000164000c1e1900 */
[----:B------:R-:W-:-:S03]  /*23b20*/  UIMAD UR4, UR4, UR5, URZ ;  /* 0x00000005040472a4 */ /* 0x000fc6000f8e023f */
[----:B------:R-:W-:-:S03]  /*23b30*/  ULDC UR5, c[0x0][0x348] ;  /* 0x0000d20000057ab9 */ /* 0x000fc60000000800 */
[----:B------:R-:W-:Y:S02]  /*23b40*/  IMAD.U32 R10, RZ, RZ, UR4 ;  /* 0x00000004ff0a7e24 */ /* 0x000fe4000f8e00ff */
[----:B0-----:R-:W-:Y:S01]  /*23b50*/  IMAD.U32 R6, RZ, RZ, UR5 ;  /* 0x00000005ff067e24 */ /* 0x001fe2000f8e00ff */
[----:B--2---:R0:W-:Y:S01]  /*23b60*/  STL [R1+0x4], R11 ;  /* 0x0000040b01007387 */ /* 0x0041e20000100800 */
[----:B------:R-:W-:Y:S05]  /*23b70*/  @P2 BRA `(.L_x_1877) ;  /* 0x0000000000102947 */ /* 0x000fea0003800000 */
[----:B------:R-:W-:Y:S05]  /*23b80*/  @!P0 BRA `(.L_x_1877) ;  /* 0x00000000000c8947 */ /* 0x000fea0003800000 */
[----:B------:R-:W2:Y:S04]  /*23b90*/  LDG.E R7, desc[UR60][R4.64] ;  /* 0x0000003c04077981 */ /* 0x000ea8000c1e1900 */
[----:B-----5:R-:W2:Y:S02]  /*23ba0*/  LDG.E R32, desc[UR60][R4.64+0x4] ;  /* 0x0000043c04207981 */ /* 0x020ea4000c1e1900 */
[----:B--2---:R-:W-:-:S07]  /*23bb0*/  IMAD.IADD R32, R32, 0x1, -R7 ;  /* 0x0000000120207824 */ /* 0x004fce00078e0a07 */
.L_x_1877:
[----:B------:R-:W-:Y:S02]  /*23bc0*/  ULDC.64 UR4, c[0x0][0xa20] ;  /* 0x0002880000047ab9 */ /* 0x000fe40000000a00 */
[----:B------:R-:W-:-:S04]  /*23bd0*/  ISETP.NE.U32.AND P0, PT, RZ, UR4, PT ;  /* 0x00000004ff007c0c */ /* 0x000fc8000bf05070 */
[----:B------:R-:W-:-:S13]  /*23be0*/  ISETP.NE.AND.EX P0, PT, RZ, UR5, PT, P0 ;  /* 0x00000005ff007c0c */ /* 0x000fda000bf05300 */
[----:B------:R-:W-:Y:S05]  /*23bf0*/  @!P0 BRA `(.L_x_1878) ;  /* 0x0000000000108947 */ /* 0x000fea0003800000 */
[----:B------:R-:W1:Y:S02]  /*23c00*/  LDC.64 R4, c[0x0][0xa20] ;  /* 0x00028800ff047b82 */ /* 0x000e640000000a00 */
[----:B-1----:R-:W-:-:S05]  /*23c10*/  IMAD.WIDE R4, R19, 0x4, R4 ;  /* 0x0000000413047825 */ /* 0x002fca00078e0204 */
[----:B------:R1:W5:Y:S01]  /*23c20*/  LDG.E R10, desc[UR60][R4.64] ;  /* 0x0000003c040a7981 */ /* 0x000362000c1e1900 */
[----:B------:R-:W-:Y:S05]  /*23c30*/  BRA `(.L_x_1879) ;  /* 0x0000000000247947 */ /* 0x000fea0003800000 */
.L_x_1878:
        /* <DEDUP_REMOVED lines=9> */
.L_x_1879:
[----:B-1----:R-:W2:Y:S01]  /*23cd0*/  @P1 LDG.E R5, desc[UR60][R2.64] ;  /* 0x0000003c02051981 */ /* 0x002ea2000c1e1900 */
[----:B------:R-:W1:Y:S03]  /*23ce0*/  LDC R7, c[0x0][0x448] ;  /* 0x00011200ff077b82 */ /* 0x000e660000000800 */
[----:B------:R3:W2:Y:S01]  /*23cf0*/  @P1 LDG.E R4, desc[UR60][R2.64+0x4] ;  /* 0x0000043c02041981 */ /* 0x0006a2000c1e1900 */
[----:B-----5:R-:W-:Y:S02]  /*23d00*/  IMAD.IADD R10, R10, 0x1, -R11 ;  /* 0x000000010a0a7824 */ /* 0x020fe400078e0a0b */
[----:B------:R-:W-:Y:S02]  /*23d10*/  IMAD.SHL.U32 R28, R17, 0x80, RZ ;  /* 0x00000080111c7824 */ /* 0x000fe400078e00ff */
[----:B---3--:R-:W3:Y:S01]  /*23d20*/  LDC.64 R2, c[0x0][0x9e0] ;  /* 0x00027800ff027b82 */ /* 0x008ee20000000a00 */
[----:B-1----:R-:W-:Y:S01]  /*23d30*/  ISETP.NE.AND P2, PT, R7, 0x1, PT ;  /* 0x000000010700780c */ /* 0x002fe20003f45270 */
[----:B------:R-:W-:-:S12]  /*23d40*/  VIADD R7, R28, 0x7f ;  /* 0x0000007f1c077836 */ /* 0x000fd80000000000 */
[----:B------:R-:W1:Y:S01]  /*23d50*/  @P2 LDC R8, c[0x0][0x44c] ;  /* 0x00011300ff082b82 */ /* 0x000e620000000800 */
[----:B---3--:R-:W-:-:S07]  /*23d60*/  ISETP.GE.AND P3, PT, R3, 0x1, PT ;  /* 0x000000010300780c */ /* 0x008fce0003f66270 */
[----:B------:R-:W3:Y:S01]  /*23d70*/  @P2 LDC R9, c[0x0][0x450] ;  /* 0x00011400ff092b82 */ /* 0x000ee20000000800 */
[----:B--2---:R-:W-:Y:S02]  /*23d80*/  @P1 IMAD.IADD R6, R4, 0x1, -R5 ;  /* 0x0000000104061824 */ /* 0x004fe400078e0a05 */
[----:B-1----:R-:W-:-:S04]  /*23d90*/  @P2 IMAD.HI.U32 R4, R7, R8, RZ ;  /* 0x0000000807042227 */ /* 0x002fc800078e00ff */
[----:B------:R-:W-:Y:S01]  /*23da0*/  IMAD.IADD R13, R10, 0x1, R6 ;  /* 0x000000010a0d7824 */ /* 0x000fe200078e0206 */
[----:B---3--:R-:W-:-:S03]  /*23db0*/  @P2 SHF.R.U32.HI R7, RZ, R9, R4 ;  /* 0x00000009ff072219 */ /* 0x008fc60000011604 */
[C---:B------:R-:W-:Y:S01]  /*23dc0*/  VIADD R4, R13.reuse, 0x5f ;  /* 0x0000005f0d047836 */ /* 0x040fe20000000000 */
[----:B------:R1:W-:Y:S01]  /*23dd0*/  STL [R1], R13 ;  /* 0x0000000d01007387 */ /* 0x0003e20000100800 */
[----:B------:R-:W-:Y:S02]  /*23de0*/  IADD3 R8, R13, 0x1, -R32 ;  /* 0x000000010d087810 */ /* 0x000fe40007ffe820 */
[----:B------:R-:W-:-:S04]  /*23df0*/  IMAD.HI R4, R4, 0x2aaaaaab, RZ ;  /* 0x2aaaaaab04047827 */ /* 0x000fc800078e02ff */
[----:B------:R-:W-:Y:S01]  /*23e00*/  IMAD.IADD R7, R8, 0x1, R7 ;  /* 0x0000000108077824 */ /* 0x000fe200078e0207 */
[----:B------:R-:W-:-:S03]  /*23e10*/  SHF.R.U32.HI R9, RZ, 0x1f, R4 ;  /* 0x0000001fff097819 */ /* 0x000fc60000011604 */
[----:B------:R-:W-:Y:S01]  /*23e20*/  IMAD.IADD R2, R7, 0x1, R2 ;  /* 0x0000000107027824 */ /* 0x000fe200078e0202 */
[----:B------:R-:W-:Y:S01]  /*23e30*/  LEA.HI.SX32 R9, R4, R9, 0x1c ;  /* 0x0000000904097211 */ /* 0x000fe200078fe2ff */
[----:B-1----:R-:W-:Y:S06]  /*23e40*/  @!P3 BRA `(.L_x_1880) ;  /* 0x000000000048b947 */ /* 0x002fec0003800000 */
[C---:B------:R-:W-:Y:S01]  /*23e50*/  ISETP.GT.AND P0, PT, R7.reuse, RZ, PT ;  /* 0x000000ff0700720c */ /* 0x040fe20003f04270 */
[----:B------:R-:W-:Y:S01]  /*23e60*/  BSSY B0, `(.L_x_1881) ;  /* 0x000000e000007945 */ /* 0x000fe20003800000 */
[----:B0-----:R-:W-:-:S11]  /*23e70*/  VIADD R11, R7, 0xffffffff ;  /* 0xffffffff070b7836 */ /* 0x001fd60000000000 */
        /* <DEDUP_REMOVED lines=8> */
.L_x_1882:
[----:B------:R-:W-:-:S13]  /*23f00*/  ISETP.NE.AND P0, PT, R3, 0x1, PT ;  /* 0x000000010300780c */ /* 0x000fda0003f05270 */
[----:B------:R-:W0:Y:S02]  /*23f10*/  @P0 LDC.64 R4, c[0x0][0x9e8] ;  /* 0x00027a00ff040b82 */ /* 0x000e240000000a00 */
[----:B0-----:R-:W-:-:S05]  /*23f20*/  @P0 IMAD.HI.U32 R4, R11, R4, RZ ;  /* 0x000000040b040227 */ /* 0x001fca00078e00ff */
[----:B------:R-:W-:-:S07]  /*23f30*/  @P0 SHF.R.U32.HI R11, RZ, R5, R4 ;  /* 0x00000005ff0b0219 */ /* 0x000fce0000011604 */
.L_x_1883:
[----:B------:R-:W-:Y:S05]  /*23f40*/  BSYNC B0 ;  /* 0x0000000000007941 */ /* 0x000fea0003800000 */
.L_x_1881:
[----:B------:R-:W-:-:S05]  /*23f50*/  IMAD R11, R11, R3, R3 ;  /* 0x000000030b0b7224 */ /* 0x000fca00078e0203 */
[----:B------:R-:W-:-:S07]  /*23f60*/  VIMNMX R2, R2, R11, PT ;  /* 0x0000000b02027248 */ /* 0x000fce0003fe0100 */
.L_x_1880:
[----:B------:R-:W1:Y:S01]  /*23f70*/  @P2 LDC R5, c[0x0][0x44c] ;  /* 0x00011300ff052b82 */ /* 0x000e620000000800 */
[----:B------:R-:W-:Y:S01]  /*23f80*/  IMAD.MOV.U32 R4, RZ, RZ, R28 ;  /* 0x000000ffff047224 */ /* 0x000fe200078e001c */
[----:B------:R-:W-:Y:S01]  /*23f90*/  ULDC UR4, c[0x0][0x9dc] ;  /* 0x0002770000047ab9 */ /* 0x000fe20000000800 */
[----:B------:R-:W-:-:S05]  /*23fa0*/  IMAD.IADD R7, R13, 0x1, -R32 ;  /* 0x000000010d077824 */ /* 0x000fca00078e0a20 */
[----:B------:R-:W2:Y:S01]  /*23fb0*/  @P2 LDC R12, c[0x0][0x450] ;  /* 0x00011400ff0c2b82 */ /* 0x000ea20000000800 */
[----:B-1----:R-:W-:-:S05]  /*23fc0*/  @P2 IMAD.HI.U32 R5, R28, R5, RZ ;  /* 0x000000051c052227 */ /* 0x002fca00078e00ff */
[----:B--2---:R-:W-:-:S05]  /*23fd0*/  @P2 SHF.R.U32.HI R4, RZ, R12, R5 ;  /* 0x0000000cff042219 */ /* 0x004fca0000011605 */
[----:B------:R-:W-:-:S04]  /*23fe0*/  IMAD.IADD R12, R7, 0x1, R4 ;  /* 0x00000001070c7824 */ /* 0x000fc800078e0204 */
[----:B0-----:R-:W-:Y:S01]  /*23ff0*/  VIADD R11, R12, -UR4 ;  /* 0x800000040c0b7c36 */ /* 0x001fe20008000000 */
        /* <DEDUP_REMOVED lines=11> */
.L_x_1886:
[----:B------:R-:W-:-:S13]  /*240b0*/  ISETP.NE.AND P0, PT, R3, 0x1, PT ;  /* 0x000000010300780c */ /* 0x000fda0003f05270 */
[----:B------:R-:W0:Y:S02]  /*240c0*/  @P0 LDC.64 R4, c[0x0][0x9e8] ;  /* 0x00027a00ff040b82 */ /* 0x000e240000000a00 */
[----:B0-----:R-:W-:-:S05]  /*240d0*/  @P0 IMAD.HI.U32 R4, R12, R4, RZ ;  /* 0x000000040c040227 */ /* 0x001fca00078e00ff */
[----:B------:R-:W-:-:S07]  /*240e0*/  @P0 SHF.R.U32.HI R12, RZ, R5, R4 ;  /* 0x00000005ff0c0219 */ /* 0x000fce0000011604 */
.L_x_1887:
[----:B------:R-:W-:Y:S05]  /*240f0*/  BSYNC B0 ;  /* 0x0000000000007941 */ /* 0x000fea0003800000 */
.L_x_1885:
[----:B------:R-:W-:-:S05]  /*24100*/  IMAD R12, R12, R3, RZ ;  /* 0x000000030c0c7224 */ /* 0x000fca00078e02ff */
[----:B------:R-:W-:-:S07]  /*24110*/  VIMNMX R11, R11, R12, !PT ;  /* 0x0000000c0b0b7248 */ /* 0x000fce0007fe0100 */
.L_x_1884:
[----:B------:R-:W-:Y:S01]  /*24120*/  VIADD R2, R2, 0x5f ;  /* 0x0000005f02027836 */ /* 0x000fe20000000000 */
[----:B------:R-:W-:Y:S01]  /*24130*/  BSSY B0, `(.L_x_1888) ;  /* 0x000013a000007945 */ /* 0x000fe20003800000 */
        /* <DEDUP_REMOVED lines=11> */
[----:B------:R-:W-:-:S04]  /*241f0*/  VIMNMX R4, R5, R6, PT ;  /* 0x0000000605047248 */ /* 0x000fc80003fe0100 */
[----:B------:R-:W-:Y:S01]  /*24200*/  ISETP.GT.AND P0, PT, R4, R3, PT ;  /* 0x000000030400720c */ /* 0x000fe20003f04270 */
[----:B------:R-:W-:-:S05]  /*24210*/  IMAD.WIDE.U32 R2, R3, -0x55555555, RZ ;  /* 0xaaaaaaab03027825 */ /* 0x000fca00078e00ff */
[----:B------:R-:W-:-:S05]  /*24220*/  SHF.R.U32.HI R5, RZ, 0x6, R3 ;  /* 0x00000006ff057819 */ /* 0x000fca0000011603 */
[----:B------:R-:W-:Y:S02]  /*24230*/  IMAD.MOV.U32 R2, RZ, RZ, R5 ;  /* 0x000000ffff027224 */ /* 0x000fe400078e0005 */
[----:B------:R-:W-:-:S04]  /*24240*/  @P0 VIADD R4, R4, 0x5f ;  /* 0x0000005f04040836 */ /* 0x000fc80000000000 */
        /* <DEDUP_REMOVED lines=13> */
.L_x_2061:
[----:B-1----:R-:W-:Y:S02]  /*24320*/  ISETP.NE.AND P0, PT, R14, RZ, PT ;  /* 0x000000ff0e00720c */ /* 0x002fe40003f05270 */
[----:B------:R-:W-:-:S11]  /*24330*/  PLOP3.LUT P6, PT, PT, PT, PT, 0x8, 0x0 ;  /* 0x000000000000781c */ /* 0x000fd60003fce170 */
[----:B------:R-:W-:Y:S05]  /*24340*/  @P0 BRA `(.L_x_1891) ;  /* 0x00000000000c0947 */ /* 0x000fea0003800000 */
[----:B------:R-:W-:-:S03]  /*24350*/  UMOV UR4, 0xffffffff ;  /* 0xffffffff00047882 */ /* 0x000fc60000000000 */
[----:B------:R-:W-:Y:S05]  /*24360*/  BRA.DIV UR4, `(.L_x_1892) ;  /* 0x0000007204287947 */ /* 0x000fea000b800000 */
[----:B------:R-:W-:-:S13]  /*24370*/  ELECT P6, URZ, PT ;  /* 0x00000000003f782f */ /* 0x000fda00038c0000 */
.L_x_1891:
[----:B0-----:R-:W2:Y:S01]  /*24380*/  LDL R3, [R1+0x28] ;  /* 0x0000280001037983 */ /* 0x001ea20000100800 */
[----:B------:R-:W-:Y:S01]  /*24390*/  BSSY B1, `(.L_x_1893) ;  /* 0x0000008000017945 */ /* 0x000fe20003800000 */
[----:B--2---:R-:W-:-:S05]  /*243a0*/  VIADD R3, R3, 0x1 ;  /* 0x0000000103037836 */ /* 0x004fca0000000000 */
[----:B------:R-:W-:-:S04]  /*243b0*/  LEA.HI R6, R3, R3, RZ, 0x1 ;  /* 0x0000000303067211 */ /* 0x000fc800078f08ff */
[----:B------:R-:W-:-:S05]  /*243c0*/  LOP3.LUT R6, R6, 0xfffffffe, RZ, 0xc0, !PT ;  /* 0xfffffffe06067812 */ /* 0x000fca00078ec0ff */
[----:B------:R-:W-:-:S05]  /*243d0*/  IMAD.IADD R6, R3, 0x1, -R6 ;  /* 0x0000000103067824 */ /* 0x000fca00078e0a06 */
[----:B------:R-:W-:-:S04]  /*243e0*/  SHF.L.U32 R6, R6, 0x1f, RZ ;  /* 0x0000001f06067819 */ /* 0x000fc800000006ff */
[----:B------:R-:W0:Y:S02]  /*243f0*/  SYNCS.PHASECHK.TRANS64.TRYWAIT P0, [R23+URZ+0x2a820], R6 ;  /* 0x02a82006170075a7 */ /* 0x000e24000800017f */
[----:B0-----:R-:W-:Y:S05]  /*24400*/  @!P0 BRA `(.L_x_1894) ;  /* 0x0000007000208947 */ /* 0x001fea0003800000 */
.L_x_2064:
[----:B------:R-:W-:Y:S05]  /*24410*/  BSYNC B1 ;  /* 0x0000000000017941 */ /* 0x000fea0003800000 */
.L_x_1893:
        /* <DEDUP_REMOVED lines=10> */
.L_x_2065:
[----:B------:R-:W-:Y:S05]  /*244c0*/  BSYNC B2 ;  /* 0x0000000000027941 */ /* 0x000fea0003800000 */
.L_x_1897:
        /* <DEDUP_REMOVED lines=9> */
.L_x_1900:
[----:B------:R-:W-:Y:S05]  /*24560*/  BSYNC B2 ;  /* 0x0000000000027941 */ /* 0x000fea0003800000 */
.L_x_1899:
        /* <DEDUP_REMOVED lines=10> */
[----:B------:R-:W-:Y:S01]  /*24610*/  VIADD R13, R11, 0x18400 ;  /* 0x000184000b0d7836 */ /* 0x000fe20000000000 */
[----:B------:R-:W-:-:S09]  /*24620*/  UMOV UR7, 0x12f00000 ;  /* 0x12f0000000077882 */ /* 0x000fd20000000000 */
.L_x_1901:
        /* <DEDUP_REMOVED lines=10> */
[----:B------:R-:W-:Y:S01]  /*246d0*/  IMAD.MOV.U32 R15, RZ, RZ, 0x40 ;  /* 0x00000040ff0f7424 */ /* 0x000fe200078e00ff */
[----:B------:R-:W-:Y:S01]  /*246e0*/  PLOP3.LUT P0, PT, PT, PT, PT, 0x80, 0x0 ;  /* 0x000000000000781c */ /* 0x000fe20003f0f070 */
[----:B------:R-:W-:Y:S01]  /*246f0*/  VIADD R13, R11, 0x1b400 ;  /* 0x0001b4000b0d7836 */ /* 0x000fe20000000000 */
[----:B------:R-:W-:Y:S01]  /*24700*/  UMOV UR6, 0x0 ;  /* 0x0000000000067882 */ /* 0x000fe20000000000 */
[----:B------:R-:W-:Y:S01]  /*24710*/  UMOV UR7, 0x12f00000 ;  /* 0x12f0000000077882 */ /* 0x000fe20000000000 */
[----:B------:R-:W-:-:S15]  /*24720*/  R2UR UR10, R15 ;  /* 0x000000000f0a72ca */ /* 0x000fde00000e0000 */
.L_x_1902:
        /* <DEDUP_REMOVED lines=15> */
.L_x_1903:
        /* <DEDUP_REMOVED lines=13> */
.L_x_2066:
[----:B------:R-:W-:Y:S05]  /*248f0*/  BSYNC B2 ;  /* 0x0000000000027941 */ /* 0x000fea0003800000 */
.L_x_1904:
        /* <DEDUP_REMOVED lines=11> */
.L_x_1907:
[----:B------:R-:W-:Y:S05]  /*249b0*/  BSYNC B2 ;  /* 0x0000000000027941 */ /* 0x000fea0003800000 */
.L_x_1906:
        /* <DEDUP_REMOVED lines=9> */
.L_x_1908:
        /* <DEDUP_REMOVED lines=10> */
[----:B------:R-:W-:Y:S01]  /*24af0*/  R2UR UR10, R15 ;  /* 0x000000000f0a72ca */ /* 0x000fe200000e0000 */
[----:B------:R-:W-:Y:S01]  /*24b00*/  VIADD R12, R12, 0x3400 ;  /* 0x000034000c0c7836 */ /* 0x000fe20000000000 */
[----:B------:R-:W-:Y:S02]  /*24b10*/  R2UR UR6, R10 ;  /* 0x000000000a0672ca */ /* 0x000fe400000e0000 */
[----:B------:R-:W-:Y:S02]  /*24b20*/  R2UR UR7, R11 ;  /* 0x000000000b0772ca */ /* 0x000fe400000e0000 */
[----:B------:R-:W-:-:S13]  /*24b30*/  PLOP3.LUT P0, PT, PT, PT, PT, 0x80, 0x0 ;  /* 0x000000000000781c */ /* 0x000fda0003f0f070 */
.L_x_1909:
        /* <DEDUP_REMOVED lines=10> */
.L_x_1896:
[----:B------:R-:W-:Y:S05]  /*24be0*/  BSYNC B1 ;  /* 0x0000000000017941 */ /* 0x000fea0003800000 */
.L_x_1895:
        /* <DEDUP_REMOVED lines=9> */
.L_x_1925:
        /* <DEDUP_REMOVED lines=11> */
.L_x_2067:
[----:B------:R-:W-:Y:S05]  /*24d30*/  BSYNC B2 ;  /* 0x0000000000027941 */ /* 0x000fea0003800000 */
.L_x_1912:
        /* <DEDUP_REMOVED lines=9> */
.L_x_1915:
[----:B------:R-:W-:Y:S05]  /*24dd0*/  BSYNC B2 ;  /* 0x0000000000027941 */ /* 0x000fea0003800000 */
.L_x_1914:
[----:B------:R-:W-:Y:S01]  /*24de0*/  IMAD.MOV.U32 R10, RZ, RZ, RZ ;  /* 0x000000ffff0a7224 */ /* 0x000fe200078e00ff */
[----:B------:R-:W-:Y:S01]  /*24df0*/  UIADD3 UR4, UP0, UR36, 0x570, URZ ;  /* 0x0000057024047890 */ /* 0x000fe2000ff1e03f */
[----:B------:R-:W-:Y:S01]  /*24e00*/  IMAD R3, R25, 0x9000, R23 ;  /* 0x0000900019037824 */ /* 0x000fe200078e0217 */
[----:B------:R-:W-:Y:S01]  /*24e10*/  PLOP3.LUT P1, PT, PT, PT, PT, 0x80, 0x0 ;  /* 0x000000000000781c */ /* 0x000fe20003f2f070 */
[----:B0-----:R-:W-:Y:S01]  /*24e20*/  IMAD R6, R12, 0x60, R0 ;  /* 0x000000600c067824 */ /* 0x001fe200078e0200 */
[----:B------:R-:W-:Y:S01]  /*24e30*/  R2UR UR10, R10 ;  /* 0x000000000a0a72ca */ /* 0x000fe200000e0000 */
[----:B------:R-:W-:Y:S01]  /*24e40*/  VIADD R14, R11, 0x2a890 ;  /* 0x0002a8900b0e7836 */ /* 0x000fe20000000000 */
[----:B------:R-:W-:Y:S01]  /*24e50*/  UIADD3.X UR5, URZ, UR37, URZ, UP0, !UPT ;  /* 0x000000253f057290 */ /* 0x000fe200087fe43f */
[----:B------:R-:W-:Y:S01]  /*24e60*/  VIADD R13, R3, 0x18400 ;  /* 0x00018400030d7836 */ /* 0x000fe20000000000 */
[----:B------:R-:W-:Y:S01]  /*24e70*/  UMOV UR6, 0x0 ;  /* 0x0000000000067882 */ /* 0x000fe20000000000 */
[----:B------:R-:W-:-:S10]  /*24e80*/  UMOV UR7, 0x12f00000 ;  /* 0x12f0000000077882 */ /* 0x000fd40000000000 */
.L_x_1916:
        /* <DEDUP_REMOVED lines=16> */
.L_x_1917:
        /* <DEDUP_REMOVED lines=15> */
.L_x_1918:
        /* <DEDUP_REMOVED lines=13> */
.L_x_2068:
[----:B------:R-:W-:Y:S05]  /*25150*/  BSYNC B2 ;  /* 0x0000000000027941 */ /* 0x000fea0003800000 */
.L_x_1919:
[----:B------:R-:W-:Y:S01]  /*25160*/  BSSY B2, `(.L_x_1921) ;  /* 0x000000b000027945 */ /* 0x000fe20003800000 */
[----:B01----:R-:W-:Y:S02]  /*25170*/  IMAD.MOV.U32 R2, RZ, RZ, 0x0 ;  /* 0x00000000ff027424 */ /* 0x003fe400078e00ff */
[----:B------:R-:W-:Y:S01]  /*25180*/  IMAD.MOV.U32 R3, RZ, RZ, 0x12f00000 ;  /* 0x12f00000ff037424 */ /* 0x000fe200078e00ff */
[----:B------:R-:W-:Y:S06]  /*25190*/  @P2 BRA `(.L_x_1922) ;  /* 0x00000000001c2947 */ /* 0x000fec0003800000 */
[----:B------:R-:W0:Y:S01]  /*251a0*/  S2R R15, SR_TID.X ;  /* 0x00000000000f7919 */ /* 0x000e220000002100 */
[----:B------:R-:W-:-:S04]  /*251b0*/  IMAD.MOV.U32 R14, RZ, RZ, 0x6000 ;  /* 0x00006000ff0e7424 */ /* 0x000fc800078e00ff */
[----:B------:R1:W-:Y:S01]  /*251c0*/  SYNCS.ARRIVE.TRANS64 RZ, [R11+URZ+0x2a8b0], R14 ;  /* 0x02a8b00e0bff79a7 */ /* 0x0003e2000800003f */
[----:B0-----:R-:W-:-:S04]  /*251d0*/  LOP3.LUT R15, R15, 0x1f, RZ, 0xc0, !PT ;  /* 0x0000001f0f0f7812 */ /* 0x001fc800078ec0ff */
[----:B------:R-:W-:-:S13]  /*251e0*/  ISETP.NE.AND P1, PT, R15, RZ, PT ;  /* 0x000000ff0f00720c */ /* 0x000fda0003f25270 */
[----:B-1----:R-:W-:Y:S05]  /*251f0*/  @!P1 BRA `(.L_x_1922) ;  /* 0x0000000000049947 */ /* 0x002fea0003800000 */
[----:B------:R-:W-:Y:S01]  /*25200*/  BPT.TRAP 0x1 ;  /* 0x000000040000795c */ /* 0x000fe20000300000 */
.L_x_1922:
[----:B------:R-:W-:Y:S05]  /*25210*/  BSYNC B2 ;  /* 0x0000000000027941 */ /* 0x000fea0003800000 */
.L_x_1921:
[----:B------:R-:W-:Y:S01]  /*25220*/  R2UR UR6, R2 ;  /* 0x00000000020672ca */ /* 0x000fe200000e0000 */
[----:B------:R-:W-:Y:S01]  /*25230*/  UIADD3 UR4, UP0, UR36, 0x670, URZ ;  /* 0x0000067024047890 */ /* 0x000fe2000ff1e03f */
[----:B------:R-:W-:Y:S01]  /*25240*/  R2UR UR7, R3 ;  /* 0x00000000030772ca */ /* 0x000fe200000e0000 */
[----:B------:R-:W-:Y:S01]  /*25250*/  VIADD R11, R11, 0x2a8b0 ;  /* 0x0002a8b00b0b7836 */ /* 0x000fe20000000000 */
[----:B------:R-:W-:Y:S01]  /*25260*/  R2UR UR10, R10 ;  /* 0x000000000a0a72ca */ /* 0x000fe200000e0000 */
[----:B------:R-:W-:Y:S01]  /*25270*/  IMAD R10, R25, 0x6000, R23 ;  /* 0x00006000190a7824 */ /* 0x000fe200078e0217 */
[----:B------:R-:W-:Y:S01]  /*25280*/  PLOP3.LUT P1, PT, PT, PT, PT, 0x80, 0x0 ;  /* 0x000000000000781c */ /* 0x000fe20003f2f070 */
[----:B------:R-:W-:Y:S02]  /*25290*/  UIADD3.X UR5, URZ, UR37, URZ, UP0, !UPT ;  /* 0x000000253f057290 */ /* 0x000fe400087fe43f */
[----:B------:R-:W-:-:S10]  /*252a0*/  VIADD R14, R10, 0x400 ;  /* 0x000004000a0e7836 */ /* 0x000fd40000000000 */
.L_x_1923:
        /* <DEDUP_REMOVED lines=15> */
.L_x_1924:
        /* <DEDUP_REMOVED lines=10> */
.L_x_1911:
[----:B------:R-:W-:Y:S05]  /*25440*/  BSYNC B1 ;  /* 0x0000000000017941 */ /* 0x000fea0003800000 */
.L_x_1910:
        /* <DEDUP_REMOVED lines=8> */
.L_x_1889:
[----:B------:R-:W-:Y:S05]  /*254d0*/  BSYNC B0 ;  /* 0x0000000000007941 */ /* 0x000fea0003800000 */
.L_x_1888:
[----:B------:R-:W1:Y:S01]  /*254e0*/  LDC R0, c[0x0][0x448] ;  /* 0x00011200ff007b82 */ /* 0x000e620000000800 */
[----:B------:R-:W-:Y:S01]  /*254f0*/  VIADD R5, R28, 0x7f ;  /* 0x0000007f1c057836 */ /* 0x000fe20000000000 */
[----:B------:R-:W-:Y:S06]  /*25500*/  @!P0 WARPSYNC.ALL ;  /* 0x0000000000008948 */ /* 0x000fec0003800000 */
[----:B------:R-:W2:Y:S08]  /*25510*/  LDC.64 R2, c[0x0][0x9e0] ;  /* 0x00027800ff027b82 */ /* 0x000eb00000000a00 */
[----:B------:R-:W-:Y:S01]  /*25520*/  @!P0 BAR.SYNC.DEFER_BLOCKING 0xc, 0x180 ;  /* 0x0306000000008b1d */ /* 0x000fe20000010000 */
[----:B-1----:R-:W-:-:S02]  /*25530*/  ISETP.NE.AND P1, PT, R0, 0x1, PT ;  /* 0x000000010000780c */ /* 0x002fc40003f25270 */
[----:B--2---:R-:W-:-:S11]  /*25540*/  ISETP.GE.AND P2, PT, R3, 0x1, PT ;  /* 0x000000010300780c */ /* 0x004fd60003f46270 */
[----:B------:R-:W1:Y:S08]  /*25550*/  @P1 LDC R0, c[0x0][0x44c] ;  /* 0x00011300ff001b82 */ /* 0x000e700000000800 */
[----:B------:R-:W2:Y:S01]  /*25560*/  @P1 LDC R11, c[0x0][0x450] ;  /* 0x00011400ff0b1b82 */ /* 0x000ea20000000800 */
[----:B-1----:R-:W-:-:S05]  /*25570*/  @P1 IMAD.HI.U32 R0, R5, R0, RZ ;  /* 0x0000000005001227 */ /* 0x002fca00078e00ff */
[----:B--2---:R-:W-:-:S05]  /*25580*/  @P1 SHF.R.U32.HI R5, RZ, R11, R0 ;  /* 0x0000000bff051219 */ /* 0x004fca0000011600 */
[----:B------:R-:W-:-:S04]  /*25590*/  IMAD.IADD R11, R8, 0x1, R5 ;  /* 0x00000001080b7824 */ /* 0x000fc800078e0205 */
        /* <DEDUP_REMOVED lines=13> */
.L_x_1928:
[----:B------:R-:W-:-:S13]  /*25670*/  ISETP.NE.AND P0, PT, R3, 0x1, PT ;  /* 0x000000010300780c */ /* 0x000fda0003f05270 */
[----:B------:R-:W1:Y:S02]  /*25680*/  @P0 LDC.64 R4, c[0x0][0x9e8] ;  /* 0x00027a00ff040b82 */ /* 0x000e640000000a00 */
[----:B-1----:R-:W-:-:S05]  /*25690*/  @P0 IMAD.HI.U32 R4, R0, R4, RZ ;  /* 0x0000000400040227 */ /* 0x002fca00078e00ff */
[----:B------:R-:W-:-:S07]  /*256a0*/  @P0 SHF.R.U32.HI R0, RZ, R5, R4 ;  /* 0x00000005ff000219 */ /* 0x000fce0000011604 */
.L_x_1929:
[----:B------:R-:W-:Y:S05]  /*256b0*/  BSYNC B0 ;  /* 0x0000000000007941 */ /* 0x000fea0003800000 */
.L_x_1927:
[----:B------:R-:W-:-:S05]  /*256c0*/  IMAD R5, R0, R3, R3 ;  /* 0x0000000300057224 */ /* 0x000fca00078e0203 */
[----:B------:R-:W-:-:S07]  /*256d0*/  VIMNMX R2, R2, R5, PT ;  /* 0x0000000502027248 */ /* 0x000fce0003fe0100 */
.L_x_1926:
[----:B------:R-:W1:Y:S01]  /*256e0*/  @P1 LDC R5, c[0x0][0x44c] ;  /* 0x00011300ff051b82 */ /* 0x000e620000000800 */
[----:B------:R-:W-:Y:S01]  /*256f0*/  VIADD R2, R2, 0x5f ;  /* 0x0000005f02027836 */ /* 0x000fe20000000000 */
[----:B------:R-:W-:Y:S01]  /*25700*/  ULDC UR4, c[0x0][0x9dc] ;  /* 0x0002770000047ab9 */ /* 0x000fe20000000800 */
[----:B------:R-:W-:Y:S02]  /*25710*/  IMAD.MOV.U32 R0, RZ, RZ, R28 ;  /* 0x000000ffff007224 */ /* 0x000fe400078e001c */
[----:B------:R-:W-:-:S03]  /*25720*/  IMAD.HI R2, R2, 0x2aaaaaab, RZ ;  /* 0x2aaaaaab02027827 */ /* 0x000fc600078e02ff */
[----:B------:R-:W2:Y:S01]  /*25730*/  @P1 LDC R4, c[0x0][0x450] ;  /* 0x00011400ff041b82 */ /* 0x000ea20000000800 */
[----:B-1----:R-:W-:-:S05]  /*25740*/  @P1 IMAD.HI.U32 R5, R28, R5, RZ ;  /* 0x000000051c051227 */ /* 0x002fca00078e00ff */
[----:B--2---:R-:W-:Y:S02]  /*25750*/  @P1 SHF.R.U32.HI R0, RZ, R4, R5 ;  /* 0x00000004ff001219 */ /* 0x004fe40000011605 */
[----:B------:R-:W-:-:S03]  /*25760*/  SHF.R.U32.HI R5, RZ, 0x1f, R2 ;  /* 0x0000001fff057819 */ /* 0x000fc60000011602 */
[----:B------:R-:W-:Y:S01]  /*25770*/  IMAD.IADD R7, R7, 0x1, R0 ;  /* 0x0000000107077824 */ /* 0x000fe200078e0200 */
[----:B------:R-:W-:-:S03]  /*25780*/  LEA.HI.SX32 R2, R2, R5, 0x1c ;  /* 0x0000000502027211 */ /* 0x000fc600078fe2ff */
[----:B------:R-:W-:Y:S01]  /*25790*/  VIADD R0, R7, -UR4 ;  /* 0x8000000407007c36 */ /* 0x000fe20008000000 */
[----:B------:R-:W-:-:S05]  /*257a0*/  VIMNMX R24, R9, R2, PT ;  /* 0x0000000209187248 */ /* 0x000fca0003fe0100 */
[----:B------:R1:W-:Y:S01]  /*257b0*/  STL [R1+0x24], R24 ;  /* 0x0000241801007387 */ /* 0x0003e20000100800 */
[----:B------:R-:W-:Y:S05]  /*257c0*/  @!P2 BRA `(.L_x_1930) ;  /* 0x000000000044a947 */ /* 0x000fea0003800000 */
[----:B------:R-:W-:Y:S01]  /*257d0*/  ISETP.GT.AND P0, PT, R7, -0x1, PT ;  /* 0xffffffff0700780c */ /* 0x000fe20003f04270 */
[----:B------:R-:W-:-:S12]  /*257e0*/  BSSY B0, `(.L_x_1931) ;  /* 0x000000d000007945 */ /* 0x000fd80003800000 */
[----:B------:R-:W-:Y:S05]  /*257f0*/  @P0 BRA `(.L_x_1932) ;  /* 0x00000000001c0947 */ /* 0x000fea0003800000 */
[----:B------:R-:W-:Y:S02]  /*25800*/  ISETP.NE.AND P0, PT, R3, 0x1, PT ;  /* 0x000000010300780c */ /* 0x000fe40003f05270 */
[----:B------:R-:W-:-:S11]  /*25810*/  LOP3.LUT R7, RZ, R7, RZ, 0x33, !PT ;  /* 0x00000007ff077212 */ /* 0x000fd600078e33ff */
[----:B------:R-:W2:Y:S02]  /*25820*/  @P0 LDC.64 R4, c[0x0][0x9e8] ;  /* 0x00027a00ff040b82 */ /* 0x000ea40000000a00 */
[----:B--2---:R-:W-:-:S05]  /*25830*/  @P0 IMAD.HI.U32 R4, R7, R4, RZ ;  /* 0x0000000407040227 */ /* 0x004fca00078e00ff */
[----:B------:R-:W-:-:S04]  /*25840*/  @P0 SHF.R.U32.HI R7, RZ, R5, R4 ;  /* 0x00000005ff070219 */ /* 0x000fc80000011604 */
[----:B------:R-:W-:Y:S01]  /*25850*/  LOP3.LUT R7, RZ, R7, RZ, 0x33, !PT ;  /* 0x00000007ff077212 */ /* 0x000fe200078e33ff */
[----:B------:R-:W-:Y:S06]  /*25860*/  BRA `(.L_x_1933) ;  /* 0x0000000000107947 */ /* 0x000fec0003800000 */
.L_x_1932:
[----:B------:R-:W-:-:S13]  /*25870*/  ISETP.NE.AND P0, PT, R3, 0x1, PT ;  /* 0x000000010300780c */ /* 0x000fda0003f05270 */
[----:B------:R-:W2:Y:S02]  /*25880*/  @P0 LDC.64 R4, c[0x0][0x9e8] ;  /* 0x00027a00ff040b82 */ /* 0x000ea40000000a00 */
[----:B--2---:R-:W-:-:S05]  /*25890*/  @P0 IMAD.HI.U32 R4, R7, R4, RZ ;  /* 0x0000000407040227 */ /* 0x004fca00078e00ff */
[----:B------:R-:W-:-:S07]  /*258a0*/  @P0 SHF.R.U32.HI R7, RZ, R5, R4 ;  /* 0x00000005ff070219 */ /* 0x000fce0000011604 */
.L_x_1933:
[----:B------:R-:W-:Y:S05]  /*258b0*/  BSYNC B0 ;  /* 0x0000000000007941 */ /* 0x000fea0003800000 */
.L_x_1931:
[----:B------:R-:W-:-:S05]  /*258c0*/  IMAD R3, R7, R3, RZ ;  /* 0x0000000307037224 */ /* 0x000fca00078e02ff */
[----:B------:R-:W-:-:S07]  /*258d0*/  VIMNMX R0, R0, R3, !PT ;  /* 0x0000000300007248 */ /* 0x000fce0007fe0100 */
.L_x_1930:
[----:B------:R-:W-:Y:S01]  /*258e0*/  IMAD.HI R0, R0, 0x2aaaaaab, RZ ;  /* 0x2aaaaaab00007827 */ /* 0x000fe200078e02ff */
[----:B------:R-:W-:Y:S04]  /*258f0*/  BSSY B7, `(.L_x_1934) ;  /* 0x000037d000077945 */ /* 0x000fe80003800000 */
[----:B------:R-:W-:-:S04]  /*25900*/  SHF.R.U32.HI R3, RZ, 0x1f, R0 ;  /* 0x0000001fff037819 */ /* 0x000fc80000011600 */
[----:B------:R-:W-:-:S04]  /*25910*/  LEA.HI.SX32 R3, R0, R3, 0x1c ;  /* 0x0000000300037211 */ /* 0x000fc800078fe2ff */
[----:B------:R-:W-:-:S04]  /*25920*/  VIMNMX R2, RZ, R3, !PT ;  /* 0x00000003ff027248 */ /* 0x000fc80007fe0100 */
[----:B------:R-:W-:Y:S01]  /*25930*/  ISETP.GT.AND P0, PT, R24, R2, PT ;  /* 0x000000021800720c */ /* 0x000fe20003f04270 */
[----:B------:R2:W-:-:S12]  /*25940*/  STL [R1+0x8], R2 ;  /* 0x0000080201007387 */ /* 0x0005d80000100800 */
[----:B--2---:R-:W-:Y:S05]  /*25950*/  @P0 BRA `(.L_x_1935) ;  /* 0x0000000000440947 */ /* 0x004fea0003800000 */
[----:B------:R-:W2:Y:S02]  /*25960*/  S2R R2, SR_TID.X ;  /* 0x0000000000027919 */ /* 0x000ea40000002100 */
[----:B--2---:R-:W-:-:S04]  /*25970*/  LOP3.LUT R2, R2, 0x7f, RZ, 0xc0, !PT ;  /* 0x0000007f02027812 */ /* 0x004fc800078ec0ff */
[----:B------:R-:W-:-:S13]  /*25980*/  ISETP.NE.AND P0, PT, R2, RZ, PT ;  /* 0x000000ff0200720c */ /* 0x000fda0003f05270 */
[----:B------:R-:W-:Y:S05]  /*25990*/  @P0 BRA `(.L_x_1936) ;  /* 0x0000003400c80947 */ /* 0x000fea0003800000 */
[----:B------:R-:W2:Y:S01]  /*259a0*/  S2R R5, SR_LANEID ;  /* 0x0000000000057919 */ /* 0x000ea20000000000 */
[----:B------:R-:W-:Y:S01]  /*259b0*/  VOTEU.ANY UR4, UPT, PT ;  /* 0x0000000000047886 */ /* 0x000fe200038e0100 */
[----:B------:R-:W3:Y:S01]  /*259c0*/  LDC.64 R2, c[0x0][0xc60] ;  /* 0x00031800ff027b82 */ /* 0x000ee20000000a00 */
[----:B------:R-:W2:Y:S02]  /*259d0*/  FLO.U32 R0, UR4 ;  /* 0x0000000400007d00 */ /* 0x000ea400080e0000 */
[----:B--2---:R-:W-:-:S06]  /*259e0*/  ISETP.EQ.U32.AND P0, PT, R0, R5, PT ;  /* 0x000000050000720c */ /* 0x004fcc0003f02070 */
[----:B------:R-:W3:Y:S07]  /*259f0*/  POPC R5, UR4 ;  /* 0x0000000400057d09 */ /* 0x000eee0008000000 */
[----:B---3--:R-:W2:Y:S01]  /*25a00*/  @P0 ATOMG.E.ADD.STRONG.GPU PT, R3, desc[UR60][R2.64], R5 ;  /* 0x00000005020309a8 */ /* 0x008ea200081ee1fc */
[----:B------:R-:W3:Y:S02]  /*25a10*/  S2R R4, SR_LTMASK ;  /* 0x0000000000047919 */ /* 0x000ee40000003900 */
[----:B---3--:R-:W-:-:S04]  /*25a20*/  LOP3.LUT R4, R4, UR4, RZ, 0xc0, !PT ;  /* 0x0000000404047c12 */ /* 0x008fc8000f8ec0ff */
[----:B------:R-:W3:Y:S01]  /*25a30*/  POPC R7, R4 ;  /* 0x0000000400077309 */ /* 0x000ee20000000000 */
[----:B--2---:R-:W3:Y:S02]  /*25a40*/  SHFL.IDX PT, R0, R3, R0, 0x1f ;  /* 0x00001f0003007589 */ /* 0x004ee400000e0000 */
[----:B---3--:R-:W-:Y:S01]  /*25a50*/  IADD3 R16, R0, UR38, R7 ;  /* 0x0000002600107c10 */ /* 0x008fe2000fffe007 */
[----:B------:R-:W-:Y:S06]  /*25a60*/  BRA `(.L_x_1936) ;  /* 0x0000003400947947 */ /* 0x000fec0003800000 */
.L_x_1935:
        /* <DEDUP_REMOVED lines=9> */
[----:B------:R-:W2:Y:S01]  /*25b00*/  LDC.64 R2, c[0x4][R2] ;  /* 0x0100000002027b82 */ /* 0x000ea20000000a00 */
[----:B------:R-:W-:Y:S02]  /*25b10*/  IMAD.U32 R5, RZ, RZ, UR7 ;  /* 0x00000007ff057e24 */ /* 0x000fe4000f8e00ff */
[----:B0-----:R-:W-:Y:S02]  /*25b20*/  IMAD.U32 R6, RZ, RZ, UR8 ;  /* 0x00000008ff067e24 */ /* 0x001fe4000f8e00ff */
[----:B------:R-:W-:-:S02]  /*25b30*/  IMAD.U32 R7, RZ, RZ, UR9 ;  /* 0x00000009ff077e24 */ /* 0x000fc4000f8e00ff */
[----:B------:R-:W-:Y:S02]  /*25b40*/  IMAD.U32 R10, RZ, RZ, UR4 ;  /* 0x00000004ff0a7e24 */ /* 0x000fe4000f8e00ff */
[----:B------:R-:W-:Y:S02]  /*25b50*/  IMAD.U32 R11, RZ, RZ, UR5 ;  /* 0x00000005ff0b7e24 */ /* 0x000fe4000f8e00ff */
[----:B------:R-:W-:Y:S02]  /*25b60*/  IMAD.MOV.U32 R8, RZ, RZ, 0x70 ;  /* 0x00000070ff087424 */ /* 0x000fe400078e00ff */
[----:B------:R-:W-:Y:S02]  /*25b70*/  IMAD.MOV.U32 R12, RZ, RZ, 0x1 ;  /* 0x00000001ff0c7424 */ /* 0x000fe400078e00ff */
[----:B------:R-:W-:-:S07]  /*25b80*/  IMAD.MOV.U32 R13, RZ, RZ, RZ ;  /* 0x000000ffff0d7224 */ /* 0x000fce00078e00ff */
[----:B------:R-:W-:-:S07]  /*25b90*/  LEPC R20, `(.L_x_1938) ;  /* 0x000000001014794e */ /* 0x000fce0000000000 */
[----:B-12---:R-:W-:Y:S05]  /*25ba0*/  CALL.ABS.NOINC R2 ;  /* 0x0000000002007343 */ /* 0x006fea0003c00000 */
.L_x_1938:
[----:B------:R-:W-:Y:S05]  /*25bb0*/  BSYNC B6 ;  /* 0x0000000000067941 */ /* 0x000fea0003800000 */
.L_x_1937:
        /* <DEDUP_REMOVED lines=8> */
[----:B------:R2:W3:Y:S01]  /*25c40*/  LDC.64 R2, c[0x4][R17] ;  /* 0x0100000011027b82 */ /* 0x0004e20000000a00 */
[----:B------:R-:W-:Y:S02]  /*25c50*/  IMAD.U32 R4, RZ, RZ, UR6 ;  /* 0x00000006ff047e24 */ /* 0x000fe4000f8e00ff */
[----:B------:R-:W-:Y:S02]  /*25c60*/  IMAD.U32 R5, RZ, RZ, UR7 ;  /* 0x00000007ff057e24 */ /* 0x000fe4000f8e00ff */
[----:B0-----:R-:W-:Y:S02]  /*25c70*/  IMAD.U32 R6, RZ, RZ, UR8 ;  /* 0x00000008ff067e24 */ /* 0x001fe4000f8e00ff */
[----:B------:R-:W-:-:S02]  /*25c80*/  IMAD.U32 R7, RZ, RZ, UR9 ;  /* 0x00000009ff077e24 */ /* 0x000fc4000f8e00ff */
[----:B------:R-:W-:Y:S02]  /*25c90*/  IMAD.U32 R10, RZ, RZ, UR4 ;  /* 0x00000004ff0a7e24 */ /* 0x000fe4000f8e00ff */
[----:B------:R-:W-:Y:S02]  /*25ca0*/  IMAD.U32 R11, RZ, RZ, UR5 ;  /* 0x00000005ff0b7e24 */ /* 0x000fe4000f8e00ff */
[----:B------:R-:W-:Y:S02]  /*25cb0*/  IMAD.MOV.U32 R8, RZ, RZ, 0x70 ;  /* 0x00000070ff087424 */ /* 0x000fe400078e00ff */
[----:B------:R-:W-:Y:S02]  /*25cc0*/  IMAD.MOV.U32 R12, RZ, RZ, 0x1 ;  /* 0x00000001ff0c7424 */ /* 0x000fe400078e00ff */
[----:B--2---:R-:W-:-:S07]  /*25cd0*/  IMAD.MOV.U32 R13, RZ, RZ, RZ ;  /* 0x000000ffff0d7224 */ /* 0x004fce00078e00ff */
[----:B------:R-:W-:-:S07]  /*25ce0*/  LEPC R20, `(.L_x_1941) ;  /* 0x000000001014794e */ /* 0x000fce0000000000 */
[----:B-1-3--:R-:W-:Y:S05]  /*25cf0*/  CALL.ABS.NOINC R2 ;  /* 0x0000000002007343 */ /* 0x00afea0003c00000 */
.L_x_1941:
        /* <DEDUP_REMOVED lines=15> */
.L_x_1940:
[----:B------:R-:W-:Y:S05]  /*25df0*/  BSYNC B6 ;  /* 0x0000000000067941 */ /* 0x000fea0003800000 */
.L_x_1939:
[----:B------:R-:W-:Y:S01]  /*25e00*/  ULDC.64 UR4, c[0x0][0x9f8] ;  /* 0x00027e0000047ab9 */ /* 0x000fe20000000a00 */
[----:B------:R-:W2:Y:S01]  /*25e10*/  LDL R20, [R1] ;  /* 0x0000000001147983 */ /* 0x000ea20000100800 */
[----:B------:R-:W-:-:S03]  /*25e20*/  ISETP.NE.U32.AND P0, PT, RZ, UR4, PT ;  /* 0x00000004ff007c0c */ /* 0x000fc6000bf05070 */
[----:B------:R-:W3:Y:S01]  /*25e30*/  LDL R17, [R1+0x4] ;  /* 0x0000040001117983 */ /* 0x000ee20000100800 */
[----:B------:R-:W-:Y:S01]  /*25e40*/  ISETP.NE.AND.EX P0, PT, RZ, UR5, PT, P0 ;  /* 0x00000005ff007c0c */ /* 0x000fe2000bf05300 */
[----:B------:R-:W-:Y:S01]  /*25e50*/  IMAD.MOV.U32 R34, RZ, RZ, R19 ;  /* 0x000000ffff227224 */ /* 0x000fe200078e0013 */
[----:B------:R-:W4:Y:S01]  /*25e60*/  LDC R0, c[0x0][0x430] ;  /* 0x00010c00ff007b82 */ /* 0x000f220000000800 */
[----:B------:R-:W0:Y:S01]  /*25e70*/  S2R R21, SR_TID.X ;  /* 0x0000000000157919 */ /* 0x000e220000002100 */
[----:B------:R-:W-:-:S09]  /*25e80*/  ULDC UR4, c[0x0][0x320] ;  /* 0x0000c80000047ab9 */ /* 0x000fd20000000800 */
[----:B------:R-:W1:Y:S01]  /*25e90*/  @P0 LDC.64 R2, c[0x0][0x9f8] ;  /* 0x00027e00ff020b82 */ /* 0x000e620000000a00 */
[----:B0-----:R-:W-:Y:S01]  /*25ea0*/  LOP3.LUT R21, R21, 0x7f, RZ, 0xc0, !PT ;  /* 0x0000007f15157812 */ /* 0x001fe200078ec0ff */
[----:B-1----:R-:W-:-:S03]  /*25eb0*/  @P0 IMAD.WIDE R2, R19, 0x4, R2 ;  /* 0x0000000413020825 */ /* 0x002fc600078e0202 */
[----:B------:R-:W-:Y:S02]  /*25ec0*/  SHF.R.U32.HI R26, RZ, 0x3, R21 ;  /* 0x00000003ff1a7819 */ /* 0x000fe40000011615 */
[----:B------:R0:W3:Y:S01]  /*25ed0*/  @P0 LDG.E R34, desc[UR60][R2.64] ;  /* 0x0000003c02220981 */ /* 0x0000e2000c1e1900 */
[----:B----4-:R-:W-:Y:S01]  /*25ee0*/  ISETP.NE.AND P1, PT, R0, 0x1, PT ;  /* 0x000000010000780c */ /* 0x010fe20003f25270 */
[----:B------:R-:W1:-:S12]  /*25ef0*/  S2R R21, SR_TID.X ;  /* 0x0000000000157919 */ /* 0x000e580000002100 */
[----:B------:R-:W4:Y:S08]  /*25f00*/  @P1 LDC R4, c[0x0][0x434] ;  /* 0x00010d00ff041b82 */ /* 0x000f300000000800 */
[----:B------:R-:W0:Y:S01]  /*25f10*/  @P1 LDC R6, c[0x0][0x438] ;  /* 0x00010e00ff061b82 */ /* 0x000e220000000800 */
[----:B-1----:R-:W-:-:S05]  /*25f20*/  IMAD.SHL.U32 R21, R21, 0x10, RZ ;  /* 0x0000001015157824 */ /* 0x002fca00078e00ff */
[----:B------:R-:W-:Y:S01]  /*25f30*/  LOP3.LUT R21, R26, 0x70, R21, 0xf8, !PT ;  /* 0x000000701a157812 */ /* 0x000fe200078ef815 */
[----:B------:R-:W-:-:S04]  /*25f40*/  VIADD R26, R24, 0xffffffff ;  /* 0xffffffff181a7836 */ /* 0x000fc80000000000 */
[----:B------:R-:W-:Y:S01]  /*25f50*/  IMAD R5, R26, 0x60, R21 ;  /* 0x000000601a057824 */ /* 0x000fe200078e0215 */
[----:B------:R-:W-:Y:S01]  /*25f60*/  LOP3.LUT R22, R22, 0xfffffff7, RZ, 0xc0, !PT ;  /* 0xfffffff716167812 */ /* 0x000fe200078ec0ff */
[----:B------:R-:W-:-:S03]  /*25f70*/  UMOV UR5, 0xffffffff ;  /* 0xffffffff00057882 */ /* 0x000fc60000000000 */
[----:B--2---:R-:W-:Y:S02]  /*25f80*/  ISETP.GE.AND P0, PT, R5, R20, PT ;  /* 0x000000140500720c */ /* 0x004fe40003f06270 */
[----:B------:R-:W1:Y:S02]  /*25f90*/  S2R R20, SR_TID.X ;  /* 0x0000000000147919 */ /* 0x000e640000002100 */
[----:B------:R-:W-:Y:S01]  /*25fa0*/  ISETP.GT.U32.OR P0, PT, R21, 0x5f, P0 ;  /* 0x0000005f1500780c */ /* 0x000fe20000704470 */
[----:B---3--:R-:W-:-:S04]  /*25fb0*/  IMAD.IADD R5, R5, 0x1, R17 ;  /* 0x0000000105057824 */ /* 0x008fc800078e0211 */
[----:B----4-:R-:W-:-:S04]  /*25fc0*/  @P1 IMAD.HI.U32 R7, R5, R4, RZ ;  /* 0x0000000405071227 */ /* 0x010fc800078e00ff */
[----:B------:R-:W-:Y:S01]  /*25fd0*/  IMAD.MOV.U32 R4, RZ, RZ, R5 ;  /* 0x000000ffff047224 */ /* 0x000fe200078e0005 */
[----:B0-----:R-:W-:-:S03]  /*25fe0*/  @P1 SHF.R.U32.HI R4, RZ, R6, R7 ;  /* 0x00000006ff041219 */ /* 0x001fc60000011607 */
[----:B------:R-:W0:Y:S02]  /*25ff0*/  @!P0 LDC.64 R2, c[0x0][0x428] ;  /* 0x00010a00ff028b82 */ /* 0x000e240000000a00 */
[----:B------:R-:W-:-:S04]  /*26000*/  IMAD.MOV R6, RZ, RZ, -R4 ;  /* 0x000000ffff067224 */ /* 0x000fc800078e0a04 */
[----:B------:R-:W-:Y:S01]  /*26010*/  IMAD R0, R0, R6, R5 ;  /* 0x0000000600007224 */ /* 0x000fe200078e0205 */
[----:B------:R-:W-:Y:S01]  /*26020*/  @!P0 SHF.R.S32.HI R5, RZ, 0x1f, R4 ;  /* 0x0000001fff058819 */ /* 0x000fe20000011404 */
[----:B-1----:R-:W-:-:S05]  /*26030*/  IMAD.SHL.U32 R20, R20, 0x8, RZ ;  /* 0x0000000814147824 */ /* 0x002fca00078e00ff */
[----:B------:R-:W-:-:S04]  /*26040*/  LOP3.LUT R20, R20, 0x38, RZ, 0xc0, !PT ;  /* 0x0000003814147812 */ /* 0x000fc800078ec0ff */
[C---:B------:R-:W-:Y:S02]  /*26050*/  LOP3.LUT R17, R20.reuse, 0x40, RZ, 0xfc, !PT ;  /* 0x0000004014117812 */ /* 0x040fe400078efcff */
[----:B------:R-:W-:Y:S02]  /*26060*/  ISETP.GE.AND P1, PT, R20, UR4, PT ;  /* 0x0000000414007c0c */ /* 0x000fe4000bf26270 */
[----:B------:R-:W-:Y:S01]  /*26070*/  SHF.R.S32.HI R8, RZ, 0x1f, R34 ;  /* 0x0000001fff087819 */ /* 0x000fe20000011422 */
[-C--:B0-----:R-:W-:Y:S01]  /*26080*/  @!P0 IMAD.WIDE.U32 R4, R34, R2.reuse, R4 ;  /* 0x0000000222048225 */ /* 0x081fe200078e0004 */
[----:B------:R-:W-:Y:S01]  /*26090*/  ISETP.GE.AND P2, PT, R17, UR4, PT ;  /* 0x0000000411007c0c */ /* 0x000fe2000bf46270 */
[----:B------:R-:W-:Y:S01]  /*260a0*/  ULDC UR4, c[0x0][0x2f4] ;  /* 0x0000bd0000047ab9 */ /* 0x000fe20000000800 */
[----:B------:R-:W-:Y:S01]  /*260b0*/  SEL R30, RZ, 0x1, P1 ;  /* 0x00000001ff1e7807 */ /* 0x000fe20000800000 */
[----:B------:R-:W-:Y:S01]  /*260c0*/  @!P0 IMAD R6, R8, R2, RZ ;  /* 0x0000000208068224 */ /* 0x000fe200078e02ff */
[----:B------:R-:W-:Y:S01]  /*260d0*/  SEL R2, RZ, 0xffffffff, P2 ;  /* 0xffffffffff027807 */ /* 0x000fe20001000000 */
[----:B------:R0:W-:Y:S02]  /*260e0*/  STL [R1+0xc], R8 ;  /* 0x00000c0801007387 */ /* 0x0001e40000100800 */
[----:B------:R-:W-:-:S02]  /*260f0*/  @!P0 IMAD R6, R34, R3, R6 ;  /* 0x0000000322068224 */ /* 0x000fc400078e0206 */
[----:B------:R-:W-:Y:S02]  /*26100*/  IMAD.SHL.U32 R3, R2, 0x2, RZ ;  /* 0x0000000202037824 */ /* 0x000fe400078e00ff */
[----:B------:R-:W-:-:S03]  /*26110*/  @!P0 IMAD.IADD R6, R5, 0x1, R6 ;  /* 0x0000000105068824 */ /* 0x000fc600078e0206 */
[----:B------:R-:W-:Y:S02]  /*26120*/  LOP3.LUT R30, R3, 0x2, R30, 0xe2, !PT ;  /* 0x00000002031e7812 */ /* 0x000fe400078ee21e */
[----:B------:R-:W1:Y:S01]  /*26130*/  @!P0 LDC.64 R2, c[0x0][0x418] ;  /* 0x00010600ff028b82 */ /* 0x000e620000000a00 */
[----:B------:R-:W-:Y:S01]  /*26140*/  IMAD.U32 R5, RZ, RZ, UR39 ;  /* 0x00000027ff057e24 */ /* 0x000fe2000f8e00ff */
[----:B-1----:R-:W-:-:S04]  /*26150*/  @!P0 LEA R2, P1, R4, R2, 0x2 ;  /* 0x0000000204028211 */ /* 0x002fc800078210ff */
[----:B------:R-:W-:Y:S01]  /*26160*/  @!P0 LEA.HI.X R3, R4, R3, R6, 0x2, P1 ;  /* 0x0000000304038211 */ /* 0x000fe200008f1406 */
[----:B------:R-:W-:-:S06]  /*26170*/  IMAD.MOV.U32 R4, RZ, RZ, RZ ;  /* 0x000000ffff047224 */ /* 0x000fcc00078e00ff */
[----:B------:R1:W5:Y:S01]  /*26180*/  @!P0 LDG.E R4, desc[UR60][R2.64] ;  /* 0x0000003c02048981 */ /* 0x000362000c1e1900 */
[----:B------:R-:W-:Y:S02]  /*26190*/  ISETP.GT.U32.AND P0, PT, R21, 0x5f, PT ;  /* 0x0000005f1500780c */ /* 0x000fe40003f04070 */
[----:B------:R-:W-:Y:S02]  /*261a0*/  ISETP.NE.AND P3, PT, R5, 0x3, PT ;  /* 0x000000030500780c */ /* 0x000fe40003f65270 */
[C---:B------:R-:W-:Y:S02]  /*261b0*/  ISETP.GE.AND P2, PT, R20.reuse, UR4, PT ;  /* 0x0000000414007c0c */ /* 0x040fe4000bf46270 */
[----:B0-----:R-:W-:Y:S02]  /*261c0*/  LOP3.LUT R8, R20, 0x80, RZ, 0xfc, !PT ;  /* 0x0000008014087812 */ /* 0x001fe400078efcff */
[----:B------:R-:W-:-:S05]  /*261d0*/  ISETP.GE.AND P1, PT, R17, UR4, PT ;  /* 0x0000000411007c0c */ /* 0x000fca000bf26270 */
[----:B------:R-:W-:Y:S02]  /*261e0*/  @P0 LOP3.LUT R22, R22, 0x8, RZ, 0xfc, !PT ;  /* 0x0000000816160812 */ /* 0x000fe400078efcff */
[----:B------:R-:W-:Y:S02]  /*261f0*/  ISETP.GE.AND P0, PT, R8, UR4, PT ;  /* 0x0000000408007c0c */ /* 0x000fe4000bf06270 */
[----:B------:R-:W-:-:S04]  /*26200*/  LOP3.LUT R22, R22, 0xffffffef, RZ, 0xc0, !PT ;  /* 0xffffffef16167812 */ /* 0x000fc800078ec0ff */
[----:B------:R-:W-:-:S04]  /*26210*/  @P3 LOP3.LUT R22, R22, 0x10, RZ, 0xfc, !PT ;  /* 0x0000001016163812 */ /* 0x000fc800078efcff */
[----:B------:R-:W-:-:S04]  /*26220*/  LOP3.LUT R22, R22, 0xfffffffb, RZ, 0xc0, !PT ;  /* 0xfffffffb16167812 */ /* 0x000fc800078ec0ff */
[----:B------:R-:W-:-:S04]  /*26230*/  @P2 LOP3.LUT R22, R22, 0x4, RZ, 0xfc, !PT ;  /* 0x0000000416162812 */ /* 0x000fc800078efcff */
[----:B------:R-:W-:-:S04]  /*26240*/  LOP3.LUT R22, R22, 0xfffffffe, RZ, 0xc0, !PT ;  /* 0xfffffffe16167812 */ /* 0x000fc800078ec0ff */
[----:B------:R-:W-:-:S04]  /*26250*/  LOP3.LUT R22, R22, 0xfffffffd, RZ, 0xc0, !PT ;  /* 0xfffffffd16167812 */ /* 0x000fc800078ec0ff */
[----:B------:R-:W-:-:S04]  /*26260*/  @P1 LOP3.LUT R22, R22, 0x2, RZ, 0xfc, !PT ;  /* 0x0000000216161812 */ /* 0x000fc800078efcff */
[----:B------:R-:W-:Y:S01]  /*26270*/  @P0 LOP3.LUT R22, R22, 0x1, RZ, 0xfc, !PT ;  /* 0x0000000116160812 */ /* 0x000fe200078efcff */
[----:B-1----:R-:W-:Y:S06]  /*26280*/  BRA.DIV UR5, `(.L_x_1942) ;  /* 0x0000005205e47947 */ /* 0x002fec000b800000 */
.L_x_2071:
[----:B------:R-:W-:Y:S01]  /*26290*/  SHF.R.S32.HI R33, RZ, 0x1f, R18 ;  /* 0x0000001fff217819 */ /* 0x000fe20000011412 */
[----:B------:R-:W-:Y:S06]  /*262a0*/  @!P3 BRA `(.L_x_1943) ;  /* 0x000000000004b947 */ /* 0x000fec0003800000 */
[----:B------:R-:W-:Y:S01]  /*262b0*/  BPT.TRAP 0x1 ;  /* 0x000000040000795c */ /* 0x000fe20000300000 */
.L_x_1943:
[----:B------:R-:W-:Y:S01]  /*262c0*/  SHF.R.S32.HI R5, RZ, 0x1f, R0 ;  /* 0x0000001fff057819 */ /* 0x000fe20000011400 */
[----:B------:R-:W-:Y:S01]  /*262d0*/  ULDC.64 UR4, c[0x0][0x328] ;  /* 0x0000ca0000047ab9 */ /* 0x000fe20000000a00 */
[----:B------:R-:W-:Y:S03]  /*262e0*/  BSSY B0, `(.L_x_1944) ;  /* 0x0000017000007945 */ /* 0x000fe60003800000 */
[----:B------:R-:W-:-:S04]  /*262f0*/  IMAD R3, R5, UR4, RZ ;  /* 0x0000000405037c24 */ /* 0x000fc8000f8e02ff */
        /* <DEDUP_REMOVED lines=21> */
.L_x_2072:
[----:B------:R-:W-:Y:S05]  /*26450*/  BSYNC B0 ;  /* 0x0000000000007941 */ /* 0x000fea0003800000 */
.L_x_1944:
[----:B------:R-:W2:Y:S01]  /*26460*/  LDL R9, [R1] ;  /* 0x0000000001097983 */ /* 0x000ea20000100800 */
[----:B------:R-:W-:Y:S01]  /*26470*/  ULDC.64 UR4, c[0x0][0x300] ;  /* 0x0000c00000047ab9 */ /* 0x000fe20000000a00 */
[----:B------:R-:W-:Y:S01]  /*26480*/  LOP3.LUT P4, RZ, R22, 0x4, RZ, 0xc0, !PT ;  /* 0x0000000416ff7812 */ /* 0x000fe2000788c0ff */
[----:B------:R-:W-:Y:S01]  /*26490*/  IMAD R5, R5, UR4, RZ ;  /* 0x0000000405057c24 */ /* 0x000fe2000f8e02ff */
[----:B------:R-:W1:Y:S01]  /*264a0*/  S2R R8, SR_TID.X ;  /* 0x0000000000087919 */ /* 0x000e620000002100 */
[----:B0-----:R-:W-:Y:S01]  /*264b0*/  IMAD.WIDE.U32 R2, R0, UR4, RZ ;  /* 0x0000000400027c25 */ /* 0x001fe2000f8e00ff */
        /* <DEDUP_REMOVED lines=16> */
[----:B------:R-:W-:Y:S01]  /*265c0*/  IMAD.IADD R0, R3, 0x1, R0 ;  /* 0x0000000103007824 */ /* 0x000fe200078e0200 */
[----:B------:R-:W-:Y:S01]  /*265d0*/  UMOV UR4, 0xffffffff ;  /* 0xffffffff00047882 */ /* 0x000fe20000000000 */
[----:B-1----:R-:W-:-:S03]  /*265e0*/  LOP3.LUT R8, R8, 0x7f, RZ, 0xc0, !PT ;  /* 0x0000007f08087812 */ /* 0x002fc600078ec0ff */
[----:B------:R-:W-:Y:S02]  /*265f0*/  LEA.HI.X R0, R2, UR5, R0, 0x1, P0 ;  /* 0x0000000502007c11 */ /* 0x000fe400080f0c00 */
[----:B------:R-:W-:Y:S01]  /*26600*/  SHF.R.U32.HI R8, RZ, 0x3, R8 ;  /* 0x00000003ff087819 */ /* 0x000fe20000011608 */
[----:B--2---:R-:W-:Y:S02]  /*26610*/  IMAD R6, R26, -0x60, R9 ;  /* 0xffffffa01a067824 */ /* 0x004fe400078e0209 */
        /* <DEDUP_REMOVED lines=68> */
.L_x_2086:
        /* <DEDUP_REMOVED lines=12> */
.L_x_1947:
        /* <DEDUP_REMOVED lines=10> */
.L_x_1948:
[----:B------:R2:W-:Y:S02]  /*26bc0*/  SYNCS.ARRIVE.TRANS64.A1T0 RZ, [R7+URZ+0x2a830], RZ ;  /* 0x02a830ff07ff79a7 */ /* 0x0005e4000810003f */
[----:B------:R-:W-:Y:S05]  /*26bd0*/  WARPSYNC.ALL ;  /* 0x0000000000007948 */ /* 0x000fea0003800000 */
[----:B------:R-:W-:Y:S01]  /*26be0*/  ULDC.64 UR4, c[0x0][0xa00] ;  /* 0x0002800000047ab9 */ /* 0x000fe20000000a00 */
[----:B------:R-:W-:Y:S01]  /*26bf0*/  VIADD R0, R23, 0xc400 ;  /* 0x0000c40017007836 */ /* 0x000fe20000000000 */
[----:B------:R-:W-:Y:S01]  /*26c00*/  BAR.SYNC.DEFER_BLOCKING 0x8, 0x180 ;  /* 0x0206000000007b1d */ /* 0x000fe20000010000 */
[----:B------:R-:W-:-:S03]  /*26c10*/  ISETP.NE.U32.AND P0, PT, RZ, UR4, PT ;  /* 0x00000004ff007c0c */ /* 0x000fc6000bf05070 */
[----:B------:R-:W-:Y:S02]  /*26c20*/  LOP3.LUT P1, RZ, R0, 0x3ff, RZ, 0xc0, !PT ;  /* 0x000003ff00ff7812 */ /* 0x000fe4000782c0ff */
[----:B------:R-:W-:Y:S01]  /*26c30*/  ISETP.NE.AND.EX P0, PT, RZ, UR5, PT, P0 ;  /* 0x00000005ff007c0c */ /* 0x000fe2000bf05300 */
[----:B------:R-:W-:Y:S01]  /*26c40*/  ULDC.64 UR4, c[0x0][0x298] ;  /* 0x0000a60000047ab9 */ /* 0x000fe20000000a00 */
[----:B------:R-:W-:Y:S01]  /*26c50*/  SHF.R.S32.HI R0, RZ, 0x1f, R19 ;  /* 0x0000001fff007819 */ /* 0x000fe20000011413 */
[----:B------:R-:W-:Y:S01]  /*26c60*/  BSSY B6, `(.L_x_1949) ;  /* 0x000001c000067945 */ /* 0x000fe20003800000 */
[----:B-1----:R-:W-:Y:S02]  /*26c70*/  SEL R2, R19, RZ, !P0 ;  /* 0x000000ff13027207 */ /* 0x002fe40004000000 */
[----:B------:R-:W-:-:S05]  /*26c80*/  SEL R0, R0, RZ, !P0 ;  /* 0x000000ff00007207 */ /* 0x000fca0004000000 */
[----:B------:R1:W-:Y:S04]  /*26c90*/  STL [R1+0x30], R0 ;  /* 0x0000300001007387 */ /* 0x0003e80000100800 */
[----:B------:R3:W-:Y:S01]  /*26ca0*/  STL [R1+0x20], R2 ;  /* 0x0000200201007387 */ /* 0x0007e20000100800 */
[----:B-1----:R-:W-:Y:S01]  /*26cb0*/  SHF.R.S32.HI R0, RZ, 0x1f, R35 ;  /* 0x0000001fff007819 */ /* 0x002fe20000011423 */
[----:B---3--:R-:W-:-:S04]  /*26cc0*/  IMAD.WIDE.U32 R2, R35, UR4, RZ ;  /* 0x0000000423027c25 */ /* 0x008fc8000f8e00ff */
[----:B------:R-:W-:Y:S01]  /*26cd0*/  IMAD R0, R0, UR4, RZ ;  /* 0x0000000400007c24 */ /* 0x000fe2000f8e02ff */
[----:B------:R1:W-:Y:S03]  /*26ce0*/  STL.64 [R1+0x18], R2 ;  /* 0x0000180201007387 */ /* 0x0003e60000100a00 */
[----:B------:R-:W-:-:S04]  /*26cf0*/  IMAD R0, R35, UR5, R0 ;  /* 0x0000000523007c24 */ /* 0x000fc8000f8e0200 */
[----:B------:R-:W-:Y:S01]  /*26d00*/  IMAD.IADD R35, R3, 0x1, R0 ;  /* 0x0000000103237824 */ /* 0x000fe200078e0200 */
[----:B------:R-:W-:Y:S06]  /*26d10*/  @!P1 BRA `(.L_x_1950) ;  /* 0x0000000000409947 */ /* 0x000fec0003800000 */
[----:B-1----:R-:W-:Y:S01]  /*26d20*/  MOV R2, 0x0 ;  /* 0x0000000000027802 */ /* 0x002fe20000000f00 */
[----:B------:R-:W-:Y:S01]  /*26d30*/  ULDC.64 UR4, c[0x4][0x90] ;  /* 0x0100240000047ab9 */ /* 0x000fe20000000a00 */
[----:B------:R-:W-:Y:S01]  /*26d40*/  ULDC.64 UR6, c[0x4][0x98] ;  /* 0x0100260000067ab9 */ /* 0x000fe20000000a00 */
[----:B------:R-:W-:Y:S01]  /*26d50*/  ULDC.64 UR8, c[0x4][0x20] ;  /* 0x0100080000087ab9 */ /* 0x000fe20000000a00 */
[----:B0-----:R-:W-:Y:S02]  /*26d60*/  IMAD.U32 R4, RZ, RZ, UR4 ;  /* 0x00000004ff047e24 */ /* 0x001fe4000f8e00ff */
[----:B------:R-:W0:Y:S01]  /*26d70*/  LDC.64 R2, c[0x4][R2] ;  /* 0x0100000002027b82 */ /* 0x000e220000000a00 */
[----:B------:R-:W-:Y:S02]  /*26d80*/  IMAD.U32 R5, RZ, RZ, UR5 ;  /* 0x00000005ff057e24 */ /* 0x000fe4000f8e00ff */
[----:B------:R-:W-:Y:S02]  /*26d90*/  IMAD.U32 R6, RZ, RZ, UR6 ;  /* 0x00000006ff067e24 */ /* 0x000fe4000f8e00ff */
[----:B--2---:R-:W-:-:S02]  /*26da0*/  IMAD.U32 R7, RZ, RZ, UR7 ;  /* 0x00000007ff077e24 */ /* 0x004fc4000f8e00ff */
[----:B------:R-:W-:Y:S02]  /*26db0*/  IMAD.U32 R10, RZ, RZ, UR8 ;  /* 0x00000008ff0a7e24 */ /* 0x000fe4000f8e00ff */
[----:B------:R-:W-:Y:S02]  /*26dc0*/  IMAD.U32 R11, RZ, RZ, UR9 ;  /* 0x00000009ff0b7e24 */ /* 0x000fe4000f8e00ff */
[----:B------:R-:W-:Y:S02]  /*26dd0*/  IMAD.MOV.U32 R8, RZ, RZ, 0x70 ;  /* 0x00000070ff087424 */ /* 0x000fe400078e00ff */
[----:B------:R-:W-:Y:S02]  /*26de0*/  IMAD.MOV.U32 R12, RZ, RZ, 0x1 ;  /* 0x00000001ff0c7424 */ /* 0x000fe400078e00ff */
[----:B------:R-:W-:-:S07]  /*26df0*/  IMAD.MOV.U32 R13, RZ, RZ, RZ ;  /* 0x000000ffff0d7224 */ /* 0x000fce00078e00ff */
[----:B------:R-:W-:-:S07]  /*26e00*/  LEPC R20, `(.L_x_1950) ;  /* 0x000000001014794e */ /* 0x000fce0000000000 */
[----:B0-----:R-:W-:Y:S05]  /*26e10*/  CALL.ABS.NOINC R2 ;  /* 0x0000000002007343 */ /* 0x001fea0003c00000 */
.L_x_1950:
[----:B------:R-:W-:Y:S05]  /*26e20*/  BSYNC B6 ;  /* 0x0000000000067941 */ /* 0x000fea0003800000 */
.L_x_1949:
[----:B------:R-:W3:Y:S01]  /*26e30*/  LDL.LU R20, [R1+0x30] ;  /* 0x0000300001147983 */ /* 0x000ee20000300800 */
[----:B------:R-:W-:Y:S01]  /*26e40*/  ULDC.64 UR4, c[0x0][0x2d8] ;  /* 0x0000b60000047ab9 */ /* 0x000fe20000000a00 */
[----:B--2---:R-:W2:Y:S02]  /*26e50*/  LDC R7, c[0x0][0x448] ;  /* 0x00011200ff077b82 */ /* 0x004ea40000000800 */
[----:B------:R-:W4:Y:S04]  /*26e60*/  LDL.LU R21, [R1+0x20] ;  /* 0x0000200001157983 */ /* 0x000f280000300800 */
[----:B-1----:R-:W5:Y:S01]  /*26e70*/  LDL.LU.64 R2, [R1+0x18] ;  /* 0x0000180001027983 */ /* 0x002f620000300a00 */
[----:B------:R-:W-:Y:S01]  /*26e80*/  IMAD R0, R33, UR4, RZ ;  /* 0x0000000421007c24 */ /* 0x000fe2000f8e02ff */
[----:B------:R-:W1:Y:S03]  /*26e90*/  S2R R8, SR_TID.X ;  /* 0x0000000000087919 */ /* 0x000e660000002100 */
[----:B------:R-:W-:Y:S01]  /*26ea0*/  IMAD R0, R18, UR5, R0 ;  /* 0x0000000512007c24 */ /* 0x000fe2000f8e0200 */
[----:B--2---:R-:W-:-:S13]  /*26eb0*/  ISETP.NE.AND P0, PT, R7, 0x1, PT ;  /* 0x000000010700780c */ /* 0x004fda0003f05270 */
[----:B------:R-:W2:Y:S01]  /*26ec0*/  @P0 LDC R6, c[0x0][0x44c] ;  /* 0x00011300ff060b82 */ /* 0x000ea20000000800 */
[----:B-1----:R-:W-:-:S05]  /*26ed0*/  IMAD.SHL.U32 R8, R8, 0x8, RZ ;  /* 0x0000000808087824 */ /* 0x002fca00078e00ff */
[----:B------:R-:W-:Y:S01]  /*26ee0*/  LOP3.LUT R8, R8, 0x38, RZ, 0xc0, !PT ;  /* 0x0000003808087812 */ /* 0x000fe200078ec0ff */
[----:B-----5:R-:W-:Y:S02]  /*26ef0*/  IMAD.MOV.U32 R3, RZ, RZ, R35 ;  /* 0x000000ffff037224 */ /* 0x020fe400078e0023 */
[----:B------:R-:W-:Y:S01]  /*26f00*/  IMAD.WIDE.U32 R2, R18, UR4, R2 ;  /* 0x0000000412027c25 */ /* 0x000fe2000f8e0002 */
[----:B------:R-:W-:-:S03]  /*26f10*/  ULDC.64 UR4, c[0x0][0x2e0] ;  /* 0x0000b80000047ab9 */ /* 0x000fc60000000a00 */
[----:B------:R-:W-:Y:S02]  /*26f20*/  IMAD.IADD R3, R3, 0x1, R0 ;  /* 0x0000000103037824 */ /* 0x000fe400078e0200 */
[----:B---3--:R-:W-:Y:S02]  /*26f30*/  IMAD R0, R20, UR4, RZ ;  /* 0x0000000414007c24 */ /* 0x008fe4000f8e02ff */
[----:B------:R-:W1:Y:S01]  /*26f40*/  S2R R20, SR_TID.X ;  /* 0x0000000000147919 */ /* 0x000e620000002100 */
[----:B----4-:R-:W-:-:S04]  /*26f50*/  IMAD.WIDE.U32 R2, R21, UR4, R2 ;  /* 0x0000000415027c25 */ /* 0x010fc8000f8e0002 */
[----:B------:R-:W-:Y:S01]  /*26f60*/  IMAD R0, R21, UR5, R0 ;  /* 0x0000000515007c24 */ /* 0x000fe2000f8e0200 */
[----:B------:R-:W-:-:S03]  /*26f70*/  ULDC.64 UR4, c[0x0][0x2d0] ;  /* 0x0000b40000047ab9 */ /* 0x000fc60000000a00 */
[----:B------:R-:W-:Y:S02]  /*26f80*/  IMAD.IADD R3, R3, 0x1, R0 ;  /* 0x0000000103037824 */ /* 0x000fe400078e0200 */
[----:B------:R-:W3:Y:S01]  /*26f90*/  @P0 LDC R0, c[0x0][0x450] ;  /* 0x00011400ff000b82 */ /* 0x000ee20000000800 */
[----:B-1----:R-:W-:-:S04]  /*26fa0*/  LOP3.LUT R20, R20, 0x7f, RZ, 0xc0, !PT ;  /* 0x0000007f14147812 */ /* 0x002fc800078ec0ff */
[----:B------:R-:W-:Y:S02]  /*26fb0*/  SHF.R.U32.HI R21, RZ, 0x3, R20 ;  /* 0x00000003ff157819 */ /* 0x000fe40000011614 */
[----:B------:R-:W1:Y:S02]  /*26fc0*/  S2R R20, SR_TID.X ;  /* 0x0000000000147919 */ /* 0x000e640000002100 */
[----:B-1----:R-:W-:-:S05]  /*26fd0*/  IMAD.SHL.U32 R20, R20, 0x10, RZ ;  /* 0x0000001014147824 */ /* 0x002fca00078e00ff */
[----:B------:R-:W-:Y:S02]  /*26fe0*/  LOP3.LUT R20, R21, 0x70, R20, 0xf8, !PT ;  /* 0x0000007015147812 */ /* 0x000fe400078ef814 */
[----:B------:R-:W1:Y:S03]  /*26ff0*/  S2R R21, SR_TID.X ;  /* 0x0000000000157919 */ /* 0x000e660000002100 */
[----:B------:R-:W-:Y:S02]  /*27000*/  IMAD.IADD R5, R20, 0x1, R28 ;  /* 0x0000000114057824 */ /* 0x000fe400078e021c */
[----:B------:R-:W4:Y:S02]  /*27010*/  S2R R20, SR_TID.X ;  /* 0x0000000000147919 */ /* 0x000f240000002100 */
[----:B--2---:R-:W-:-:S04]  /*27020*/  @P0 IMAD.HI.U32 R6, R5, R6, RZ ;  /* 0x0000000605060227 */ /* 0x004fc800078e00ff */
[----:B0-----:R-:W-:Y:S01]  /*27030*/  IMAD.MOV.U32 R4, RZ, RZ, R5 ;  /* 0x000000ffff047224 */ /* 0x001fe200078e0005 */
[----:B---3--:R-:W-:-:S05]  /*27040*/  @P0 SHF.R.U32.HI R4, RZ, R0, R6 ;  /* 0x00000000ff040219 */ /* 0x008fca0000011606 */
[----:B------:R-:W-:Y:S02]  /*27050*/  IMAD.MOV R0, RZ, RZ, -R4 ;  /* 0x000000ffff007224 */ /* 0x000fe400078e0a04 */
[----:B------:R-:W-:-:S04]  /*27060*/  IMAD.WIDE.U32 R2, R4, UR4, R2 ;  /* 0x0000000404027c25 */ /* 0x000fc8000f8e0002 */
[----:B------:R-:W-:Y:S01]  /*27070*/  IMAD R0, R7, R0, R5 ;  /* 0x0000000007007224 */ /* 0x000fe200078e0205 */
[----:B------:R-:W-:-:S05]  /*27080*/  SHF.R.S32.HI R5, RZ, 0x1f, R4 ;  /* 0x0000001fff057819 */ /* 0x000fca0000011404 */
[----:B------:R-:W-:Y:S02]  /*27090*/  IMAD R5, R5, UR4, RZ ;  /* 0x0000000405057c24 */ /* 0x000fe4000f8e02ff */
[----:B-1----:R-:W-:Y:S02]  /*270a0*/  IMAD.SHL.U32 R21, R21, 0x8, RZ ;  /* 0x0000000815157824 */ /* 0x002fe400078e00ff */
[----:B------:R-:W-:Y:S01]  /*270b0*/  IMAD R5, R4, UR5, R5 ;  /* 0x0000000504057c24 */ /* 0x000fe2000f8e0205 */
[----:B------:R-:W-:Y:S01]  /*270c0*/  SHF.R.S32.HI R4, RZ, 0x1f, R0 ;  /* 0x0000001fff047819 */ /* 0x000fe20000011400 */
[----:B------:R-:W-:Y:S01]  /*270d0*/  ULDC.64 UR4, c[0x0][0x2c8] ;  /* 0x0000b20000047ab9 */ /* 0x000fe20000000a00 */
[----:B------:R-:W-:Y:S01]  /*270e0*/  LOP3.LUT R21, R21, 0x38, RZ, 0xc0, !PT ;  /* 0x0000003815157812 */ /* 0x000fe200078ec0ff */
[----:B------:R-:W-:Y:S01]  /*270f0*/  IMAD.IADD R3, R3, 0x1, R5 ;  /* 0x0000000103037824 */ /* 0x000fe200078e0205 */
[----:B----4-:R-:W-:Y:S01]  /*27100*/  LOP3.LUT R20, R20, 0x7f, RZ, 0xc0, !PT ;  /* 0x0000007f14147812 */ /* 0x010fe200078ec0ff */
[----:B------:R-:W-:Y:S01]  /*27110*/  IMAD R4, R4, UR4, RZ ;  /* 0x0000000404047c24 */ /* 0x000fe2000f8e02ff */
[C---:B------:R-:W-:Y:S01]  /*27120*/  LOP3.LUT R9, R21.reuse, 0x40, RZ, 0xfc, !PT ;  /* 0x0000004015097812 */ /* 0x040fe200078efcff */
[----:B------:R-:W-:Y:S01]  /*27130*/  IMAD.WIDE.U32 R2, R0, UR4, R2 ;  /* 0x0000000400027c25 */ /* 0x000fe2000f8e0002 */
[----:B------:R-:W-:-:S03]  /*27140*/  LOP3.LUT R10, R21, 0x80, RZ, 0xfc, !PT ;  /* 0x00000080150a7812 */ /* 0x000fc600078efcff */
[----:B------:R-:W-:Y:S01]  /*27150*/  IMAD R4, R0, UR5, R4 ;  /* 0x0000000500047c24 */ /* 0x000fe2000f8e0204 */
[----:B------:R-:W-:Y:S02]  /*27160*/  ULDC.64 UR4, c[0x0][0x280] ;  /* 0x0000a00000047ab9 */ /* 0x000fe40000000a00 */
[----:B------:R-:W-:Y:S01]  /*27170*/  LEA R0, P0, R2, UR4, 0x1 ;  /* 0x0000000402007c11 */ /* 0x000fe2000f8008ff */
        /* <DEDUP_REMOVED lines=12> */
[----:B------:R-:W1:Y:S03]  /*27240*/  SHFL.IDX PT, R2, R4, RZ, 0x181f ;  /* 0x00181fff04027589 */ /* 0x000e6600000e0000 */
[C---:B------:R-:W-:Y:S01]  /*27250*/  VIADD R5, R28.reuse, 0x10 ;  /* 0x000000101c057836 */ /* 0x040fe20000000000 */
[----:B------:R-:W-:Y:S01]  /*27260*/  ISETP.GE.AND P1, PT, R28, R32, PT ;  /* 0x000000201c00720c */ /* 0x000fe20003f26270 */
[----:B------:R-:W-:-:S12]  /*27270*/  SHFL.IDX PT, R14, R0, 0x7, 0x181f ;  /* 0x00f81f00000e7f89 */ /* 0x000fd800000e0000 */
[----:B0-----:R-:W-:-:S05]  /*27280*/  @!P1 LEA R3, P4, R8, R3, 0x1 ;  /* 0x0000000308039211 */ /* 0x001fca00078808ff */
[----:B-1----:R-:W-:-:S05]  /*27290*/  @!P1 IMAD.X R2, RZ, RZ, R2, P4 ;  /* 0x000000ffff029224 */ /* 0x002fca00020e0602 */
[----:B------:R-:W-:-:S04]  /*272a0*/  @!P1 LOP3.LUT R3, R3, R2, RZ, 0x3c, !PT ;  /* 0x0000000203039212 */ /* 0x000fc800078e3cff */
[----:B------:R-:W-:-:S04]  /*272b0*/  @!P1 LOP3.LUT R2, R3, R2, RZ, 0x3c, !PT ;  /* 0x0000000203029212 */ /* 0x000fc800078e3cff */
[----:B------:R-:W-:-:S05]  /*272c0*/  @!P1 LOP3.LUT R3, R3, R2, RZ, 0x3c, !PT ;  /* 0x0000000203039212 */ /* 0x000fca00078e3cff */
[----:B------:R-:W-:Y:S04]  /*272d0*/  @!P1 LDGSTS.E.BYPASS.LTC128B.128 [R37+0xc400], desc[UR60][R2.64], !P3 ;  /* 0x0c40000002259fae */ /* 0x000fe8000d901d7c */
[----:B------:R-:W-:Y:S04]  /*272e0*/  @!P1 LDGSTS.E.BYPASS.LTC128B.128 [R37+0x10400], desc[UR60][R2.64+0x80], !P2 ;  /* 0x1040008002259fae */ /* 0x000fe8000d101d7c */
[----:B------:R0:W-:Y:S01]  /*272f0*/  @!P1 LDGSTS.E.BYPASS.LTC128B.128 [R37+0x14400], desc[UR60][R2.64+0x100], !P0 ;  /* 0x1440010002259fae */ /* 0x0001e2000c101d7c */
[----:B------:R-:W-:Y:S01]  /*27300*/  ISETP.GE.AND P1, PT, R5, R32, PT ;  /* 0x000000200500720c */ /* 0x000fe20003f26270 */
[----:B------:R-:W-:-:S02]  /*27310*/  VIADD R5, R28, 0x20 ;  /* 0x000000201c057836 */ /* 0x000fc40000000000 */
[----:B0-----:R-:W0:Y:S04]  /*27320*/  SHFL.IDX PT, R3, R0, 0x1, 0x181f ;  /* 0x00381f0000037f89 */ /* 0x001e2800000e0000 */
[----:B------:R-:W1:Y:S06]  /*27330*/  SHFL.IDX PT, R2, R4, 0x1, 0x181f ;  /* 0x00381f0004027f89 */ /* 0x000e6c00000e0000 */
        /* <DEDUP_REMOVED lines=61> */
[----:B-1----:R-:W-:-:S05]  /*27710*/  @!P1 IMAD.X R2, RZ, RZ, R2, P4 ;  /* 0x000000ffff029224 */ /* 0x002fca00020e0602 */
[----:B------:R-:W-:-:S04]  /*27720*/  @!P1 LOP3.LUT R3, R3, R2, RZ, 0x3c, !PT ;  /* 0x0000000203039212 */ /* 0x000fc800078e3cff */
[----:B------:R-:W-:-:S04]  /*27730*/  @!P1 LOP3.LUT R2, R3, R2, RZ, 0x3c, !PT ;  /* 0x0000000203029212 */ /* 0x000fc800078e3cff */
[----:B------:R-:W-:-:S05]  /*27740*/  @!P1 LOP3.LUT R3, R3, R2, RZ, 0x3c, !PT ;  /* 0x0000000203039212 */ /* 0x000fca00078e3cff */
[----:B------:R0:W-:Y:S04]  /*27750*/  @!P1 LDGSTS.E.BYPASS.LTC128B.128 [R37+0xf400], desc[UR60][R2.64], !P3 ;  /* 0x0f40000002259fae */ /* 0x0001e8000d901d7c */
[----:B------:R0:W-:Y:S04]  /*27760*/  @!P1 LDGSTS.E.BYPASS.LTC128B.128 [R37+0x13400], desc[UR60][R2.64+0x80], !P2 ;  /* 0x1340008002259fae */ /* 0x0001e8000d101d7c */
[----:B--2---:R0:W-:Y:S02]  /*27770*/  @!P1 LDGSTS.E.BYPASS.LTC128B.128 [R37+0x17400], desc[UR60][R2.64+0x100], !P0 ;  /* 0x1740010002259fae */ /* 0x0041e4000c101d7c */
.L_x_2103:
[----:B0-----:R-:W-:Y:S01]  /*27780*/  VIADD R3, R28, 0x70 ;  /* 0x000000701c037836 */ /* 0x001fe20000000000 */
[----:B------:R-:W-:Y:S04]  /*27790*/  BSSY B0, `(.L_x_1952) ;  /* 0x000000b000007945 */ /* 0x000fe80003800000 */
        /* <DEDUP_REMOVED lines=10> */
.L_x_1953:
[----:B------:R-:W-:Y:S05]  /*27840*/  BSYNC B0 ;  /* 0x0000000000007941 */ /* 0x000fea0003800000 */
.L_x_1952:
[----:B------:R-:W-:Y:S01]  /*27850*/  NOP ;  /* 0x0000000000007918 */ /* 0x000fe20000000000 */
[----:B------:R-:W-:-:S13]  /*27860*/  PLOP3.LUT P0, PT, PT, PT, PT, 0x80, 0x0 ;  /* 0x000000000000781c */ /* 0x000fda0003f0f070 */
.L_x_1954:
        /* <DEDUP_REMOVED lines=8> */
[----:B------:R-:W-:Y:S01]  /*278f0*/  LEA.HI R0, R2, R2, RZ, 0x1 ;  /* 0x0000000202007211 */ /* 0x000fe200078f08ff */
[----:B------:R0:W-:Y:S03]  /*27900*/  STL [R1+0x28], R2 ;  /* 0x0000280201007387 */ /* 0x0001e60000100800 */
[----:B------:R-:W-:-:S05]  /*27910*/  LOP3.LUT R0, R0, 0xfffffffe, RZ, 0xc0, !PT ;  /* 0xfffffffe00007812 */ /* 0x000fca00078ec0ff */
[----:B------:R-:W-:-:S05]  /*27920*/  IMAD.IADD R0, R2, 0x1, -R0 ;  /* 0x0000000102007824 */ /* 0x000fca00078e0a00 */
[----:B0-----:R-:W-:Y:S01]  /*27930*/  SHF.L.U32 R2, R0, 0x1f, RZ ;  /* 0x0000001f00027819 */ /* 0x001fe200000006ff */
[----:B------:R-:W-:Y:S01]  /*27940*/  NOP ;  /* 0x0000000000007918 */ /* 0x000fe20000000000 */
[----:B------:R-:W2:Y:S01]  /*27950*/  LDL.LU R3, [R1+0x24] ;  /* 0x0000240001037983 */ /* 0x000ea20000300800 */
[----:B------:R0:W-:Y:S01]  /*27960*/  SYNCS.ARRIVE.TRANS64.A1T0 RZ, [R23+URZ+0x2a800], RZ ;  /* 0x02a800ff17ff79a7 */ /* 0x0001e2000810003f */
[----:B------:R-:W-:Y:S01]  /*27970*/  BSSY B0, `(.L_x_1955) ;  /* 0x0000004000007945 */ /* 0x000fe20003800000 */
[----:B------:R-:W1:Y:S01]  /*27980*/  SYNCS.PHASECHK.TRANS64.TRYWAIT P0, [R23+URZ+0x2a820], R2 ;  /* 0x02a82002170075a7 */ /* 0x000e62000800017f */
[----:B--2---:R-:W-:Y:S02]  /*27990*/  VIADD R0, R3, 0xfffffffe ;  /* 0xfffffffe03007836 */ /* 0x004fe40000000000 */
[----:B01----:R-:W-:Y:S05]  /*279a0*/  @!P0 BRA `(.L_x_1956) ;  /* 0x0000005000648947 */ /* 0x003fea0003800000 */
.L_x_2104:
[----:B------:R-:W-:Y:S05]  /*279b0*/  BSYNC B0 ;  /* 0x0000000000007941 */ /* 0x000fea0003800000 */
.L_x_1955:
[----:B------:R-:W2:Y:S01]  /*279c0*/  LDL R3, [R1+0x8] ;  /* 0x0000080001037983 */ /* 0x000ea20000100800 */
[----:B------:R-:W-:Y:S01]  /*279d0*/  BSSY B0, `(.L_x_1957) ;  /* 0x00000fd000007945 */ /* 0x000fe20003800000 */
[----:B--2---:R-:W-:-:S13]  /*279e0*/  ISETP.GE.AND P0, PT, R0, R3, PT ;  /* 0x000000030000720c */ /* 0x004fda0003f06270 */
[----:B------:R-:W-:Y:S05]  /*279f0*/  @!P0 BRA `(.L_x_1958) ;  /* 0x0000000c00e88947 */ /* 0x000fea0003800000 */
[----:B------:R-:W-:Y:S02]  /*27a00*/  IMAD.MOV.U32 R10, RZ, RZ, R27 ;  /* 0x000000ffff0a7224 */ /* 0x000fe400078e001b */
[----:B------:R-:W-:Y:S02]  /*27a10*/  IMAD.MOV.U32 R20, RZ, RZ, R29 ;  /* 0x000000ffff147224 */ /* 0x000fe400078e001d */
[----:B------:R-:W-:-:S07]  /*27a20*/  IMAD.MOV.U32 R32, RZ, RZ, R26 ;  /* 0x000000ffff207224 */ /* 0x000fce00078e001a */
.L_x_1971:
[----:B0-----:R-:W2:Y:S01]  /*27a30*/  LDL R2, [R1+0x4] ;  /* 0x0000040001027983 */ /* 0x001ea20000100800 */
[----:B------:R-:W0:Y:S03]  /*27a40*/  LDC R7, c[0x0][0x430] ;  /* 0x00010c00ff077b82 */ /* 0x000e260000000800 */
[----:B------:R-:W3:Y:S01]  /*27a50*/  LDL R8, [R1+0xc] ;  /* 0x00000c0001087983 */ /* 0x000ee20000100800 */
[----:B------:R-:W1:Y:S01]  /*27a60*/  S2R R3, SR_TID.X ;  /* 0x0000000000037919 */ /* 0x000e620000002100 */
[----:B------:R-:W4:Y:S01]  /*27a70*/  S2R R9, SR_TID.X ;  /* 0x0000000000097919 */ /* 0x000f220000002100 */
[----:B0-----:R-:W-:-:S13]  /*27a80*/  ISETP.NE.AND P0, PT, R7, 0x1, PT ;  /* 0x000000010700780c */ /* 0x001fda0003f05270 */
[----:B------:R-:W0:Y:S01]  /*27a90*/  @P0 LDC R5, c[0x0][0x434] ;  /* 0x00010d00ff050b82 */ /* 0x000e220000000800 */
[----:B-1----:R-:W-:-:S04]  /*27aa0*/  LOP3.LUT R3, R3, 0x7f, RZ, 0xc0, !PT ;  /* 0x0000007f03037812 */ /* 0x002fc800078ec0ff */
[----:B------:R-:W-:Y:S01]  /*27ab0*/  SHF.R.U32.HI R3, RZ, 0x3, R3 ;  /* 0x00000003ff037819 */ /* 0x000fe20000011603 */
[----:B----4-:R-:W-:-:S05]  /*27ac0*/  IMAD.SHL.U32 R9, R9, 0x10, RZ ;  /* 0x0000001009097824 */ /* 0x010fca00078e00ff */
[----:B------:R-:W-:Y:S02]  /*27ad0*/  LOP3.LUT R9, R3, 0x70, R9, 0xf8, !PT ;  /* 0x0000007003097812 */ /* 0x000fe400078ef809 */
[----:B------:R-:W1:Y:S02]  /*27ae0*/  @P0 LDC R3, c[0x0][0x438] ;  /* 0x00010e00ff030b82 */ /* 0x000e640000000800 */
[----:B------:R-:W-:Y:S01]  /*27af0*/  ISETP.GT.U32.AND P2, PT, R9, 0x5f, PT ;  /* 0x0000005f0900780c */ /* 0x000fe20003f44070 */
[----:B--2---:R-:W-:-:S04]  /*27b00*/  IMAD R4, R0, 0x60, R2 ;  /* 0x0000006000047824 */ /* 0x004fc800078e0202 */
[----:B------:R-:W-:-:S04]  /*27b10*/  IMAD.IADD R4, R9, 0x1, R4 ;  /* 0x0000000109047824 */ /* 0x000fc800078e0204 */
[----:B0-----:R-:W-:-:S04]  /*27b20*/  @P0 IMAD.HI.U32 R6, R4, R5, RZ ;  /* 0x0000000504060227 */ /* 0x001fc800078e00ff */
[----:B------:R-:W-:Y:S01]  /*27b30*/  IMAD.MOV.U32 R2, RZ, RZ, R4 ;  /* 0x000000ffff027224 */ /* 0x000fe200078e0004 */
[----:B-1----:R-:W-:-:S05]  /*27b40*/  @P0 SHF.R.U32.HI R2, RZ, R3, R6 ;  /* 0x00000003ff020219 */ /* 0x002fca0000011606 */
[----:B------:R-:W-:-:S04]  /*27b50*/  IMAD.MOV R3, RZ, RZ, -R2 ;  /* 0x000000ffff037224 */ /* 0x000fc800078e0a02 */
[----:B------:R-:W-:Y:S02]  /*27b60*/  IMAD R7, R7, R3, R4 ;  /* 0x0000000307077224 */ /* 0x000fe400078e0204 */
[----:B------:R-:W3:Y:S01]  /*27b70*/  @!P2 LDC.64 R4, c[0x0][0x428] ;  /* 0x00010a00ff04ab82 */ /* 0x000ee20000000a00 */
[--C-:B------:R-:W-:Y:S01]  /*27b80*/  @!P2 SHF.R.S32.HI R3, RZ, 0x1f, R2.reuse ;  /* 0x0000001fff03a819 */ /* 0x100fe20000011402 */
[-C--:B---3--:R-:W-:Y:S02]  /*27b90*/  @!P2 IMAD R6, R8, R4.reuse, RZ ;  /* 0x000000040806a224 */ /* 0x088fe400078e02ff */
[----:B------:R-:W-:-:S04]  /*27ba0*/  @!P2 IMAD.WIDE.U32 R2, R34, R4, R2 ;  /* 0x000000042202a225 */ /* 0x000fc800078e0002 */
        /* <DEDUP_REMOVED lines=17> */
.L_x_1959:
[----:B------:R-:W-:Y:S01]  /*27cc0*/  IMAD R5, R27, 0x8, R23 ;  /* 0x000000081b057824 */ /* 0x000fe200078e0217 */
[----:B------:R-:W-:Y:S01]  /*27cd0*/  SHF.L.U32 R0, R29, 0x1f, RZ ;  /* 0x0000001f1d007819 */ /* 0x000fe200000006ff */
[----:B------:R-:W-:Y:S03]  /*27ce0*/  BSSY B1, `(.L_x_1960) ;  /* 0x0000003000017945 */ /* 0x000fe60003800000 */
[----:B------:R-:W0:Y:S02]  /*27cf0*/  SYNCS.PHASECHK.TRANS64.TRYWAIT P0, [R5+URZ+0x2a840], R0 ;  /* 0x02a84000050075a7 */ /* 0x000e24000800017f */
[----:B0-----:R-:W-:Y:S05]  /*27d00*/  @!P0 BRA `(.L_x_1961) ;  /* 0x0000004c00a08947 */ /* 0x001fea0003800000 */
.L_x_2105:
[----:B------:R-:W-:Y:S05]  /*27d10*/  BSYNC B1 ;  /* 0x0000000000017941 */ /* 0x000fea0003800000 */
.L_x_1960:
        /* <DEDUP_REMOVED lines=68> */
.L_x_2119:
        /* <DEDUP_REMOVED lines=10> */
.L_x_1963:
        /* <DEDUP_REMOVED lines=10> */
.L_x_1964:
[----:B------:R2:W-:Y:S01]  /*282a0*/  SYNCS.ARRIVE.TRANS64.A1T0 RZ, [R5+URZ+0x2a830], RZ ;  /* 0x02a830ff05ff79a7 */ /* 0x0005e2000810003f */
[----:B------:R-:W-:Y:S05]  /*282b0*/  @!P2 BRA `(.L_x_1965) ;  /* 0x000000000004a947 */ /* 0x000fea0003800000 */
[----:B------:R-:W-:Y:S01]  /*282c0*/  BPT.TRAP 0x1 ;  /* 0x000000040000795c */ /* 0x000fe20000300000 */
.L_x_1965:
[----:B-1----:R-:W-:Y:S01]  /*282d0*/  SHF.L.U32 R2, R20, 0x1f, RZ ;  /* 0x0000001f14027819 */ /* 0x002fe200000006ff */
[----:B--2---:R-:W-:Y:S01]  /*282e0*/  IMAD R5, R10, 0x8, R23 ;  /* 0x000000080a057824 */ /* 0x004fe200078e0217 */
[----:B------:R-:W-:Y:S03]  /*282f0*/  BSSY B1, `(.L_x_1966) ;  /* 0x0000003000017945 */ /* 0x000fe60003800000 */
[----:B------:R-:W1:Y:S02]  /*28300*/  SYNCS.PHASECHK.TRANS64.TRYWAIT P0, [R5+URZ+0x2a860], R2 ;  /* 0x02a86002050075a7 */ /* 0x000e64000800017f */
[----:B-1----:R-:W-:Y:S05]  /*28310*/  @!P0 BRA `(.L_x_1967) ;  /* 0x00000050000c8947 */ /* 0x002fea0003800000 */
.L_x_2120:
[----:B------:R-:W-:Y:S05]  /*28320*/  BSYNC B1 ;  /* 0x0000000000017941 */ /* 0x000fea0003800000 */
.L_x_1966:
        /* <DEDUP_REMOVED lines=55> */
.L_x_2134:
[C---:B------:R-:W-:Y:S01]  /*286a0*/  ISETP.LT.OR P1, PT, R8.reuse, 0x51, !P1 ;  /* 0x000000510800780c */ /* 0x040fe20004f21670 */
[----:B------:R-:W-:Y:S01]  /*286b0*/  ULDC.64 UR4, c[0x0][0x328] ;  /* 0x0000ca0000047ab9 */ /* 0x000fe20000000a00 */
[----:B------:R-:W-:Y:S02]  /*286c0*/  ISETP.LT.OR P0, PT, R8, 0x51, !P0 ;  /* 0x000000510800780c */ /* 0x000fe40004701670 */
[----:B-1----:R-:W-:Y:S01]  /*286d0*/  IADD3 R2, P2, R2, R0, RZ ;  /* 0x0000000002027210 */ /* 0x002fe20007f5e0ff */
[----:B------:R-:W-:-:S04]  /*286e0*/  IMAD R0, R21, UR4, RZ ;  /* 0x0000000415007c24 */ /* 0x000fc8000f8e02ff */
[----:B------:R-:W-:Y:S02]  /*286f0*/  IMAD.X R3, RZ, RZ, R24, P2 ;  /* 0x000000ffff037224 */ /* 0x000fe400010e0618 */
[----:B------:R-:W-:-:S03]  /*28700*/  IMAD R9, R7, UR5, R0 ;  /* 0x0000000507097c24 */ /* 0x000fc6000f8e0200 */
        /* <DEDUP_REMOVED lines=14> */
.L_x_1969:
        /* <DEDUP_REMOVED lines=10> */
.L_x_1970:
[----:B------:R-:W2:Y:S01]  /*28890*/  LDL R0, [R1+0x8] ;  /* 0x0000080001007983 */ /* 0x000ea20000100800 */
[----:B------:R-:W-:Y:S01]  /*288a0*/  ULDC.64 UR4, c[0x0][0x330] ;  /* 0x0000cc0000047ab9 */ /* 0x000fe20000000a00 */
[----:B------:R1:W-:Y:S01]  /*288b0*/  SYNCS.ARRIVE.TRANS64.A1T0 RZ, [R5+URZ+0x2a850], RZ ;  /* 0x02a850ff05ff79a7 */ /* 0x0003e2000810003f */
[----:B------:R-:W-:Y:S02]  /*288c0*/  IMAD.MOV.U32 R3, RZ, RZ, R7 ;  /* 0x000000ffff037224 */ /* 0x000fe400078e0007 */
        /* <DEDUP_REMOVED lines=10> */
[C---:B--2---:R-:W-:Y:S01]  /*28970*/  ISETP.GT.AND P0, PT, R26.reuse, R0, PT ;  /* 0x000000001a00720c */ /* 0x044fe20003f04270 */
[----:B------:R-:W-:-:S12]  /*28980*/  VIADD R0, R26, 0xffffffff ;  /* 0xffffffff1a007836 */ /* 0x000fd80000000000 */
[----:B------:R-:W-:Y:S05]  /*28990*/  @P0 BRA `(.L_x_1971) ;  /* 0xfffffff000240947 */ /* 0x000fea000383ffff */
.L_x_1958:
[----:B------:R-:W-:Y:S05]  /*289a0*/  BSYNC B0 ;  /* 0x0000000000007941 */ /* 0x000fea0003800000 */
.L_x_1957:
[----:B0-----:R-:W0:Y:S01]  /*289b0*/  S2R R2, SR_TID.X ;  /* 0x0000000000027919 */ /* 0x001e220000002100 */
[----:B------:R-:W-:Y:S01]  /*289c0*/  BSSY B0, `(.L_x_1972) ;  /* 0x0000010000007945 */ /* 0x000fe20003800000 */
[----:B0-----:R-:W-:-:S04]  /*289d0*/  LOP3.LUT R2, R2, 0x7f, RZ, 0xc0, !PT ;  /* 0x0000007f02027812 */ /* 0x001fc800078ec0ff */
[----:B------:R-:W-:-:S13]  /*289e0*/  ISETP.NE.AND P0, PT, R2, RZ, PT ;  /* 0x000000ff0200720c */ /* 0x000fda0003f05270 */
[----:B------:R-:W-:Y:S05]  /*289f0*/  @P0 BRA `(.L_x_1973) ;  /* 0x0000000000300947 */ /* 0x000fea0003800000 */
[----:B------:R-:W0:Y:S01]  /*28a00*/  S2R R5, SR_LANEID ;  /* 0x0000000000057919 */ /* 0x000e220000000000 */
[----:B------:R-:W-:Y:S01]  /*28a10*/  VOTEU.ANY UR4, UPT, PT ;  /* 0x0000000000047886 */ /* 0x000fe200038e0100 */
[----:B------:R-:W1:Y:S01]  /*28a20*/  LDC.64 R2, c[0x0][0xc60] ;  /* 0x00031800ff027b82 */ /* 0x000e620000000a00 */
[----:B------:R-:W0:Y:S02]  /*28a30*/  FLO.U32 R0, UR4 ;  /* 0x0000000400007d00 */ /* 0x000e2400080e0000 */
[----:B0-----:R-:W-:-:S06]  /*28a40*/  ISETP.EQ.U32.AND P0, PT, R0, R5, PT ;  /* 0x000000050000720c */ /* 0x001fcc0003f02070 */
[----:B------:R-:W1:Y:S07]  /*28a50*/  POPC R5, UR4 ;  /* 0x0000000400057d09 */ /* 0x000e6e0008000000 */
[----:B-1----:R-:W2:Y:S01]  /*28a60*/  @P0 ATOMG.E.ADD.STRONG.GPU PT, R3, desc[UR60][R2.64], R5 ;  /* 0x00000005020309a8 */ /* 0x002ea200081ee1fc */
[----:B------:R-:W0:Y:S02]  /*28a70*/  S2R R4, SR_LTMASK ;  /* 0x0000000000047919 */ /* 0x000e240000003900 */
[----:B0-----:R-:W-:-:S04]  /*28a80*/  LOP3.LUT R4, R4, UR4, RZ, 0xc0, !PT ;  /* 0x0000000404047c12 */ /* 0x001fc8000f8ec0ff */
[----:B------:R-:W0:Y:S01]  /*28a90*/  POPC R7, R4 ;  /* 0x0000000400077309 */ /* 0x000e220000000000 */
[----:B--2---:R-:W0:Y:S02]  /*28aa0*/  SHFL.IDX PT, R0, R3, R0, 0x1f ;  /* 0x00001f0003007589 */ /* 0x004e2400000e0000 */
[----:B0-----:R-:W-:-:S07]  /*28ab0*/  IADD3 R16, R0, UR38, R7 ;  /* 0x0000002600107c10 */ /* 0x001fce000fffe007 */
.L_x_1973:
[----:B------:R-:W-:Y:S05]  /*28ac0*/  BSYNC B0 ;  /* 0x0000000000007941 */ /* 0x000fea0003800000 */
.L_x_1972:
[----:B------:R-:W-:-:S13]  /*28ad0*/  LOP3.LUT P0, RZ, R22, 0x10, RZ, 0xc0, !PT ;  /* 0x0000001016ff7812 */ /* 0x000fda000780c0ff */
[----:B------:R-:W-:Y:S05]  /*28ae0*/  @!P0 BRA `(.L_x_1974) ;  /* 0x0000000000048947 */ /* 0x000fea0003800000 */
[----:B------:R-:W-:Y:S01]  /*28af0*/  BPT.TRAP 0x1 ;  /* 0x000000040000795c */ /* 0x000fe20000300000 */
.L_x_1974:
[----:B------:R-:W2:Y:S01]  /*28b00*/  LDL.LU R2, [R1] ;  /* 0x0000000001027983 */ /* 0x000ea20000300800 */
[----:B------:R-:W-:Y:S01]  /*28b10*/  IMAD R0, R27, 0x8, R23 ;  /* 0x000000081b007824 */ /* 0x000fe200078e0217 */
[----:B------:R-:W-:Y:S01]  /*28b20*/  SHF.L.U32 R3, R29, 0x1f, RZ ;  /* 0x0000001f1d037819 */ /* 0x000fe200000006ff */
[----:B------:R-:W-:Y:S03]  /*28b30*/  BSSY B0, `(.L_x_1975) ;  /* 0x0000004000007945 */ /* 0x000fe60003800000 */
[----:B------:R-:W0:Y:S01]  /*28b40*/  SYNCS.PHASECHK.TRANS64.TRYWAIT P0, [R0+URZ+0x2a860], R3 ;  /* 0x02a86003000075a7 */ /* 0x000e22000800017f */
[----:B--2---:R-:W-:Y:S01]  /*28b50*/  IMAD R6, R26, -0x60, R2 ;  /* 0xffffffa01a067824 */ /* 0x004fe200078e0202 */
[----:B0-----:R-:W-:Y:S06]  /*28b60*/  @!P0 BRA `(.L_x_1976) ;  /* 0x0000004c00fc8947 */ /* 0x001fec0003800000 */
.L_x_2135:
[----:B------:R-:W-:Y:S05]  /*28b70*/  BSYNC B0 ;  /* 0x0000000000007941 */ /* 0x000fea0003800000 */
.L_x_1975:
        /* <DEDUP_REMOVED lines=18> */
[----:B-1----:R-:W-:-:S05]  /*28ca0*/  IMAD.SHL.U32 R7, R7, 0x8, RZ ;  /* 0x0000000807077824 */ /* 0x002fca00078e00ff */
        /* <DEDUP_REMOVED lines=38> */
.L_x_2149:
        /* <DEDUP_REMOVED lines=11> */
.L_x_1978:
        /* <DEDUP_REMOVED lines=10> */
.L_x_1979:
[----:B------:R-:W-:Y:S01]  /*29060*/  VIADD R27, R27, 0x1 ;  /* 0x000000011b1b7836 */ /* 0x000fe20000000000 */
[----:B------:R1:W-:Y:S04]  /*29070*/  SYNCS.ARRIVE.TRANS64.A1T0 RZ, [R0+URZ+0x2a850], RZ ;  /* 0x02a850ff00ff79a7 */ /* 0x0003e8000810003f */
[----:B------:R-:W-:-:S04]  /*29080*/  ISETP.NE.AND P0, PT, R27, 0x2, PT ;  /* 0x000000021b00780c */ /* 0x000fc80003f05270 */
[----:B-1----:R-:W-:Y:S02]  /*29090*/  SEL R0, RZ, 0x1, P0 ;  /* 0x00000001ff007807 */ /* 0x002fe40000000000 */
[----:B------:R-:W-:Y:S02]  /*290a0*/  SEL R27, R27, RZ, P0 ;  /* 0x000000ff1b1b7207 */ /* 0x000fe40000000000 */
[----:B------:R-:W-:-:S07]  /*290b0*/  LOP3.LUT R29, R29, R0, RZ, 0x3c, !PT ;  /* 0x000000001d1d7212 */ /* 0x000fce00078e3cff */
.L_x_1936:
[----:B------:R-:W-:Y:S05]  /*290c0*/  BSYNC B7 ;  /* 0x0000000000077941 */ /* 0x000fea0003800000 */
.L_x_1934:
[----:B------:R-:W-:-:S13]  /*290d0*/  LOP3.LUT P0, RZ, R22, 0x20, RZ, 0xc0, !PT ;  /* 0x0000002016ff7812 */ /* 0x000fda000780c0ff */
[----:B------:R-:W-:Y:S05]  /*290e0*/  @!P0 BRA `(.L_x_1980) ;  /* 0x0000000000248947 */ /* 0x000fea0003800000 */
[----:B------:R-:W-:Y:S05]  /*290f0*/  WARPSYNC.ALL ;  /* 0x0000000000007948 */ /* 0x000fea0003800000 */
[----:B------:R-:W2:Y:S08]  /*29100*/  S2UR UR5, SR_CgaCtaId ;  /* 0x00000000000579c3 */ /* 0x000eb00000008800 */
[----:B------:R-:W-:Y:S06]  /*29110*/  BAR.SYNC.DEFER_BLOCKING 0x5, 0x180 ;  /* 0x0146000000007b1d */ /* 0x000fec0000010000 */
[----:B------:R-:W-:-:S02]  /*29120*/  UMOV UR4, 0x400 ;  /* 0x0000040000047882 */ /* 0x000fc40000000000 */
[----:B--2---:R-:W-:-:S06]  /*29130*/  ULEA UR4, UR5, UR4, 0x18 ;  /* 0x0000000405047291 */ /* 0x004fcc000f8ec03f */
[----:B0-----:R-:W-:-:S05]  /*29140*/  IMAD.U32 R23, RZ, RZ, UR4 ;  /* 0x00000004ff177e24 */ /* 0x001fca000f8e00ff */
[----:B------:R2:W3:Y:S01]  /*29150*/  LDS.128 R16, [R23+0x2a8d0] ;  /* 0x02a8d00017107984 */ /* 0x0004e20000000c00 */
[----:B------:R-:W-:Y:S06]  /*29160*/  BAR.ARV 0x4, 0x180 ;  /* 0x0106000000007b1d */ /* 0x000fec0000002000 */
[----:B------:R-:W-:Y:S05]  /*29170*/  BRA `(.L_x_1981) ;  /* 0x0000000800cc7947 */ /* 0x000fea0003800000 */
.L_x_1980:
[----:B------:R-:W2:Y:S01]  /*29180*/  S2R R8, SR_TID.X ;  /* 0x0000000000087919 */ /* 0x000ea20000002100 */
[----:B------:R-:W-:Y:S01]  /*29190*/  UMOV UR4, 0xffffffff ;  /* 0xffffffff00047882 */ /* 0x000fe20000000000 */
[----:B--2---:R-:W-:-:S04]  /*291a0*/  LOP3.LUT R8, R8, 0x1f, RZ, 0xc0, !PT ;  /* 0x0000001f08087812 */ /* 0x004fc800078ec0ff */
        /* <DEDUP_REMOVED lines=32> */
[----:B------:R0:W2:Y:S02]  /*293b0*/  SHFL.IDX PT, R14, R2, 0x1f, 0x1f ;  /* 0x03e01f00020e7f89 */ /* 0x0000a400000e0000 */
.L_x_2159:
[----:B------:R-:W-:Y:S02]  /*293c0*/  ULDC UR4, c[0x0][0xc38] ;  /* 0x00030e0000047ab9 */ /* 0x000fe40000000800 */
[----:B------:R-:W-:-:S04]  /*293d0*/  IMAD.U32 R7, RZ, RZ, UR4 ;  /* 0x00000004ff077e24 */ /* 0x000fc8000f8e00ff */
[----:B--2---:R-:W-:-:S04]  /*293e0*/  IMAD R14, R14, R7, RZ ;  /* 0x000000070e0e7224 */ /* 0x004fc800078e02ff */
[----:B------:R-:W-:-:S05]  /*293f0*/  IMAD.IADD R9, R4, 0x1, R14 ;  /* 0x0000000104097824 */ /* 0x000fca00078e020e */
[----:B------:R-:W-:-:S13]  /*29400*/  ISETP.GT.AND P6, PT, R9, R0, PT ;  /* 0x000000000900720c */ /* 0x000fda0003fc4270 */
[----:B------:R-:W-:Y:S05]  /*29410*/  @P6 BRA `(.L_x_1983) ;  /* 0x00000000009c6947 */ /* 0x000fea0003800000 */
.L_x_1988:
[----:B0-----:R-:W0:Y:S01]  /*29420*/  LDC R2, c[0x0][0xc3c] ;  /* 0x00030f00ff027b82 */ /* 0x001e220000000800 */
[----:B------:R-:W-:-:S05]  /*29430*/  VIADD R19, R19, 0x1f ;  /* 0x0000001f13137836 */ /* 0x000fca0000000000 */
[----:B0-----:R-:W-:-:S13]  /*29440*/  ISETP.GE.AND P6, PT, R19, R2, PT ;  /* 0x000000021300720c */ /* 0x001fda0003fc6270 */
[----:B------:R-:W-:Y:S05]  /*29450*/  @P6 BRA `(.L_x_1984) ;  /* 0x0000000400d06947 */ /* 0x000fea0003800000 */
[----:B------:R-:W0:Y:S01]  /*29460*/  S2R R3, SR_TID.X ;  /* 0x0000000000037919 */ /* 0x000e220000002100 */
        /* <DEDUP_REMOVED lines=9> */
.L_x_1986:
[----:B------:R-:W-:Y:S05]  /*29500*/  BSYNC B0 ;  /* 0x0000000000007941 */ /* 0x000fea0003800000 */
.L_x_1985:
[----:B------:R-:W-:-:S03]  /*29510*/  UMOV UR4, 0xffffffff ;  /* 0xffffffff00047882 */ /* 0x000fc60000000000 */
[----:B------:R-:W-:Y:S05]  /*29520*/  BRA.DIV UR4, `(.L_x_1987) ;  /* 0x0000005204b07947 */ /* 0x000fea000b800000 */
[----:B-----5:R-:W2:Y:S02]  /*29530*/  SHFL.UP PT, R14, R5, 0x1, RZ ;  /* 0x04200000050e7989 */ /* 0x020ea400000e00ff */
[----:B--2---:R-:W-:-:S05]  /*29540*/  SEL R14, R14, RZ, P1 ;  /* 0x000000ff0e0e7207 */ /* 0x004fca0000800000 */
        /* <DEDUP_REMOVED lines=14> */
.L_x_2167:
[----:B------:R-:W-:Y:S02]  /*29630*/  ULDC UR4, c[0x0][0xc38] ;  /* 0x00030e0000047ab9 */ /* 0x000fe40000000800 */
[----:B------:R-:W-:-:S04]  /*29640*/  IMAD.U32 R7, RZ, RZ, UR4 ;  /* 0x00000004ff077e24 */ /* 0x000fc8000f8e00ff */
[----:B--2---:R-:W-:-:S04]  /*29650*/  IMAD R14, R14, R7, RZ ;  /* 0x000000070e0e7224 */ /* 0x004fc800078e02ff */
[----:B------:R-:W-:-:S05]  /*29660*/  IMAD.IADD R9, R14, 0x1, R9 ;  /* 0x000000010e097824 */ /* 0x000fca00078e0209 */
[----:B------:R-:W-:-:S13]  /*29670*/  ISETP.GT.AND P6, PT, R9, R0, PT ;  /* 0x000000000900720c */ /* 0x000fda0003fc4270 */
[----:B------:R-:W-:Y:S05]  /*29680*/  @!P6 BRA `(.L_x_1988) ;  /* 0xfffffffc0064e947 */ /* 0x000fea000383ffff */
.L_x_1983:
        /* <DEDUP_REMOVED lines=8> */
.L_x_2171:
[----:B------:R-:W-:Y:S01]  /*29710*/  ISETP.NE.AND P0, PT, R3, RZ, PT ;  /* 0x000000ff0300720c */ /* 0x000fe20003f05270 */
[----:B------:R-:W-:-:S12]  /*29720*/  IMAD.MOV.U32 R14, RZ, RZ, RZ ;  /* 0x000000ffff0e7224 */ /* 0x000fd800078e00ff */
[----:B------:R-:W-:Y:S05]  /*29730*/  @!P0 BRA `(.L_x_1990) ;  /* 0x0000000000108947 */ /* 0x000fea0003800000 */
[----:B------:R-:W-:Y:S01]  /*29740*/  UMOV UR4, 0xffffffff ;  /* 0xffffffff00047882 */ /* 0x000fe20000000000 */
[----:B------:R-:W-:Y:S02]  /*29750*/  VIADD R12, R4, 0xffffffff ;  /* 0xffffffff040c7836 */ /* 0x000fe40000000000 */
[----:B------:R-:W-:Y:S05]  /*29760*/  BRA.DIV UR4, `(.L_x_1991) ;  /* 0x0000005604247947 */ /* 0x000fea000b800000 */
[----:B------:R4:W0:Y:S02]  /*29770*/  SHFL.IDX PT, R14, R2, R12, 0x1f ;  /* 0x00001f0c020e7589 */ /* 0x00082400000e0000 */
.L_x_1990:
[----:B0---4-:R-:W0:Y:S01]  /*29780*/  LDC.64 R2, c[0x0][0xc90] ;  /* 0x00032400ff027b82 */ /* 0x011e220000000a00 */
[----:B------:R-:W-:-:S04]  /*29790*/  IMAD.IADD R19, R4, 0x1, R19 ;  /* 0x0000000104137824 */ /* 0x000fc800078e0213 */
[----:B0-----:R-:W-:-:S05]  /*297a0*/  IMAD.WIDE R2, R19, 0x4, R2 ;  /* 0x0000000413027825 */ /* 0x001fca00078e0202 */
[----:B------:R0:W2:Y:S01]  /*297b0*/  LDG.E R6, desc[UR60][R2.64] ;  /* 0x0000003c02067981 */ /* 0x0000a2000c1e1900 */
[----:B------:R-:W-:Y:S02]  /*297c0*/  IMAD R16, R14, R7, R16 ;  /* 0x000000070e107224 */ /* 0x000fe400078e0210 */
[----:B0-----:R-:W-:Y:S02]  /*297d0*/  IMAD.MOV.U32 R2, RZ, RZ, RZ ;  /* 0x000000ffff027224 */ /* 0x001fe400078e00ff */
        /* <DEDUP_REMOVED lines=35> */
[----:B0-----:R-:W-:-:S06]  /*29a10*/  VIADD R3, R8, 0xffffffe ;  /* 0x0ffffffe08037836 */ /* 0x001fcc0000000000 */
        /* <DEDUP_REMOVED lines=24> */
.L_x_1984:
[----:B------:R-:W-:Y:S01]  /*29ba0*/  UMOV UR4, URZ ;  /* 0x0000003f00047c82 */ /* 0x000fe20008000000 */
[----:B------:R-:W-:Y:S01]  /*29bb0*/  UMOV UR5, URZ ;  /* 0x0000003f00057c82 */ /* 0x000fe20008000000 */
[----:B------:R-:W-:Y:S01]  /*29bc0*/  ULDC UR6, c[0x0][0xc3c] ;  /* 0x00030f0000067ab9 */ /* 0x000fe20000000800 */
[----:B------:R-:W-:Y:S02]  /*29bd0*/  IMAD.MOV.U32 R16, RZ, RZ, R0 ;  /* 0x000000ffff107224 */ /* 0x000fe400078e0000 */
[----:B------:R-:W-:Y:S02]  /*29be0*/  IMAD.U32 R17, RZ, RZ, UR4 ;  /* 0x00000004ff117e24 */ /* 0x000fe4000f8e00ff */
[----:B------:R-:W-:Y:S02]  /*29bf0*/  IMAD.U32 R18, RZ, RZ, UR5 ;  /* 0x00000005ff127e24 */ /* 0x000fe4000f8e00ff */
[----:B------:R-:W-:-:S07]  /*29c00*/  IMAD.U32 R19, RZ, RZ, UR6 ;  /* 0x00000006ff137e24 */ /* 0x000fce000f8e00ff */
.L_x_1992:
[----:B------:R-:W0:Y:S01]  /*29c10*/  S2R R0, SR_TID.X ;  /* 0x0000000000007919 */ /* 0x000e220000002100 */
[----:B------:R-:W-:Y:S05]  /*29c20*/  WARPSYNC.ALL ;  /* 0x0000000000007948 */ /* 0x000fea0003800000 */
[----:B------:R-:W-:Y:S01]  /*29c30*/  BAR.SYNC.DEFER_BLOCKING 0x4, 0x180 ;  /* 0x0106000000007b1d */ /* 0x000fe20000010000 */
[----:B0-----:R-:W-:-:S04]  /*29c40*/  LOP3.LUT R0, R0, 0x1f, RZ, 0xc0, !PT ;  /* 0x0000001f00007812 */ /* 0x001fc800078ec0ff */
[----:B------:R-:W-:-:S13]  /*29c50*/  ISETP.NE.AND P0, PT, R0, RZ, PT ;  /* 0x000000ff0000720c */ /* 0x000fda0003f05270 */
[----:B------:R-:W0:Y:S01]  /*29c60*/  @!P0 S2R R3, SR_CgaCtaId ;  /* 0x0000000000038919 */ /* 0x000e220000008800 */
[----:B------:R-:W-:-:S04]  /*29c70*/  @!P0 MOV R0, 0x400 ;  /* 0x0000040000008802 */ /* 0x000fc80000000f00 */
[----:B0-----:R-:W-:-:S05]  /*29c80*/  @!P0 LEA R23, R3, R0, 0x18 ;  /* 0x0000000003178211 */ /* 0x001fca00078ec0ff */
[----:B------:R0:W-:Y:S01]  /*29c90*/  @!P0 STS.128 [R23+0x2a8d0], R16 ;  /* 0x02a8d01017008388 */ /* 0x0001e20000000c00 */
[----:B------:R-:W-:Y:S06]  /*29ca0*/  BAR.ARV 0x5, 0x180 ;  /* 0x0146000000007b1d */ /* 0x000fec0000002000 */
.L_x_1981:
[----:B------:R-:W-:Y:S02]  /*29cb0*/  ULDC UR4, c[0x0][0xc3c] ;  /* 0x00030f0000047ab9 */ /* 0x000fe40000000800 */
[----:B---3--:R-:W-:-:S13]  /*29cc0*/  ISETP.GE.AND P0, PT, R19, UR4, PT ;  /* 0x0000000413007c0c */ /* 0x008fda000bf06270 */
[----:B------:R-:W-:Y:S05]  /*29cd0*/  @!P0 BRA `(.L_x_1993) ;  /* 0xffffff9c00008947 */ /* 0x000fea000383ffff */
[----:B------:R-:W-:Y:S05]  /*29ce0*/  BSYNC B8 ;  /* 0x0000000000087941 */ /* 0x000fea0003800000 */
.L_x_1876:
[----:B------:R-:W3:Y:S01]  /*29cf0*/  LDL.LU R0, [R1+0x28] ;  /* 0x0000280001007983 */ /* 0x000ee20000300800 */
[----:B------:R-:W-:Y:S01]  /*29d00*/  BSSY B0, `(.L_x_1994) ;  /* 0x000000b000007945 */ /* 0x000fe20003800000 */
[----:B------:R-:W4:Y:S01]  /*29d10*/  S2R R5, SR_CgaCtaId ;  /* 0x0000000000057919 */ /* 0x000f220000008800 */
[----:B---3--:R-:W-:-:S05]  /*29d20*/  VIADD R0, R0, 0x1 ;  /* 0x0000000100007836 */ /* 0x008fca0000000000 */
        /* <DEDUP_REMOVED lines=8> */
.L_x_2174:
[----:B------:R-:W-:Y:S05]  /*29db0*/  BSYNC B0 ;  /* 0x0000000000007941 */ /* 0x000fea0003800000 */
.L_x_1994:
[----:B------:R-:W-:-:S03]  /*29dc0*/  UMOV UR4, 0xffffffff ;  /* 0xffffffff00047882 */ /* 0x000fc60000000000 */
[----:B------:R-:W-:Y:S05]  /*29dd0*/  BRA.DIV UR4, `(.L_x_1996) ;  /* 0x0000004e04c07947 */ /* 0x000fea000b800000 */
[----:B0-----:R-:W0:Y:S02]  /*29de0*/  S2R R0, SR_TID.X ;  /* 0x0000000000007919 */ /* 0x001e240000002100 */
[----:B0-----:R-:W-:-:S04]  /*29df0*/  SHF.R.U32.HI R0, RZ, 0x5, R0 ;  /* 0x00000005ff007819 */ /* 0x001fc80000011600 */
[----:B------:R-:W-:-:S05]  /*29e00*/  LOP3.LUT R0, R0, 0x3, RZ, 0xc0, !PT ;  /* 0x0000000300007812 */ /* 0x000fca00078ec0ff */
[----:B------:R0:W3:Y:S02]  /*29e10*/  SHFL.IDX PT, R14, R0, RZ, 0x1f ;  /* 0x00001fff000e7589 */ /* 0x0000e400000e0000 */
.L_x_2177:
[----:B---3--:R-:W-:-:S13]  /*29e20*/  ISETP.NE.AND P0, PT, R14, RZ, PT ;  /* 0x000000ff0e00720c */ /* 0x008fda0003f05270 */
[----:B------:R-:W-:Y:S05]  /*29e30*/  @P0 BRA `(.L_x_1566) ;  /* 0x0000000000900947 */ /* 0x000fea0003800000 */
[----:B------:R-:W-:-:S03]  /*29e40*/  UMOV UR4, 0xffffffff ;  /* 0xffffffff00047882 */ /* 0x000fc60000000000 */
[----:B------:R-:W-:Y:S05]  /*29e50*/  BRA.DIV UR4, `(.L_x_1997) ;  /* 0x0000004e04d47947 */ /* 0x000fea000b800000 */
[----:B------:R-:W-:-:S13]  /*29e60*/  ELECT P6, URZ, PT ;  /* 0x00000000003f782f */ /* 0x000fda00038c0000 */
.L_x_2180:
        /* <DEDUP_REMOVED lines=8> */
.L_x_1998:
[----:B------:R-:W-:Y:S01]  /*29ef0*/  IMAD R3, R27, 0x8, R5 ;  /* 0x000000081b037824 */ /* 0x000fe200078e0205 */
[----:B------:R-:W-:Y:S01]  /*29f00*/  SHF.L.U32 R2, R29, 0x1f, RZ ;  /* 0x0000001f1d027819 */ /* 0x000fe200000006ff */
[----:B------:R-:W-:-:S03]  /*29f10*/  VIADD R27, R27, 0x1 ;  /* 0x000000011b1b7836 */ /* 0x000fc60000000000 */
[----:B------:R-:W0:Y:S02]  /*29f20*/  SYNCS.PHASECHK.TRANS64.TRYWAIT P1, [R3+URZ+0x2a840], R2 ;  /* 0x02a84002030075a7 */ /* 0x000e24000802017f */
[----:B------:R-:W-:-:S04]  /*29f30*/  ISETP.NE.AND P2, PT, R27, 0x2, PT ;  /* 0x000000021b00780c */ /* 0x000fc80003f45270 */
[----:B------:R-:W-:Y:S01]  /*29f40*/  SEL R0, RZ, 0x1, P2 ;  /* 0x00000001ff007807 */ /* 0x000fe20001000000 */
[----:B0-----:R-:W-:Y:S08]  /*29f50*/  @!P1 BRA `(.L_x_1999) ;  /* 0x0000004c00b49947 */ /* 0x001ff00003800000 */
.L_x_2181:
[----:B------:R-:W-:Y:S02]  /*29f60*/  SEL R27, R27, RZ, P2 ;  /* 0x000000ff1b1b7207 */ /* 0x000fe40001000000 */
[----:B------:R-:W-:Y:S01]  /*29f70*/  LOP3.LUT R0, R29, R0, RZ, 0x3c, !PT ;  /* 0x000000001d007212 */ /* 0x000fe200078e3cff */
[----:B------:R-:W-:Y:S06]  /*29f80*/  @!P0 BRA `(.L_x_2000) ;  /* 0x0000000000048947 */ /* 0x000fec0003800000 */
[----:B------:R-:W-:Y:S01]  /*29f90*/  BPT.TRAP 0x1 ;  /* 0x000000040000795c */ /* 0x000fe20000300000 */
.L_x_2000:
[----:B------:R-:W-:Y:S01]  /*29fa0*/  IMAD R27, R27, 0x8, R5 ;  /* 0x000000081b1b7824 */ /* 0x000fe200078e0205 */
[----:B------:R-:W-:-:S04]  /*29fb0*/  SHF.L.U32 R0, R0, 0x1f, RZ ;  /* 0x0000001f00007819 */ /* 0x000fc800000006ff */
[----:B------:R-:W3:Y:S02]  /*29fc0*/  SYNCS.PHASECHK.TRANS64.TRYWAIT P1, [R27+URZ+0x2a840], R0 ;  /* 0x02a840001b0075a7 */ /* 0x000ee4000802017f */
[----:B---3--:R-:W-:Y:S05]  /*29fd0*/  @!P1 BRA `(.L_x_2001) ;  /* 0x0000004c00a89947 */ /* 0x008fea0003800000 */
.L_x_2182:
[----:B------:R-:W-:Y:S05]  /*29fe0*/  @!P0 BRA `(.L_x_2002) ;  /* 0x0000000000048947 */ /* 0x000fea0003800000 */
[----:B------:R-:W-:Y:S01]  /*29ff0*/  BPT.TRAP 0x1 ;  /* 0x000000040000795c */ /* 0x000fe20000300000 */
.L_x_2002:
[----:B------:R-:W4:Y:S02]  /*2a000*/  SYNCS.PHASECHK.TRANS64.TRYWAIT P1, [R3+URZ+0x2a860], R2 ;  /* 0x02a86002030075a7 */ /* 0x000f24000802017f */
[----:B----4-:R-:W-:Y:S05]  /*2a010*/  @!P1 BRA `(.L_x_2003) ;  /* 0x0000004c00ac9947 */ /* 0x010fea0003800000 */
.L_x_2183:
[----:B------:R-:W-:Y:S05]  /*2a020*/  @!P0 BRA `(.L_x_2004) ;  /* 0x0000000000048947 */ /* 0x000fea0003800000 */
[----:B------:R-:W-:Y:S01]  /*2a030*/  BPT.TRAP 0x1 ;  /* 0x000000040000795c */ /* 0x000fe20000300000 */
.L_x_2004:
[----:B------:R0:W0:Y:S02]  /*2a040*/  SYNCS.PHASECHK.TRANS64.TRYWAIT P0, [R27+URZ+0x2a860], R0 ;  /* 0x02a860001b0075a7 */ /* 0x000024000800017f */
[----:B0-----:R-:W-:Y:S05]  /*2a050*/  @!P0 NANOSLEEP.SYNCS 0x989680 ;  /* 0x009896800000895d */ /* 0x001fea0003900000 */
[----:B------:R-:W0:Y:S02]  /*2a060*/  @!P0 SYNCS.PHASECHK.TRANS64 P0, [R27+URZ+0x2a860], R0 ;  /* 0x02a860001b0085a7 */ /* 0x000e24000800007f */
[----:B0-----:R-:W-:Y:S05]  /*2a070*/  @!P0 BRA `(.L_x_2004) ;  /* 0xfffffffc00f08947 */ /* 0x001fea000383ffff */
.L_x_1566:
[----:B------:R-:W-:Y:S05]  /*2a080*/  BSYNC B9 ;  /* 0x0000000000097941 */ /* 0x000fea0003800000 */
.L_x_1563:
[----:B------:R-:W-:Y:S05]  /*2a090*/  EXIT ;  /* 0x000000000000794d */ /* 0x000fea0003800000 */
.L_x_1592:
[----:B0-----:R0:W1:Y:S02]  /*2a0a0*/  SYNCS.PHASECHK.TRANS64.TRYWAIT P6, [R86+URZ+0x2a890], R87 ;  /* 0x02a89057560075a7 */ /* 0x00106400080c017f */
[----:B-1----:R-:W-:Y:S05]  /*2a0b0*/  @!P6 NANOSLEEP.SYNCS 0x989680 ;  /* 0x009896800000e95d */ /* 0x002fea0003900000 */
[----:B------:R-:W1:Y:S02]  /*2a0c0*/  @!P6 SYNCS.PHASECHK.TRANS64 P6, [R86+URZ+0x2a890], R87 ;  /* 0x02a890575600e5a7 */ /* 0x000e6400080c007f */
[----:B-1----:R-:W-:Y:S05]  /*2a0d0*/  @!P6 BRA `(.L_x_1592) ;  /* 0xfffffffc00f0e947 */ /* 0x002fea000383ffff */
[----:B------:R-:W-:Y:S05]  /*2a0e0*/  BRA `(.L_x_2005) ;  /* 0xfffffd98004c7947 */ /* 0x000fea000383ffff */
.L_x_1593:
        /* <DEDUP_REMOVED lines=8> */
.L_x_2007:
[----:B------:R-:W-:Y:S05]  /*2a170*/  BSYNC B1 ;  /* 0x0000000000017941 */ /* 0x000fea0003800000 */
.L_x_2006:
[----:B------:R-:W-:Y:S02]  /*2a180*/  IMAD.MOV.U32 R13, RZ, RZ, R116 ;  /* 0x000000ffff0d7224 */ /* 0x000fe400078e0074 */
[----:B------:R-:W-:Y:S02]  /*2a190*/  IMAD.MOV.U32 R12, RZ, RZ, RZ ;  /* 0x000000ffff0c7224 */ /* 0x000fe400078e00ff */
[----:B------:R-:W-:Y:S02]  /*2a1a0*/  IMAD.MOV.U32 R11, RZ, RZ, 0x1c1f ;  /* 0x00001c1fff0b7424 */ /* 0x000fe400078e00ff */
[----:B------:R-:W-:Y:S02]  /*2a1b0*/  IMAD.MOV.U32 R15, RZ, RZ, -0x1 ;  /* 0xffffffffff0f7424 */ /* 0x000fe400078e00ff */
[----:B------:R-:W-:-:S07]  /*2a1c0*/  IMAD.MOV.U32 R82, RZ, RZ, R14 ;  /* 0x000000ffff527224 */ /* 0x000fce00078e000e */
[----:B------:R-:W-:Y:S05]  /*2a1d0*/  WARPSYNC.COLLECTIVE R15, `(.L_x_2008) ;  /* 0x000000000f087348 */ /* 0x000fea0003c00000 */
[----:B------:R0:W1:Y:S02]  /*2a1e0*/  SHFL.IDX P6, R14, R13, R12, R11 ;  /* 0x0000000c0d0e7389 */ /* 0x00006400000c000b */
[----:B01----:R-:W-:Y:S01]  /*2a1f0*/  ENDCOLLECTIVE ;  /* 0x000000000000791b */ /* 0x003fe20003800000 */
.L_x_2008:
[----:B------:R-:W-:Y:S01]  /*2a200*/  IMAD.MOV.U32 R11, RZ, RZ, R14 ;  /* 0x000000ffff0b7224 */ /* 0x000fe200078e000e */
[----:B------:R-:W-:Y:S06]  /*2a210*/  BRA `(.L_x_2009) ;  /* 0xfffffd9800147947 */ /* 0x000fec000383ffff */
.L_x_1618:
        /* <DEDUP_REMOVED lines=8> */
.L_x_2011:
[----:B------:R-:W-:Y:S05]  /*2a2a0*/  BSYNC B1 ;  /* 0x0000000000017941 */ /* 0x000fea0003800000 */
.L_x_2010:
        /* <DEDUP_REMOVED lines=8> */
.L_x_2012:
[----:B------:R-:W-:Y:S01]  /*2a330*/  IMAD.MOV.U32 R116, RZ, RZ, R14 ;  /* 0x000000ffff747224 */ /* 0x000fe200078e000e */
[----:B------:R-:W-:Y:S06]  /*2a340*/  BRA `(.L_x_2013) ;  /* 0xfffffdac00687947 */ /* 0x000fec000383ffff */
.L_x_1648:
[----:B-1----:R1:W2:Y:S02]  /*2a350*/  SYNCS.PHASECHK.TRANS64.TRYWAIT P6, [R86+URZ+0x2a890], R87 ;  /* 0x02a89057560075a7 */ /* 0x0022a400080c017f */
[----:B--2---:R-:W-:Y:S05]  /*2a360*/  @!P6 NANOSLEEP.SYNCS 0x989680 ;  /* 0x009896800000e95d */ /* 0x004fea0003900000 */
[----:B------:R-:W2:Y:S02]  /*2a370*/  @!P6 SYNCS.PHASECHK.TRANS64 P6, [R86+URZ+0x2a890], R87 ;  /* 0x02a890575600e5a7 */ /* 0x000ea400080c007f */
[----:B--2---:R-:W-:Y:S05]  /*2a380*/  @!P6 BRA `(.L_x_1648) ;  /* 0xfffffffc00f0e947 */ /* 0x004fea000383ffff */
[----:B------:R-:W-:Y:S05]  /*2a390*/  BRA `(.L_x_2014) ;  /* 0xfffffdcc00b07947 */ /* 0x000fea000383ffff */
.L_x_1649:
        /* <DEDUP_REMOVED lines=8> */
.L_x_2016:
[----:B------:R-:W-:Y:S05]  /*2a420*/  BSYNC B1 ;  /* 0x0000000000017941 */ /* 0x000fea0003800000 */
.L_x_2015:
        /* <DEDUP_REMOVED lines=8> */
.L_x_2017:
[----:B------:R-:W-:Y:S01]  /*2a4b0*/  IMAD.MOV.U32 R11, RZ, RZ, R14 ;  /* 0x000000ffff0b7224 */ /* 0x000fe200078e000e */
[----:B------:R-:W-:Y:S06]  /*2a4c0*/  BRA `(.L_x_2018) ;  /* 0xfffffdcc007c7947 */ /* 0x000fec000383ffff */
.L_x_1662:
[----:B------:R-:W-:Y:S01]  /*2a4d0*/  BSSY B1, `(.L_x_2019) ;  /* 0x0000008000017945 */ /* 0x000fe20003800000 */
[----:B--234-:R-:W-:Y:S02]  /*2a4e0*/  IMAD.MOV.U32 R13, RZ, RZ, R115 ;  /* 0x000000ffff0d7224 */ /* 0x01cfe400078e0073 */
[----:B------:R-:W-:Y:S02]  /*2a4f0*/  IMAD.MOV.U32 R12, RZ, RZ, 0x1 ;  /* 0x00000001ff0c7424 */ /* 0x000fe400078e00ff */
[----:B------:R-:W-:Y:S02]  /*2a500*/  IMAD.MOV.U32 R11, RZ, RZ, 0x1c1f ;  /* 0x00001c1fff0b7424 */ /* 0x000fe400078e00ff */
[----:B------:R-:W-:-:S07]  /*2a510*/  IMAD.MOV.U32 R15, RZ, RZ, -0x1 ;  /* 0xffffffffff0f7424 */ /* 0x000fce00078e00ff */
[----:B01----:R-:W-:Y:S05]  /*2a520*/  WARPSYNC.COLLECTIVE R15, `(.L_x_2020) ;  /* 0x000000000f087348 */ /* 0x003fea0003c00000 */
[----:B------:R2:W3:Y:S02]  /*2a530*/  SHFL.IDX P6, R14, R13, R12, R11 ;  /* 0x0000000c0d0e7389 */ /* 0x0004e400000c000b */
[----:B0123--:R-:W-:Y:S01]  /*2a540*/  ENDCOLLECTIVE ;  /* 0x000000000000791b */ /* 0x00ffe20003800000 */
.L_x_2020:
[----:B------:R-:W-:Y:S05]  /*2a550*/  BSYNC B1 ;  /* 0x0000000000017941 */ /* 0x000fea0003800000 */
.L_x_2019:
        /* <DEDUP_REMOVED lines=8> */
.L_x_2021:
[----:B------:R-:W-:Y:S01]  /*2a5e0*/  IMAD.MOV.U32 R116, RZ, RZ, R14 ;  /* 0x000000ffff747224 */ /* 0x000fe200078e000e */
[----:B------:R-:W-:Y:S06]  /*2a5f0*/  BRA `(.L_x_2022) ;  /* 0xfffffde400287947 */ /* 0x000fec000383ffff */
.L_x_1675:
[----:B0-----:R0:W1:Y:S02]  /*2a600*/  SYNCS.PHASECHK.TRANS64.TRYWAIT P4, [R86+URZ+0x2a890], R87 ;  /* 0x02a89057560075a7 */ /* 0x001064000808017f */
[----:B-1----:R-:W-:Y:S05]  /*2a610*/  @!P4 NANOSLEEP.SYNCS 0x989680 ;  /* 0x009896800000c95d */ /* 0x002fea0003900000 */
[----:B------:R-:W1:Y:S02]  /*2a620*/  @!P4 SYNCS.PHASECHK.TRANS64 P4, [R86+URZ+0x2a890], R87 ;  /* 0x02a890575600c5a7 */ /* 0x000e64000808007f */
[----:B-1----:R-:W-:Y:S05]  /*2a630*/  @!P4 BRA `(.L_x_1675) ;  /* 0xfffffffc00f0c947 */ /* 0x002fea000383ffff */
[----:B------:R-:W-:Y:S05]  /*2a640*/  BRA `(.L_x_2023) ;  /* 0xfffffdfc00187947 */ /* 0x000fea000383ffff */
.L_x_1676:
        /* <DEDUP_REMOVED lines=8> */
.L_x_2025:
[----:B------:R-:W-:Y:S05]  /*2a6d0*/  BSYNC B1 ;  /* 0x0000000000017941 */ /* 0x000fea0003800000 */
.L_x_2024:
        /* <DEDUP_REMOVED lines=8> */
.L_x_2026:
[----:B------:R-:W-:Y:S01]  /*2a760*/  IMAD.MOV.U32 R37, RZ, RZ, R14 ;  /* 0x000000ffff257224 */ /* 0x000fe200078e000e */
[----:B------:R-:W-:Y:S06]  /*2a770*/  BRA `(.L_x_2027) ;  /* 0xfffffdfc003c7947 */ /* 0x000fec000383ffff */
.L_x_1679:
        /* <DEDUP_REMOVED lines=8> */
.L_x_2029:
[----:B------:R-:W-:Y:S05]  /*2a800*/  BSYNC B1 ;  /* 0x0000000000017941 */ /* 0x000fea0003800000 */
.L_x_2028:
        /* <DEDUP_REMOVED lines=8> */
.L_x_2030:
[----:B------:R-:W-:Y:S01]  /*2a890*/  IMAD.MOV.U32 R37, RZ, RZ, R14 ;  /* 0x000000ffff257224 */ /* 0x000fe200078e000e */
[----:B------:R-:W-:Y:S06]  /*2a8a0*/  BRA `(.L_x_2031) ;  /* 0xfffffdfc00987947 */ /* 0x000fec000383ffff */
.L_x_1683:
[----:B---3--:R3:W0:Y:S02]  /*2a8b0*/  SYNCS.PHASECHK.TRANS64.TRYWAIT P0, [R86+URZ+0x2a8b0], R87 ;  /* 0x02a8b057560075a7 */ /* 0x008624000800017f */
[----:B0-----:R-:W-:Y:S05]  /*2a8c0*/  @!P0 NANOSLEEP.SYNCS 0x989680 ;  /* 0x009896800000895d */ /* 0x001fea0003900000 */
[----:B------:R-:W0:Y:S02]  /*2a8d0*/  @!P0 SYNCS.PHASECHK.TRANS64 P0, [R86+URZ+0x2a8b0], R87 ;  /* 0x02a8b057560085a7 */ /* 0x000e24000800007f */
[----:B0-----:R-:W-:Y:S05]  /*2a8e0*/  @!P0 BRA `(.L_x_1683) ;  /* 0xfffffffc00f08947 */ /* 0x001fea000383ffff */
[----:B------:R-:W-:Y:S05]  /*2a8f0*/  BRA `(.L_x_2032) ;  /* 0xfffffe0000707947 */ /* 0x000fea000383ffff */
.L_x_1709:
        /* <DEDUP_REMOVED lines=8> */
.L_x_2034:
[----:B------:R-:W-:Y:S05]  /*2a980*/  BSYNC B1 ;  /* 0x0000000000017941 */ /* 0x000fea0003800000 */
.L_x_2033:
        /* <DEDUP_REMOVED lines=8> */
.L_x_2035:
[----:B------:R-:W-:Y:S02]  /*2aa10*/  IMAD.MOV.U32 R13, RZ, RZ, R8 ;  /* 0x000000ffff0d7224 */ /* 0x000fe400078e0008 */
[----:B------:R-:W-:-:S07]  /*2aa20*/  IMAD.MOV.U32 R0, RZ, RZ, R14 ;  /* 0x000000ffff007224 */ /* 0x000fce00078e000e */
[----:B------:R-:W-:Y:S05]  /*2aa30*/  WARPSYNC.COLLECTIVE R15, `(.L_x_2036) ;  /* 0x000000000f087348 */ /* 0x000fea0003c00000 */
[----:B------:R0:W1:Y:S02]  /*2aa40*/  SHFL.IDX P6, R14, R13, R12, R11 ;  /* 0x0000000c0d0e7389 */ /* 0x00006400000c000b */
[----:B01----:R-:W-:Y:S01]  /*2aa50*/  ENDCOLLECTIVE ;  /* 0x000000000000791b */ /* 0x003fe20003800000 */
.L_x_2036:
[----:B------:R-:W-:Y:S02]  /*2aa60*/  IMAD.MOV.U32 R13, RZ, RZ, R4 ;  /* 0x000000ffff0d7224 */ /* 0x000fe400078e0004 */
[----:B------:R-:W-:-:S07]  /*2aa70*/  IMAD.MOV.U32 R5, RZ, RZ, R14 ;  /* 0x000000ffff057224 */ /* 0x000fce00078e000e */
[----:B------:R-:W-:Y:S05]  /*2aa80*/  WARPSYNC.COLLECTIVE R15, `(.L_x_2037) ;  /* 0x000000000f087348 */ /* 0x000fea0003c00000 */
[----:B------:R0:W1:Y:S02]  /*2aa90*/  SHFL.IDX P6, R14, R13, R12, R11 ;  /* 0x0000000c0d0e7389 */ /* 0x00006400000c000b */
[----:B01----:R-:W-:Y:S01]  /*2aaa0*/  ENDCOLLECTIVE ;  /* 0x000000000000791b */ /* 0x003fe20003800000 */
.L_x_2037:
[----:B------:R-:W-:Y:S05]  /*2aab0*/  BRA `(.L_x_2038) ;  /* 0xfffffe1400047947 */ /* 0x000fea000383ffff */
.L_x_1712:
[----:B------:R-:W-:Y:S01]  /*2aac0*/  BSSY B1, `(.L_x_2039) ;  /* 0x0000008000017945 */ /* 0x000fe20003800000 */
[----:B------:R-:W-:Y:S02]  /*2aad0*/  IMAD.MOV.U32 R13, RZ, RZ, R7 ;  /* 0x000000ffff0d7224 */ /* 0x000fe400078e0007 */
[----:B------:R-:W-:Y:S02]  /*2aae0*/  IMAD.MOV.U32 R12, RZ, RZ, 0x1 ;  /* 0x00000001ff0c7424 */ /* 0x000fe400078e00ff */
[----:B------:R-:W-:Y:S02]  /*2aaf0*/  IMAD.MOV.U32 R11, RZ, RZ, 0x1c1f ;  /* 0x00001c1fff0b7424 */ /* 0x000fe400078e00ff */
[----:B------:R-:W-:-:S07]  /*2ab00*/  IMAD.MOV.U32 R15, RZ, RZ, -0x1 ;  /* 0xffffffffff0f7424 */ /* 0x000fce00078e00ff */
[----:B0---4-:R-:W-:Y:S05]  /*2ab10*/  WARPSYNC.COLLECTIVE R15, `(.L_x_2040) ;  /* 0x000000000f087348 */ /* 0x011fea0003c00000 */
[----:B----4-:R1:W2:Y:S02]  /*2ab20*/  SHFL.IDX P6, R14, R13, R12, R11 ;  /* 0x0000000c0d0e7389 */ /* 0x0102a400000c000b */
[----:B012---:R-:W-:Y:S01]  /*2ab30*/  ENDCOLLECTIVE ;  /* 0x000000000000791b */ /* 0x007fe20003800000 */
.L_x_2040:
[----:B------:R-:W-:Y:S05]  /*2ab40*/  BSYNC B1 ;  /* 0x0000000000017941 */ /* 0x000fea0003800000 */
.L_x_2039:
        /* <DEDUP_REMOVED lines=8> */
.L_x_2041:
[----:B------:R-:W-:Y:S02]  /*2abd0*/  IMAD.MOV.U32 R13, RZ, RZ, R8 ;  /* 0x000000ffff0d7224 */ /* 0x000fe400078e0008 */
[----:B------:R-:W-:-:S07]  /*2abe0*/  IMAD.MOV.U32 R0, RZ, RZ, R14 ;  /* 0x000000ffff007224 */ /* 0x000fce00078e000e */
[----:B------:R-:W-:Y:S05]  /*2abf0*/  WARPSYNC.COLLECTIVE R15, `(.L_x_2042) ;  /* 0x000000000f087348 */ /* 0x000fea0003c00000 */
[----:B------:R0:W1:Y:S02]  /*2ac00*/  SHFL.IDX P6, R14, R13, R12, R11 ;  /* 0x0000000c0d0e7389 */ /* 0x00006400000c000b */
[----:B01----:R-:W-:Y:S01]  /*2ac10*/  ENDCOLLECTIVE ;  /* 0x000000000000791b */ /* 0x003fe20003800000 */
.L_x_2042:
[----:B------:R-:W-:Y:S02]  /*2ac20*/  IMAD.MOV.U32 R13, RZ, RZ, R4 ;  /* 0x000000ffff0d7224 */ /* 0x000fe400078e0004 */
[----:B------:R-:W-:-:S07]  /*2ac30*/  IMAD.MOV.U32 R5, RZ, RZ, R14 ;  /* 0x000000ffff057224 */ /* 0x000fce00078e000e */
[----:B------:R-:W-:Y:S05]  /*2ac40*/  WARPSYNC.COLLECTIVE R15, `(.L_x_2043) ;  /* 0x000000000f087348 */ /* 0x000fea0003c00000 */
[----:B------:R0:W1:Y:S02]  /*2ac50*/  SHFL.IDX P6, R14, R13, R12, R11 ;  /* 0x0000000c0d0e7389 */ /* 0x00006400000c000b */
[----:B01----:R-:W-:Y:S01]  /*2ac60*/  ENDCOLLECTIVE ;  /* 0x000000000000791b */ /* 0x003fe20003800000 */
.L_x_2043:
[----:B------:R-:W-:Y:S01]  /*2ac70*/  IMAD.MOV.U32 R4, RZ, RZ, R14 ;  /* 0x000000ffff047224 */ /* 0x000fe200078e000e */
[----:B------:R-:W-:Y:S06]  /*2ac80*/  BRA `(.L_x_2044) ;  /* 0xfffffe1800b87947 */ /* 0x000fec000383ffff */
.L_x_1716:
[----:B0-----:R0:W1:Y:S02]  /*2ac90*/  SYNCS.PHASECHK.TRANS64.TRYWAIT P0, [R18+URZ+0x2a800], R5 ;  /* 0x02a80005120075a7 */ /* 0x001064000800017f */
[----:B-1----:R-:W-:Y:S05]  /*2aca0*/  @!P0 NANOSLEEP.SYNCS 0x989680 ;  /* 0x009896800000895d */ /* 0x002fea0003900000 */
[----:B------:R-:W1:Y:S02]  /*2acb0*/  @!P0 SYNCS.PHASECHK.TRANS64 P0, [R18+URZ+0x2a800], R5 ;  /* 0x02a80005120085a7 */ /* 0x000e64000800007f */
[----:B-1----:R-:W-:Y:S05]  /*2acc0*/  @!P0 BRA `(.L_x_1716) ;  /* 0xfffffffc00f08947 */ /* 0x002fea000383ffff */
[----:B------:R-:W-:Y:S05]  /*2acd0*/  BRA `(.L_x_2045) ;  /* 0xfffffe2000e47947 */ /* 0x000fea000383ffff */
.L_x_1740:
        /* <DEDUP_REMOVED lines=8> */
.L_x_2047:
[----:B------:R-:W-:Y:S05]  /*2ad60*/  BSYNC B1 ;  /* 0x0000000000017941 */ /* 0x000fea0003800000 */
.L_x_2046:
        /* <DEDUP_REMOVED lines=8> */
.L_x_2048:
[----:B------:R-:W-:Y:S02]  /*2adf0*/  IMAD.MOV.U32 R13, RZ, RZ, R21 ;  /* 0x000000ffff0d7224 */ /* 0x000fe400078e0015 */
[----:B------:R-:W-:-:S07]  /*2ae00*/  IMAD.MOV.U32 R0, RZ, RZ, R14 ;  /* 0x000000ffff007224 */ /* 0x000fce00078e000e */
[----:B------:R-:W-:Y:S05]  /*2ae10*/  WARPSYNC.COLLECTIVE R15, `(.L_x_2049) ;  /* 0x000000000f087348 */ /* 0x000fea0003c00000 */
[----:B------:R0:W1:Y:S02]  /*2ae20*/  SHFL.IDX P6, R14, R13, R12, R11 ;  /* 0x0000000c0d0e7389 */ /* 0x00006400000c000b */
[----:B01----:R-:W-:Y:S01]  /*2ae30*/  ENDCOLLECTIVE ;  /* 0x000000000000791b */ /* 0x003fe20003800000 */
.L_x_2049:
[----:B------:R-:W-:Y:S02]  /*2ae40*/  IMAD.MOV.U32 R13, RZ, RZ, R20 ;  /* 0x000000ffff0d7224 */ /* 0x000fe400078e0014 */
[----:B------:R-:W-:-:S07]  /*2ae50*/  IMAD.MOV.U32 R5, RZ, RZ, R14 ;  /* 0x000000ffff057224 */ /* 0x000fce00078e000e */
[----:B------:R-:W-:Y:S05]  /*2ae60*/  WARPSYNC.COLLECTIVE R15, `(.L_x_2050) ;  /* 0x000000000f087348 */ /* 0x000fea0003c00000 */
[----:B------:R0:W1:Y:S02]  /*2ae70*/  SHFL.IDX P6, R14, R13, R12, R11 ;  /* 0x0000000c0d0e7389 */ /* 0x00006400000c000b */
[----:B01----:R-:W-:Y:S01]  /*2ae80*/  ENDCOLLECTIVE ;  /* 0x000000000000791b */ /* 0x003fe20003800000 */
.L_x_2050:
[----:B------:R-:W-:Y:S05]  /*2ae90*/  BRA `(.L_x_2051) ;  /* 0xfffffe4800787947 */ /* 0x000fea000383ffff */
.L_x_1743:
        /* <DEDUP_REMOVED lines=8> */
.L_x_2053:
[----:B------:R-:W-:Y:S05]  /*2af20*/  BSYNC B1 ;  /* 0x0000000000017941 */ /* 0x000fea0003800000 */
.L_x_2052:
        /* <DEDUP_REMOVED lines=8> */
.L_x_2054:
[----:B------:R-:W-:Y:S02]  /*2afb0*/  IMAD.MOV.U32 R13, RZ, RZ, R21 ;  /* 0x000000ffff0d7224 */ /* 0x000fe400078e0015 */
[----:B------:R-:W-:-:S07]  /*2afc0*/  IMAD.MOV.U32 R0, RZ, RZ, R14 ;  /* 0x000000ffff007224 */ /* 0x000fce00078e000e */
[----:B------:R-:W-:Y:S05]  /*2afd0*/  WARPSYNC.COLLECTIVE R15, `(.L_x_2055) ;  /* 0x000000000f087348 */ /* 0x000fea0003c00000 */
[----:B------:R0:W1:Y:S02]  /*2afe0*/  SHFL.IDX P6, R14, R13, R12, R11 ;  /* 0x0000000c0d0e7389 */ /* 0x00006400000c000b */
[----:B01----:R-:W-:Y:S01]  /*2aff0*/  ENDCOLLECTIVE ;  /* 0x000000000000791b */ /* 0x003fe20003800000 */
.L_x_2055:
[----:B------:R-:W-:Y:S02]  /*2b000*/  IMAD.MOV.U32 R13, RZ, RZ, R20 ;  /* 0x000000ffff0d7224 */ /* 0x000fe400078e0014 */
[----:B------:R-:W-:-:S07]  /*2b010*/  IMAD.MOV.U32 R21, RZ, RZ, R14 ;  /* 0x000000ffff157224 */ /* 0x000fce00078e000e */
[----:B------:R-:W-:Y:S05]  /*2b020*/  WARPSYNC.COLLECTIVE R15, `(.L_x_2056) ;  /* 0x000000000f087348 */ /* 0x000fea0003c00000 */
[----:B------:R0:W1:Y:S02]  /*2b030*/  SHFL.IDX P6, R14, R13, R12, R11 ;  /* 0x0000000c0d0e7389 */ /* 0x00006400000c000b */
[----:B01----:R-:W-:Y:S01]  /*2b040*/  ENDCOLLECTIVE ;  /* 0x000000000000791b */ /* 0x003fe20003800000 */
.L_x_2056:
[----:B------:R-:W-:Y:S01]  /*2b050*/  IMAD.MOV.U32 R20, RZ, RZ, R14 ;  /* 0x000000ffff147224 */ /* 0x000fe200078e000e */
[----:B------:R-:W-:Y:S06]  /*2b060*/  BRA `(.L_x_2057) ;  /* 0xfffffe4c00bc7947 */ /* 0x000fec000383ffff */
.L_x_1747:
[----:B0-----:R0:W1:Y:S02]  /*2b070*/  SYNCS.PHASECHK.TRANS64.TRYWAIT P0, [R18+URZ+0x2a800], R61 ;  /* 0x02a8003d120075a7 */ /* 0x001064000800017f */
[----:B-1----:R-:W-:Y:S05]  /*2b080*/  @!P0 NANOSLEEP.SYNCS 0x989680 ;  /* 0x009896800000895d */ /* 0x002fea0003900000 */
[----:B------:R-:W1:Y:S02]  /*2b090*/  @!P0 SYNCS.PHASECHK.TRANS64 P0, [R18+URZ+0x2a800], R61 ;  /* 0x02a8003d120085a7 */ /* 0x000e64000800007f */
[----:B-1----:R-:W-:Y:S05]  /*2b0a0*/  @!P0 BRA `(.L_x_1747) ;  /* 0xfffffffc00f08947 */ /* 0x002fea000383ffff */
[----:B------:R-:W-:Y:S05]  /*2b0b0*/  BRA `(.L_x_2058) ;  /* 0xfffffe5400507947 */ /* 0x000fea000383ffff */
.L_x_1761:
[----:B-1----:R1:W2:Y:S02]  /*2b0c0*/  SYNCS.PHASECHK.TRANS64.TRYWAIT P1, [R4+URZ+0x2a830], R3 ;  /* 0x02a83003040075a7 */ /* 0x0022a4000802017f */
[----:B--2---:R-:W-:Y:S05]  /*2b0d0*/  @!P1 NANOSLEEP.SYNCS 0x989680 ;  /* 0x009896800000995d */ /* 0x004fea0003900000 */
[----:B------:R-:W2:Y:S02]  /*2b0e0*/  @!P1 SYNCS.PHASECHK.TRANS64 P1, [R4+URZ+0x2a830], R3 ;  /* 0x02a83003040095a7 */ /* 0x000ea4000802007f */
[----:B--2---:R-:W-:Y:S05]  /*2b0f0*/  @!P1 BRA `(.L_x_1761) ;  /* 0xfffffffc00f09947 */ /* 0x004fea000383ffff */
[----:B------:R-:W-:Y:S05]  /*2b100*/  BRA `(.L_x_1760) ;  /* 0xfffffe7c00b07947 */ /* 0x000fea000383ffff */
.L_x_1782:
[----:B-1----:R1:W2:Y:S02]  /*2b110*/  SYNCS.PHASECHK.TRANS64.TRYWAIT P1, [R20+URZ+0x2a830], R13 ;  /* 0x02a8300d140075a7 */ /* 0x0022a4000802017f */
[----:B--2---:R-:W-:Y:S05]  /*2b120*/  @!P1 NANOSLEEP.SYNCS 0x989680 ;  /* 0x009896800000995d */ /* 0x004fea0003900000 */
[----:B------:R-:W2:Y:S02]  /*2b130*/  @!P1 SYNCS.PHASECHK.TRANS64 P1, [R20+URZ+0x2a830], R13 ;  /* 0x02a8300d140095a7 */ /* 0x000ea4000802007f */
[----:B--2---:R-:W-:Y:S05]  /*2b140*/  @!P1 BRA `(.L_x_1782) ;  /* 0xfffffffc00f09947 */ /* 0x004fea000383ffff */
[----:B------:R-:W-:Y:S05]  /*2b150*/  BRA `(.L_x_1781) ;  /* 0xfffffeb000e07947 */ /* 0x000fea000383ffff */
.L_x_1787:
[----:B-1----:R1:W2:Y:S02]  /*2b160*/  SYNCS.PHASECHK.TRANS64.TRYWAIT P1, [R12+URZ+0x2a850], R2 ;  /* 0x02a850020c0075a7 */ /* 0x0022a4000802017f */
[----:B--2---:R-:W-:Y:S05]  /*2b170*/  @!P1 NANOSLEEP.SYNCS 0x989680 ;  /* 0x009896800000995d */ /* 0x004fea0003900000 */
[----:B------:R-:W2:Y:S02]  /*2b180*/  @!P1 SYNCS.PHASECHK.TRANS64 P1, [R12+URZ+0x2a850], R2 ;  /* 0x02a850020c0095a7 */ /* 0x000ea4000802007f */
[----:B--2---:R-:W-:Y:S05]  /*2b190*/  @!P1 BRA `(.L_x_1787) ;  /* 0xfffffffc00f09947 */ /* 0x004fea000383ffff */
[----:B------:R-:W-:Y:S05]  /*2b1a0*/  BRA `(.L_x_1786) ;  /* 0xfffffebc00d87947 */ /* 0x000fea000383ffff */
.L_x_1809:
[----:B-1----:R1:W2:Y:S02]  /*2b1b0*/  SYNCS.PHASECHK.TRANS64.TRYWAIT P1, [R20+URZ+0x2a830], R3 ;  /* 0x02a83003140075a7 */ /* 0x0022a4000802017f */
[----:B--2---:R-:W-:Y:S05]  /*2b1c0*/  @!P1 NANOSLEEP.SYNCS 0x989680 ;  /* 0x009896800000995d */ /* 0x004fea0003900000 */
[----:B------:R-:W2:Y:S02]  /*2b1d0*/  @!P1 SYNCS.PHASECHK.TRANS64 P1, [R20+URZ+0x2a830], R3 ;  /* 0x02a83003140095a7 */ /* 0x000ea4000802007f */
[----:B--2---:R-:W-:Y:S05]  /*2b1e0*/  @!P1 BRA `(.L_x_1809) ;  /* 0xfffffffc00f09947 */ /* 0x004fea000383ffff */
[----:B------:R-:W-:Y:S05]  /*2b1f0*/  BRA `(.L_x_1808) ;  /* 0xfffffeec00a47947 */ /* 0x000fea000383ffff */
.L_x_1814:
[----:B--2---:R2:W3:Y:S02]  /*2b200*/  SYNCS.PHASECHK.TRANS64.TRYWAIT P1, [R8+URZ+0x2a850], R2 ;  /* 0x02a85002080075a7 */ /* 0x0044e4000802017f */
[----:B---3--:R-:W-:Y:S05]  /*2b210*/  @!P1 NANOSLEEP.SYNCS 0x989680 ;  /* 0x009896800000995d */ /* 0x008fea0003900000 */
[----:B------:R-:W3:Y:S02]  /*2b220*/  @!P1 SYNCS.PHASECHK.TRANS64 P1, [R8+URZ+0x2a850], R2 ;  /* 0x02a85002080095a7 */ /* 0x000ee4000802007f */
[----:B---3--:R-:W-:Y:S05]  /*2b230*/  @!P1 BRA `(.L_x_1814) ;  /* 0xfffffffc00f09947 */ /* 0x008fea000383ffff */
[----:B------:R-:W-:Y:S05]  /*2b240*/  BRA `(.L_x_1813) ;  /* 0xfffffef8009c7947 */ /* 0x000fea000383ffff */
.L_x_1824:
[----:B-1----:R1:W2:Y:S02]  /*2b250*/  SYNCS.PHASECHK.TRANS64.TRYWAIT P1, [R4+URZ+0x2a830], R3 ;  /* 0x02a83003040075a7 */ /* 0x0022a4000802017f */
[----:B--2---:R-:W-:Y:S05]  /*2b260*/  @!P1 NANOSLEEP.SYNCS 0x989680 ;  /* 0x009896800000995d */ /* 0x004fea0003900000 */
[----:B------:R-:W2:Y:S02]  /*2b270*/  @!P1 SYNCS.PHASECHK.TRANS64 P1, [R4+URZ+0x2a830], R3 ;  /* 0x02a83003040095a7 */ /* 0x000ea4000802007f */
[----:B--2---:R-:W-:Y:S05]  /*2b280*/  @!P1 BRA `(.L_x_1824) ;  /* 0xfffffffc00f09947 */ /* 0x004fea000383ffff */
[----:B------:R-:W-:Y:S05]  /*2b290*/  BRA `(.L_x_1823) ;  /* 0xffffff1400107947 */ /* 0x000fea000383ffff */
.L_x_1829:
[----:B-1----:R1:W2:Y:S02]  /*2b2a0*/  SYNCS.PHASECHK.TRANS64.TRYWAIT P1, [R11+URZ+0x2a850], R2 ;  /* 0x02a850020b0075a7 */ /* 0x0022a4000802017f */
[----:B--2---:R-:W-:Y:S05]  /*2b2b0*/  @!P1 NANOSLEEP.SYNCS 0x989680 ;  /* 0x009896800000995d */ /* 0x004fea0003900000 */
[----:B------:R-:W2:Y:S02]  /*2b2c0*/  @!P1 SYNCS.PHASECHK.TRANS64 P1, [R11+URZ+0x2a850], R2 ;  /* 0x02a850020b0095a7 */ /* 0x000ea4000802007f */
[----:B--2---:R-:W-:Y:S05]  /*2b2d0*/  @!P1 BRA `(.L_x_1829) ;  /* 0xfffffffc00f09947 */ /* 0x004fea000383ffff */
[----:B------:R-:W-:Y:S05]  /*2b2e0*/  BRA `(.L_x_1828) ;  /* 0xffffff2000087947 */ /* 0x000fea000383ffff */
.L_x_1845:
[----:B-1----:R1:W2:Y:S02]  /*2b2f0*/  SYNCS.PHASECHK.TRANS64.TRYWAIT P1, [R11+URZ+0x2a850], R2 ;  /* 0x02a850020b0075a7 */ /* 0x0022a4000802017f */
[----:B--2---:R-:W-:Y:S05]  /*2b300*/  @!P1 NANOSLEEP.SYNCS 0x989680 ;  /* 0x009896800000995d */ /* 0x004fea0003900000 */
[----:B------:R-:W2:Y:S02]  /*2b310*/  @!P1 SYNCS.PHASECHK.TRANS64 P1, [R11+URZ+0x2a850], R2 ;  /* 0x02a850020b0095a7 */ /* 0x000ea4000802007f */
[----:B--2---:R-:W-:Y:S05]  /*2b320*/  @!P1 BRA `(.L_x_1845) ;  /* 0xfffffffc00f09947 */ /* 0x004fea000383ffff */
[----:B------:R-:W-:Y:S05]  /*2b330*/  BRA `(.L_x_1844) ;  /* 0xffffff4c00f07947 */ /* 0x000fea000383ffff */
.L_x_1890:
[----:B------:R-:W0:Y:S01]  /*2b340*/  S2R R12, SR_TID.X ;  /* 0x00000000000c7919 */ /* 0x000e220000002100 */
[----:B------:R-:W-:Y:S01]  /*2b350*/  BSSY B1, `(.L_x_2059) ;  /* 0x000000a000017945 */ /* 0x000fe20003800000 */
[----:B------:R-:W-:Y:S02]  /*2b360*/  IMAD.MOV.U32 R11, RZ, RZ, 0x1f ;  /* 0x0000001fff0b7424 */ /* 0x000fe400078e00ff */
[----:B------:R-:W-:Y:S01]  /*2b370*/  IMAD.MOV.U32 R15, RZ, RZ, -0x1 ;  /* 0xffffffffff0f7424 */ /* 0x000fe200078e00ff */
[----:B0-----:R-:W-:-:S04]  /*2b380*/  SHF.R.U32.HI R12, RZ, 0x5, R12 ;  /* 0x00000005ff0c7819 */ /* 0x001fc8000001160c */
[----:B------:R-:W-:-:S05]  /*2b390*/  LOP3.LUT R12, R12, 0x3, RZ, 0xc0, !PT ;  /* 0x000000030c0c7812 */ /* 0x000fca00078ec0ff */
[----:B------:R-:W-:Y:S02]  /*2b3a0*/  IMAD.MOV.U32 R13, RZ, RZ, R12 ;  /* 0x000000ffff0d7224 */ /* 0x000fe400078e000c */
[----:B------:R-:W-:-:S07]  /*2b3b0*/  IMAD.MOV.U32 R12, RZ, RZ, RZ ;  /* 0x000000ffff0c7224 */ /* 0x000fce00078e00ff */
[----:B------:R-:W-:Y:S05]  /*2b3c0*/  WARPSYNC.COLLECTIVE R15, `(.L_x_2060) ;  /* 0x000000000f087348 */ /* 0x000fea0003c00000 */
[----:B------:R0:W1:Y:S02]  /*2b3d0*/  SHFL.IDX P6, R14, R13, R12, R11 ;  /* 0x0000000c0d0e7389 */ /* 0x00006400000c000b */
[----:B01----:R-:W-:Y:S01]  /*2b3e0*/  ENDCOLLECTIVE ;  /* 0x000000000000791b */ /* 0x003fe20003800000 */
.L_x_2060:
[----:B------:R-:W-:Y:S05]  /*2b3f0*/  BSYNC B1 ;  /* 0x0000000000017941 */ /* 0x000fea0003800000 */
.L_x_2059:
[----:B------:R-:W-:Y:S05]  /*2b400*/  BRA `(.L_x_2061) ;  /* 0xffffff8c00c47947 */ /* 0x000fea000383ffff */
.L_x_1892:
[----:B------:R-:W-:Y:S01]  /*2b410*/  BSSY B1, `(.L_x_2062) ;  /* 0x0000006000017945 */ /* 0x000fe20003800000 */
[----:B------:R-:W-:-:S07]  /*2b420*/  IMAD.MOV.U32 R15, RZ, RZ, -0x1 ;  /* 0xffffffffff0f7424 */ /* 0x000fce00078e00ff */
[----:B0-----:R-:W-:Y:S05]  /*2b430*/  WARPSYNC.COLLECTIVE R15, `(.L_x_2063) ;  /* 0x000000000f0c7348 */ /* 0x001fea0003c00000 */
[----:B------:R-:W-:Y:S02]  /*2b440*/  ELECT P6, UR62, PT ;  /* 0x00000000003e782f */ /* 0x000fe400038c0000 */
[----:B------:R-:W-:Y:S01]  /*2b450*/  MOV R14, UR62 ;  /* 0x0000003e000e7c02 */ /* 0x000fe20008000f00 */
[----:B0-----:R-:W-:Y:S10]  /*2b460*/  ENDCOLLECTIVE ;  /* 0x000000000000791b */ /* 0x001ff40003800000 */
.L_x_2063:
[----:B------:R-:W-:Y:S05]  /*2b470*/  BSYNC B1 ;  /* 0x0000000000017941 */ /* 0x000fea0003800000 */
.L_x_2062:
[----:B------:R-:W-:Y:S05]  /*2b480*/  BRA `(.L_x_1891) ;  /* 0xffffff8c00bc7947 */ /* 0x000fea000383ffff */
.L_x_1894:
[----:B0-----:R0:W1:Y:S02]  /*2b490*/  SYNCS.PHASECHK.TRANS64.TRYWAIT P0, [R23+URZ+0x2a820], R6 ;  /* 0x02a82006170075a7 */ /* 0x001064000800017f */
[----:B-1----:R-:W-:Y:S05]  /*2b4a0*/  @!P0 NANOSLEEP.SYNCS 0x989680 ;  /* 0x009896800000895d */ /* 0x002fea0003900000 */
[----:B------:R-:W1:Y:S02]  /*2b4b0*/  @!P0 SYNCS.PHASECHK.TRANS64 P0, [R23+URZ+0x2a820], R6 ;  /* 0x02a82006170085a7 */ /* 0x000e64000800007f */
[----:B-1----:R-:W-:Y:S05]  /*2b4c0*/  @!P0 BRA `(.L_x_1894) ;  /* 0xfffffffc00f08947 */ /* 0x002fea000383ffff */
[----:B------:R-:W-:Y:S05]  /*2b4d0*/  BRA `(.L_x_2064) ;  /* 0xffffff8c00cc7947 */ /* 0x000fea000383ffff */
.L_x_1898:
[----:B-1----:R1:W2:Y:S02]  /*2b4e0*/  SYNCS.PHASECHK.TRANS64.TRYWAIT P0, [R3+URZ+0x2a8a0], R12 ;  /* 0x02a8a00c030075a7 */ /* 0x0022a4000800017f */
[----:B--2---:R-:W-:Y:S05]  /*2b4f0*/  @!P0 NANOSLEEP.SYNCS 0x989680 ;  /* 0x009896800000895d */ /* 0x004fea0003900000 */
[----:B------:R-:W2:Y:S02]  /*2b500*/  @!P0 SYNCS.PHASECHK.TRANS64 P0, [R3+URZ+0x2a8a0], R12 ;  /* 0x02a8a00c030085a7 */ /* 0x000ea4000800007f */
[----:B--2---:R-:W-:Y:S05]  /*2b510*/  @!P0 BRA `(.L_x_1898) ;  /* 0xfffffffc00f08947 */ /* 0x004fea000383ffff */
[----:B------:R-:W-:Y:S05]  /*2b520*/  BRA `(.L_x_2065) ;  /* 0xffffff8c00e47947 */ /* 0x000fea000383ffff */
.L_x_1905:
[----:B0-----:R0:W2:Y:S02]  /*2b530*/  SYNCS.PHASECHK.TRANS64.TRYWAIT P0, [R3+URZ+0x2a8c0], R12 ;  /* 0x02a8c00c030075a7 */ /* 0x0010a4000800017f */
[----:B--2---:R-:W-:Y:S05]  /*2b540*/  @!P0 NANOSLEEP.SYNCS 0x989680 ;  /* 0x009896800000895d */ /* 0x004fea0003900000 */
[----:B------:R-:W2:Y:S02]  /*2b550*/  @!P0 SYNCS.PHASECHK.TRANS64 P0, [R3+URZ+0x2a8c0], R12 ;  /* 0x02a8c00c030085a7 */ /* 0x000ea4000800007f */
[----:B--2---:R-:W-:Y:S05]  /*2b560*/  @!P0 BRA `(.L_x_1905) ;  /* 0xfffffffc00f08947 */ /* 0x004fea000383ffff */
[----:B------:R-:W-:Y:S05]  /*2b570*/  BRA `(.L_x_2066) ;  /* 0xffffff9000dc7947 */ /* 0x000fea000383ffff */
.L_x_1913:
[----:B-1----:R1:W2:Y:S02]  /*2b580*/  SYNCS.PHASECHK.TRANS64.TRYWAIT P1, [R11+URZ+0x2a8a0], R2 ;  /* 0x02a8a0020b0075a7 */ /* 0x0022a4000802017f */
[----:B--2---:R-:W-:Y:S05]  /*2b590*/  @!P1 NANOSLEEP.SYNCS 0x989680 ;  /* 0x009896800000995d */ /* 0x004fea0003900000 */
[----:B------:R-:W2:Y:S02]  /*2b5a0*/  @!P1 SYNCS.PHASECHK.TRANS64 P1, [R11+URZ+0x2a8a0], R2 ;  /* 0x02a8a0020b0095a7 */ /* 0x000ea4000802007f */
[----:B--2---:R-:W-:Y:S05]  /*2b5b0*/  @!P1 BRA `(.L_x_1913) ;  /* 0xfffffffc00f09947 */ /* 0x004fea000383ffff */
[----:B------:R-:W-:Y:S05]  /*2b5c0*/  BRA `(.L_x_2067) ;  /* 0xffffff9400d87947 */ /* 0x000fea000383ffff */
.L_x_1920:
[----:B0-----:R0:W2:Y:S02]  /*2b5d0*/  SYNCS.PHASECHK.TRANS64.TRYWAIT P1, [R11+URZ+0x2a8c0], R2 ;  /* 0x02a8c0020b0075a7 */ /* 0x0010a4000802017f */
[----:B--2---:R-:W-:Y:S05]  /*2b5e0*/  @!P1 NANOSLEEP.SYNCS 0x989680 ;  /* 0x009896800000995d */ /* 0x004fea0003900000 */
[----:B------:R-:W2:Y:S02]  /*2b5f0*/  @!P1 SYNCS.PHASECHK.TRANS64 P1, [R11+URZ+0x2a8c0], R2 ;  /* 0x02a8c0020b0095a7 */ /* 0x000ea4000802007f */
[----:B--2---:R-:W-:Y:S05]  /*2b600*/  @!P1 BRA `(.L_x_1920) ;  /* 0xfffffffc00f09947 */ /* 0x004fea000383ffff */
[----:B------:R-:W-:Y:S05]  /*2b610*/  BRA `(.L_x_2068) ;  /* 0xffffff9800cc7947 */ /* 0x000fea000383ffff */
.L_x_1942:
        /* <DEDUP_REMOVED lines=11> */
.L_x_2070:
[----:B------:R-:W-:Y:S05]  /*2b6d0*/  BSYNC B0 ;  /* 0x0000000000007941 */ /* 0x000fea0003800000 */
.L_x_2069:
[----:B------:R-:W-:Y:S05]  /*2b6e0*/  BRA `(.L_x_2071) ;  /* 0xffffffa800e87947 */ /* 0x000fea000383ffff */
.L_x_1945:
[----:B0-----:R0:W1:Y:S02]  /*2b6f0*/  SYNCS.PHASECHK.TRANS64.TRYWAIT P0, [R7+URZ+0x2a840], R2 ;  /* 0x02a84002070075a7 */ /* 0x001064000800017f */
[----:B-1----:R-:W-:Y:S05]  /*2b700*/  @!P0 NANOSLEEP.SYNCS 0x989680 ;  /* 0x009896800000895d */ /* 0x002fea0003900000 */
[----:B------:R-:W1:Y:S02]  /*2b710*/  @!P0 SYNCS.PHASECHK.TRANS64 P0, [R7+URZ+0x2a840], R2 ;  /* 0x02a84002070085a7 */ /* 0x000e64000800007f */
[----:B-1----:R-:W-:Y:S05]  /*2b720*/  @!P0 BRA `(.L_x_1945) ;  /* 0xfffffffc00f08947 */ /* 0x002fea000383ffff */
[----:B------:R-:W-:Y:S05]  /*2b730*/  BRA `(.L_x_2072) ;  /* 0xffffffac00447947 */ /* 0x000fea000383ffff */
.L_x_1946:
        /* <DEDUP_REMOVED lines=8> */
.L_x_2074:
[----:B------:R-:W-:Y:S05]  /*2b7c0*/  BSYNC B0 ;  /* 0x0000000000007941 */ /* 0x000fea0003800000 */
.L_x_2073:
        /* <DEDUP_REMOVED lines=9> */
.L_x_2075:
[----:B------:R-:W-:Y:S02]  /*2b860*/  IMAD.MOV.U32 R13, RZ, RZ, R0 ;  /* 0x000000ffff0d7224 */ /* 0x000fe400078e0000 */
[----:B------:R-:W-:Y:S02]  /*2b870*/  IMAD.MOV.U32 R12, RZ, RZ, 0x1 ;  /* 0x00000001ff0c7424 */ /* 0x000fe400078e00ff */
[----:B------:R-:W-:-:S07]  /*2b880*/  IMAD.MOV.U32 R3, RZ, RZ, R14 ;  /* 0x000000ffff037224 */ /* 0x000fce00078e000e */
[----:B------:R-:W-:Y:S05]  /*2b890*/  WARPSYNC.COLLECTIVE R15, `(.L_x_2076) ;  /* 0x000000000f087348 */ /* 0x000fea0003c00000 */
[----:B------:R0:W1:Y:S02]  /*2b8a0*/  SHFL.IDX P6, R14, R13, R12, R11 ;  /* 0x0000000c0d0e7389 */ /* 0x00006400000c000b */
[----:B01----:R-:W-:Y:S01]  /*2b8b0*/  ENDCOLLECTIVE ;  /* 0x000000000000791b */ /* 0x003fe20003800000 */
.L_x_2076:
        /* <DEDUP_REMOVED lines=17> */
.L_x_2077:
[----:B------:R-:W-:Y:S02]  /*2b9d0*/  @P1 IMAD R8, R5, 0x2, R23 ;  /* 0x0000000205081824 */ /* 0x000fe400078e0217 */
[----:B------:R-:W-:Y:S02]  /*2b9e0*/  IMAD.MOV.U32 R13, RZ, RZ, R0 ;  /* 0x000000ffff0d7224 */ /* 0x000fe400078e0000 */
[----:B------:R-:W-:Y:S02]  /*2b9f0*/  IMAD.MOV.U32 R12, RZ, RZ, 0x2 ;  /* 0x00000002ff0c7424 */ /* 0x000fe400078e00ff */
[----:B------:R-:W-:-:S07]  /*2ba00*/  IMAD.MOV.U32 R3, RZ, RZ, R14 ;  /* 0x000000ffff037224 */ /* 0x000fce00078e000e */
[----:B------:R-:W-:Y:S05]  /*2ba10*/  WARPSYNC.COLLECTIVE R15, `(.L_x_2078) ;  /* 0x000000000f087348 */ /* 0x000fea0003c00000 */
[----:B------:R0:W1:Y:S02]  /*2ba20*/  SHFL.IDX P6, R14, R13, R12, R11 ;  /* 0x0000000c0d0e7389 */ /* 0x00006400000c000b */
[----:B01----:R-:W-:Y:S01]  /*2ba30*/  ENDCOLLECTIVE ;  /* 0x000000000000791b */ /* 0x003fe20003800000 */
.L_x_2078:
        /* <DEDUP_REMOVED lines=17> */
.L_x_2079:
[----:B------:R-:W-:Y:S02]  /*2bb50*/  @P1 IMAD R8, R5, 0x2, R23 ;  /* 0x0000000205081824 */ /* 0x000fe400078e0217 */
[----:B------:R-:W-:Y:S02]  /*2bb60*/  IMAD.MOV.U32 R13, RZ, RZ, R0 ;  /* 0x000000ffff0d7224 */ /* 0x000fe400078e0000 */
[----:B------:R-:W-:Y:S02]  /*2bb70*/  IMAD.MOV.U32 R12, RZ, RZ, 0x3 ;  /* 0x00000003ff0c7424 */ /* 0x000fe400078e00ff */
[----:B------:R-:W-:-:S07]  /*2bb80*/  IMAD.MOV.U32 R3, RZ, RZ, R14 ;  /* 0x000000ffff037224 */ /* 0x000fce00078e000e */
[----:B------:R-:W-:Y:S05]  /*2bb90*/  WARPSYNC.COLLECTIVE R15, `(.L_x_2080) ;  /* 0x000000000f087348 */ /* 0x000fea0003c00000 */
[----:B------:R0:W1:Y:S02]  /*2bba0*/  SHFL.IDX P6, R14, R13, R12, R11 ;  /* 0x0000000c0d0e7389 */ /* 0x00006400000c000b */
[----:B01----:R-:W-:Y:S01]  /*2bbb0*/  ENDCOLLECTIVE ;  /* 0x000000000000791b */ /* 0x003fe20003800000 */
.L_x_2080:
        /* <DEDUP_REMOVED lines=17> */
.L_x_2081:
[----:B------:R-:W-:Y:S02]  /*2bcd0*/  @P1 IMAD R8, R5, 0x2, R23 ;  /* 0x0000000205081824 */ /* 0x000fe400078e0217 */
[----:B------:R-:W-:Y:S02]  /*2bce0*/  IMAD.MOV.U32 R13, RZ, RZ, R0 ;  /* 0x000000ffff0d7224 */ /* 0x000fe400078e0000 */
[----:B------:R-:W-:Y:S02]  /*2bcf0*/  IMAD.MOV.U32 R12, RZ, RZ, 0x4 ;  /* 0x00000004ff0c7424 */ /* 0x000fe400078e00ff */
[----:B------:R-:W-:-:S07]  /*2bd00*/  IMAD.MOV.U32 R3, RZ, RZ, R14 ;  /* 0x000000ffff037224 */ /* 0x000fce00078e000e */
[----:B------:R-:W-:Y:S05]  /*2bd10*/  WARPSYNC.COLLECTIVE R15, `(.L_x_2082) ;  /* 0x000000000f087348 */ /* 0x000fea0003c00000 */
[----:B------:R0:W1:Y:S02]  /*2bd20*/  SHFL.IDX P6, R14, R13, R12, R11 ;  /* 0x0000000c0d0e7389 */ /* 0x00006400000c000b */
[----:B01----:R-:W-:Y:S01]  /*2bd30*/  ENDCOLLECTIVE ;  /* 0x000000000000791b */ /* 0x003fe20003800000 */
.L_x_2082:
        /* <DEDUP_REMOVED lines=17> */
.L_x_2083:
[----:B------:R-:W-:Y:S02]  /*2be50*/  @P1 IMAD R8, R5, 0x2, R23 ;  /* 0x0000000205081824 */ /* 0x000fe400078e0217 */
[----:B------:R-:W-:Y:S02]  /*2be60*/  IMAD.MOV.U32 R13, RZ, RZ, R0 ;  /* 0x000000ffff0d7224 */ /* 0x000fe400078e0000 */
[----:B------:R-:W-:Y:S02]  /*2be70*/  IMAD.MOV.U32 R12, RZ, RZ, 0x5 ;  /* 0x00000005ff0c7424 */ /* 0x000fe400078e00ff */
[----:B------:R-:W-:-:S07]  /*2be80*/  IMAD.MOV.U32 R3, RZ, RZ, R14 ;  /* 0x000000ffff037224 */ /* 0x000fce00078e000e */
[----:B------:R-:W-:Y:S05]  /*2be90*/  WARPSYNC.COLLECTIVE R15, `(.L_x_2084) ;  /* 0x000000000f087348 */ /* 0x000fea0003c00000 */
[----:B------:R0:W1:Y:S02]  /*2bea0*/  SHFL.IDX P6, R14, R13, R12, R11 ;  /* 0x0000000c0d0e7389 */ /* 0x00006400000c000b */
[----:B01----:R-:W-:Y:S01]  /*2beb0*/  ENDCOLLECTIVE ;  /* 0x000000000000791b */ /* 0x003fe20003800000 */
.L_x_2084:
        /* <DEDUP_REMOVED lines=10> */
.L_x_2085:
        /* <DEDUP_REMOVED lines=8> */
.L_x_1951:
        /* <DEDUP_REMOVED lines=9> */
.L_x_2087:
[C---:B------:R-:W-:Y:S01]  /*2c070*/  VIADD R5, R28.reuse, 0x10 ;  /* 0x000000101c057836 */ /* 0x040fe20000000000 */
[----:B------:R-:W-:Y:S01]  /*2c080*/  ISETP.GE.AND P1, PT, R28, R32, PT ;  /* 0x000000201c00720c */ /* 0x000fe20003f26270 */
[----:B------:R-:W-:Y:S02]  /*2c090*/  IMAD.MOV.U32 R13, RZ, RZ, R0 ;  /* 0x000000ffff0d7224 */ /* 0x000fe400078e0000 */
[----:B------:R-:W-:-:S10]  /*2c0a0*/  IMAD.MOV.U32 R2, RZ, RZ, R14 ;  /* 0x000000ffff027224 */ /* 0x000fd400078e000e */
[----:B------:R-:W-:Y:S05]  /*2c0b0*/  WARPSYNC.COLLECTIVE R15, `(.L_x_2088) ;  /* 0x000000000f087348 */ /* 0x000fea0003c00000 */
[----:B------:R0:W1:Y:S02]  /*2c0c0*/  SHFL.IDX P6, R14, R13, R12, R11 ;  /* 0x0000000c0d0e7389 */ /* 0x00006400000c000b */
[----:B01----:R-:W-:Y:S01]  /*2c0d0*/  ENDCOLLECTIVE ;  /* 0x000000000000791b */ /* 0x003fe20003800000 */
.L_x_2088:
[----:B------:R-:W-:Y:S02]  /*2c0e0*/  IMAD.MOV.U32 R13, RZ, RZ, R4 ;  /* 0x000000ffff0d7224 */ /* 0x000fe400078e0004 */
[----:B------:R-:W-:Y:S02]  /*2c0f0*/  IMAD.MOV.U32 R12, RZ, RZ, 0x1 ;  /* 0x00000001ff0c7424 */ /* 0x000fe400078e00ff */
[----:B------:R-:W-:-:S07]  /*2c100*/  IMAD.MOV.U32 R3, RZ, RZ, R14 ;  /* 0x000000ffff037224 */ /* 0x000fce00078e000e */
[----:B------:R-:W-:Y:S05]  /*2c110*/  WARPSYNC.COLLECTIVE R15, `(.L_x_2089) ;  /* 0x000000000f087348 */ /* 0x000fea0003c00000 */
[----:B------:R0:W1:Y:S02]  /*2c120*/  SHFL.IDX P6, R14, R13, R12, R11 ;  /* 0x0000000c0d0e7389 */ /* 0x00006400000c000b */
[----:B01----:R-:W-:Y:S01]  /*2c130*/  ENDCOLLECTIVE ;  /* 0x000000000000791b */ /* 0x003fe20003800000 */
.L_x_2089:
[----:B------:R-:W-:-:S05]  /*2c140*/  @!P1 LEA R3, P4, R8, R3, 0x1 ;  /* 0x0000000308039211 */ /* 0x000fca00078808ff */
[----:B------:R-:W-:-:S05]  /*2c150*/  @!P1 IMAD.X R2, RZ, RZ, R2, P4 ;  /* 0x000000ffff029224 */ /* 0x000fca00020e0602 */
[----:B------:R-:W-:Y:S01]  /*2c160*/  @!P1 LOP3.LUT R3, R3, R2, RZ, 0x3c, !PT ;  /* 0x0000000203039212 */ /* 0x000fe200078e3cff */
[----:B------:R-:W-:-:S03]  /*2c170*/  IMAD.MOV.U32 R13, RZ, RZ, R0 ;  /* 0x000000ffff0d7224 */ /* 0x000fc600078e0000 */
[----:B------:R-:W-:-:S04]  /*2c180*/  @!P1 LOP3.LUT R2, R3, R2, RZ, 0x3c, !PT ;  /* 0x0000000203029212 */ /* 0x000fc800078e3cff */
[----:B------:R-:W-:-:S05]  /*2c190*/  @!P1 LOP3.LUT R3, R3, R2, RZ, 0x3c, !PT ;  /* 0x0000000203039212 */ /* 0x000fca00078e3cff */
[----:B------:R-:W-:Y:S01]  /*2c1a0*/  @!PT LDS RZ, [RZ] ;  /* 0x00000000fffff984 */ /* 0x000fe20000000800 */
[----:B------:R-:W-:Y:S01]  /*2c1b0*/  @!PT LDS RZ, [RZ] ;  /* 0x00000000fffff984 */ /* 0x000fe20000000800 */
[----:B------:R-:W-:Y:S01]  /*2c1c0*/  @!PT LDS RZ, [RZ] ;  /* 0x00000000fffff984 */ /* 0x000fe20000000800 */
[----:B------:R-:W-:Y:S04]  /*2c1d0*/  @!P1 LDGSTS.E.BYPASS.LTC128B.128 [R37+0xc400], desc[UR60][R2.64], !P3 ;  /* 0x0c40000002259fae */ /* 0x000fe8000d901d7c */
[----:B------:R-:W-:Y:S04]  /*2c1e0*/  @!P1 LDGSTS.E.BYPASS.LTC128B.128 [R37+0x10400], desc[UR60][R2.64+0x80], !P2 ;  /* 0x1040008002259fae */ /* 0x000fe8000d101d7c */
[----:B------:R0:W-:Y:S01]  /*2c1f0*/  @!P1 LDGSTS.E.BYPASS.LTC128B.128 [R37+0x14400], desc[UR60][R2.64+0x100], !P0 ;  /* 0x1440010002259fae */ /* 0x0001e2000c101d7c */
[----:B------:R-:W-:Y:S01]  /*2c200*/  ISETP.GE.AND P1, PT, R5, R32, PT ;  /* 0x000000200500720c */ /* 0x000fe20003f26270 */
[----:B------:R-:W-:-:S02]  /*2c210*/  VIADD R5, R28, 0x20 ;  /* 0x000000201c057836 */ /* 0x000fc40000000000 */
[----:B0-----:R-:W-:-:S10]  /*2c220*/  IMAD.MOV.U32 R2, RZ, RZ, R14 ;  /* 0x000000ffff027224 */ /* 0x001fd400078e000e */
[----:B------:R-:W-:Y:S05]  /*2c230*/  WARPSYNC.COLLECTIVE R15, `(.L_x_2090) ;  /* 0x000000000f087348 */ /* 0x000fea0003c00000 */
[----:B------:R0:W1:Y:S02]  /*2c240*/  SHFL.IDX P6, R14, R13, R12, R11 ;  /* 0x0000000c0d0e7389 */ /* 0x00006400000c000b */
[----:B01----:R-:W-:Y:S01]  /*2c250*/  ENDCOLLECTIVE ;  /* 0x000000000000791b */ /* 0x003fe20003800000 */
.L_x_2090:
[----:B------:R-:W-:Y:S02]  /*2c260*/  IMAD.MOV.U32 R13, RZ, RZ, R4 ;  /* 0x000000ffff0d7224 */ /* 0x000fe400078e0004 */
[----:B------:R-:W-:Y:S02]  /*2c270*/  IMAD.MOV.U32 R12, RZ, RZ, 0x2 ;  /* 0x00000002ff0c7424 */ /* 0x000fe400078e00ff */
[----:B------:R-:W-:-:S07]  /*2c280*/  IMAD.MOV.U32 R3, RZ, RZ, R14 ;  /* 0x000000ffff037224 */ /* 0x000fce00078e000e */
[----:B------:R-:W-:Y:S05]  /*2c290*/  WARPSYNC.COLLECTIVE R15, `(.L_x_2091) ;  /* 0x000000000f087348 */ /* 0x000fea0003c00000 */
[----:B------:R0:W1:Y:S02]  /*2c2a0*/  SHFL.IDX P6, R14, R13, R12, R11 ;  /* 0x0000000c0d0e7389 */ /* 0x00006400000c000b */
[----:B01----:R-:W-:Y:S01]  /*2c2b0*/  ENDCOLLECTIVE ;  /* 0x000000000000791b */ /* 0x003fe20003800000 */
.L_x_2091:
        /* <DEDUP_REMOVED lines=18> */
.L_x_2092:
[----:B------:R-:W-:Y:S02]  /*2c3e0*/  IMAD.MOV.U32 R13, RZ, RZ, R4 ;  /* 0x000000ffff0d7224 */ /* 0x000fe400078e0004 */
[----:B------:R-:W-:Y:S02]  /*2c3f0*/  IMAD.MOV.U32 R12, RZ, RZ, 0x3 ;  /* 0x00000003ff0c7424 */ /* 0x000fe400078e00ff */
[----:B------:R-:W-:-:S07]  /*2c400*/  IMAD.MOV.U32 R3, RZ, RZ, R14 ;  /* 0x000000ffff037224 */ /* 0x000fce00078e000e */
[----:B------:R-:W-:Y:S05]  /*2c410*/  WARPSYNC.COLLECTIVE R15, `(.L_x_2093) ;  /* 0x000000000f087348 */ /* 0x000fea0003c00000 */
[----:B------:R0:W1:Y:S02]  /*2c420*/  SHFL.IDX P6, R14, R13, R12, R11 ;  /* 0x0000000c0d0e7389 */ /* 0x00006400000c000b */
[----:B01----:R-:W-:Y:S01]  /*2c430*/  ENDCOLLECTIVE ;  /* 0x000000000000791b */ /* 0x003fe20003800000 */
.L_x_2093:
        /* <DEDUP_REMOVED lines=18> */
.L_x_2094:
[----:B------:R-:W-:Y:S02]  /*2c560*/  IMAD.MOV.U32 R13, RZ, RZ, R4 ;  /* 0x000000ffff0d7224 */ /* 0x000fe400078e0004 */
[----:B------:R-:W-:Y:S02]  /*2c570*/  IMAD.MOV.U32 R12, RZ, RZ, 0x4 ;  /* 0x00000004ff0c7424 */ /* 0x000fe400078e00ff */
[----:B------:R-:W-:-:S07]  /*2c580*/  IMAD.MOV.U32 R3, RZ, RZ, R14 ;  /* 0x000000ffff037224 */ /* 0x000fce00078e000e */
[----:B------:R-:W-:Y:S05]  /*2c590*/  WARPSYNC.COLLECTIVE R15, `(.L_x_2095) ;  /* 0x000000000f087348 */ /* 0x000fea0003c00000 */
[----:B------:R0:W1:Y:S02]  /*2c5a0*/  SHFL.IDX P6, R14, R13, R12, R11 ;  /* 0x0000000c0d0e7389 */ /* 0x00006400000c000b */
[----:B01----:R-:W-:Y:S01]  /*2c5b0*/  ENDCOLLECTIVE ;  /* 0x000000000000791b */ /* 0x003fe20003800000 */
.L_x_2095:
        /* <DEDUP_REMOVED lines=18> */
.L_x_2096:
[----:B------:R-:W-:Y:S02]  /*2c6e0*/  IMAD.MOV.U32 R13, RZ, RZ, R4 ;  /* 0x000000ffff0d7224 */ /* 0x000fe400078e0004 */
[----:B------:R-:W-:Y:S02]  /*2c6f0*/  IMAD.MOV.U32 R12, RZ, RZ, 0x5 ;  /* 0x00000005ff0c7424 */ /* 0x000fe400078e00ff */
[----:B------:R-:W-:-:S07]  /*2c700*/  IMAD.MOV.U32 R3, RZ, RZ, R14 ;  /* 0x000000ffff037224 */ /* 0x000fce00078e000e */
[----:B------:R-:W-:Y:S05]  /*2c710*/  WARPSYNC.COLLECTIVE R15, `(.L_x_2097) ;  /* 0x000000000f087348 */ /* 0x000fea0003c00000 */
[----:B------:R0:W1:Y:S02]  /*2c720*/  SHFL.IDX P6, R14, R13, R12, R11 ;  /* 0x0000000c0d0e7389 */ /* 0x00006400000c000b */
[----:B01----:R-:W-:Y:S01]  /*2c730*/  ENDCOLLECTIVE ;  /* 0x000000000000791b */ /* 0x003fe20003800000 */
.L_x_2097:
        /* <DEDUP_REMOVED lines=18> */
.L_x_2098:
[----:B------:R-:W-:Y:S02]  /*2c860*/  IMAD.MOV.U32 R13, RZ, RZ, R4 ;  /* 0x000000ffff0d7224 */ /* 0x000fe400078e0004 */
[----:B------:R-:W-:Y:S02]  /*2c870*/  IMAD.MOV.U32 R12, RZ, RZ, 0x6 ;  /* 0x00000006ff0c7424 */ /* 0x000fe400078e00ff */
[----:B------:R-:W-:-:S07]  /*2c880*/  IMAD.MOV.U32 R3, RZ, RZ, R14 ;  /* 0x000000ffff037224 */ /* 0x000fce00078e000e */
[----:B------:R-:W-:Y:S05]  /*2c890*/  WARPSYNC.COLLECTIVE R15, `(.L_x_2099) ;  /* 0x000000000f087348 */ /* 0x000fea0003c00000 */
[----:B------:R0:W1:Y:S02]  /*2c8a0*/  SHFL.IDX P6, R14, R13, R12, R11 ;  /* 0x0000000c0d0e7389 */ /* 0x00006400000c000b */
[----:B01----:R-:W-:Y:S01]  /*2c8b0*/  ENDCOLLECTIVE ;  /* 0x000000000000791b */ /* 0x003fe20003800000 */
.L_x_2099:
        /* <DEDUP_REMOVED lines=17> */
.L_x_2100:
[----:B------:R-:W-:Y:S02]  /*2c9d0*/  IMAD.MOV.U32 R13, RZ, RZ, R4 ;  /* 0x000000ffff0d7224 */ /* 0x000fe400078e0004 */
[----:B------:R-:W-:Y:S02]  /*2c9e0*/  IMAD.MOV.U32 R12, RZ, RZ, 0x7 ;  /* 0x00000007ff0c7424 */ /* 0x000fe400078e00ff */
[----:B------:R-:W-:-:S07]  /*2c9f0*/  IMAD.MOV.U32 R3, RZ, RZ, R14 ;  /* 0x000000ffff037224 */ /* 0x000fce00078e000e */
[----:B------:R-:W-:Y:S05]  /*2ca00*/  WARPSYNC.COLLECTIVE R15, `(.L_x_2101) ;  /* 0x000000000f087348 */ /* 0x000fea0003c00000 */
[----:B------:R0:W1:Y:S02]  /*2ca10*/  SHFL.IDX P6, R14, R13, R12, R11 ;  /* 0x0000000c0d0e7389 */ /* 0x00006400000c000b */
[----:B01----:R-:W-:Y:S01]  /*2ca20*/  ENDCOLLECTIVE ;  /* 0x000000000000791b */ /* 0x003fe20003800000 */
.L_x_2101:
[----:B------:R-:W-:-:S05]  /*2ca30*/  @!P1 LEA R3, P4, R8, R3, 0x1 ;  /* 0x0000000308039211 */ /* 0x000fca00078808ff */
[----:B------:R-:W-:-:S05]  /*2ca40*/  @!P1 IMAD.X R2, RZ, RZ, R2, P4 ;  /* 0x000000ffff029224 */ /* 0x000fca00020e0602 */
[----:B------:R-:W-:Y:S01]  /*2ca50*/  @!P1 LOP3.LUT R3, R3, R2, RZ, 0x3c, !PT ;  /* 0x0000000203039212 */ /* 0x000fe200078e3cff */
[----:B------:R-:W-:-:S03]  /*2ca60*/  IMAD.MOV.U32 R13, RZ, RZ, R0 ;  /* 0x000000ffff0d7224 */ /* 0x000fc600078e0000 */
[----:B------:R-:W-:-:S04]  /*2ca70*/  @!P1 LOP3.LUT R2, R3, R2, RZ, 0x3c, !PT ;  /* 0x0000000203029212 */ /* 0x000fc800078e3cff */
[----:B------:R-:W-:Y:S01]  /*2ca80*/  @!P1 LOP3.LUT R3, R3, R2, RZ, 0x3c, !PT ;  /* 0x0000000203039212 */ /* 0x000fe200078e3cff */
[----:B------:R-:W-:-:S04]  /*2ca90*/  IMAD.MOV.U32 R4, RZ, RZ, R14 ;  /* 0x000000ffff047224 */ /* 0x000fc800078e000e */
[----:B------:R-:W-:Y:S01]  /*2caa0*/  @!PT LDS RZ, [RZ] ;  /* 0x00000000fffff984 */ /* 0x000fe20000000800 */
[----:B------:R-:W-:Y:S01]  /*2cab0*/  @!PT LDS RZ, [RZ] ;  /* 0x00000000fffff984 */ /* 0x000fe20000000800 */
[----:B------:R-:W-:Y:S01]  /*2cac0*/  @!PT LDS RZ, [RZ] ;  /* 0x00000000fffff984 */ /* 0x000fe20000000800 */
[----:B------:R0:W-:Y:S04]  /*2cad0*/  @!P1 LDGSTS.E.BYPASS.LTC128B.128 [R37+0xf400], desc[UR60][R2.64], !P3 ;  /* 0x0f40000002259fae */ /* 0x0001e8000d901d7c */
[----:B------:R0:W-:Y:S04]  /*2cae0*/  @!P1 LDGSTS.E.BYPASS.LTC128B.128 [R37+0x13400], desc[UR60][R2.64+0x80], !P2 ;  /* 0x1340008002259fae */ /* 0x0001e8000d101d7c */
[----:B------:R0:W-:Y:S02]  /*2caf0*/  @!P1 LDGSTS.E.BYPASS.LTC128B.128 [R37+0x17400], desc[UR60][R2.64+0x100], !P0 ;  /* 0x1740010002259fae */ /* 0x0001e4000c101d7c */
[----:B0-----:R-:W-:Y:S05]  /*2cb00*/  WARPSYNC.COLLECTIVE R15, `(.L_x_2102) ;  /* 0x000000000f087348 */ /* 0x001fea0003c00000 */
[----:B------:R1:W2:Y:S02]  /*2cb10*/  SHFL.IDX P6, R14, R13, R12, R11 ;  /* 0x0000000c0d0e7389 */ /* 0x0002a400000c000b */
[----:B012---:R-:W-:Y:S01]  /*2cb20*/  ENDCOLLECTIVE ;  /* 0x000000000000791b */ /* 0x007fe20003800000 */
.L_x_2102:
[----:B------:R-:W-:Y:S05]  /*2cb30*/  BRA `(.L_x_2103) ;  /* 0xffffffac00107947 */ /* 0x000fea000383ffff */
.L_x_1956:
[----:B0-----:R0:W1:Y:S02]  /*2cb40*/  SYNCS.PHASECHK.TRANS64.TRYWAIT P0, [R23+URZ+0x2a820], R2 ;  /* 0x02a82002170075a7 */ /* 0x001064000800017f */
[----:B-1----:R-:W-:Y:S05]  /*2cb50*/  @!P0 NANOSLEEP.SYNCS 0x989680 ;  /* 0x009896800000895d */ /* 0x002fea0003900000 */
[----:B------:R-:W1:Y:S02]  /*2cb60*/  @!P0 SYNCS.PHASECHK.TRANS64 P0, [R23+URZ+0x2a820], R2 ;  /* 0x02a82002170085a7 */ /* 0x000e64000800007f */
[----:B-1----:R-:W-:Y:S05]  /*2cb70*/  @!P0 BRA `(.L_x_1956) ;  /* 0xfffffffc00f08947 */ /* 0x002fea000383ffff */
[----:B------:R-:W-:Y:S05]  /*2cb80*/  BRA `(.L_x_2104) ;  /* 0xffffffac00887947 */ /* 0x000fea000383ffff */
.L_x_1961:
[----:B0-----:R0:W1:Y:S02]  /*2cb90*/  SYNCS.PHASECHK.TRANS64.TRYWAIT P0, [R5+URZ+0x2a840], R0 ;  /* 0x02a84000050075a7 */ /* 0x001064000800017f */
[----:B-1----:R-:W-:Y:S05]  /*2cba0*/  @!P0 NANOSLEEP.SYNCS 0x989680 ;  /* 0x009896800000895d */ /* 0x002fea0003900000 */
[----:B------:R-:W1:Y:S02]  /*2cbb0*/  @!P0 SYNCS.PHASECHK.TRANS64 P0, [R5+URZ+0x2a840], R0 ;  /* 0x02a84000050085a7 */ /* 0x000e64000800007f */
[----:B-1----:R-:W-:Y:S05]  /*2cbc0*/  @!P0 BRA `(.L_x_1961) ;  /* 0xfffffffc00f08947 */ /* 0x002fea000383ffff */
[----:B------:R-:W-:Y:S05]  /*2cbd0*/  BRA `(.L_x_2105) ;  /* 0xffffffb0004c7947 */ /* 0x000fea000383ffff */
.L_x_1962:
        /* <DEDUP_REMOVED lines=8> */
.L_x_2107:
[----:B------:R-:W-:Y:S05]  /*2cc60*/  BSYNC B1 ;  /* 0x0000000000017941 */ /* 0x000fea0003800000 */
.L_x_2106:
        /* <DEDUP_REMOVED lines=10> */
.L_x_2108:
        /* <DEDUP_REMOVED lines=8> */
.L_x_2109:
        /* <DEDUP_REMOVED lines=14> */
.L_x_2110:
[----:B------:R-:W-:Y:S02]  /*2ce70*/  IMAD.MOV.U32 R13, RZ, RZ, R8 ;  /* 0x000000ffff0d7224 */ /* 0x000fe400078e0008 */
[----:B------:R-:W-:Y:S02]  /*2ce80*/  IMAD.MOV.U32 R12, RZ, RZ, 0x2 ;  /* 0x00000002ff0c7424 */ /* 0x000fe400078e00ff */
[----:B------:R-:W-:-:S07]  /*2ce90*/  IMAD.MOV.U32 R2, RZ, RZ, R14 ;  /* 0x000000ffff027224 */ /* 0x000fce00078e000e */
[----:B------:R-:W-:Y:S05]  /*2cea0*/  WARPSYNC.COLLECTIVE R15, `(.L_x_2111) ;  /* 0x000000000f087348 */ /* 0x000fea0003c00000 */
[----:B------:R0:W1:Y:S02]  /*2ceb0*/  SHFL.IDX P6, R14, R13, R12, R11 ;  /* 0x0000000c0d0e7389 */ /* 0x00006400000c000b */
[----:B01----:R-:W-:Y:S01]  /*2cec0*/  ENDCOLLECTIVE ;  /* 0x000000000000791b */ /* 0x003fe20003800000 */
.L_x_2111:
        /* <DEDUP_REMOVED lines=13> */
.L_x_2112:
[----:B------:R-:W-:Y:S02]  /*2cfa0*/  IMAD.MOV.U32 R13, RZ, RZ, R8 ;  /* 0x000000ffff0d7224 */ /* 0x000fe400078e0008 */
[----:B------:R-:W-:Y:S02]  /*2cfb0*/  IMAD.MOV.U32 R12, RZ, RZ, 0x3 ;  /* 0x00000003ff0c7424 */ /* 0x000fe400078e00ff */
[----:B------:R-:W-:-:S07]  /*2cfc0*/  IMAD.MOV.U32 R2, RZ, RZ, R14 ;  /* 0x000000ffff027224 */ /* 0x000fce00078e000e */
[----:B------:R-:W-:Y:S05]  /*2cfd0*/  WARPSYNC.COLLECTIVE R15, `(.L_x_2113) ;  /* 0x000000000f087348 */ /* 0x000fea0003c00000 */
[----:B------:R0:W1:Y:S02]  /*2cfe0*/  SHFL.IDX P6, R14, R13, R12, R11 ;  /* 0x0000000c0d0e7389 */ /* 0x00006400000c000b */
[----:B01----:R-:W-:Y:S01]  /*2cff0*/  ENDCOLLECTIVE ;  /* 0x000000000000791b */ /* 0x003fe20003800000 */
.L_x_2113:
        /* <DEDUP_REMOVED lines=13> */
.L_x_2114:
[----:B------:R-:W-:Y:S02]  /*2d0d0*/  IMAD.MOV.U32 R13, RZ, RZ, R8 ;  /* 0x000000ffff0d7224 */ /* 0x000fe400078e0008 */
[----:B------:R-:W-:Y:S02]  /*2d0e0*/  IMAD.MOV.U32 R12, RZ, RZ, 0x4 ;  /* 0x00000004ff0c7424 */ /* 0x000fe400078e00ff */
[----:B------:R-:W-:-:S07]  /*2d0f0*/  IMAD.MOV.U32 R2, RZ, RZ, R14 ;  /* 0x000000ffff027224 */ /* 0x000fce00078e000e */
[----:B------:R-:W-:Y:S05]  /*2d100*/  WARPSYNC.COLLECTIVE R15, `(.L_x_2115) ;  /* 0x000000000f087348 */ /* 0x000fea0003c00000 */
[----:B------:R0:W1:Y:S02]  /*2d110*/  SHFL.IDX P6, R14, R13, R12, R11 ;  /* 0x0000000c0d0e7389 */ /* 0x00006400000c000b */
[----:B01----:R-:W-:Y:S01]  /*2d120*/  ENDCOLLECTIVE ;  /* 0x000000000000791b */ /* 0x003fe20003800000 */
.L_x_2115:
        /* <DEDUP_REMOVED lines=13> */
.L_x_2116:
[----:B------:R-:W-:Y:S02]  /*2d200*/  IMAD.MOV.U32 R13, RZ, RZ, R8 ;  /* 0x000000ffff0d7224 */ /* 0x000fe400078e0008 */
[----:B------:R-:W-:Y:S02]  /*2d210*/  IMAD.MOV.U32 R12, RZ, RZ, 0x5 ;  /* 0x00000005ff0c7424 */ /* 0x000fe400078e00ff */
[----:B------:R-:W-:-:S07]  /*2d220*/  IMAD.MOV.U32 R2, RZ, RZ, R14 ;  /* 0x000000ffff027224 */ /* 0x000fce00078e000e */
[----:B------:R-:W-:Y:S05]  /*2d230*/  WARPSYNC.COLLECTIVE R15, `(.L_x_2117) ;  /* 0x000000000f087348 */ /* 0x000fea0003c00000 */
[----:B------:R0:W1:Y:S02]  /*2d240*/  SHFL.IDX P6, R14, R13, R12, R11 ;  /* 0x0000000c0d0e7389 */ /* 0x00006400000c000b */
[----:B01----:R-:W-:Y:S01]  /*2d250*/  ENDCOLLECTIVE ;  /* 0x000000000000791b */ /* 0x003fe20003800000 */
.L_x_2117:
        /* <DEDUP_REMOVED lines=13> */
.L_x_2118:
[----:B------:R-:W-:Y:S01]  /*2d330*/  IMAD.MOV.U32 R2, RZ, RZ, R14 ;  /* 0x000000ffff027224 */ /* 0x000fe200078e000e */
[----:B------:R-:W-:Y:S06]  /*2d340*/  BRA `(.L_x_2119) ;  /* 0xffffffac00847947 */ /* 0x000fec000383ffff */
.L_x_1967:
[----:B-1----:R1:W2:Y:S02]  /*2d350*/  SYNCS.PHASECHK.TRANS64.TRYWAIT P0, [R5+URZ+0x2a860], R2 ;  /* 0x02a86002050075a7 */ /* 0x0022a4000800017f */
[----:B--2---:R-:W-:Y:S05]  /*2d360*/  @!P0 NANOSLEEP.SYNCS 0x989680 ;  /* 0x009896800000895d */ /* 0x004fea0003900000 */
[----:B------:R-:W2:Y:S02]  /*2d370*/  @!P0 SYNCS.PHASECHK.TRANS64 P0, [R5+URZ+0x2a860], R2 ;  /* 0x02a86002050085a7 */ /* 0x000ea4000800007f */
[----:B--2---:R-:W-:Y:S05]  /*2d380*/  @!P0 BRA `(.L_x_1967) ;  /* 0xfffffffc00f08947 */ /* 0x004fea000383ffff */
[----:B------:R-:W-:Y:S05]  /*2d390*/  BRA `(.L_x_2120) ;  /* 0xffffffac00e07947 */ /* 0x000fea000383ffff */
.L_x_1968:
        /* <DEDUP_REMOVED lines=8> */
.L_x_2122:
[----:B------:R-:W-:Y:S05]  /*2d420*/  BSYNC B1 ;  /* 0x0000000000017941 */ /* 0x000fea0003800000 */
.L_x_2121:
        /* <DEDUP_REMOVED lines=9> */
.L_x_2123:
[----:B------:R-:W-:Y:S02]  /*2d4c0*/  IMAD.MOV.U32 R13, RZ, RZ, R24 ;  /* 0x000000ffff0d7224 */ /* 0x000fe400078e0018 */
[----:B------:R-:W-:Y:S02]  /*2d4d0*/  IMAD.MOV.U32 R12, RZ, RZ, 0x1 ;  /* 0x00000001ff0c7424 */ /* 0x000fe400078e00ff */
[----:B------:R-:W-:-:S07]  /*2d4e0*/  IMAD.MOV.U32 R2, RZ, RZ, R14 ;  /* 0x000000ffff027224 */ /* 0x000fce00078e000e */
[----:B------:R-:W-:Y:S05]  /*2d4f0*/  WARPSYNC.COLLECTIVE R15, `(.L_x_2124) ;  /* 0x000000000f087348 */ /* 0x000fea0003c00000 */
[----:B------:R0:W1:Y:S02]  /*2d500*/  SHFL.IDX P6, R14, R13, R12, R11 ;  /* 0x0000000c0d0e7389 */ /* 0x00006400000c000b */
[----:B01----:R-:W-:Y:S01]  /*2d510*/  ENDCOLLECTIVE ;  /* 0x000000000000791b */ /* 0x003fe20003800000 */
.L_x_2124:
        /* <DEDUP_REMOVED lines=15> */
.L_x_2125:
[----:B------:R-:W-:Y:S02]  /*2d610*/  IMAD.MOV.U32 R13, RZ, RZ, R24 ;  /* 0x000000ffff0d7224 */ /* 0x000fe400078e0018 */
[----:B------:R-:W-:Y:S02]  /*2d620*/  IMAD.MOV.U32 R12, RZ, RZ, 0x2 ;  /* 0x00000002ff0c7424 */ /* 0x000fe400078e00ff */
[----:B------:R-:W-:-:S07]  /*2d630*/  IMAD.MOV.U32 R2, RZ, RZ, R14 ;  /* 0x000000ffff027224 */ /* 0x000fce00078e000e */
[----:B------:R-:W-:Y:S05]  /*2d640*/  WARPSYNC.COLLECTIVE R15, `(.L_x_2126) ;  /* 0x000000000f087348 */ /* 0x000fea0003c00000 */
[----:B------:R0:W1:Y:S02]  /*2d650*/  SHFL.IDX P6, R14, R13, R12, R11 ;  /* 0x0000000c0d0e7389 */ /* 0x00006400000c000b */
[----:B01----:R-:W-:Y:S01]  /*2d660*/  ENDCOLLECTIVE ;  /* 0x000000000000791b */ /* 0x003fe20003800000 */
.L_x_2126:
        /* <DEDUP_REMOVED lines=14> */
.L_x_2127:
[----:B------:R-:W-:Y:S02]  /*2d750*/  IMAD.MOV.U32 R13, RZ, RZ, R24 ;  /* 0x000000ffff0d7224 */ /* 0x000fe400078e0018 */
[----:B------:R-:W-:Y:S02]  /*2d760*/  IMAD.MOV.U32 R12, RZ, RZ, 0x3 ;  /* 0x00000003ff0c7424 */ /* 0x000fe400078e00ff */
[----:B------:R-:W-:-:S07]  /*2d770*/  IMAD.MOV.U32 R2, RZ, RZ, R14 ;  /* 0x000000ffff027224 */ /* 0x000fce00078e000e */
[----:B------:R-:W-:Y:S05]  /*2d780*/  WARPSYNC.COLLECTIVE R15, `(.L_x_2128) ;  /* 0x000000000f087348 */ /* 0x000fea0003c00000 */
[----:B------:R0:W1:Y:S02]  /*2d790*/  SHFL.IDX P6, R14, R13, R12, R11 ;  /* 0x0000000c0d0e7389 */ /* 0x00006400000c000b */
[----:B01----:R-:W-:Y:S01]  /*2d7a0*/  ENDCOLLECTIVE ;  /* 0x000000000000791b */ /* 0x003fe20003800000 */
.L_x_2128:
        /* <DEDUP_REMOVED lines=14> */
.L_x_2129:
[----:B------:R-:W-:Y:S02]  /*2d890*/  IMAD.MOV.U32 R13, RZ, RZ, R24 ;  /* 0x000000ffff0d7224 */ /* 0x000fe400078e0018 */
[----:B------:R-:W-:Y:S02]  /*2d8a0*/  IMAD.MOV.U32 R12, RZ, RZ, 0x4 ;  /* 0x00000004ff0c7424 */ /* 0x000fe400078e00ff */
[----:B------:R-:W-:-:S07]  /*2d8b0*/  IMAD.MOV.U32 R2, RZ, RZ, R14 ;  /* 0x000000ffff027224 */ /* 0x000fce00078e000e */
[----:B------:R-:W-:Y:S05]  /*2d8c0*/  WARPSYNC.COLLECTIVE R15, `(.L_x_2130) ;  /* 0x000000000f087348 */ /* 0x000fea0003c00000 */
[----:B------:R0:W1:Y:S02]  /*2d8d0*/  SHFL.IDX P6, R14, R13, R12, R11 ;  /* 0x0000000c0d0e7389 */ /* 0x00006400000c000b */
[----:B01----:R-:W-:Y:S01]  /*2d8e0*/  ENDCOLLECTIVE ;  /* 0x000000000000791b */ /* 0x003fe20003800000 */
.L_x_2130:
        /* <DEDUP_REMOVED lines=14> */
.L_x_2131:
[----:B------:R-:W-:Y:S02]  /*2d9d0*/  IMAD.MOV.U32 R13, RZ, RZ, R24 ;  /* 0x000000ffff0d7224 */ /* 0x000fe400078e0018 */
[----:B------:R-:W-:Y:S02]  /*2d9e0*/  IMAD.MOV.U32 R12, RZ, RZ, 0x5 ;  /* 0x00000005ff0c7424 */ /* 0x000fe400078e00ff */
[----:B------:R-:W-:-:S07]  /*2d9f0*/  IMAD.MOV.U32 R2, RZ, RZ, R14 ;  /* 0x000000ffff027224 */ /* 0x000fce00078e000e */
[----:B------:R-:W-:Y:S05]  /*2da00*/  WARPSYNC.COLLECTIVE R15, `(.L_x_2132) ;  /* 0x000000000f087348 */ /* 0x000fea0003c00000 */
[----:B------:R0:W1:Y:S02]  /*2da10*/  SHFL.IDX P6, R14, R13, R12, R11 ;  /* 0x0000000c0d0e7389 */ /* 0x00006400000c000b */
[----:B01----:R-:W-:Y:S01]  /*2da20*/  ENDCOLLECTIVE ;  /* 0x000000000000791b */ /* 0x003fe20003800000 */
.L_x_2132:
        /* <DEDUP_REMOVED lines=13> */
.L_x_2133:
[----:B------:R-:W-:Y:S01]  /*2db00*/  @!PT LDS RZ, [RZ] ;  /* 0x00000000fffff984 */ /* 0x000fe20000000800 */
[----:B------:R-:W-:Y:S01]  /*2db10*/  @!PT LDS RZ, [RZ] ;  /* 0x00000000fffff984 */ /* 0x000fe20000000800 */
[----:B------:R-:W-:Y:S01]  /*2db20*/  @!PT LDS RZ, [RZ] ;  /* 0x00000000fffff984 */ /* 0x000fe20000000800 */
[----:B------:R0:W-:Y:S02]  /*2db30*/  LDGSTS.E.BYPASS.LTC128B.128 [R4+0x5400], desc[UR60][R2.64+0x80], !P2 ;  /* 0x0540008002047fae */ /* 0x0001e4000d101d7c */
[----:B0-----:R-:W-:Y:S01]  /*2db40*/  IMAD.MOV.U32 R2, RZ, RZ, R14 ;  /* 0x000000ffff027224 */ /* 0x001fe200078e000e */
[----:B------:R-:W-:Y:S06]  /*2db50*/  BRA `(.L_x_2134) ;  /* 0xffffffa800d07947 */ /* 0x000fec000383ffff */
.L_x_1976:
[----:B0-----:R0:W1:Y:S02]  /*2db60*/  SYNCS.PHASECHK.TRANS64.TRYWAIT P0, [R0+URZ+0x2a860], R3 ;  /* 0x02a86003000075a7 */ /* 0x001064000800017f */
[----:B-1----:R-:W-:Y:S05]  /*2db70*/  @!P0 NANOSLEEP.SYNCS 0x989680 ;  /* 0x009896800000895d */ /* 0x002fea0003900000 */
[----:B------:R-:W1:Y:S02]  /*2db80*/  @!P0 SYNCS.PHASECHK.TRANS64 P0, [R0+URZ+0x2a860], R3 ;  /* 0x02a86003000085a7 */ /* 0x000e64000800007f */
[----:B-1----:R-:W-:Y:S05]  /*2db90*/  @!P0 BRA `(.L_x_1976) ;  /* 0xfffffffc00f08947 */ /* 0x002fea000383ffff */
[----:B------:R-:W-:Y:S05]  /*2dba0*/  BRA `(.L_x_2135) ;  /* 0xffffffac00f07947 */ /* 0x000fea000383ffff */
.L_x_1977:
        /* <DEDUP_REMOVED lines=8> */
.L_x_2137:
[----:B------:R-:W-:Y:S05]  /*2dc30*/  BSYNC B0 ;  /* 0x0000000000007941 */ /* 0x000fea0003800000 */
.L_x_2136:
        /* <DEDUP_REMOVED lines=15> */
.L_x_2138:
        /* <DEDUP_REMOVED lines=9> */
.L_x_2139:
        /* <DEDUP_REMOVED lines=13> */
.L_x_2140:
[----:B------:R-:W-:Y:S02]  /*2de90*/  IMAD.MOV.U32 R13, RZ, RZ, R24 ;  /* 0x000000ffff0d7224 */ /* 0x000fe400078e0018 */
[----:B------:R-:W-:Y:S01]  /*2dea0*/  IMAD.MOV.U32 R12, RZ, RZ, 0x2 ;  /* 0x00000002ff0c7424 */ /* 0x000fe200078e00ff */
[----:B------:R-:W-:-:S13]  /*2deb0*/  IADD3 R2, P2, R14, R5, RZ ;  /* 0x000000050e027210 */ /* 0x000fda0007f5e0ff */
[----:B------:R-:W-:Y:S05]  /*2dec0*/  WARPSYNC.COLLECTIVE R15, `(.L_x_2141) ;  /* 0x000000000f087348 */ /* 0x000fea0003c00000 */
[----:B------:R0:W1:Y:S02]  /*2ded0*/  SHFL.IDX P6, R14, R13, R12, R11 ;  /* 0x0000000c0d0e7389 */ /* 0x00006400000c000b */
[----:B01----:R-:W-:Y:S01]  /*2dee0*/  ENDCOLLECTIVE ;  /* 0x000000000000791b */ /* 0x003fe20003800000 */
.L_x_2141:
        /* <DEDUP_REMOVED lines=13> */
.L_x_2142:
[----:B------:R-:W-:Y:S02]  /*2dfc0*/  IMAD.MOV.U32 R13, RZ, RZ, R24 ;  /* 0x000000ffff0d7224 */ /* 0x000fe400078e0018 */
[----:B------:R-:W-:Y:S02]  /*2dfd0*/  IMAD.MOV.U32 R12, RZ, RZ, 0x3 ;  /* 0x00000003ff0c7424 */ /* 0x000fe400078e00ff */
[----:B------:R-:W-:-:S07]  /*2dfe0*/  IMAD.MOV.U32 R10, RZ, RZ, R14 ;  /* 0x000000ffff0a7224 */ /* 0x000fce00078e000e */
[----:B------:R-:W-:Y:S05]  /*2dff0*/  WARPSYNC.COLLECTIVE R15, `(.L_x_2143) ;  /* 0x000000000f087348 */ /* 0x000fea0003c00000 */
[----:B------:R0:W1:Y:S02]  /*2e000*/  SHFL.IDX P6, R14, R13, R12, R11 ;  /* 0x0000000c0d0e7389 */ /* 0x00006400000c000b */
[----:B01----:R-:W-:Y:S01]  /*2e010*/  ENDCOLLECTIVE ;  /* 0x000000000000791b */ /* 0x003fe20003800000 */
.L_x_2143:
        /* <DEDUP_REMOVED lines=14> */
.L_x_2144:
[----:B------:R-:W-:Y:S02]  /*2e100*/  IMAD.MOV.U32 R13, RZ, RZ, R24 ;  /* 0x000000ffff0d7224 */ /* 0x000fe400078e0018 */
[----:B------:R-:W-:Y:S01]  /*2e110*/  IMAD.MOV.U32 R12, RZ, RZ, 0x4 ;  /* 0x00000004ff0c7424 */ /* 0x000fe200078e00ff */
[----:B------:R-:W-:-:S13]  /*2e120*/  IADD3 R2, P2, R14, R5, RZ ;  /* 0x000000050e027210 */ /* 0x000fda0007f5e0ff */
[----:B------:R-:W-:Y:S05]  /*2e130*/  WARPSYNC.COLLECTIVE R15, `(.L_x_2145) ;  /* 0x000000000f087348 */ /* 0x000fea0003c00000 */
[----:B------:R0:W1:Y:S02]  /*2e140*/  SHFL.IDX P6, R14, R13, R12, R11 ;  /* 0x0000000c0d0e7389 */ /* 0x00006400000c000b */
[----:B01----:R-:W-:Y:S01]  /*2e150*/  ENDCOLLECTIVE ;  /* 0x000000000000791b */ /* 0x003fe20003800000 */
.L_x_2145:
        /* <DEDUP_REMOVED lines=13> */
.L_x_2146:
[----:B------:R-:W-:Y:S02]  /*2e230*/  IMAD.MOV.U32 R13, RZ, RZ, R24 ;  /* 0x000000ffff0d7224 */ /* 0x000fe400078e0018 */
[----:B------:R-:W-:Y:S02]  /*2e240*/  IMAD.MOV.U32 R12, RZ, RZ, 0x5 ;  /* 0x00000005ff0c7424 */ /* 0x000fe400078e00ff */
[----:B------:R-:W-:-:S07]  /*2e250*/  IMAD.MOV.U32 R10, RZ, RZ, R14 ;  /* 0x000000ffff0a7224 */ /* 0x000fce00078e000e */
[----:B------:R-:W-:Y:S05]  /*2e260*/  WARPSYNC.COLLECTIVE R15, `(.L_x_2147) ;  /* 0x000000000f087348 */ /* 0x000fea0003c00000 */
[----:B------:R0:W1:Y:S02]  /*2e270*/  SHFL.IDX P6, R14, R13, R12, R11 ;  /* 0x0000000c0d0e7389 */ /* 0x00006400000c000b */
[----:B01----:R-:W-:Y:S01]  /*2e280*/  ENDCOLLECTIVE ;  /* 0x000000000000791b */ /* 0x003fe20003800000 */
.L_x_2147:
        /* <DEDUP_REMOVED lines=12> */
.L_x_2148:
[----:B------:R-:W-:Y:S05]  /*2e350*/  BRA `(.L_x_2149) ;  /* 0xffffffa800ec7947 */ /* 0x000fea000383ffff */
.L_x_1982:
[----:B------:R-:W-:Y:S01]  /*2e360*/  BSSY B0, `(.L_x_2150) ;  /* 0x0000008000007945 */ /* 0x000fe20003800000 */
[----:B------:R-:W-:Y:S02]  /*2e370*/  IMAD.MOV.U32 R13, RZ, RZ, R16 ;  /* 0x000000ffff0d7224 */ /* 0x000fe400078e0010 */
[----:B------:R-:W-:Y:S02]  /*2e380*/  IMAD.MOV.U32 R12, RZ, RZ, RZ ;  /* 0x000000ffff0c7224 */ /* 0x000fe400078e00ff */
[----:B------:R-:W-:Y:S02]  /*2e390*/  IMAD.MOV.U32 R11, RZ, RZ, 0x1f ;  /* 0x0000001fff0b7424 */ /* 0x000fe400078e00ff */
[----:B------:R-:W-:-:S07]  /*2e3a0*/  IMAD.MOV.U32 R15, RZ, RZ, -0x1 ;  /* 0xffffffffff0f7424 */ /* 0x000fce00078e00ff */
[----:B01----:R-:W-:Y:S05]  /*2e3b0*/  WARPSYNC.COLLECTIVE R15, `(.L_x_2151) ;  /* 0x000000000f087348 */ /* 0x003fea0003c00000 */
[----:B------:R2:W3:Y:S02]  /*2e3c0*/  SHFL.IDX P6, R14, R13, R12, R11 ;  /* 0x0000000c0d0e7389 */ /* 0x0004e400000c000b */
[----:B0123--:R-:W-:Y:S01]  /*2e3d0*/  ENDCOLLECTIVE ;  /* 0x000000000000791b */ /* 0x00ffe20003800000 */
.L_x_2151:
[----:B------:R-:W-:Y:S05]  /*2e3e0*/  BSYNC B0 ;  /* 0x0000000000007941 */ /* 0x000fea0003800000 */
.L_x_2150:
        /* <DEDUP_REMOVED lines=9> */
.L_x_2152:
        /* <DEDUP_REMOVED lines=18> */
.L_x_2153:
[----:B------:R-:W-:Y:S01]  /*2e5a0*/  IMAD.MOV.U32 R12, RZ, RZ, 0x2 ;  /* 0x00000002ff0c7424 */ /* 0x000fe200078e00ff */
[----:B------:R-:W-:-:S05]  /*2e5b0*/  SEL R6, R14, RZ, P1 ;  /* 0x000000ff0e067207 */ /* 0x000fca0000800000 */
[----:B------:R-:W-:-:S04]  /*2e5c0*/  IMAD.IADD R6, R5, 0x1, R6 ;  /* 0x0000000105067824 */ /* 0x000fc800078e0206 */
[----:B------:R-:W-:-:S07]  /*2e5d0*/  IMAD.MOV.U32 R13, RZ, RZ, R6 ;  /* 0x000000ffff0d7224 */ /* 0x000fce00078e0006 */
[----:B------:R-:W-:Y:S05]  /*2e5e0*/  WARPSYNC.COLLECTIVE R15, `(.L_x_2154) ;  /* 0x000000000f087348 */ /* 0x000fea0003c00000 */
[----:B------:R0:W1:Y:S02]  /*2e5f0*/  SHFL.UP P6, R14, R13, R12, R11 ;  /* 0x0400000c0d0e7389 */ /* 0x00006400000c000b */
[----:B01----:R-:W-:Y:S01]  /*2e600*/  ENDCOLLECTIVE ;  /* 0x000000000000791b */ /* 0x003fe20003800000 */
.L_x_2154:
[----:B------:R-:W-:Y:S01]  /*2e610*/  IMAD.MOV.U32 R12, RZ, RZ, 0x4 ;  /* 0x00000004ff0c7424 */ /* 0x000fe200078e00ff */
[----:B------:R-:W-:-:S05]  /*2e620*/  SEL R7, R14, RZ, P2 ;  /* 0x000000ff0e077207 */ /* 0x000fca0001000000 */
[----:B------:R-:W-:-:S04]  /*2e630*/  IMAD.IADD R7, R6, 0x1, R7 ;  /* 0x0000000106077824 */ /* 0x000fc800078e0207 */
[----:B------:R-:W-:-:S07]  /*2e640*/  IMAD.MOV.U32 R13, RZ, RZ, R7 ;  /* 0x000000ffff0d7224 */ /* 0x000fce00078e0007 */
[----:B------:R-:W-:Y:S05]  /*2e650*/  WARPSYNC.COLLECTIVE R15, `(.L_x_2155) ;  /* 0x000000000f087348 */ /* 0x000fea0003c00000 */
[----:B------:R0:W1:Y:S02]  /*2e660*/  SHFL.UP P6, R14, R13, R12, R11 ;  /* 0x0400000c0d0e7389 */ /* 0x00006400000c000b */
[----:B01----:R-:W-:Y:S01]  /*2e670*/  ENDCOLLECTIVE ;  /* 0x000000000000791b */ /* 0x003fe20003800000 */
.L_x_2155:
[----:B------:R-:W-:Y:S01]  /*2e680*/  IMAD.MOV.U32 R12, RZ, RZ, 0x8 ;  /* 0x00000008ff0c7424 */ /* 0x000fe200078e00ff */
[----:B------:R-:W-:-:S05]  /*2e690*/  SEL R2, R14, RZ, P3 ;  /* 0x000000ff0e027207 */ /* 0x000fca0001800000 */
[----:B------:R-:W-:-:S04]  /*2e6a0*/  IMAD.IADD R2, R7, 0x1, R2 ;  /* 0x0000000107027824 */ /* 0x000fc800078e0202 */
[----:B------:R-:W-:-:S07]  /*2e6b0*/  IMAD.MOV.U32 R13, RZ, RZ, R2 ;  /* 0x000000ffff0d7224 */ /* 0x000fce00078e0002 */
[----:B------:R-:W-:Y:S05]  /*2e6c0*/  WARPSYNC.COLLECTIVE R15, `(.L_x_2156) ;  /* 0x000000000f087348 */ /* 0x000fea0003c00000 */
[----:B------:R0:W1:Y:S02]  /*2e6d0*/  SHFL.UP P6, R14, R13, R12, R11 ;  /* 0x0400000c0d0e7389 */ /* 0x00006400000c000b */
[----:B01----:R-:W-:Y:S01]  /*2e6e0*/  ENDCOLLECTIVE ;  /* 0x000000000000791b */ /* 0x003fe20003800000 */
.L_x_2156:
[----:B------:R-:W-:Y:S01]  /*2e6f0*/  IMAD.MOV.U32 R12, RZ, RZ, 0x10 ;  /* 0x00000010ff0c7424 */ /* 0x000fe200078e00ff */
[----:B------:R-:W-:-:S05]  /*2e700*/  SEL R3, R14, RZ, P4 ;  /* 0x000000ff0e037207 */ /* 0x000fca0002000000 */
[----:B------:R-:W-:-:S04]  /*2e710*/  IMAD.IADD R3, R2, 0x1, R3 ;  /* 0x0000000102037824 */ /* 0x000fc800078e0203 */
[----:B------:R-:W-:-:S07]  /*2e720*/  IMAD.MOV.U32 R13, RZ, RZ, R3 ;  /* 0x000000ffff0d7224 */ /* 0x000fce00078e0003 */
[----:B------:R-:W-:Y:S05]  /*2e730*/  WARPSYNC.COLLECTIVE R15, `(.L_x_2157) ;  /* 0x000000000f087348 */ /* 0x000fea0003c00000 */
[----:B------:R0:W1:Y:S02]  /*2e740*/  SHFL.UP P6, R14, R13, R12, R11 ;  /* 0x0400000c0d0e7389 */ /* 0x00006400000c000b */
[----:B01----:R-:W-:Y:S01]  /*2e750*/  ENDCOLLECTIVE ;  /* 0x000000000000791b */ /* 0x003fe20003800000 */
.L_x_2157:
        /* <DEDUP_REMOVED lines=8> */
.L_x_2158:
[----:B------:R-:W-:Y:S05]  /*2e7e0*/  BRA `(.L_x_2159) ;  /* 0xffffffa800f47947 */ /* 0x000fea000383ffff */
.L_x_1987:
[----:B------:R-:W-:Y:S01]  /*2e7f0*/  BSSY B0, `(.L_x_2160) ;  /* 0x0000008000007945 */ /* 0x000fe20003800000 */
[----:B-----5:R-:W-:Y:S02]  /*2e800*/  IMAD.MOV.U32 R13, RZ, RZ, R5 ;  /* 0x000000ffff0d7224 */ /* 0x020fe400078e0005 */
[----:B------:R-:W-:Y:S02]  /*2e810*/  IMAD.MOV.U32 R12, RZ, RZ, 0x1 ;  /* 0x00000001ff0c7424 */ /* 0x000fe400078e00ff */
[----:B------:R-:W-:Y:S02]  /*2e820*/  IMAD.MOV.U32 R11, RZ, RZ, RZ ;  /* 0x000000ffff0b7224 */ /* 0x000fe400078e00ff */
[----:B------:R-:W-:-:S07]  /*2e830*/  IMAD.MOV.U32 R15, RZ, RZ, -0x1 ;  /* 0xffffffffff0f7424 */ /* 0x000fce00078e00ff */
[----:B01----:R-:W-:Y:S05]  /*2e840*/  WARPSYNC.COLLECTIVE R15, `(.L_x_2161) ;  /* 0x000000000f087348 */ /* 0x003fea0003c00000 */
[----:B------:R2:W3:Y:S02]  /*2e850*/  SHFL.UP P6, R14, R13, R12, R11 ;  /* 0x0400000c0d0e7389 */ /* 0x0004e400000c000b */
[----:B0123--:R-:W-:Y:S01]  /*2e860*/  ENDCOLLECTIVE ;  /* 0x000000000000791b */ /* 0x00ffe20003800000 */
.L_x_2161:
[----:B------:R-:W-:Y:S05]  /*2e870*/  BSYNC B0 ;  /* 0x0000000000007941 */ /* 0x000fea0003800000 */
.L_x_2160:
        /* <DEDUP_REMOVED lines=8> */
.L_x_2162:
[----:B------:R-:W-:Y:S01]  /*2e900*/  IMAD.MOV.U32 R12, RZ, RZ, 0x4 ;  /* 0x00000004ff0c7424 */ /* 0x000fe200078e00ff */
[----:B------:R-:W-:-:S05]  /*2e910*/  SEL R2, R14, RZ, P2 ;  /* 0x000000ff0e027207 */ /* 0x000fca0001000000 */
[----:B------:R-:W-:-:S04]  /*2e920*/  IMAD.IADD R2, R13, 0x1, R2 ;  /* 0x000000010d027824 */ /* 0x000fc800078e0202 */
[----:B------:R-:W-:-:S07]  /*2e930*/  IMAD.MOV.U32 R13, RZ, RZ, R2 ;  /* 0x000000ffff0d7224 */ /* 0x000fce00078e0002 */
[----:B------:R-:W-:Y:S05]  /*2e940*/  WARPSYNC.COLLECTIVE R15, `(.L_x_2163) ;  /* 0x000000000f087348 */ /* 0x000fea0003c00000 */
[----:B------:R0:W1:Y:S02]  /*2e950*/  SHFL.UP P6, R14, R13, R12, R11 ;  /* 0x0400000c0d0e7389 */ /* 0x00006400000c000b */
[----:B01----:R-:W-:Y:S01]  /*2e960*/  ENDCOLLECTIVE ;  /* 0x000000000000791b */ /* 0x003fe20003800000 */
.L_x_2163:
[----:B------:R-:W-:Y:S01]  /*2e970*/  IMAD.MOV.U32 R12, RZ, RZ, 0x8 ;  /* 0x00000008ff0c7424 */ /* 0x000fe200078e00ff */
[----:B------:R-:W-:-:S05]  /*2e980*/  SEL R3, R14, RZ, P3 ;  /* 0x000000ff0e037207 */ /* 0x000fca0001800000 */
[----:B------:R-:W-:-:S04]  /*2e990*/  IMAD.IADD R3, R2, 0x1, R3 ;  /* 0x0000000102037824 */ /* 0x000fc800078e0203 */
[----:B------:R-:W-:-:S07]  /*2e9a0*/  IMAD.MOV.U32 R13, RZ, RZ, R3 ;  /* 0x000000ffff0d7224 */ /* 0x000fce00078e0003 */
[----:B------:R-:W-:Y:S05]  /*2e9b0*/  WARPSYNC.COLLECTIVE R15, `(.L_x_2164) ;  /* 0x000000000f087348 */ /* 0x000fea0003c00000 */
[----:B------:R0:W1:Y:S02]  /*2e9c0*/  SHFL.UP P6, R14, R13, R12, R11 ;  /* 0x0400000c0d0e7389 */ /* 0x00006400000c000b */
[----:B01----:R-:W-:Y:S01]  /*2e9d0*/  ENDCOLLECTIVE ;  /* 0x000000000000791b */ /* 0x003fe20003800000 */
.L_x_2164:
[----:B------:R-:W-:Y:S01]  /*2e9e0*/  IMAD.MOV.U32 R12, RZ, RZ, 0x10 ;  /* 0x00000010ff0c7424 */ /* 0x000fe200078e00ff */
[----:B------:R-:W-:-:S05]  /*2e9f0*/  SEL R4, R14, RZ, P4 ;  /* 0x000000ff0e047207 */ /* 0x000fca0002000000 */
[----:B------:R-:W-:-:S04]  /*2ea00*/  IMAD.IADD R4, R3, 0x1, R4 ;  /* 0x0000000103047824 */ /* 0x000fc800078e0204 */
[----:B------:R-:W-:-:S07]  /*2ea10*/  IMAD.MOV.U32 R13, RZ, RZ, R4 ;  /* 0x000000ffff0d7224 */ /* 0x000fce00078e0004 */
[----:B------:R-:W-:Y:S05]  /*2ea20*/  WARPSYNC.COLLECTIVE R15, `(.L_x_2165) ;  /* 0x000000000f087348 */ /* 0x000fea0003c00000 */
[----:B------:R0:W1:Y:S02]  /*2ea30*/  SHFL.UP P6, R14, R13, R12, R11 ;  /* 0x0400000c0d0e7389 */ /* 0x00006400000c000b */
[----:B01----:R-:W-:Y:S01]  /*2ea40*/  ENDCOLLECTIVE ;  /* 0x000000000000791b */ /* 0x003fe20003800000 */
.L_x_2165:
        /* <DEDUP_REMOVED lines=8> */
.L_x_2166:
[----:B------:R-:W-:Y:S05]  /*2ead0*/  BRA `(.L_x_2167) ;  /* 0xffffffa800d47947 */ /* 0x000fea000383ffff */
.L_x_1989:
[----:B------:R-:W-:Y:S01]  /*2eae0*/  BSSY B0, `(.L_x_2168) ;  /* 0x0000006000007945 */ /* 0x000fe20003800000 */
[----:B------:R-:W-:Y:S01]  /*2eaf0*/  PLOP3.LUT P6, PT, P6, PT, PT, 0x8, 0x0 ;  /* 0x000000000000781c */ /* 0x000fe200037ce170 */
[----:B------:R-:W-:-:S12]  /*2eb00*/  IMAD.MOV.U32 R15, RZ, RZ, -0x1 ;  /* 0xffffffffff0f7424 */ /* 0x000fd800078e00ff */
[----:B01----:R-:W-:Y:S05]  /*2eb10*/  WARPSYNC.COLLECTIVE R15, `(.L_x_2169) ;  /* 0x000000000f087348 */ /* 0x003fea0003c00000 */
[----:B------:R-:W-:Y:S01]  /*2eb20*/  VOTE.ANY R14, PT, P6 ;  /* 0x00000000000e7806 */ /* 0x000fe200030e0100 */
[----:B01----:R-:W-:Y:S06]  /*2eb30*/  ENDCOLLECTIVE ;  /* 0x000000000000791b */ /* 0x003fec0003800000 */
.L_x_2169:
[----:B------:R-:W-:Y:S05]  /*2eb40*/  BSYNC B0 ;  /* 0x0000000000007941 */ /* 0x000fea0003800000 */
.L_x_2168:
        /* <DEDUP_REMOVED lines=9> */
.L_x_2170:
[----:B------:R-:W-:Y:S01]  /*2ebe0*/  IMAD.MOV.U32 R5, RZ, RZ, R14 ;  /* 0x000000ffff057224 */ /* 0x000fe200078e000e */
[----:B------:R-:W-:Y:S06]  /*2ebf0*/  BRA `(.L_x_2171) ;  /* 0xffffffa800c47947 */ /* 0x000fec000383ffff */
.L_x_1991:
[----:B------:R-:W-:Y:S01]  /*2ec00*/  BSSY B0, `(.L_x_2172) ;  /* 0x0000007000007945 */ /* 0x000fe20003800000 */
[----:B------:R-:W-:Y:S02]  /*2ec10*/  IMAD.MOV.U32 R13, RZ, RZ, R2 ;  /* 0x000000ffff0d7224 */ /* 0x000fe400078e0002 */
[----:B------:R-:W-:Y:S02]  /*2ec20*/  IMAD.MOV.U32 R11, RZ, RZ, 0x1f ;  /* 0x0000001fff0b7424 */ /* 0x000fe400078e00ff */
[----:B------:R-:W-:-:S07]  /*2ec30*/  IMAD.MOV.U32 R15, RZ, RZ, -0x1 ;  /* 0xffffffffff0f7424 */ /* 0x000fce00078e00ff */
[----:B0123--:R-:W-:Y:S05]  /*2ec40*/  WARPSYNC.COLLECTIVE R15, `(.L_x_2173) ;  /* 0x000000000f087348 */ /* 0x00ffea0003c00000 */
[----:B------:R4:W0:Y:S02]  /*2ec50*/  SHFL.IDX P6, R14, R13, R12, R11 ;  /* 0x0000000c0d0e7389 */ /* 0x00082400000c000b */
[----:B01234-:R-:W-:Y:S01]  /*2ec60*/  ENDCOLLECTIVE ;  /* 0x000000000000791b */ /* 0x01ffe20003800000 */
.L_x_2173:
[----:B------:R-:W-:Y:S05]  /*2ec70*/  BSYNC B0 ;  /* 0x0000000000007941 */ /* 0x000fea0003800000 */
.L_x_2172:
[----:B------:R-:W-:Y:S05]  /*2ec80*/  BRA `(.L_x_1990) ;  /* 0xffffffa800bc7947 */ /* 0x000fea000383ffff */
.L_x_1995:
[----:B0-----:R0:W3:Y:S02]  /*2ec90*/  SYNCS.PHASECHK.TRANS64.TRYWAIT P0, [R5+URZ+0x2a820], R0 ;  /* 0x02a82000050075a7 */ /* 0x0010e4000800017f */
[----:B---3--:R-:W-:Y:S05]  /*2eca0*/  @!P0 NANOSLEEP.SYNCS 0x989680 ;  /* 0x009896800000895d */ /* 0x008fea0003900000 */
[----:B------:R-:W3:Y:S02]  /*2ecb0*/  @!P0 SYNCS.PHASECHK.TRANS64 P0, [R5+URZ+0x2a820], R0 ;  /* 0x02a82000050085a7 */ /* 0x000ee4000800007f */
[----:B---3--:R-:W-:Y:S05]  /*2ecc0*/  @!P0 BRA `(.L_x_1995) ;  /* 0xfffffffc00f08947 */ /* 0x008fea000383ffff */
[----:B------:R-:W-:Y:S05]  /*2ecd0*/  BRA `(.L_x_2174) ;  /* 0xffffffb000347947 */ /* 0x000fea000383ffff */
.L_x_1996:
[----:B------:R-:W3:Y:S01]  /*2ece0*/  S2R R2, SR_TID.X ;  /* 0x0000000000027919 */ /* 0x000ee20000002100 */
[----:B------:R-:W-:Y:S01]  /*2ecf0*/  BSSY B0, `(.L_x_2175) ;  /* 0x000000a000007945 */ /* 0x000fe20003800000 */
[----:B------:R-:W-:Y:S02]  /*2ed00*/  IMAD.MOV.U32 R12, RZ, RZ, RZ ;  /* 0x000000ffff0c7224 */ /* 0x000fe400078e00ff */
[----:B------:R-:W-:Y:S02]  /*2ed10*/  IMAD.MOV.U32 R11, RZ, RZ, 0x1f ;  /* 0x0000001fff0b7424 */ /* 0x000fe400078e00ff */
[----:B------:R-:W-:Y:S01]  /*2ed20*/  IMAD.MOV.U32 R15, RZ, RZ, -0x1 ;  /* 0xffffffffff0f7424 */ /* 0x000fe200078e00ff */
[----:B---3--:R-:W-:-:S04]  /*2ed30*/  SHF.R.U32.HI R2, RZ, 0x5, R2 ;  /* 0x00000005ff027819 */ /* 0x008fc80000011602 */
[----:B------:R-:W-:-:S05]  /*2ed40*/  LOP3.LUT R2, R2, 0x3, RZ, 0xc0, !PT ;  /* 0x0000000302027812 */ /* 0x000fca00078ec0ff */
[----:B------:R-:W-:-:S07]  /*2ed50*/  IMAD.MOV.U32 R13, RZ, RZ, R2 ;  /* 0x000000ffff0d7224 */ /* 0x000fce00078e0002 */
[----:B012---:R-:W-:Y:S05]  /*2ed60*/  WARPSYNC.COLLECTIVE R15, `(.L_x_2176) ;  /* 0x000000000f087348 */ /* 0x007fea0003c00000 */
[----:B------:R3:W4:Y:S02]  /*2ed70*/  SHFL.IDX P6, R14, R13, R12, R11 ;  /* 0x0000000c0d0e7389 */ /* 0x00072400000c000b */
[----:B01234-:R-:W-:Y:S01]  /*2ed80*/  ENDCOLLECTIVE ;  /* 0x000000000000791b */ /* 0x01ffe20003800000 */
.L_x_2176:
[----:B------:R-:W-:Y:S05]  /*2ed90*/  BSYNC B0 ;  /* 0x0000000000007941 */ /* 0x000fea0003800000 */
.L_x_2175:
[----:B------:R-:W-:Y:S05]  /*2eda0*/  BRA `(.L_x_2177) ;  /* 0xffffffb0001c7947 */ /* 0x000fea000383ffff */
.L_x_1997:
[----:B------:R-:W-:Y:S01]  /*2edb0*/  BSSY B0, `(.L_x_2178) ;  /* 0x0000006000007945 */ /* 0x000fe20003800000 */
[----:B------:R-:W-:-:S07]  /*2edc0*/  IMAD.MOV.U32 R15, RZ, RZ, -0x1 ;  /* 0xffffffffff0f7424 */ /* 0x000fce00078e00ff */
[----:B012---:R-:W-:Y:S05]  /*2edd0*/  WARPSYNC.COLLECTIVE R15, `(.L_x_2179) ;  /* 0x000000000f0c7348 */ /* 0x007fea0003c00000 */
[----:B------:R-:W-:Y:S02]  /*2ede0*/  ELECT P6, UR62, PT ;  /* 0x00000000003e782f */ /* 0x000fe400038c0000 */
[----:B------:R-:W-:Y:S01]  /*2edf0*/  MOV R14, UR62 ;  /* 0x0000003e000e7c02 */ /* 0x000fe20008000f00 */
[----:B012---:R-:W-:Y:S10]  /*2ee00*/  ENDCOLLECTIVE ;  /* 0x000000000000791b */ /* 0x007ff40003800000 */
.L_x_2179:
[----:B------:R-:W-:Y:S05]  /*2ee10*/  BSYNC B0 ;  /* 0x0000000000007941 */ /* 0x000fea0003800000 */
.L_x_2178:
[----:B------:R-:W-:Y:S05]  /*2ee20*/  BRA `(.L_x_2180) ;  /* 0xffffffb000107947 */ /* 0x000fea000383ffff */
.L_x_1999:
[----:B0-----:R0:W3:Y:S02]  /*2ee30*/  SYNCS.PHASECHK.TRANS64.TRYWAIT P1, [R3+URZ+0x2a840], R2 ;  /* 0x02a84002030075a7 */ /* 0x0010e4000802017f */
[----:B---3--:R-:W-:Y:S05]  /*2ee40*/  @!P1 NANOSLEEP.SYNCS 0x989680 ;  /* 0x009896800000995d */ /* 0x008fea0003900000 */
[----:B------:R-:W3:Y:S02]  /*2ee50*/  @!P1 SYNCS.PHASECHK.TRANS64 P1, [R3+URZ+0x2a840], R2 ;  /* 0x02a84002030095a7 */ /* 0x000ee4000802007f */
[----:B---3--:R-:W-:Y:S05]  /*2ee60*/  @!P1 BRA `(.L_x_1999) ;  /* 0xfffffffc00f09947 */ /* 0x008fea000383ffff */
[----:B------:R-:W-:Y:S05]  /*2ee70*/  BRA `(.L_x_2181) ;  /* 0xffffffb000387947 */ /* 0x000fea000383ffff */
.L_x_2001:
[----:B---3--:R3:W4:Y:S02]  /*2ee80*/  SYNCS.PHASECHK.TRANS64.TRYWAIT P1, [R27+URZ+0x2a840], R0 ;  /* 0x02a840001b0075a7 */ /* 0x008724000802017f */
[----:B----4-:R-:W-:Y:S05]  /*2ee90*/  @!P1 NANOSLEEP.SYNCS 0x989680 ;  /* 0x009896800000995d */ /* 0x010fea0003900000 */
[----:B------:R-:W4:Y:S02]  /*2eea0*/  @!P1 SYNCS.PHASECHK.TRANS64 P1, [R27+URZ+0x2a840], R0 ;  /* 0x02a840001b0095a7 */ /* 0x000f24000802007f */
[----:B----4-:R-:W-:Y:S05]  /*2eeb0*/  @!P1 BRA `(.L_x_2001) ;  /* 0xfffffffc00f09947 */ /* 0x010fea000383ffff */
[----:B------:R-:W-:Y:S05]  /*2eec0*/  BRA `(.L_x_2182) ;  /* 0xffffffb000447947 */ /* 0x000fea000383ffff */
.L_x_2003:
[----:B----4-:R4:W0:Y:S02]  /*2eed0*/  SYNCS.PHASECHK.TRANS64.TRYWAIT P1, [R3+URZ+0x2a860], R2 ;  /* 0x02a86002030075a7 */ /* 0x010824000802017f */
[----:B0-----:R-:W-:Y:S05]  /*2eee0*/  @!P1 NANOSLEEP.SYNCS 0x989680 ;  /* 0x009896800000995d */ /* 0x001fea0003900000 */
[----:B------:R-:W0:Y:S02]  /*2eef0*/  @!P1 SYNCS.PHASECHK.TRANS64 P1, [R3+URZ+0x2a860], R2 ;  /* 0x02a86002030095a7 */ /* 0x000e24000802007f */
[----:B0-----:R-:W-:Y:S05]  /*2ef00*/  @!P1 BRA `(.L_x_2003) ;  /* 0xfffffffc00f09947 */ /* 0x001fea000383ffff */
[----:B------:R-:W-:Y:S05]  /*2ef10*/  BRA `(.L_x_2183) ;  /* 0xffffffb000407947 */ /* 0x000fea000383ffff */
.L_x_2184:
        /* <DEDUP_REMOVED lines=14> */
.L_x_3231:


//--------------------- .text._ZN7cutlass13device_kernelIN5flash11enable_sm90INS1_16FlashAttnFwdSm90INS1_25CollectiveMainloopFwdSm90ILi2EN4cute5tupleIJNS5_1CILi1EEES8_S8_EEENS6_IJNS7_ILi128EEENS7_ILi96EEENS7_ILi192EEEEEELi128ENS_10bfloat16_tEfNS_4arch4Sm90ELb1ELb0ELb1ELb0ELb1ELb0ELb0ELb1ELb1ELb1ELb0ELb0EEENS1_21CollectiveEpilogueFwdINS6_IJSA_SA_SB_EEES9_SE_SG_Li256ELb0ELb1ELb0ELb0EEENS1_30DynamicPersistentTileSchedulerILi256ELi128ELb0ELb1ELb1EEEEEEEEEvNT_6ParamsE --------------------------
	.section	.text._ZN7cutlass13device_kernelIN5flash11enable_sm90INS1_16FlashAttnFwdSm90INS1_25CollectiveMainloopFwdSm90ILi2EN4cute5tupleIJNS5_1CILi1EEES8_S8_EEENS6_IJNS7_ILi128EEENS7_ILi96EEENS7_ILi192EEEEEELi128ENS_10bfloat16_tEfNS_4arch4Sm90ELb1ELb0ELb1ELb0ELb1ELb0ELb0ELb1ELb1ELb1ELb0ELb0EEENS1_21CollectiveEpilogueFwdINS6_IJSA_SA_SB_EEES9_SE_SG_Li256ELb0ELb1ELb0ELb0EEENS1_30DynamicPersistentTileSchedulerILi256ELi128ELb0ELb1ELb1EEEEEEEEEvNT_6ParamsE,"ax",@progbits
	.align	128
.text._ZN7cutlass13device_kernelIN5flash11enable_sm90INS1_16FlashAttnFwdSm90INS1_25CollectiveMainloopFwdSm90ILi2EN4cute5tupleIJNS5_1CILi1EEES8_S8_EEENS6_IJNS7_ILi128EEENS7_ILi96EEENS7_ILi192EEEEEELi128ENS_10bfloat16_tEfNS_4arch4Sm90ELb1ELb0ELb1ELb0ELb1ELb0ELb0ELb1ELb1ELb1ELb0ELb0EEENS1_21CollectiveEpilogueFwdINS6_IJSA_SA_SB_EEES9_SE_SG_Li256ELb0ELb1ELb0ELb0EEENS1_30DynamicPersistentTileSchedulerILi256ELi128ELb0ELb1ELb1EEEEEEEEEvNT_6ParamsE:
        .type           _ZN7cutlass13device_kernelIN5flash11enable_sm90INS1_16FlashAttnFwdSm90INS1_25CollectiveMainloopFwdSm90ILi2EN4cute5tupleIJNS5_1CILi1EEES8_S8_EEENS6_IJNS7_ILi128EEENS7_ILi96EEENS7_ILi192EEEEEELi128ENS_10bfloat16_tEfNS_4arch4Sm90ELb1ELb0ELb1ELb0ELb1ELb0ELb0ELb1ELb1ELb1ELb0ELb0EEENS1_21CollectiveEpilogueFwdINS6_IJSA_SA_SB_EEES9_SE_SG_Li256ELb0ELb1ELb0ELb0EEENS1_30DynamicPersistentTileSchedulerILi256ELi128ELb0ELb1ELb1EEEEEEEEEvNT_6ParamsE,@function
        .size           _ZN7cutlass13device_kernelIN5flash11enable_sm90INS1_16FlashAttnFwdSm90INS1_25CollectiveMainloopFwdSm90ILi2EN4cute5tupleIJNS5_1CILi1EEES8_S8_EEENS6_IJNS7_ILi128EEENS7_ILi96EEENS7_ILi192EEEEEELi128ENS_10bfloat16_tEfNS_4arch4Sm90ELb1ELb0ELb1ELb0ELb1ELb0ELb0ELb1ELb1ELb1ELb0ELb0EEENS1_21CollectiveEpilogueFwdINS6_IJSA_SA_SB_EEES9_SE_SG_Li256ELb0ELb1ELb0ELb0EEENS1_30DynamicPersistentTileSchedulerILi256ELi128ELb0ELb1ELb1EEEEEEEEEvNT_6ParamsE,(.L_x_3232 - _ZN7cutlass13device_kernelIN5flash11enable_sm90INS1_16FlashAttnFwdSm90INS1_25CollectiveMainloopFwdSm90ILi2EN4cute5tupleIJNS5_1CILi1EEES8_S8_EEENS6_IJNS7_ILi128EEENS7_ILi96EEENS7_ILi192EEEEEELi128ENS_10bfloat16_tEfNS_4arch4Sm90ELb1ELb0ELb1ELb0ELb1ELb0ELb0ELb1ELb1ELb1ELb0ELb0EEENS1_21CollectiveEpilogueFwdINS6_IJSA_SA_SB_EEES9_SE_SG_Li256ELb0ELb1ELb0ELb0EEENS1_30DynamicPersistentTileSchedulerILi256ELi128ELb0ELb1ELb1EEEEEEEEEvNT_6ParamsE)
        .other          _ZN7cutlass13device_kernelIN5flash11enable_sm90INS1_16FlashAttnFwdSm90INS1_25CollectiveMainloopFwdSm90ILi2EN4cute5tupleIJNS5_1CILi1EEES8_S8_EEENS6_IJNS7_ILi128EEENS7_ILi96EEENS7_ILi192EEEEEELi128ENS_10bfloat16_tEfNS_4arch4Sm90ELb1ELb0ELb1ELb0ELb1ELb0ELb0ELb1ELb1ELb1ELb0ELb0EEENS1_21CollectiveEpilogueFwdINS6_IJSA_SA_SB_EEES9_SE_SG_Li256ELb0ELb1ELb0ELb0EEENS1_30DynamicPersistentTileSchedulerILi256ELi128ELb0ELb1ELb1EEEEEEEEEvNT_6ParamsE,@"STO_CUDA_ENTRY STV_DEFAULT"
_ZN7cutlass13device_kernelIN5flash11enable_sm90INS1_16FlashAttnFwdSm90INS1_25CollectiveMainloopFwdSm90ILi2EN4cute5tupleIJNS5_1CILi1EEES8_S8_EEENS6_IJNS7_ILi128EEENS7_ILi96EEENS7_ILi192EEEEEELi128ENS_10bfloat16_tEfNS_4arch4Sm90ELb1ELb0ELb1ELb0ELb1ELb0ELb0ELb1ELb1ELb1ELb0ELb0EEENS1_21CollectiveEpilogueFwdINS6_IJSA_SA_SB_EEES9_SE_SG_Li256ELb0ELb1ELb0ELb0EEENS1_30DynamicPersistentTileSchedulerILi256ELi128ELb0ELb1ELb1EEEEEEEEEvNT_6ParamsE:
        /* <DEDUP_REMOVED lines=45> */
.L_x_2185:
        /* <DEDUP_REMOVED lines=22> */
.L_x_2186:
        /* <DEDUP_REMOVED lines=18> */
.L_x_2187:
        /* <DEDUP_REMOVED lines=22> */
.L_x_2188:
        /* <DEDUP_REMOVED lines=23> */
.L_x_2189:
[----:B------:R-:W-:Y:S01]  /*0820*/  UISETP.NE.AND UP0, UPT, UR9, URZ, UPT ;  /* 0x0000003f0900728c */ /* 0x000fe2000bf05270 */
[----:B------:R-:W-:Y:S01]  /*0830*/  NOP ;  /* 0x0000000000007918 */ /* 0x000fe20000000000 */
[----:B------:R-:W-:Y:S01]  /*0840*/  UMOV UR61, 0x1 ;  /* 0x00000001003d7882 */ /* 0x000fe20000000000 */
[----:B------:R-:W-:Y:S01]  /*0850*/  ULDC.64 UR36, c[0x0][0x208] ;  /* 0x0000820000247ab9 */ /* 0x000fe20000000a00 */
[----:B------:R-:W-:Y:S01]  /*0860*/  USEL UR61, UR61, 0x2, !UP0 ;  /* 0x000000023d3d7887 */ /* 0x000fe2000c000000 */
[----:B01234-:R-:W-:Y:S01]  /*0870*/  BAR.SYNC.DEFER_BLOCKING 0x0 ;  /* 0x0000000000007b1d */ /* 0x01ffe20000010000 */
[----:B------:R-:W-:-:S13]  /*0880*/  PLOP3.LUT P0, PT, PT, PT, UP0, 0x80, 0x0 ;  /* 0x000000000000781c */ /* 0x000fda0003f0f008 */
[----:B------:R-:W-:Y:S05]  /*0890*/  @!P0 BRA `(.L_x_2190) ;  /* 0x000000a800748947 */ /* 0x000fea0003800000 */
.L_x_2191:
[----:B------:R-:W-:-:S08]  /*08a0*/  NOP ;  /* 0x0000000000007918 */ /* 0x000fd00000000000 */
[----:B------:R-:W0:Y:S02]  /*08b0*/  USETMAXREG.TRY_ALLOC.CTAPOOL UP0, 0xe8 ;  /* 0x000000e8000079c8 */ /* 0x000e240008000600 */
[----:B0-----:R-:W-:-:S13]  /*08c0*/  PLOP3.LUT P0, PT, PT, PT, UP0, 0x80, 0x0 ;  /* 0x000000000000781c */ /* 0x001fda0003f0f008 */
[----:B------:R-:W-:Y:S05]  /*08d0*/  @!P0 BRA `(.L_x_2191) ;  /* 0xfffffffc00f08947 */ /* 0x000fea000383ffff */
[----:B------:R-:W0:Y:S08]  /*08e0*/  S2UR UR4, SR_CTAID.X ;  /* 0x00000000000479c3 */ /* 0x000e300000002500 */
[----:B------:R-:W-:Y:S08]  /*08f0*/  BAR.ARV 0x4, 0x180 ;  /* 0x0106000000007b1d */ /* 0x000ff00000002000 */
[----:B------:R-:W0:Y:S08]  /*0900*/  LDC R0, c[0x0][0xc38] ;  /* 0x00030e00ff007b82 */ /* 0x000e300000000800 */
[----:B------:R-:W-:Y:S06]  /*0910*/  BAR.ARV 0x8, 0x180 ;  /* 0x0206000000007b1d */ /* 0x000fec0000002000 */
[----:B0-----:R-:W-:-:S13]  /*0920*/  ISETP.LE.AND P0, PT, R0, UR4, PT ;  /* 0x0000000400007c0c */ /* 0x001fda000bf03270 */
[----:B------:R-:W-:Y:S05]  /*0930*/  @P0 EXIT ;  /* 0x000000000000094d */ /* 0x000fea0003800000 */
[----:B------:R-:W0:Y:S01]  /*0940*/  S2R R2, SR_TID.X ;  /* 0x0000000000027919 */ /* 0x000e220000002100 */
[----:B------:R-:W-:Y:S01]  /*0950*/  IMAD.MOV.U32 R163, RZ, RZ, RZ ;  /* 0x000000ffffa37224 */ /* 0x000fe200078e00ff */
[----:B------:R-:W-:Y:S01]  /*0960*/  ULOP3.LUT UR60, UR61, 0x1, URZ, 0xfc, !UPT ;  /* 0x000000013d3c7892 */ /* 0x000fe2000f8efc3f */
[----:B------:R-:W-:Y:S01]  /*0970*/  UMOV UR38, URZ ;  /* 0x0000003f00267c82 */ /* 0x000fe20008000000 */
[----:B------:R-:W-:Y:S01]  /*0980*/  UMOV UR39, URZ ;  /* 0x0000003f00277c82 */ /* 0x000fe20008000000 */
[----:B0-----:R-:W-:-:S05]  /*0990*/  VIADD R170, R2, 0xffffff80 ;  /* 0xffffff8002aa7836 */ /* 0x001fca0000000000 */
[----:B------:R-:W-:-:S04]  /*09a0*/  SHF.R.S32.HI R3, RZ, 0x1f, R170 ;  /* 0x0000001fff037819 */ /* 0x000fc800000114aa */
[CC--:B------:R-:W-:Y:S02]  /*09b0*/  LEA.HI R0, R3.reuse, R170.reuse, RZ, 0x7 ;  /* 0x000000aa03007211 */ /* 0x0c0fe400078f38ff */
[CC--:B------:R-:W-:Y:S02]  /*09c0*/  LEA.HI R2, R3.reuse, R170.reuse, RZ, 0x4 ;  /* 0x000000aa03027211 */ /* 0x0c0fe400078f20ff */
[----:B------:R-:W-:Y:S02]  /*09d0*/  LOP3.LUT R5, R0, 0xffffff80, RZ, 0xc0, !PT ;  /* 0xffffff8000057812 */ /* 0x000fe400078ec0ff */
[----:B------:R-:W-:Y:S02]  /*09e0*/  SHF.R.S32.HI R7, RZ, 0x4, R2 ;  /* 0x00000004ff077819 */ /* 0x000fe40000011402 */
[----:B------:R-:W-:Y:S01]  /*09f0*/  LEA.HI R4, R3, R170, RZ, 0x5 ;  /* 0x000000aa03047211 */ /* 0x000fe200078f28ff */
[----:B------:R-:W-:Y:S01]  /*0a00*/  IMAD.IADD R164, R170, 0x1, -R5 ;  /* 0x00000001aaa47824 */ /* 0x000fe200078e0a05 */
[----:B------:R-:W-:-:S02]  /*0a10*/  LOP3.LUT R5, R2, 0x3fffff0, RZ, 0xc0, !PT ;  /* 0x03fffff002057812 */ /* 0x000fc400078ec0ff */
[----:B------:R-:W-:Y:S02]  /*0a20*/  LEA.HI R2, R2, R7, RZ, 0x1 ;  /* 0x0000000702027211 */ /* 0x000fe400078f08ff */
[----:B------:R-:W-:Y:S01]  /*0a30*/  SHF.R.S32.HI R9, RZ, 0x1f, R164 ;  /* 0x0000001fff097819 */ /* 0x000fe200000114a4 */
[----:B------:R-:W-:Y:S01]  /*0a40*/  IMAD.IADD R5, R170, 0x1, -R5 ;  /* 0x00000001aa057824 */ /* 0x000fe200078e0a05 */
[----:B------:R-:W-:Y:S02]  /*0a50*/  LOP3.LUT R2, R2, 0x1ffffffe, RZ, 0xc0, !PT ;  /* 0x1ffffffe02027812 */ /* 0x000fe400078ec0ff */
[----:B------:R-:W-:Y:S02]  /*0a60*/  LEA.HI R6, R9, R164, RZ, 0x2 ;  /* 0x000000a409067211 */ /* 0x000fe400078f10ff */
[----:B------:R-:W-:Y:S01]  /*0a70*/  SHF.L.U32 R4, R4, 0x5, RZ ;  /* 0x0000000504047819 */ /* 0x000fe200000006ff */
[----:B------:R-:W-:Y:S01]  /*0a80*/  IMAD.IADD R2, R7, 0x1, -R2 ;  /* 0x0000000107027824 */ /* 0x000fe200078e0a02 */
[----:B------:R-:W-:-:S02]  /*0a90*/  LEA.HI R10, R3, R170, RZ, 0x2 ;  /* 0x000000aa030a7211 */ /* 0x000fc400078f10ff */
[--C-:B------:R-:W-:Y:S02]  /*0aa0*/  SHF.R.S32.HI R8, RZ, 0x2, R6.reuse ;  /* 0x00000002ff087819 */ /* 0x100fe40000011406 */
[----:B------:R-:W-:Y:S02]  /*0ab0*/  SHF.R.S32.HI R11, RZ, 0x1f, R6 ;  /* 0x0000001fff0b7819 */ /* 0x000fe40000011406 */
[----:B------:R-:W-:Y:S02]  /*0ac0*/  LOP3.LUT R4, R4, 0xfffffc00, RZ, 0xc0, !PT ;  /* 0xfffffc0004047812 */ /* 0x000fe400078ec0ff */
[----:B------:R-:W-:Y:S02]  /*0ad0*/  LOP3.LUT R7, R10, 0xfffffffc, RZ, 0xc0, !PT ;  /* 0xfffffffc0a077812 */ /* 0x000fe400078ec0ff */
[----:B------:R-:W-:Y:S01]  /*0ae0*/  LEA.HI R3, R3, R170, RZ, 0x3 ;  /* 0x000000aa03037211 */ /* 0x000fe200078f18ff */
[----:B------:R-:W-:Y:S01]  /*0af0*/  IMAD R5, R5, 0x40, R4 ;  /* 0x0000004005057824 */ /* 0x000fe200078e0204 */
[----:B------:R-:W-:Y:S01]  /*0b00*/  LEA.HI R11, R11, R8, RZ, 0x3 ;  /* 0x000000080b0b7211 */ /* 0x000fe200078f18ff */
[----:B------:R-:W-:Y:S01]  /*0b10*/  IMAD.IADD R4, R170, 0x1, -R7 ;  /* 0x00000001aa047824 */ /* 0x000fe200078e0a07 */
[----:B------:R-:W-:Y:S01]  /*0b20*/  SHF.R.S32.HI R165, RZ, 0x7, R0 ;  /* 0x00000007ffa57819 */ /* 0x000fe20000011400 */
[----:B------:R-:W-:Y:S01]  /*0b30*/  IMAD R167, R2, 0x8, R5 ;  /* 0x0000000802a77824 */ /* 0x000fe200078e0205 */
[----:B------:R-:W-:-:S02]  /*0b40*/  LOP3.LUT R7, R3, 0xfffffff8, RZ, 0xc0, !PT ;  /* 0xfffffff803077812 */ /* 0x000fc400078ec0ff */
[----:B------:R-:W-:Y:S02]  /*0b50*/  LOP3.LUT R11, R11, 0xfffffff8, RZ, 0xc0, !PT ;  /* 0xfffffff80b0b7812 */ /* 0x000fe400078ec0ff */
[----:B------:R-:W-:Y:S02]  /*0b60*/  LEA.HI R9, R9, R164, RZ, 0x5 ;  /* 0x000000a409097211 */ /* 0x000fe400078f28ff */
[----:B------:R-:W-:Y:S02]  /*0b70*/  LEA.HI R0, R0, R165, RZ, 0x1 ;  /* 0x000000a500007211 */ /* 0x000fe400078f08ff */
[----:B------:R-:W-:Y:S02]  /*0b80*/  IADD3 R160, R170, -R7, RZ ;  /* 0x80000007aaa07210 */ /* 0x000fe40007ffe0ff */
[----:B------:R-:W-:Y:S02]  /*0b90*/  IADD3 R8, R8, -R11, RZ ;  /* 0x8000000b08087210 */ /* 0x000fe40007ffe0ff */
[----:B------:R-:W-:-:S02]  /*0ba0*/  SHF.R.S32.HI R9, RZ, 0x5, R9 ;  /* 0x00000005ff097819 */ /* 0x000fc40000011409 */
[----:B------:R-:W-:Y:S02]  /*0bb0*/  LEA.HI R10, R4, R4, RZ, 0x1 ;  /* 0x00000004040a7211 */ /* 0x000fe400078f08ff */
[----:B------:R-:W-:Y:S01]  /*0bc0*/  LOP3.LUT R0, R0, 0x3fffffe, RZ, 0xc0, !PT ;  /* 0x03fffffe00007812 */ /* 0x000fe200078ec0ff */
[----:B------:R-:W-:Y:S01]  /*0bd0*/  IMAD R9, R9, 0x10, R8 ;  /* 0x0000001009097824 */ /* 0x000fe200078e0208 */
[----:B------:R-:W-:Y:S02]  /*0be0*/  SHF.L.U32 R17, R160, 0x3, RZ ;  /* 0x00000003a0117819 */ /* 0x000fe400000006ff */
[----:B------:R-:W-:Y:S01]  /*0bf0*/  LOP3.LUT R11, R10, 0x1ffffffe, RZ, 0xc0, !PT ;  /* 0x1ffffffe0a0b7812 */ /* 0x000fe200078ec0ff */
[----:B------:R-:W-:Y:S01]  /*0c00*/  IMAD.IADD R0, R165, 0x1, -R0 ;  /* 0x00000001a5007824 */ /* 0x000fe200078e0a00 */
[----:B------:R-:W-:Y:S01]  /*0c10*/  LOP3.LUT R5, R6, 0x7ffffffc, RZ, 0xc0, !PT ;  /* 0x7ffffffc06057812 */ /* 0x000fe200078ec0ff */
[----:B------:R-:W-:Y:S01]  /*0c20*/  VIADD R22, R17, 0x40 ;  /* 0x0000004011167836 */ /* 0x000fe20000000000 */
[----:B------:R-:W-:Y:S01]  /*0c30*/  SHF.R.S32.HI R162, RZ, 0x3, R3 ;  /* 0x00000003ffa27819 */ /* 0x000fe20000011403 */
[----:B------:R-:W-:Y:S01]  /*0c40*/  IMAD.IADD R11, R4, 0x1, -R11 ;  /* 0x00000001040b7824 */ /* 0x000fe200078e0a0b */
[----:B------:R-:W-:Y:S01]  /*0c50*/  SHF.R.S32.HI R169, RZ, 0x1f, R17 ;  /* 0x0000001fffa97819 */ /* 0x000fe20000011411 */
[----:B------:R-:W-:Y:S01]  /*0c60*/  IMAD R166, R0, 0x40, R9 ;  /* 0x0000004000a67824 */ /* 0x000fe200078e0209 */
[----:B------:R-:W-:Y:S01]  /*0c70*/  SHF.R.S32.HI R168, RZ, 0x1f, R22 ;  /* 0x0000001fffa87819 */ /* 0x000fe20000011416 */
[----:B------:R-:W-:Y:S01]  /*0c80*/  IMAD.U32 R0, RZ, RZ, UR4 ;  /* 0x00000004ff007e24 */ /* 0x000fe2000f8e00ff */
[----:B------:R-:W-:Y:S01]  /*0c90*/  IADD3 R18, R164, -R5, RZ ;  /* 0x80000005a4127210 */ /* 0x000fe20007ffe0ff */
[----:B------:R-:W-:-:S07]  /*0ca0*/  IMAD R19, R11, 0x8, R166 ;  /* 0x000000080b137824 */ /* 0x000fce00078e02a6 */
.L_x_2248:
[----:B0----5:R-:W0:Y:S01]  /*0cb0*/  LDC R5, c[0x0][0xc60] ;  /* 0x00031800ff057b82 */ /* 0x021e220000000800 */
[----:B--2---:R-:W-:Y:S01]  /*0cc0*/  IMAD.MOV.U32 R2, RZ, RZ, R0 ;  /* 0x000000ffff027224 */ /* 0x004fe200078e0000 */
[----:B------:R-:W-:Y:S01]  /*0cd0*/  ULDC UR4, c[0x0][0xc78] ;  /* 0x00031e0000047ab9 */ /* 0x000fe20000000800 */
[----:B0-----:R-:W-:-:S13]  /*0ce0*/  ISETP.NE.AND P0, PT, R5, 0x1, PT ;  /* 0x000000010500780c */ /* 0x001fda0003f05270 */
[----:B---3--:R-:W0:Y:S08]  /*0cf0*/  @P0 LDC R3, c[0x0][0xc64] ;  /* 0x00031900ff030b82 */ /* 0x008e300000000800 */
[----:B------:R-:W1:Y:S01]  /*0d00*/  @P0 LDC R4, c[0x0][0xc68] ;  /* 0x00031a00ff040b82 */ /* 0x000e620000000800 */
[----:B0-----:R-:W-:-:S05]  /*0d10*/  @P0 IMAD.HI.U32 R3, R0, R3, RZ ;  /* 0x0000000300030227 */ /* 0x001fca00078e00ff */
[----:B-1----:R-:W-:-:S04]  /*0d20*/  @P0 SHF.R.U32.HI R2, RZ, R4, R3 ;  /* 0x00000004ff020219 */ /* 0x002fc80000011603 */
[----:B------:R-:W-:Y:S01]  /*0d30*/  ISETP.GE.AND P0, PT, R2, UR4, PT ;  /* 0x0000000402007c0c */ /* 0x000fe2000bf06270 */
[----:B------:R-:W-:-:S04]  /*0d40*/  IMAD.MOV R3, RZ, RZ, -R2 ;  /* 0x000000ffff037224 */ /* 0x000fc800078e0a02 */
[----:B------:R-:W-:-:S08]  /*0d50*/  IMAD R9, R5, R3, R0 ;  /* 0x0000000305097224 */ /* 0x000fd000078e0200 */
[----:B----4-:R-:W-:Y:S05]  /*0d60*/  @!P0 BRA `(.L_x_2192) ;  /* 0x0000000000208947 */ /* 0x010fea0003800000 */
[----:B------:R-:W0:Y:S01]  /*0d70*/  LDC R3, c[0x0][0xc6c] ;  /* 0x00031b00ff037b82 */ /* 0x000e220000000800 */
[----:B------:R-:W-:Y:S02]  /*0d80*/  MOV R0, R9 ;  /* 0x0000000900007202 */ /* 0x000fe40000000f00 */
[----:B0-----:R-:W-:-:S13]  /*0d90*/  ISETP.NE.AND P0, PT, R3, 0x1, PT ;  /* 0x000000010300780c */ /* 0x001fda0003f05270 */
[----:B------:R-:W0:Y:S02]  /*0da0*/  @P0 LDC.64 R4, c[0x0][0xc70] ;  /* 0x00031c00ff040b82 */ /* 0x000e240000000a00 */
[----:B0-----:R-:W-:-:S05]  /*0db0*/  @P0 IMAD.HI.U32 R4, R9, R4, RZ ;  /* 0x0000000409040227 */ /* 0x001fca00078e00ff */
[----:B------:R-:W-:-:S05]  /*0dc0*/  @P0 SHF.R.U32.HI R0, RZ, R5, R4 ;  /* 0x00000005ff000219 */ /* 0x000fca0000011604 */
[----:B------:R-:W-:Y:S01]  /*0dd0*/  IMAD R3, R0, R3, RZ ;  /* 0x0000000300037224 */ /* 0x000fe200078e02ff */
[----:B------:R-:W-:Y:S06]  /*0de0*/  BRA `(.L_x_2193) ;  /* 0x00000000001c7947 */ /* 0x000fec0003800000 */
.L_x_2192:
[----:B------:R-:W0:Y:S01]  /*0df0*/  LDC R3, c[0x0][0xc54] ;  /* 0x00031500ff037b82 */ /* 0x000e220000000800 */
[----:B------:R-:W-:Y:S01]  /*0e00*/  IMAD.MOV.U32 R0, RZ, RZ, R9 ;  /* 0x000000ffff007224 */ /* 0x000fe200078e0009 */
[----:B0-----:R-:W-:-:S13]  /*0e10*/  ISETP.NE.AND P0, PT, R3, 0x1, PT ;  /* 0x000000010300780c */ /* 0x001fda0003f05270 */
[----:B------:R-:W0:Y:S02]  /*0e20*/  @P0 LDC.64 R4, c[0x0][0xc58] ;  /* 0x00031600ff040b82 */ /* 0x000e240000000a00 */
[----:B0-----:R-:W-:-:S05]  /*0e30*/  @P0 IMAD.HI.U32 R4, R9, R4, RZ ;  /* 0x0000000409040227 */ /* 0x001fca00078e00ff */
[----:B------:R-:W-:-:S05]  /*0e40*/  @P0 SHF.R.U32.HI R0, RZ, R5, R4 ;  /* 0x00000005ff000219 */ /* 0x000fca0000011604 */
[----:B------:R-:W-:-:S07]  /*0e50*/  IMAD R3, R0, R3, RZ ;  /* 0x0000000300037224 */ /* 0x000fce00078e02ff */
.L_x_2193:
[----:B------:R-:W0:Y:S01]  /*0e60*/  LDC R171, c[0x0][0x448] ;  /* 0x00011200ffab7b82 */ /* 0x000e220000000800 */
[----:B------:R-:W-:Y:S01]  /*0e70*/  LOP3.LUT R0, RZ, R0, RZ, 0x33, !PT ;  /* 0x00000000ff007212 */ /* 0x000fe200078e33ff */
[----:B------:R-:W-:Y:S01]  /*0e80*/  ULDC UR4, c[0x0][0xc3c] ;  /* 0x00030f0000047ab9 */ /* 0x000fe20000000800 */
[----:B------:R-:W-:Y:S01]  /*0e90*/  ULDC.64 UR6, c[0x0][0x418] ;  /* 0x0001060000067ab9 */ /* 0x000fe20000000a00 */
[----:B------:R-:W-:Y:S01]  /*0ea0*/  ULDC UR42, c[0x0][0x424] ;  /* 0x00010900002a7ab9 */ /* 0x000fe20000000800 */
[----:B------:R-:W-:Y:S01]  /*0eb0*/  UISETP.NE.U32.AND UP0, UPT, UR6, URZ, UPT ;  /* 0x0000003f0600728c */ /* 0x000fe2000bf05070 */
[----:B------:R-:W-:Y:S01]  /*0ec0*/  VIADD R0, R0, UR4 ;  /* 0x0000000400007c36 */ /* 0x000fe20008000000 */
[----:B------:R-:W-:Y:S01]  /*0ed0*/  ULDC UR4, c[0x0][0x288] ;  /* 0x0000a20000047ab9 */ /* 0x000fe20000000800 */
[----:B------:R-:W1:Y:S01]  /*0ee0*/  LDC R161, c[0x0][0xc48] ;  /* 0x00031200ffa17b82 */ /* 0x000e620000000800 */
[----:B------:R-:W-:Y:S01]  /*0ef0*/  UISETP.NE.AND.EX UP0, UPT, UR7, URZ, UPT, UP0 ;  /* 0x0000003f0700728c */ /* 0x000fe2000bf05300 */
[----:B------:R-:W-:Y:S01]  /*0f00*/  IMAD.SHL.U32 R16, R0, 0x80, RZ ;  /* 0x0000008000107824 */ /* 0x000fe200078e00ff */
[----:B------:R-:W-:Y:S01]  /*0f10*/  UIADD3 UR4, -UR4, 0x60, URZ ;  /* 0x0000006004047890 */ /* 0x000fe2000fffe13f */
[----:B------:R-:W-:Y:S01]  /*0f20*/  IMAD.IADD R3, R9, 0x1, -R3 ;  /* 0x0000000109037824 */ /* 0x000fe200078e0a03 */
[----:B------:R-:W-:Y:S01]  /*0f30*/  USEL UR42, UR42, 0x1, UP0 ;  /* 0x000000012a2a7887 */ /* 0x000fe20008000000 */
[----:B------:R-:W-:-:S02]  /*0f40*/  CS2R R88, SRZ ;  /* 0x0000000000587805 */ /* 0x000fc4000001ff00 */
[----:B------:R-:W-:Y:S01]  /*0f50*/  IADD3 R0, R16, 0x7f, RZ ;  /* 0x0000007f10007810 */ /* 0x000fe20007ffe0ff */
[----:B------:R-:W-:Y:S01]  /*0f60*/  ULDC UR5, c[0x0][0x2f0] ;  /* 0x0000bc0000057ab9 */ /* 0x000fe20000000800 */
[----:B------:R-:W-:Y:S01]  /*0f70*/  ULDC UR6, c[0x0][0xc54] ;  /* 0x0003150000067ab9 */ /* 0x000fe20000000800 */
[----:B------:R-:W-:Y:S01]  /*0f80*/  UIMAD UR4, UR42, UR5, UR4 ;  /* 0x000000052a0472a4 */ /* 0x000fe2000f8e0204 */
[----:B------:R-:W-:Y:S01]  /*0f90*/  IMAD R9, R2, UR6, R3 ;  /* 0x0000000602097c24 */ /* 0x000fe2000f8e0203 */
[----:B------:R-:W-:Y:S01]  /*0fa0*/  CS2R R86, SRZ ;  /* 0x0000000000567805 */ /* 0x000fe2000001ff00 */
[----:B------:R-:W-:Y:S01]  /*0fb0*/  IMAD.MOV.U32 R4, RZ, RZ, R0 ;  /* 0x000000ffff047224 */ /* 0x000fe200078e0000 */
[----:B------:R-:W-:Y:S01]  /*0fc0*/  CS2R R84, SRZ ;  /* 0x0000000000547805 */ /* 0x000fe2000001ff00 */
[----:B------:R-:W-:Y:S01]  /*0fd0*/  IMAD.MOV.U32 R23, RZ, RZ, R9 ;  /* 0x000000ffff177224 */ /* 0x000fe200078e0009 */
[----:B0-----:R-:W-:Y:S02]  /*0fe0*/  ISETP.NE.AND P1, PT, R171, 0x1, PT ;  /* 0x00000001ab00780c */ /* 0x001fe40003f25270 */
[----:B------:R-:W-:-:S02]  /*0ff0*/  CS2R R82, SRZ ;  /* 0x0000000000527805 */ /* 0x000fc4000001ff00 */
[----:B------:R-:W-:Y:S02]  /*1000*/  CS2R R80, SRZ ;  /* 0x0000000000507805 */ /* 0x000fe4000001ff00 */
[----:B------:R-:W-:Y:S02]  /*1010*/  CS2R R78, SRZ ;  /* 0x00000000004e7805 */ /* 0x000fe4000001ff00 */
[----:B------:R-:W-:Y:S02]  /*1020*/  CS2R R76, SRZ ;  /* 0x00000000004c7805 */ /* 0x000fe4000001ff00 */
[----:B------:R-:W-:Y:S01]  /*1030*/  CS2R R74, SRZ ;  /* 0x00000000004a7805 */ /* 0x000fe2000001ff00 */
[----:B------:R-:W-:Y:S01]  /*1040*/  IMAD.MOV.U32 R73, RZ, RZ, RZ ;  /* 0x000000ffff497224 */ /* 0x000fe200078e00ff */
[----:B------:R-:W-:Y:S02]  /*1050*/  CS2R R44, SRZ ;  /* 0x00000000002c7805 */ /* 0x000fe4000001ff00 */
[----:B-1----:R-:W-:-:S02]  /*1060*/  ISETP.NE.AND P0, PT, R161, 0x1, PT ;  /* 0x00000001a100780c */ /* 0x002fc40003f05270 */
[----:B------:R-:W-:Y:S02]  /*1070*/  CS2R R70, SRZ ;  /* 0x0000000000467805 */ /* 0x000fe4000001ff00 */
[----:B------:R-:W-:Y:S02]  /*1080*/  CS2R R68, SRZ ;  /* 0x0000000000447805 */ /* 0x000fe4000001ff00 */
[----:B------:R-:W-:Y:S02]  /*1090*/  CS2R R66, SRZ ;  /* 0x0000000000427805 */ /* 0x000fe4000001ff00 */
[----:B------:R-:W-:Y:S01]  /*10a0*/  CS2R R64, SRZ ;  /* 0x0000000000407805 */ /* 0x000fe2000001ff00 */
[----:B------:R-:W0:Y:S01]  /*10b0*/  @P1 LDC R5, c[0x0][0x44c] ;  /* 0x00011300ff051b82 */ /* 0x000e220000000800 */
[----:B------:R-:W-:Y:S02]  /*10c0*/  CS2R R62, SRZ ;  /* 0x00000000003e7805 */ /* 0x000fe4000001ff00 */
[----:B------:R-:W-:Y:S01]  /*10d0*/  CS2R R60, SRZ ;  /* 0x00000000003c7805 */ /* 0x000fe2000001ff00 */
[----:B------:R-:W-:Y:S01]  /*10e0*/  IMAD.MOV.U32 R59, RZ, RZ, RZ ;  /* 0x000000ffff3b7224 */ /* 0x000fe200078e00ff */
[----:B------:R-:W-:-:S02]  /*10f0*/  MOV R50, RZ ;  /* 0x000000ff00327202 */ /* 0x000fc40000000f00 */
[----:B------:R-:W-:Y:S02]  /*1100*/  CS2R R56, SRZ ;  /* 0x0000000000387805 */ /* 0x000fe4000001ff00 */
[----:B------:R-:W-:Y:S02]  /*1110*/  CS2R R54, SRZ ;  /* 0x0000000000367805 */ /* 0x000fe4000001ff00 */
[----:B------:R-:W-:Y:S01]  /*1120*/  CS2R R52, SRZ ;  /* 0x0000000000347805 */ /* 0x000fe2000001ff00 */
[----:B------:R-:W1:Y:S01]  /*1130*/  @P1 LDC R8, c[0x0][0x450] ;  /* 0x00011400ff081b82 */ /* 0x000e620000000800 */
[----:B------:R-:W-:Y:S02]  /*1140*/  CS2R R100, SRZ ;  /* 0x0000000000647805 */ /* 0x000fe4000001ff00 */
[----:B------:R-:W-:Y:S02]  /*1150*/  CS2R R96, SRZ ;  /* 0x0000000000607805 */ /* 0x000fe4000001ff00 */
[----:B------:R-:W-:-:S02]  /*1160*/  CS2R R48, SRZ ;  /* 0x0000000000307805 */ /* 0x000fc4000001ff00 */
[----:B------:R-:W-:Y:S02]  /*1170*/  CS2R R102, SRZ ;  /* 0x0000000000667805 */ /* 0x000fe4000001ff00 */
[----:B------:R-:W-:Y:S02]  /*1180*/  CS2R R98, SRZ ;  /* 0x0000000000627805 */ /* 0x000fe4000001ff00 */
[----:B------:R-:W-:Y:S02]  /*1190*/  CS2R R90, SRZ ;  /* 0x00000000005a7805 */ /* 0x000fe4000001ff00 */
[----:B------:R-:W-:Y:S01]  /*11a0*/  CS2R R104, SRZ ;  /* 0x0000000000687805 */ /* 0x000fe2000001ff00 */
[----:B------:R-:W2:Y:S01]  /*11b0*/  @P0 LDC R6, c[0x0][0xc4c] ;  /* 0x00031300ff060b82 */ /* 0x000ea20000000800 */
[----:B------:R-:W-:Y:S01]  /*11c0*/  CS2R R92, SRZ ;  /* 0x00000000005c7805 */ /* 0x000fe2000001ff00 */
[----:B------:R-:W-:Y:S01]  /*11d0*/  IMAD.MOV.U32 R106, RZ, RZ, RZ ;  /* 0x000000ffff6a7224 */ /* 0x000fe200078e00ff */
[----:B------:R-:W-:Y:S01]  /*11e0*/  CS2R R94, SRZ ;  /* 0x00000000005e7805 */ /* 0x000fe2000001ff00 */
[----:B------:R-:W-:Y:S01]  /*11f0*/  IMAD.MOV.U32 R108, RZ, RZ, RZ ;  /* 0x000000ffff6c7224 */ /* 0x000fe200078e00ff */
[----:B------:R-:W-:Y:S01]  /*1200*/  MOV R29, RZ ;  /* 0x000000ff001d7202 */ /* 0x000fe20000000f00 */
[----:B------:R-:W-:-:S02]  /*1210*/  IMAD.MOV.U32 R30, RZ, RZ, RZ ;  /* 0x000000ffff1e7224 */ /* 0x000fc400078e00ff */
[----:B0-----:R-:W-:Y:S01]  /*1220*/  @P1 IMAD.HI.U32 R5, R0, R5, RZ ;  /* 0x0000000500051227 */ /* 0x001fe200078e00ff */
[----:B------:R-:W0:Y:S03]  /*1230*/  @P0 LDC R7, c[0x0][0xc50] ;  /* 0x00031400ff070b82 */ /* 0x000e260000000800 */
[----:B------:R-:W-:Y:S02]  /*1240*/  IMAD.MOV.U32 R27, RZ, RZ, RZ ;  /* 0x000000ffff1b7224 */ /* 0x000fe400078e00ff */
[----:B------:R-:W-:Y:S01]  /*1250*/  IMAD.MOV.U32 R110, RZ, RZ, RZ ;  /* 0x000000ffff6e7224 */ /* 0x000fe200078e00ff */
[----:B-1----:R-:W-:-:S04]  /*1260*/  @P1 SHF.R.U32.HI R4, RZ, R8, R5 ;  /* 0x00000008ff041219 */ /* 0x002fc80000011605 */
[----:B------:R-:W-:Y:S01]  /*1270*/  IADD3 R4, R4, UR4, RZ ;  /* 0x0000000404047c10 */ /* 0x000fe2000fffe0ff */
[----:B------:R-:W-:Y:S01]  /*1280*/  UIMAD UR4, UR42, UR5, 0x5f ;  /* 0x0000005f2a0474a4 */ /* 0x000fe2000f8e0205 */
[----:B--2---:R-:W-:-:S03]  /*1290*/  @P0 IMAD.HI.U32 R0, R9, R6, RZ ;  /* 0x0000000609000227 */ /* 0x004fc600078e00ff */
[----:B------:R-:W-:Y:S01]  /*12a0*/  UIMAD.WIDE UR4, UR4, 0x2aaaaaab, URZ ;  /* 0x2aaaaaab040478a5 */ /* 0x000fe2000f8e023f */
[----:B------:R-:W-:-:S03]  /*12b0*/  IMAD.HI R4, R4, 0x2aaaaaab, RZ ;  /* 0x2aaaaaab04047827 */ /* 0x000fc600078e02ff */
[----:B------:R-:W-:Y:S02]  /*12c0*/  USHF.R.U32.HI UR4, URZ, 0x1f, UR5 ;  /* 0x0000001f3f047899 */ /* 0x000fe40008011605 */
[----:B------:R-:W-:Y:S02]  /*12d0*/  SHF.R.U32.HI R3, RZ, 0x1f, R4 ;  /* 0x0000001fff037819 */ /* 0x000fe40000011604 */
[----:B------:R-:W-:Y:S01]  /*12e0*/  ULEA.HI.SX32 UR4, UR5, UR4, 0x1c ;  /* 0x0000000405047291 */ /* 0x000fe2000f8fe23f */
[----:B0-----:R-:W-:Y:S02]  /*12f0*/  @P0 SHF.R.U32.HI R23, RZ, R7, R0 ;  /* 0x00000007ff170219 */ /* 0x001fe40000011600 */
[----:B------:R-:W-:Y:S02]  /*1300*/  CS2R R6, SRZ ;  /* 0x0000000000067805 */ /* 0x000fe4000001ff00 */
[----:B------:R-:W-:Y:S02]  /*1310*/  LEA.HI.SX32 R3, R4, R3, 0x1c ;  /* 0x0000000304037211 */ /* 0x000fe400078fe2ff */
[----:B------:R-:W-:Y:S01]  /*1320*/  PLOP3.LUT P0, PT, PT, PT, PT, 0x80, 0x0 ;  /* 0x000000000000781c */ /* 0x000fe20003f0f070 */
[----:B------:R-:W-:Y:S01]  /*1330*/  IMAD.MOV R0, RZ, RZ, -R23 ;  /* 0x000000ffff007224 */ /* 0x000fe200078e0a17 */
[----:B------:R-:W-:Y:S01]  /*1340*/  VIMNMX R72, R3, UR4, PT ;  /* 0x0000000403487c48 */ /* 0x000fe2000bfe0100 */
[----:B------:R-:W-:-:S02]  /*1350*/  IMAD.MOV.U32 R3, RZ, RZ, RZ ;  /* 0x000000ffff037224 */ /* 0x000fc400078e00ff */
[----:B------:R-:W-:Y:S01]  /*1360*/  IMAD R161, R161, R0, R9 ;  /* 0x00000000a1a17224 */ /* 0x000fe200078e0209 */
[----:B------:R-:W-:-:S13]  /*1370*/  ISETP.GE.AND P1, PT, R72, 0x1, PT ;  /* 0x000000014800780c */ /* 0x000fda0003f26270 */
[----:B------:R-:W-:Y:S05]  /*1380*/  @!P1 BRA `(.L_x_2194) ;  /* 0x0000008000ac9947 */ /* 0x000fea0003800000 */
        /* <DEDUP_REMOVED lines=18> */
[----:B------:R-:W-:Y:S01]  /*14b0*/  MOV R4, UR4 ;  /* 0x0000000400047c02 */ /* 0x000fe20008000f00 */
[----:B------:R0:W1:Y:S01]  /*14c0*/  LDC.64 R2, c[0x4][R0] ;  /* 0x0100000000027b82 */ /* 0x0000620000000a00 */
[----:B------:R-:W-:Y:S01]  /*14d0*/  IMAD.U32 R5, RZ, RZ, UR5 ;  /* 0x00000005ff057e24 */ /* 0x000fe2000f8e00ff */
[----:B------:R-:W-:Y:S01]  /*14e0*/  ULDC.64 UR4, c[0x4][0x98] ;  /* 0x0100260000047ab9 */ /* 0x000fe20000000a00 */
[----:B------:R-:W-:Y:S01]  /*14f0*/  MOV R10, UR6 ;  /* 0x00000006000a7c02 */ /* 0x000fe20008000f00 */
[----:B------:R-:W-:Y:S01]  /*1500*/  IMAD.U32 R6, RZ, RZ, UR4 ;  /* 0x00000004ff067e24 */ /* 0x000fe2000f8e00ff */
[----:B------:R-:W-:Y:S01]  /*1510*/  MOV R13, RZ ;  /* 0x000000ff000d7202 */ /* 0x000fe20000000f00 */
[----:B------:R-:W-:-:S02]  /*1520*/  IMAD.U32 R7, RZ, RZ, UR5 ;  /* 0x00000005ff077e24 */ /* 0x000fc4000f8e00ff */
[----:B------:R-:W-:Y:S02]  /*1530*/  IMAD.U32 R11, RZ, RZ, UR7 ;  /* 0x00000007ff0b7e24 */ /* 0x000fe4000f8e00ff */
[----:B------:R-:W-:Y:S02]  /*1540*/  IMAD.MOV.U32 R8, RZ, RZ, 0x70 ;  /* 0x00000070ff087424 */ /* 0x000fe400078e00ff */
[----:B0-----:R-:W-:-:S07]  /*1550*/  IMAD.MOV.U32 R12, RZ, RZ, 0x1 ;  /* 0x00000001ff0c7424 */ /* 0x001fce00078e00ff */
[----:B------:R-:W-:-:S07]  /*1560*/  LEPC R20, `(.L_x_2195) ;  /* 0x000000001014794e */ /* 0x000fce0000000000 */
[----:B-1----:R-:W-:Y:S05]  /*1570*/  CALL.ABS.NOINC R2 ;  /* 0x0000000002007343 */ /* 0x002fea0003c00000 */
.L_x_2195:
        /* <DEDUP_REMOVED lines=8> */
.L_x_2312:
[----:B------:R-:W-:Y:S05]  /*1600*/  @!P0 BRA `(.L_x_2197) ;  /* 0x0000000000048947 */ /* 0x000fea0003800000 */
[----:B------:R-:W-:Y:S01]  /*1610*/  BPT.TRAP 0x1 ;  /* 0x000000040000795c */ /* 0x000fe20000300000 */
.L_x_2197:
[----:B0-----:R-:W-:Y:S01]  /*1620*/  IMAD.U32 R0, RZ, RZ, UR39 ;  /* 0x00000027ff007e24 */ /* 0x001fe2000f8e00ff */
[----:B------:R-:W-:-:S04]  /*1630*/  MOV R3, UR38 ;  /* 0x0000002600037c02 */ /* 0x000fc80008000f00 */
[----:B------:R-:W-:Y:S02]  /*1640*/  LEA R0, R0, UR40, 0x3 ;  /* 0x0000002800007c11 */ /* 0x000fe4000f8e18ff */
[----:B------:R-:W-:-:S04]  /*1650*/  SHF.L.U32 R3, R3, 0x1f, RZ ;  /* 0x0000001f03037819 */ /* 0x000fc800000006ff */
[----:B------:R0:W1:Y:S01]  /*1660*/  SYNCS.PHASECHK.TRANS64.TRYWAIT P1, [R0+URZ+0x2a830], R3 ;  /* 0x02a83003000075a7 */ /* 0x000062000802017f */
[----:B------:R-:W-:Y:S05]  /*1670*/  @!P0 BRA `(.L_x_2198) ;  /* 0x0000000000048947 */ /* 0x000fea0003800000 */
[----:B------:R-:W-:Y:S01]  /*1680*/  BPT.TRAP 0x1 ;  /* 0x000000040000795c */ /* 0x000fe20000300000 */
.L_x_2198:
[----:B-1----:R-:W-:Y:S05]  /*1690*/  @P1 BRA `(.L_x_2199) ;  /* 0x0000000000081947 */ /* 0x002fea0003800000 */
[----:B------:R-:W1:Y:S02]  /*16a0*/  SYNCS.PHASECHK.TRANS64.TRYWAIT P1, [R0+URZ+0x2a830], R3 ;  /* 0x02a83003000075a7 */ /* 0x000e64000802017f */
[----:B-1----:R-:W-:Y:S05]  /*16b0*/  @!P1 BRA `(.L_x_2200) ;  /* 0x000000dc00489947 */ /* 0x002fea0003800000 */
.L_x_2199:
        /* <DEDUP_REMOVED lines=31> */
[----:B01----:R-:W-:Y:S01]  /*18b0*/  MOV R3, UR9 ;  /* 0x0000000900037c02 */ /* 0x003fe20008000f00 */
        /* <DEDUP_REMOVED lines=67> */
.L_x_2201:
[----:B------:R-:W-:Y:S01]  /*1cf0*/  ISETP.NE.AND P4, PT, R171, 0x1, PT ;  /* 0x00000001ab00780c */ /* 0x000fe20003f85270 */
[----:B------:R-:W-:Y:S01]  /*1d00*/  IMAD.IADD R13, R19, 0x1, R16 ;  /* 0x00000001130d7824 */ /* 0x000fe200078e0210 */
[----:B------:R-:W0:Y:S01]  /*1d10*/  LDC R6, c[0x0][0x2f0] ;  /* 0x0000bc00ff067b82 */ /* 0x000e220000000800 */
[----:B------:R-:W-:Y:S02]  /*1d20*/  ULDC UR4, c[0x0][0x9d8] ;  /* 0x0002760000047ab9 */ /* 0x000fe40000000800 */
[----:B------:R-:W-:Y:S01]  /*1d30*/  FMUL.FTZ R11, R29, UR4 ;  /* 0x000000041d0b7c20 */ /* 0x000fe20008410000 */
[----:B------:R-:W-:Y:S02]  /*1d40*/  IMAD R29, R72, -0x60, RZ ;  /* 0xffffffa0481d7824 */ /* 0x000fe400078e02ff */
[----:B------:R-:W-:Y:S01]  /*1d50*/  FMUL.FTZ R26, R26, UR4 ;  /* 0x000000041a1a7c20 */ /* 0x000fe20008410000 */
[----:B------:R-:W-:Y:S01]  /*1d60*/  FMUL.FTZ R27, R27, UR4 ;  /* 0x000000041b1b7c20 */ /* 0x000fe20008410000 */
[----:B------:R-:W-:Y:S01]  /*1d70*/  FMUL.FTZ R30, R30, UR4 ;  /* 0x000000041e1e7c20 */ /* 0x000fe20008410000 */
[----:B------:R-:W-:-:S02]  /*1d80*/  VIADD R15, R29, 0x61 ;  /* 0x000000611d0f7836 */ /* 0x000fc40000000000 */
[----:B------:R-:W-:Y:S01]  /*1d90*/  FMUL.FTZ R10, R25, UR4 ;  /* 0x00000004190a7c20 */ /* 0x000fe20008410000 */
[----:B------:R-:W-:Y:S01]  /*1da0*/  FMUL.FTZ R31, R31, UR4 ;  /* 0x000000041f1f7c20 */ /* 0x000fe20008410000 */
[----:B------:R-:W1:Y:S01]  /*1db0*/  @P4 LDC R8, c[0x0][0x44c] ;  /* 0x00011300ff084b82 */ /* 0x000e620000000800 */
[----:B------:R-:W-:Y:S01]  /*1dc0*/  IMAD R15, R18, -0x2, R15 ;  /* 0xfffffffe120f7824 */ /* 0x000fe200078e020f */
[----:B------:R-:W2:Y:S01]  /*1dd0*/  MUFU.TANH R26, R26 ;  /* 0x0000001a001a7308 */ /* 0x000ea20000002400 */
[----:B------:R-:W-:Y:S01]  /*1de0*/  FMUL.FTZ R34, R34, UR4 ;  /* 0x0000000422227c20 */ /* 0x000fe20008410000 */
[----:B------:R-:W-:Y:S01]  /*1df0*/  FMUL.FTZ R35, R35, UR4 ;  /* 0x0000000423237c20 */ /* 0x000fe20008410000 */
[----:B------:R-:W-:Y:S01]  /*1e00*/  FMUL.FTZ R36, R36, UR4 ;  /* 0x0000000424247c20 */ /* 0x000fe20008410000 */
[----:B------:R-:W-:Y:S01]  /*1e10*/  FMUL.FTZ R38, R38, UR4 ;  /* 0x0000000426267c20 */ /* 0x000fe20008410000 */
[----:B------:R-:W-:Y:S01]  /*1e20*/  FMUL.FTZ R46, R46, UR4 ;  /* 0x000000042e2e7c20 */ /* 0x000fe20008410000 */
[----:B------:R-:W3:Y:S01]  /*1e30*/  @P4 LDC R14, c[0x0][0x450] ;  /* 0x00011400ff0e4b82 */ /* 0x000ee20000000800 */
[----:B------:R-:W-:Y:S01]  /*1e40*/  FMUL.FTZ R39, R39, UR4 ;  /* 0x0000000427277c20 */ /* 0x000fe20008410000 */
[----:B------:R-:W4:Y:S01]  /*1e50*/  MUFU.TANH R25, R27 ;  /* 0x0000001b00197308 */ /* 0x000f220000002400 */
[----:B------:R-:W-:Y:S01]  /*1e60*/  FMUL.FTZ R50, R50, UR4 ;  /* 0x0000000432327c20 */ /* 0x000fe20008410000 */
[----:B------:R-:W-:Y:S01]  /*1e70*/  FMUL.FTZ R42, R42, UR4 ;  /* 0x000000042a2a7c20 */ /* 0x000fe20008410000 */
[----:B0-----:R-:W-:-:S02]  /*1e80*/  IMAD R20, R6, UR42, R15 ;  /* 0x0000002a06147c24 */ /* 0x001fc4000f8e020f */
        /* <DEDUP_REMOVED lines=10> */
[----:B-1----:R-:W-:-:S04]  /*1f30*/  @P4 IMAD.HI.U32 R7, R13, R8, RZ ;  /* 0x000000080d074227 */ /* 0x002fc800078e00ff */
[----:B------:R-:W-:Y:S01]  /*1f40*/  FMUL.FTZ R66, R66, UR4 ;  /* 0x0000000442427c20 */ /* 0x000fe20008410000 */
[----:B------:R-:W1:Y:S01]  /*1f50*/  MUFU.TANH R31, R31 ;  /* 0x0000001f001f7308 */ /* 0x000e620000002400 */
[----:B------:R-:W-:Y:S01]  /*1f60*/  FMUL.FTZ R67, R67, UR4 ;  /* 0x0000000443437c20 */ /* 0x000fe20008410000 */
[----:B------:R-:W-:Y:S02]  /*1f70*/  IMAD R8, R6, UR42, R29 ;  /* 0x0000002a06087c24 */ /* 0x000fe4000f8e021d */
[----:B------:R-:W-:Y:S01]  /*1f80*/  FMUL.FTZ R70, R70, UR4 ;  /* 0x0000000446467c20 */ /* 0x000fe20008410000 */
[----:B------:R-:W-:Y:S01]  /*1f90*/  FMUL.FTZ R71, R71, UR4 ;  /* 0x0000000447477c20 */ /* 0x000fe20008410000 */
[----:B------:R-:W-:Y:S01]  /*1fa0*/  FMUL.FTZ R9, R24, UR4 ;  /* 0x0000000418097c20 */ /* 0x000fe20008410000 */
[----:B---3--:R-:W-:Y:S01]  /*1fb0*/  @P4 SHF.R.U32.HI R13, RZ, R14, R7 ;  /* 0x0000000eff0d4219 */ /* 0x008fe20000011607 */
[----:B------:R-:W-:Y:S01]  /*1fc0*/  VIADD R29, R8, 0x60 ;  /* 0x00000060081d7836 */ /* 0x000fe20000000000 */
[----:B------:R-:W3:Y:S01]  /*1fd0*/  LDC R7, c[0x0][0x288] ;  /* 0x0000a200ff077b82 */ /* 0x000ee20000000800 */
[----:B------:R-:W-:Y:S01]  /*1fe0*/  MUFU.TANH R34, R34 ;  /* 0x0000002200227308 */ /* 0x000fe20000002400 */
[----:B------:R-:W-:Y:S01]  /*1ff0*/  FMUL.FTZ R12, R28, UR4 ;  /* 0x000000041c0c7c20 */ /* 0x000fe20008410000 */
[----:B------:R-:W3:Y:S01]  /*2000*/  SHFL.IDX PT, R21, R13, 0x1, 0x1c1f ;  /* 0x003c1f000d157f89 */ /* 0x000ee200000e0000 */
[----:B------:R-:W-:-:S02]  /*2010*/  IMAD R14, R18, -0x2, R29 ;  /* 0xfffffffe120e7824 */ /* 0x000fc400078e021d */
[----:B------:R-:W-:Y:S01]  /*2020*/  FMUL.FTZ R32, R32, UR4 ;  /* 0x0000000420207c20 */ /* 0x000fe20008410000 */
[----:B------:R-:W-:Y:S01]  /*2030*/  FMUL.FTZ R33, R33, UR4 ;  /* 0x0000000421217c20 */ /* 0x000fe20008410000 */
[----:B------:R-:W-:Y:S01]  /*2040*/  SHFL.IDX PT, R13, R13, RZ, 0x1c1f ;  /* 0x001c1fff0d0d7589 */ /* 0x000fe200000e0000 */
[----:B------:R-:W-:Y:S01]  /*2050*/  FMUL.FTZ R37, R37, UR4 ;  /* 0x0000000425257c20 */ /* 0x000fe20008410000 */
[----:B------:R-:W5:Y:S01]  /*2060*/  MUFU.TANH R35, R35 ;  /* 0x0000002300237308 */ /* 0x000f620000002400 */
[----:B------:R-:W-:Y:S01]  /*2070*/  FMUL.FTZ R40, R40, UR4 ;  /* 0x0000000428287c20 */ /* 0x000fe20008410000 */
[----:B------:R-:W-:Y:S01]  /*2080*/  FMUL.FTZ R41, R41, UR4 ;  /* 0x0000000429297c20 */ /* 0x000fe20008410000 */
[----:B------:R-:W-:Y:S01]  /*2090*/  FMUL.FTZ R44, R44, UR4 ;  /* 0x000000042c2c7c20 */ /* 0x000fe20008410000 */
[----:B------:R-:W-:Y:S01]  /*20a0*/  FMUL.FTZ R45, R45, UR4 ;  /* 0x000000042d2d7c20 */ /* 0x000fe20008410000 */
[----:B------:R-:W-:Y:S01]  /*20b0*/  FMUL.FTZ R48, R48, UR4 ;  /* 0x0000000430307c20 */ /* 0x000fe20008410000 */
[----:B------:R-:W-:Y:S01]  /*20c0*/  FMUL.FTZ R49, R49, UR4 ;  /* 0x0000000431317c20 */ /* 0x000fe20008410000 */
[----:B------:R-:W-:Y:S01]  /*20d0*/  FMUL.FTZ R52, R52, UR4 ;  /* 0x0000000434347c20 */ /* 0x000fe20008410000 */
[----:B------:R2:W-:Y:S01]  /*20e0*/  MUFU.TANH R27, R36 ;  /* 0x00000024001b7308 */ /* 0x0005e20000002400 */
        /* <DEDUP_REMOVED lines=8> */
[----:B------:R-:W-:Y:S01]  /*2170*/  FMUL.FTZ R68, R68, UR4 ;  /* 0x0000000444447c20 */ /* 0x000fe20008410000 */
[----:B---3--:R-:W-:Y:S01]  /*2180*/  IADD3 R21, R21, -R7, R20 ;  /* 0x8000000715157210 */ /* 0x008fe20007ffe014 */
[----:B------:R-:W-:Y:S01]  /*2190*/  FMUL.FTZ R69, R69, UR4 ;  /* 0x0000000445457c20 */ /* 0x000fe20008410000 */
[----:B------:R-:W-:-:S02]  /*21a0*/  ULDC UR4, c[0x0][0x988] ;  /* 0x0002620000047ab9 */ /* 0x000fc40000000800 */
[----:B------:R-:W-:Y:S02]  /*21b0*/  VIMNMX R21, R14, R21, PT ;  /* 0x000000150e157248 */ /* 0x000fe40003fe0100 */
[----:B------:R0:W-:Y:S02]  /*21c0*/  MUFU.TANH R84, R46 ;  /* 0x0000002e00547308 */ /* 0x0001e40000002400 */
[C---:B------:R-:W-:Y:S02]  /*21d0*/  ISETP.GT.AND P1, PT, R21.reuse, RZ, PT ;  /* 0x000000ff1500720c */ /* 0x040fe40003f24270 */
[C---:B------:R-:W-:Y:S02]  /*21e0*/  ISETP.GT.AND P2, PT, R21.reuse, 0x1, PT ;  /* 0x000000011500780c */ /* 0x040fe40003f44270 */
[----:B------:R-:W-:Y:S02]  /*21f0*/  ISETP.GT.AND P3, PT, R21, 0x8, PT ;  /* 0x000000081500780c */ /* 0x000fe40003f64270 */
[----:B--2---:R-:W-:Y:S01]  /*2200*/  FSEL R36, R26, -INF , P1 ;  /* 0xff8000001a247808 */ /* 0x004fe20000800000 */
[----:B------:R-:W2:Y:S01]  /*2210*/  MUFU.TANH R39, R39 ;  /* 0x0000002700277308 */ /* 0x000ea20000002400 */
[----:B----4-:R-:W-:-:S02]  /*2220*/  FSEL R25, R25, -INF , P2 ;  /* 0xff80000019197808 */ /* 0x010fc40001000000 */
[C---:B------:R-:W-:Y:S02]  /*2230*/  ISETP.GT.AND P1, PT, R21.reuse, 0x9, PT ;  /* 0x000000091500780c */ /* 0x040fe40003f24270 */
[----:B0-----:R-:W-:Y:S02]  /*2240*/  FSEL R46, R30, -INF , P3 ;  /* 0xff8000001e2e7808 */ /* 0x001fe40001800000 */
[----:B------:R-:W-:Y:S01]  /*2250*/  FMNMX.FTZ R15, R36, R25, !PT ;  /* 0x00000019240f7209 */ /* 0x000fe20007810000 */
[----:B------:R1:W-:Y:S01]  /*2260*/  MUFU.TANH R88, R50 ;  /* 0x0000003200587308 */ /* 0x0003e20000002400 */
[----:B------:R-:W-:Y:S02]  /*2270*/  ISETP.GT.AND P2, PT, R21, 0x10, PT ;  /* 0x000000101500780c */ /* 0x000fe40003f44270 */
[----:B------:R-:W-:-:S05]  /*2280*/  FMNMX.FTZ R15, R46, R15, !PT ;  /* 0x0000000f2e0f7209 */ /* 0x000fca0007810000 */
[----:B------:R-:W0:Y:S01]  /*2290*/  MUFU.TANH R42, R42 ;  /* 0x0000002a002a7308 */ /* 0x000e220000002400 */
[----:B-1----:R-:W-:Y:S02]  /*22a0*/  FSEL R50, R31, -INF , P1 ;  /* 0xff8000001f327808 */ /* 0x002fe40000800000 */
[----:B------:R-:W-:Y:S02]  /*22b0*/  ISETP.GT.AND P1, PT, R21, 0x11, PT ;  /* 0x000000111500780c */ /* 0x000fe40003f24270 */
[----:B------:R-:W-:Y:S02]  /*22c0*/  FMNMX.FTZ R15, R50, R15, !PT ;  /* 0x0000000f320f7209 */ /* 0x000fe40007810000 */
[----:B-----5:R-:W-:Y:S01]  /*22d0*/  FSEL R74, R35, -INF , P1 ;  /* 0xff800000234a7808 */ /* 0x020fe20000800000 */
[----:B------:R1:W-:Y:S01]  /*22e0*/  MUFU.TANH R92, R54 ;  /* 0x00000036005c7308 */ /* 0x0003e20000002400 */
[----:B------:R-:W-:Y:S01]  /*22f0*/  ISETP.GT.AND P1, PT, R21, 0x19, PT ;  /* 0x000000191500780c */ /* 0x000fe20003f24270 */
[----:B------:R-:W3:Y:S03]  /*2300*/  @P4 LDC R35, c[0x0][0x44c] ;  /* 0x00011300ff234b82 */ /* 0x000ee60000000800 */
[----:B--2---:R-:W-:Y:S01]  /*2310*/  FSEL R78, R39, -INF , P1 ;  /* 0xff800000274e7808 */ /* 0x004fe20000800000 */
[----:B------:R-:W-:Y:S01]  /*2320*/  IMAD R39, R6, UR42, -R7 ;  /* 0x0000002a06277c24 */ /* 0x000fe2000f8e0a07 */
[----:B------:R-:W-:Y:S01]  /*2330*/  ISETP.GT.AND P1, PT, R21, 0x21, PT ;  /* 0x000000211500780c */ /* 0x000fe20003f24270 */
[----:B------:R-:W2:Y:S01]  /*2340*/  MUFU.TANH R43, R43 ;  /* 0x0000002b002b7308 */ /* 0x000ea20000002400 */
[----:B-1----:R-:W-:-:S02]  /*2350*/  FSEL R54, R34, -INF , P2 ;  /* 0xff80000022367808 */ /* 0x002fc40001000000 */
[C---:B------:R-:W-:Y:S02]  /*2360*/  ISETP.GT.AND P2, PT, R21.reuse, 0x18, PT ;  /* 0x000000181500780c */ /* 0x040fe40003f44270 */
[----:B------:R-:W-:Y:S02]  /*2370*/  FMNMX.FTZ R15, R54, R15, !PT ;  /* 0x0000000f360f7209 */ /* 0x000fe40007810000 */
[----:B------:R-:W-:Y:S01]  /*2380*/  FSEL R76, R38, -INF , P2 ;  /* 0xff800000264c7808 */ /* 0x000fe20001000000 */
[----:B------:R-:W1:Y:S01]  /*2390*/  MUFU.TANH R47, R47 ;  /* 0x0000002f002f7308 */ /* 0x000e620000002400 */
[----:B------:R-:W-:Y:S02]  /*23a0*/  FMNMX.FTZ R15, R74, R15, !PT ;  /* 0x0000000f4a0f7209 */ /* 0x000fe40007810000 */
[----:B------:R-:W-:Y:S02]  /*23b0*/  ISETP.GT.AND P2, PT, R21, 0x20, PT ;  /* 0x000000201500780c */ /* 0x000fe40003f44270 */
[----:B------:R-:W-:-:S02]  /*23c0*/  FMNMX.FTZ R15, R76, R15, !PT ;  /* 0x0000000f4c0f7209 */ /* 0x000fc40007810000 */
[----:B0-----:R-:W-:Y:S01]  /*23d0*/  FSEL R80, R42, -INF , P2 ;  /* 0xff8000002a507808 */ /* 0x001fe20001000000 */
[----:B------:R-:W0:Y:S01]  /*23e0*/  MUFU.TANH R51, R51 ;  /* 0x0000003300337308 */ /* 0x000e220000002400 */
[----:B------:R-:W-:Y:S02]  /*23f0*/  FMNMX.FTZ R15, R78, R15, !PT ;  /* 0x0000000f4e0f7209 */ /* 0x000fe40007810000 */
[----:B------:R-:W-:Y:S02]  /*2400*/  ISETP.GT.AND P2, PT, R21, 0x28, PT ;  /* 0x000000281500780c */ /* 0x000fe40003f44270 */
[----:B--2---:R-:W-:Y:S02]  /*2410*/  FSEL R82, R43, -INF , P1 ;  /* 0xff8000002b527808 */ /* 0x004fe40000800000 */
[----:B------:R-:W-:Y:S01]  /*2420*/  FMNMX.FTZ R15, R80, R15, !PT ;  /* 0x0000000f500f7209 */ /* 0x000fe20007810000 */
[----:B------:R-:W2:Y:S01]  /*2430*/  MUFU.TANH R55, R55 ;  /* 0x0000003700377308 */ /* 0x000ea20000002400 */
[----:B------:R-:W-:-:S02]  /*2440*/  ISETP.GT.AND P1, PT, R21, 0x29, PT ;  /* 0x000000291500780c */ /* 0x000fc40003f24270 */
[----:B------:R-:W-:Y:S02]  /*2450*/  FSEL R84, R84, -INF , P2 ;  /* 0xff80000054547808 */ /* 0x000fe40001000000 */
[----:B------:R-:W-:Y:S02]  /*2460*/  FMNMX.FTZ R15, R82, R15, !PT ;  /* 0x0000000f520f7209 */ /* 0x000fe40007810000 */
[----:B------:R-:W-:Y:S01]  /*2470*/  ISETP.GT.AND P2, PT, R21, 0x30, PT ;  /* 0x000000301500780c */ /* 0x000fe20003f44270 */
[----:B------:R-:W4:Y:S01]  /*2480*/  MUFU.TANH R58, R58 ;  /* 0x0000003a003a7308 */ /* 0x000f220000002400 */
[----:B-1----:R-:W-:Y:S02]  /*2490*/  FSEL R86, R47, -INF , P1 ;  /* 0xff8000002f567808 */ /* 0x002fe40000800000 */
[----:B------:R-:W-:Y:S02]  /*24a0*/  FMNMX.FTZ R15, R84, R15, !PT ;  /* 0x0000000f540f7209 */ /* 0x000fe40007810000 */
[----:B------:R-:W-:-:S02]  /*24b0*/  ISETP.GT.AND P1, PT, R21, 0x31, PT ;  /* 0x000000311500780c */ /* 0x000fc40003f24270 */
[----:B------:R-:W-:Y:S01]  /*24c0*/  FSEL R88, R88, -INF , P2 ;  /* 0xff80000058587808 */ /* 0x000fe20001000000 */
[----:B------:R-:W1:Y:S01]  /*24d0*/  MUFU.TANH R59, R59 ;  /* 0x0000003b003b7308 */ /* 0x000e620000002400 */
[----:B------:R-:W-:Y:S02]  /*24e0*/  FMNMX.FTZ R15, R86, R15, !PT ;  /* 0x0000000f560f7209 */ /* 0x000fe40007810000 */
[----:B------:R-:W-:Y:S02]  /*24f0*/  ISETP.GT.AND P2, PT, R21, 0x38, PT ;  /* 0x000000381500780c */ /* 0x000fe40003f44270 */
[----:B0-----:R-:W-:Y:S02]  /*2500*/  FSEL R90, R51, -INF , P1 ;  /* 0xff800000335a7808 */ /* 0x001fe40000800000 */
[----:B------:R-:W-:Y:S01]  /*2510*/  FMNMX.FTZ R15, R88, R15, !PT ;  /* 0x0000000f580f7209 */ /* 0x000fe20007810000 */
[----:B------:R-:W0:Y:S01]  /*2520*/  MUFU.TANH R62, R62 ;  /* 0x0000003e003e7308 */ /* 0x000e220000002400 */
[----:B------:R-:W-:-:S02]  /*2530*/  ISETP.GT.AND P1, PT, R21, 0x39, PT ;  /* 0x000000391500780c */ /* 0x000fc40003f24270 */
[----:B------:R-:W-:Y:S02]  /*2540*/  FSEL R92, R92, -INF , P2 ;  /* 0xff8000005c5c7808 */ /* 0x000fe40001000000 */
[----:B------:R-:W-:Y:S02]  /*2550*/  FMNMX.FTZ R15, R90, R15, !PT ;  /* 0x0000000f5a0f7209 */ /* 0x000fe40007810000 */
[----:B------:R-:W-:Y:S01]  /*2560*/  ISETP.GT.AND P2, PT, R21, 0x40, PT ;  /* 0x000000401500780c */ /* 0x000fe20003f44270 */
[----:B------:R-:W5:Y:S01]  /*2570*/  MUFU.TANH R63, R63 ;  /* 0x0000003f003f7308 */ /* 0x000f620000002400 */
[----:B--2---:R-:W-:Y:S02]  /*2580*/  FSEL R94, R55, -INF , P1 ;  /* 0xff800000375e7808 */ /* 0x004fe40000800000 */
[----:B------:R-:W-:Y:S02]  /*2590*/  FMNMX.FTZ R15, R92, R15, !PT ;  /* 0x0000000f5c0f7209 */ /* 0x000fe40007810000 */
[----:B------:R-:W-:-:S02]  /*25a0*/  ISETP.GT.AND P1, PT, R21, 0x41, PT ;  /* 0x000000411500780c */ /* 0x000fc40003f24270 */
[----:B----4-:R-:W-:Y:S01]  /*25b0*/  FSEL R96, R58, -INF , P2 ;  /* 0xff8000003a607808 */ /* 0x010fe20001000000 */
[----:B------:R-:W2:Y:S01]  /*25c0*/  MUFU.TANH R66, R66 ;  /* 0x0000004200427308 */ /* 0x000ea20000002400 */
[----:B------:R-:W-:Y:S02]  /*25d0*/  FMNMX.FTZ R15, R94, R15, !PT ;  /* 0x0000000f5e0f7209 */ /* 0x000fe40007810000 */
[----:B------:R-:W-:Y:S02]  /*25e0*/  ISETP.GT.AND P2, PT, R21, 0x48, PT ;  /* 0x000000481500780c */ /* 0x000fe40003f44270 */
[----:B-1----:R-:W-:Y:S02]  /*25f0*/  FSEL R98, R59, -INF , P1 ;  /* 0xff8000003b627808 */ /* 0x002fe40000800000 */
[----:B------:R-:W-:Y:S01]  /*2600*/  FMNMX.FTZ R15, R96, R15, !PT ;  /* 0x0000000f600f7209 */ /* 0x000fe20007810000 */
[----:B------:R-:W1:Y:S01]  /*2610*/  MUFU.TANH R67, R67 ;  /* 0x0000004300437308 */ /* 0x000e620000002400 */
[----:B------:R-:W-:-:S02]  /*2620*/  ISETP.GT.AND P1, PT, R21, 0x49, PT ;  /* 0x000000491500780c */ /* 0x000fc40003f24270 */
[----:B0-----:R-:W-:Y:S02]  /*2630*/  FSEL R100, R62, -INF , P2 ;  /* 0xff8000003e647808 */ /* 0x001fe40001000000 */
[----:B------:R-:W-:Y:S02]  /*2640*/  FMNMX.FTZ R15, R98, R15, !PT ;  /* 0x0000000f620f7209 */ /* 0x000fe40007810000 */
[----:B------:R-:W-:Y:S01]  /*2650*/  ISETP.GT.AND P2, PT, R21, 0x50, PT ;  /* 0x000000501500780c */ /* 0x000fe20003f44270 */
[----:B------:R2:W0:Y:S01]  /*2660*/  MUFU.TANH R106, R70 ;  /* 0x00000046006a7308 */ /* 0x0004220000002400 */
[----:B-----5:R-:W-:Y:S02]  /*2670*/  FSEL R102, R63, -INF , P1 ;  /* 0xff8000003f667808 */ /* 0x020fe40000800000 */
[----:B------:R-:W-:Y:S02]  /*2680*/  FMNMX.FTZ R15, R100, R15, !PT ;  /* 0x0000000f640f7209 */ /* 0x000fe40007810000 */
[----:B------:R-:W-:-:S02]  /*2690*/  ISETP.GT.AND P1, PT, R21, 0x51, PT ;  /* 0x000000511500780c */ /* 0x000fc40003f24270 */
[----:B------:R-:W-:Y:S01]  /*26a0*/  FMNMX.FTZ R15, R102, R15, !PT ;  /* 0x0000000f660f7209 */ /* 0x000fe20007810000 */
[----:B------:R-:W4:Y:S01]  /*26b0*/  MUFU.TANH R8, R71 ;  /* 0x0000004700087308 */ /* 0x000f220000002400 */
[----:B--2---:R-:W-:Y:S02]  /*26c0*/  FSEL R70, R66, -INF , P2 ;  /* 0xff80000042467808 */ /* 0x004fe40001000000 */
[----:B------:R-:W-:Y:S02]  /*26d0*/  ISETP.GT.AND P2, PT, R21, 0x58, PT ;  /* 0x000000581500780c */ /* 0x000fe40003f44270 */
[----:B-1----:R-:W-:Y:S02]  /*26e0*/  FSEL R104, R67, -INF , P1 ;  /* 0xff80000043687808 */ /* 0x002fe40000800000 */
[----:B------:R-:W-:Y:S01]  /*26f0*/  FMNMX.FTZ R15, R70, R15, !PT ;  /* 0x0000000f460f7209 */ /* 0x000fe20007810000 */
[----:B------:R-:W1:Y:S01]  /*2700*/  MUFU.TANH R9, R9 ;  /* 0x0000000900097308 */ /* 0x000e620000002400 */
[----:B------:R-:W-:-:S02]  /*2710*/  ISETP.GT.AND P1, PT, R21, 0x59, PT ;  /* 0x000000591500780c */ /* 0x000fc40003f24270 */
[----:B0-----:R-:W-:Y:S02]  /*2720*/  FSEL R106, R106, -INF , P2 ;  /* 0xff8000006a6a7808 */ /* 0x001fe40001000000 */
[----:B------:R-:W-:-:S03]  /*2730*/  FMNMX.FTZ R15, R104, R15, !PT ;  /* 0x0000000f680f7209 */ /* 0x000fc60007810000 */
[----:B------:R-:W0:Y:S01]  /*2740*/  MUFU.TANH R10, R10 ;  /* 0x0000000a000a7308 */ /* 0x000e220000002400 */
[----:B----4-:R-:W-:Y:S02]  /*2750*/  FSEL R8, R8, -INF , P1 ;  /* 0xff80000008087808 */ /* 0x010fe40000800000 */
[----:B------:R-:W-:-:S04]  /*2760*/  FMNMX.FTZ R15, R106, R15, !PT ;  /* 0x0000000f6a0f7209 */ /* 0x000fc80007810000 */
[----:B------:R-:W-:Y:S01]  /*2770*/  FMNMX.FTZ R15, R8, R15, !PT ;  /* 0x0000000f080f7209 */ /* 0x000fe20007810000 */
[----:B------:R-:W-:Y:S04]  /*2780*/  MUFU.TANH R12, R12 ;  /* 0x0000000c000c7308 */ /* 0x000fe80000002400 */
[----:B------:R-:W2:Y:S04]  /*2790*/  SHFL.BFLY PT, R24, R15, 0x2, 0x1f ;  /* 0x0c401f000f187f89 */ /* 0x000ea800000e0000 */
[----:B------:R-:W4:Y:S08]  /*27a0*/  MUFU.TANH R11, R11 ;  /* 0x0000000b000b7308 */ /* 0x000f300000002400 */
[----:B------:R-:W5:Y:S08]  /*27b0*/  MUFU.TANH R28, R32 ;  /* 0x00000020001c7308 */ /* 0x000f700000002400 */
[----:B------:R-:W3:Y:S01]  /*27c0*/  MUFU.TANH R33, R33 ;  /* 0x0000002100217308 */ /* 0x000ee20000002400 */
[----:B--2---:R-:W-:-:S02]  /*27d0*/  FMNMX.FTZ R24, R15, R24, !PT ;  /* 0x000000180f187209 */ /* 0x004fc40007810000 */
[----:B------:R-:W-:-:S05]  /*27e0*/  IADD3 R15, R20, -R7, RZ ;  /* 0x80000007140f7210 */ /* 0x000fca0007ffe0ff */
[----:B------:R-:W2:Y:S01]  /*27f0*/  MUFU.TANH R37, R37 ;  /* 0x0000002500257308 */ /* 0x000ea20000002400 */
[----:B------:R-:W3:Y:S01]  /*2800*/  SHFL.BFLY PT, R21, R24, 0x1, 0x1f ;  /* 0x0c201f0018157f89 */ /* 0x000ee200000e0000 */
[----:B------:R-:W-:-:S04]  /*2810*/  VIADDMNMX R13, R13, R15, R14, PT ;  /* 0x0000000f0d0d7246 */ /* 0x000fc8000380010e */
[C---:B------:R-:W-:Y:S02]  /*2820*/  ISETP.GT.AND P1, PT, R13.reuse, RZ, PT ;  /* 0x000000ff0d00720c */ /* 0x040fe40003f24270 */
[C---:B------:R-:W-:Y:S01]  /*2830*/  ISETP.GT.AND P2, PT, R13.reuse, 0x1, PT ;  /* 0x000000010d00780c */ /* 0x040fe20003f44270 */
[----:B------:R-:W2:Y:S01]  /*2840*/  MUFU.TANH R40, R40 ;  /* 0x0000002800287308 */ /* 0x000ea20000002400 */
[----:B------:R-:W-:Y:S02]  /*2850*/  ISETP.GT.AND P3, PT, R13, 0x8, PT ;  /* 0x000000080d00780c */ /* 0x000fe40003f64270 */
[----:B-1----:R-:W-:Y:S01]  /*2860*/  FSEL R20, R9, -INF , P1 ;  /* 0xff80000009147808 */ /* 0x002fe20000800000 */
[----:B------:R-:W-:Y:S01]  /*2870*/  IMAD.U32 R9, RZ, RZ, UR4 ;  /* 0x00000004ff097e24 */ /* 0x000fe2000f8e00ff */
[----:B0-----:R-:W-:Y:S02]  /*2880*/  FSEL R15, R10, -INF , P2 ;  /* 0xff8000000a0f7808 */ /* 0x001fe40001000000 */
[C---:B------:R-:W-:Y:S01]  /*2890*/  ISETP.GT.AND P1, PT, R13.reuse, 0x9, PT ;  /* 0x000000090d00780c */ /* 0x040fe20003f24270 */
[----:B------:R-:W0:Y:S01]  /*28a0*/  MUFU.TANH R41, R41 ;  /* 0x0000002900297308 */ /* 0x000e220000002400 */
[----:B------:R-:W-:-:S02]  /*28b0*/  ISETP.GT.AND P2, PT, R13, 0x10, PT ;  /* 0x000000100d00780c */ /* 0x000fc40003f44270 */
[----:B----4-:R-:W-:Y:S02]  /*28c0*/  FSEL R26, R11, -INF , P1 ;  /* 0xff8000000b1a7808 */ /* 0x010fe40000800000 */
[C---:B------:R-:W-:Y:S02]  /*28d0*/  ISETP.GT.AND P1, PT, R13.reuse, 0x11, PT ;  /* 0x000000110d00780c */ /* 0x040fe40003f24270 */
[----:B-----5:R-:W-:Y:S01]  /*28e0*/  FSEL R28, R28, -INF , P2 ;  /* 0xff8000001c1c7808 */ /* 0x020fe20001000000 */
[----:B------:R-:W1:Y:S01]  /*28f0*/  MUFU.TANH R44, R44 ;  /* 0x0000002c002c7308 */ /* 0x000e620000002400 */
[----:B---3--:R-:W-:Y:S02]  /*2900*/  FMNMX.FTZ R14, R24, R21, !PT ;  /* 0x00000015180e7209 */ /* 0x008fe40007810000 */
[----:B------:R-:W-:Y:S02]  /*2910*/  FSEL R24, R12, -INF , P3 ;  /* 0xff8000000c187808 */ /* 0x000fe40001800000 */
[----:B------:R-:W-:Y:S01]  /*2920*/  FMNMX.FTZ R21, R20, R15, !PT ;  /* 0x0000000f14157209 */ /* 0x000fe20007810000 */
[----:B------:R-:W-:Y:S01]  /*2930*/  FMUL.FTZ R10, R14, R9 ;  /* 0x000000090e0a7220 */ /* 0x000fe20000410000 */
[----:B------:R-:W-:Y:S01]  /*2940*/  ISETP.GT.AND P3, PT, R13, 0x18, PT ;  /* 0x000000180d00780c */ /* 0x000fe20003f64270 */
[----:B------:R-:W3:Y:S01]  /*2950*/  MUFU.TANH R42, R45 ;  /* 0x0000002d002a7308 */ /* 0x000ee20000002400 */
[----:B------:R-:W-:-:S02]  /*2960*/  FMNMX.FTZ R21, R24, R21, !PT ;  /* 0x0000001518157209 */ /* 0x000fc40007810000 */
[----:B------:R-:W-:Y:S02]  /*2970*/  FSEL R30, R33, -INF , P1 ;  /* 0xff800000211e7808 */ /* 0x000fe40000800000 */
[----:B------:R-:W-:Y:S02]  /*2980*/  FMNMX.FTZ R21, R26, R21, !PT ;  /* 0x000000151a157209 */ /* 0x000fe40007810000 */
[----:B------:R-:W-:Y:S01]  /*2990*/  FSETP.NEU.FTZ.AND P2, PT, R14, -INF , PT ;  /* 0xff8000000e00780b */ /* 0x000fe20003f5d000 */
[----:B------:R-:W4:Y:S01]  /*29a0*/  MUFU.TANH R48, R48 ;  /* 0x0000003000307308 */ /* 0x000f220000002400 */
[----:B------:R-:W-:Y:S02]  /*29b0*/  FMNMX.FTZ R21, R28, R21, !PT ;  /* 0x000000151c157209 */ /* 0x000fe40007810000 */
[----:B------:R-:W-:Y:S02]  /*29c0*/  ISETP.GT.AND P1, PT, R13, 0x19, PT ;  /* 0x000000190d00780c */ /* 0x000fe40003f24270 */
[----:B------:R-:W-:-:S02]  /*29d0*/  FSEL R32, R27, -INF , P3 ;  /* 0xff8000001b207808 */ /* 0x000fc40001800000 */
[----:B------:R-:W-:Y:S01]  /*29e0*/  FMNMX.FTZ R21, R30, R21, !PT ;  /* 0x000000151e157209 */ /* 0x000fe20007810000 */
[----:B------:R-:W5:Y:S01]  /*29f0*/  MUFU.TANH R49, R49 ;  /* 0x0000003100317308 */ /* 0x000f620000002400 */
[----:B------:R-:W-:Y:S02]  /*2a00*/  FSEL R33, R10, RZ, P2 ;  /* 0x000000ff0a217208 */ /* 0x000fe40001000000 */
[----:B------:R-:W-:Y:S02]  /*2a10*/  ISETP.GT.AND P2, PT, R13, 0x20, PT ;  /* 0x000000200d00780c */ /* 0x000fe40003f44270 */
[----:B--2---:R-:W-:Y:S01]  /*2a20*/  FSEL R34, R37, -INF , P1 ;  /* 0xff80000025227808 */ /* 0x004fe20000800000 */
[--C-:B------:R-:W-:Y:S01]  /*2a30*/  FFMA.FTZ R157, R36, R9, -R33.reuse ;  /* 0x00000009249d7223 */ /* 0x100fe20000010821 */
[----:B------:R-:W-:Y:S01]  /*2a40*/  FMNMX.FTZ R21, R32, R21, !PT ;  /* 0x0000001520157209 */ /* 0x000fe20007810000 */
[----:B------:R-:W2:Y:S01]  /*2a50*/  MUFU.TANH R52, R52 ;  /* 0x0000003400347308 */ /* 0x000ea20000002400 */
[----:B------:R-:W-:Y:S01]  /*2a60*/  ISETP.GT.AND P1, PT, R13, 0x21, PT ;  /* 0x000000210d00780c */ /* 0x000fe20003f24270 */
[-CC-:B------:R-:W-:Y:S01]  /*2a70*/  FFMA.FTZ R10, R46, R9.reuse, -R33.reuse ;  /* 0x000000092e0a7223 */ /* 0x180fe20000010821 */
[----:B------:R-:W-:Y:S01]  /*2a80*/  FSEL R36, R40, -INF , P2 ;  /* 0xff80000028247808 */ /* 0x000fe20001000000 */
[--C-:B------:R-:W-:Y:S01]  /*2a90*/  FFMA.FTZ R11, R50, R9, -R33.reuse ;  /* 0x00000009320b7223 */ /* 0x100fe20000010821 */
[----:B------:R-:W-:Y:S01]  /*2aa0*/  FMNMX.FTZ R21, R34, R21, !PT ;  /* 0x0000001522157209 */ /* 0x000fe20007810000 */
[--C-:B------:R-:W-:Y:S01]  /*2ab0*/  FFMA.FTZ R12, R25, R9, -R33.reuse ;  /* 0x00000009190c7223 */ /* 0x100fe20000010821 */
[----:B------:R-:W-:Y:S01]  /*2ac0*/  ISETP.GT.AND P2, PT, R13, 0x28, PT ;  /* 0x000000280d00780c */ /* 0x000fe20003f44270 */
[----:B------:R-:W2:Y:S01]  /*2ad0*/  MUFU.TANH R53, R53 ;  /* 0x0000003500357308 */ /* 0x000ea20000002400 */
[----:B0-----:R-:W-:Y:S01]  /*2ae0*/  FSEL R38, R41, -INF , P1 ;  /* 0xff80000029267808 */ /* 0x001fe20000800000 */
[----:B------:R-:W0:Y:S01]  /*2af0*/  @P4 LDC R37, c[0x0][0x450] ;  /* 0x00011400ff254b82 */ /* 0x000e220000000800 */
[----:B------:R-:W-:Y:S01]  /*2b00*/  FMNMX.FTZ R21, R36, R21, !PT ;  /* 0x0000001524157209 */ /* 0x000fe20007810000 */
[-CC-:B------:R-:W-:Y:S01]  /*2b10*/  FFMA.FTZ R74, R74, R9.reuse, -R33.reuse ;  /* 0x000000094a4a7223 */ /* 0x180fe20000010821 */
[C---:B------:R-:W-:Y:S01]  /*2b20*/  ISETP.GT.AND P1, PT, R13.reuse, 0x29, PT ;  /* 0x000000290d00780c */ /* 0x040fe20003f24270 */
[--C-:B------:R-:W-:Y:S01]  /*2b30*/  FFMA.FTZ R76, R76, R9, -R33.reuse ;  /* 0x000000094c4c7223 */ /* 0x100fe20000010821 */
[----:B-1----:R-:W-:Y:S01]  /*2b40*/  FSEL R40, R44, -INF , P2 ;  /* 0xff8000002c287808 */ /* 0x002fe20001000000 */
[----:B------:R-:W1:Y:S01]  /*2b50*/  MUFU.TANH R56, R56 ;  /* 0x0000003800387308 */ /* 0x000e620000002400 */
[----:B------:R-:W-:Y:S01]  /*2b60*/  FMNMX.FTZ R21, R38, R21, !PT ;  /* 0x0000001526157209 */ /* 0x000fe20007810000 */
[-CC-:B------:R-:W-:Y:S01]  /*2b70*/  FFMA.FTZ R78, R78, R9.reuse, -R33.reuse ;  /* 0x000000094e4e7223 */ /* 0x180fe20000010821 */
[C---:B------:R-:W-:Y:S01]  /*2b80*/  ISETP.GT.AND P2, PT, R13.reuse, 0x30, PT ;  /* 0x000000300d00780c */ /* 0x040fe20003f44270 */
[-CC-:B------:R-:W-:Y:S01]  /*2b90*/  FFMA.FTZ R80, R80, R9.reuse, -R33.reuse ;  /* 0x0000000950507223 */ /* 0x180fe20000010821 */
[----:B---3--:R-:W-:Y:S01]  /*2ba0*/  FSEL R42, R42, -INF , P1 ;  /* 0xff8000002a2a7808 */ /* 0x008fe20000800000 */
[--C-:B------:R-:W-:Y:S01]  /*2bb0*/  FFMA.FTZ R82, R82, R9, -R33.reuse ;  /* 0x0000000952527223 */ /* 0x100fe20000010821 */
[----:B------:R-:W-:Y:S01]  /*2bc0*/  FMNMX.FTZ R21, R40, R21, !PT ;  /* 0x0000001528157209 */ /* 0x000fe20007810000 */
[----:B------:R-:W-:Y:S01]  /*2bd0*/  MUFU.TANH R57, R57 ;  /* 0x0000003900397308 */ /* 0x000fe20000002400 */
[C---:B------:R-:W-:Y:S01]  /*2be0*/  ISETP.GT.AND P1, PT, R13.reuse, 0x31, PT ;  /* 0x000000310d00780c */ /* 0x040fe20003f24270 */
[-CC-:B------:R-:W-:Y:S01]  /*2bf0*/  FFMA.FTZ R84, R84, R9.reuse, -R33.reuse ;  /* 0x0000000954547223 */ /* 0x180fe20000010821 */
[----:B----4-:R-:W-:Y:S01]  /*2c00*/  FSEL R44, R48, -INF , P2 ;  /* 0xff800000302c7808 */ /* 0x010fe20001000000 */
[--C-:B------:R-:W-:Y:S01]  /*2c10*/  FFMA.FTZ R86, R86, R9, -R33.reuse ;  /* 0x0000000956567223 */ /* 0x100fe20000010821 */
[----:B------:R-:W-:Y:S01]  /*2c20*/  FMNMX.FTZ R21, R42, R21, !PT ;  /* 0x000000152a157209 */ /* 0x000fe20007810000 */
[-CC-:B------:R-:W-:Y:S01]  /*2c30*/  FFMA.FTZ R88, R88, R9.reuse, -R33.reuse ;  /* 0x0000000958587223 */ /* 0x180fe20000010821 */
[----:B------:R-:W-:Y:S01]  /*2c40*/  ISETP.GT.AND P2, PT, R13, 0x38, PT ;  /* 0x000000380d00780c */ /* 0x000fe20003f44270 */
[----:B------:R-:W3:Y:S01]  /*2c50*/  MUFU.TANH R60, R60 ;  /* 0x0000003c003c7308 */ /* 0x000ee20000002400 */
[----:B-----5:R-:W-:Y:S01]  /*2c60*/  FSEL R46, R49, -INF , P1 ;  /* 0xff800000312e7808 */ /* 0x020fe20000800000 */
[--C-:B------:R-:W-:Y:S01]  /*2c70*/  FFMA.FTZ R90, R90, R9, -R33.reuse ;  /* 0x000000095a5a7223 */ /* 0x100fe20000010821 */
[----:B------:R-:W-:Y:S01]  /*2c80*/  FMNMX.FTZ R21, R44, R21, !PT ;  /* 0x000000152c157209 */ /* 0x000fe20007810000 */
[-CC-:B------:R-:W-:Y:S01]  /*2c90*/  FFMA.FTZ R92, R92, R9.reuse, -R33.reuse ;  /* 0x000000095c5c7223 */ /* 0x180fe20000010821 */
[C---:B------:R-:W-:Y:S01]  /*2ca0*/  ISETP.GT.AND P1, PT, R13.reuse, 0x39, PT ;  /* 0x000000390d00780c */ /* 0x040fe20003f24270 */
[--C-:B------:R-:W-:Y:S01]  /*2cb0*/  FFMA.FTZ R94, R94, R9, -R33.reuse ;  /* 0x000000095e5e7223 */ /* 0x100fe20000010821 */
[----:B--2---:R-:W-:Y:S01]  /*2cc0*/  FSEL R48, R52, -INF , P2 ;  /* 0xff80000034307808 */ /* 0x004fe20001000000 */
[----:B------:R-:W2:Y:S01]  /*2cd0*/  MUFU.TANH R58, R61 ;  /* 0x0000003d003a7308 */ /* 0x000ea20000002400 */
[----:B------:R-:W-:Y:S01]  /*2ce0*/  FMNMX.FTZ R21, R46, R21, !PT ;  /* 0x000000152e157209 */ /* 0x000fe20007810000 */
[-CC-:B------:R-:W-:Y:S01]  /*2cf0*/  FFMA.FTZ R96, R96, R9.reuse, -R33.reuse ;  /* 0x0000000960607223 */ /* 0x180fe20000010821 */
[----:B------:R-:W-:Y:S01]  /*2d00*/  ISETP.GT.AND P2, PT, R13, 0x40, PT ;  /* 0x000000400d00780c */ /* 0x000fe20003f44270 */
[-CC-:B------:R-:W-:Y:S01]  /*2d10*/  FFMA.FTZ R98, R98, R9.reuse, -R33.reuse ;  /* 0x0000000962627223 */ /* 0x180fe20000010821 */
[----:B------:R-:W-:Y:S01]  /*2d20*/  FSEL R50, R53, -INF , P1 ;  /* 0xff80000035327808 */ /* 0x000fe20000800000 */
[--C-:B------:R-:W-:Y:S01]  /*2d30*/  FFMA.FTZ R100, R100, R9, -R33.reuse ;  /* 0x0000000964647223 */ /* 0x100fe20000010821 */
[----:B------:R-:W-:Y:S01]  /*2d40*/  FMNMX.FTZ R21, R48, R21, !PT ;  /* 0x0000001530157209 */ /* 0x000fe20007810000 */
[----:B------:R-:W4:Y:S01]  /*2d50*/  MUFU.TANH R64, R64 ;  /* 0x0000004000407308 */ /* 0x000f220000002400 */
[C---:B------:R-:W-:Y:S01]  /*2d60*/  ISETP.GT.AND P1, PT, R13.reuse, 0x41, PT ;  /* 0x000000410d00780c */ /* 0x040fe20003f24270 */
[-CC-:B------:R-:W-:Y:S01]  /*2d70*/  FFMA.FTZ R102, R102, R9.reuse, -R33.reuse ;  /* 0x0000000966667223 */ /* 0x180fe20000010821 */
[----:B-1----:R-:W-:Y:S01]  /*2d80*/  FSEL R52, R56, -INF , P2 ;  /* 0xff80000038347808 */ /* 0x002fe20001000000 */
[--C-:B------:R-:W-:Y:S01]  /*2d90*/  FFMA.FTZ R70, R70, R9, -R33.reuse ;  /* 0x0000000946467223 */ /* 0x100fe20000010821 */
[----:B------:R-:W-:Y:S01]  /*2da0*/  FMNMX.FTZ R21, R50, R21, !PT ;  /* 0x0000001532157209 */ /* 0x000fe20007810000 */
[--C-:B------:R-:W-:Y:S01]  /*2db0*/  FFMA.FTZ R104, R104, R9, -R33.reuse ;  /* 0x0000000968687223 */ /* 0x100fe20000010821 */
[C---:B------:R-:W-:Y:S01]  /*2dc0*/  ISETP.GT.AND P2, PT, R13.reuse, 0x48, PT ;  /* 0x000000480d00780c */ /* 0x040fe20003f44270 */
[----:B------:R1:W-:Y:S01]  /*2dd0*/  MUFU.EX2 R159, R10 ;  /* 0x0000000a009f7308 */ /* 0x0003e20000000800 */
[----:B------:R-:W-:Y:S01]  /*2de0*/  FMNMX.FTZ R21, R52, R21, !PT ;  /* 0x0000001534157209 */ /* 0x000fe20007810000 */
[-CC-:B------:R-:W-:Y:S01]  /*2df0*/  FFMA.FTZ R106, R106, R9.reuse, -R33.reuse ;  /* 0x000000096a6a7223 */ /* 0x180fe20000010821 */
[----:B---3--:R-:W-:Y:S01]  /*2e00*/  FSEL R56, R60, -INF , P2 ;  /* 0xff8000003c387808 */ /* 0x008fe20001000000 */
[----:B------:R-:W-:Y:S01]  /*2e10*/  FFMA.FTZ R8, R8, R9, -R33 ;  /* 0x0000000908087223 */ /* 0x000fe20000010821 */
[----:B------:R-:W-:-:S02]  /*2e20*/  ISETP.GT.AND P2, PT, R13, 0x50, PT ;  /* 0x000000500d00780c */ /* 0x000fc40003f44270 */
[----:B------:R-:W-:Y:S01]  /*2e30*/  R2UR UR4, R0 ;  /* 0x00000000000472ca */ /* 0x000fe200000e0000 */
[----:B------:R-:W3:Y:S01]  /*2e40*/  MUFU.TANH R62, R65 ;  /* 0x00000041003e7308 */ /* 0x000ee20000002400 */
[----:B-1----:R-:W-:Y:S01]  /*2e50*/  FFMA.FTZ R10, R54, R9, -R33 ;  /* 0x00000009360a7223 */ /* 0x002fe20000010821 */
[----:B------:R-:W-:Y:S02]  /*2e60*/  FSEL R54, R57, -INF , P1 ;  /* 0xff80000039367808 */ /* 0x000fe40000800000 */
[----:B------:R-:W-:Y:S02]  /*2e70*/  ISETP.GT.AND P1, PT, R13, 0x49, PT ;  /* 0x000000490d00780c */ /* 0x000fe40003f24270 */
[----:B------:R-:W-:Y:S02]  /*2e80*/  FMNMX.FTZ R21, R54, R21, !PT ;  /* 0x0000001536157209 */ /* 0x000fe40007810000 */
[----:B------:R-:W1:Y:S01]  /*2e90*/  MUFU.TANH R29, R68 ;  /* 0x00000044001d7308 */ /* 0x000e620000002400 */
[----:B--2---:R-:W-:-:S02]  /*2ea0*/  FSEL R58, R58, -INF , P1 ;  /* 0xff8000003a3a7808 */ /* 0x004fc40000800000 */
[----:B------:R-:W-:Y:S01]  /*2eb0*/  FMNMX.FTZ R21, R56, R21, !PT ;  /* 0x0000001538157209 */ /* 0x000fe20007810000 */
[----:B------:R-:W-:Y:S01]  /*2ec0*/  UIADD3 UR4, UR4, 0x2a840, URZ ;  /* 0x0002a84004047890 */ /* 0x000fe2000fffe03f */
[C---:B------:R-:W-:Y:S02]  /*2ed0*/  ISETP.GT.AND P1, PT, R13.reuse, 0x51, PT ;  /* 0x000000510d00780c */ /* 0x040fe40003f24270 */
[----:B----4-:R-:W-:Y:S01]  /*2ee0*/  FSEL R60, R64, -INF , P2 ;  /* 0xff800000403c7808 */ /* 0x010fe20001000000 */
[----:B------:R-:W2:Y:S01]  /*2ef0*/  MUFU.TANH R66, R69 ;  /* 0x0000004500427308 */ /* 0x000ea20000002400 */
[----:B------:R-:W-:Y:S01]  /*2f00*/  FMNMX.FTZ R21, R58, R21, !PT ;  /* 0x000000153a157209 */ /* 0x000fe20007810000 */
[----:B------:R-:W-:Y:S01]  /*2f10*/  UPRMT UR4, UR43, 0x654, UR4 ;  /* 0x000006542b047896 */ /* 0x000fe20008000004 */
[----:B------:R-:W-:Y:S02]  /*2f20*/  ISETP.GT.AND P2, PT, R13, 0x58, PT ;  /* 0x000000580d00780c */ /* 0x000fe40003f44270 */
[----:B---3--:R-:W-:-:S02]  /*2f30*/  FSEL R62, R62, -INF , P1 ;  /* 0xff8000003e3e7808 */ /* 0x008fc40000800000 */
[----:B------:R-:W-:Y:S01]  /*2f40*/  FMNMX.FTZ R21, R60, R21, !PT ;  /* 0x000000153c157209 */ /* 0x000fe20007810000 */
[----:B------:R3:W-:Y:S01]  /*2f50*/  MUFU.EX2 R153, R10 ;  /* 0x0000000a00997308 */ /* 0x0007e20000000800 */
[----:B------:R-:W-:Y:S02]  /*2f60*/  ISETP.GT.AND P1, PT, R13, 0x59, PT ;  /* 0x000000590d00780c */ /* 0x000fe40003f24270 */
[----:B-1----:R-:W-:Y:S01]  /*2f70*/  FSEL R64, R29, -INF , P2 ;  /* 0xff8000001d407808 */ /* 0x002fe20001000000 */
[----:B------:R-:W-:Y:S01]  /*2f80*/  SYNCS.ARRIVE.TRANS64.RED.A1T0 RZ, [UR4], RZ ;  /* 0x000000ffffff79a7 */ /* 0x000fe20008100404 */
[----:B------:R-:W-:-:S03]  /*2f90*/  FMNMX.FTZ R21, R62, R21, !PT ;  /* 0x000000153e157209 */ /* 0x000fc60007810000 */
[----:B------:R-:W-:Y:S01]  /*2fa0*/  MUFU.EX2 R68, R11 ;  /* 0x0000000b00447308 */ /* 0x000fe20000000800 */
[----:B--2---:R-:W-:Y:S02]  /*2fb0*/  FSEL R66, R66, -INF , P1 ;  /* 0xff80000042427808 */ /* 0x004fe40000800000 */
[----:B------:R-:W-:-:S04]  /*2fc0*/  FMNMX.FTZ R21, R64, R21, !PT ;  /* 0x0000001540157209 */ /* 0x000fc80007810000 */
[----:B------:R-:W-:Y:S01]  /*2fd0*/  FMNMX.FTZ R21, R66, R21, !PT ;  /* 0x0000001542157209 */ /* 0x000fe20007810000 */
[----:B------:R-:W-:Y:S04]  /*2fe0*/  MUFU.EX2 R157, R157 ;  /* 0x0000009d009d7308 */ /* 0x000fe80000000800 */
[----:B---3--:R-:W1:Y:S04]  /*2ff0*/  SHFL.BFLY PT, R10, R21, 0x2, 0x1f ;  /* 0x0c401f00150a7f89 */ /* 0x008e6800000e0000 */
[----:B------:R-:W2:Y:S08]  /*3000*/  MUFU.EX2 R12, R12 ;  /* 0x0000000c000c7308 */ /* 0x000eb00000000800 */
[----:B------:R-:W-:Y:S08]  /*3010*/  MUFU.EX2 R74, R74 ;  /* 0x0000004a004a7308 */ /* 0x000ff00000000800 */
[----:B------:R-:W-:Y:S01]  /*3020*/  MUFU.EX2 R76, R76 ;  /* 0x0000004c004c7308 */ /* 0x000fe20000000800 */
[----:B--2---:R-:W-:Y:S01]  /*3030*/  FADD.FTZ R6, R157, R12 ;  /* 0x0000000c9d067221 */ /* 0x004fe20000010000 */
[----:B------:R-:W-:-:S02]  /*3040*/  F2FP.BF16.F32.PACK_AB R157, R12, R157 ;  /* 0x0000009d0c9d723e */ /* 0x000fc400000010ff */
[----:B-1----:R-:W-:-:S04]  /*3050*/  FMNMX.FTZ R11, R21, R10, !PT ;  /* 0x0000000a150b7209 */ /* 0x002fc80007810000 */
[----:B------:R1:W-:Y:S01]  /*3060*/  MUFU.EX2 R155, R78 ;  /* 0x0000004e009b7308 */ /* 0x0003e20000000800 */
[----:B------:R-:W2:Y:S07]  /*3070*/  SHFL.BFLY PT, R10, R11, 0x1, 0x1f ;  /* 0x0c201f000b0a7f89 */ /* 0x000eae00000e0000 */
[----:B------:R-:W-:Y:S01]  /*3080*/  MUFU.EX2 R80, R80 ;  /* 0x0000005000507308 */ /* 0x000fe20000000800 */
[----:B-1----:R-:W-:-:S07]  /*3090*/  CS2R R78, SRZ ;  /* 0x00000000004e7805 */ /* 0x002fce000001ff00 */
[----:B------:R1:W-:Y:S08]  /*30a0*/  MUFU.EX2 R149, R82 ;  /* 0x0000005200957308 */ /* 0x0003f00000000800 */
[----:B------:R-:W-:Y:S01]  /*30b0*/  MUFU.EX2 R84, R84 ;  /* 0x0000005400547308 */ /* 0x000fe20000000800 */
[----:B--2---:R-:W-:Y:S02]  /*30c0*/  FMNMX.FTZ R10, R11, R10, !PT ;  /* 0x0000000a0b0a7209 */ /* 0x004fe40007810000 */
[----:B-1----:R-:W-:-:S02]  /*30d0*/  CS2R R82, SRZ ;  /* 0x0000000000527805 */ /* 0x002fc4000001ff00 */
[C---:B------:R-:W-:Y:S01]  /*30e0*/  FSETP.NEU.FTZ.AND P1, PT, R10.reuse, -INF , PT ;  /* 0xff8000000a00780b */ /* 0x040fe20003f3d000 */
[----:B------:R-:W-:Y:S02]  /*30f0*/  FMUL.FTZ R11, R10, R9 ;  /* 0x000000090a0b7220 */ /* 0x000fe40000410000 */
[----:B------:R1:W-:Y:S03]  /*3100*/  MUFU.EX2 R151, R86 ;  /* 0x0000005600977308 */ /* 0x0003e60000000800 */
[----:B------:R-:W-:-:S05]  /*3110*/  FSEL R11, R11, RZ, P1 ;  /* 0x000000ff0b0b7208 */ /* 0x000fca0000800000 */
        /* <DEDUP_REMOVED lines=26> */
[----:B------:R-:W-:Y:S01]  /*32c0*/  FFMA.FTZ R66, R66, R9, -R11 ;  /* 0x0000000942427223 */ /* 0x000fe2000001080b */
[----:B-1----:R-:W-:-:S03]  /*32d0*/  CS2R R86, SRZ ;  /* 0x0000000000567805 */ /* 0x002fc6000001ff00 */
[----:B------:R1:W3:Y:S01]  /*32e0*/  MUFU.EX2 R13, R26 ;  /* 0x0000001a000d7308 */ /* 0x0002e20000000800 */
[----:B--2---:R-:W-:-:S07]  /*32f0*/  F2FP.BF16.F32.PACK_AB R156, R15, R20 ;  /* 0x000000140f9c723e */ /* 0x004fce00000010ff */
[----:B------:R2:W-:Y:S01]  /*3300*/  MUFU.EX2 R21, R30 ;  /* 0x0000001e00157308 */ /* 0x0005e20000000800 */
[----:B-1----:R-:W-:-:S07]  /*3310*/  IMAD.MOV.U32 R26, RZ, RZ, R16 ;  /* 0x000000ffff1a7224 */ /* 0x002fce00078e0010 */
[----:B------:R-:W1:Y:S01]  /*3320*/  MUFU.EX2 R28, R28 ;  /* 0x0000001c001c7308 */ /* 0x000e620000000800 */
[----:B--2---:R-:W-:-:S04]  /*3330*/  @P4 IMAD.HI.U32 R30, R16, R35, RZ ;  /* 0x00000023101e4227 */ /* 0x004fc800078e00ff */
[----:B------:R-:W-:Y:S01]  /*3340*/  FADD.FTZ R35, R20, R15 ;  /* 0x0000000f14237221 */ /* 0x000fe20000010000 */
[----:B---3--:R-:W-:Y:S02]  /*3350*/  F2FP.BF16.F32.PACK_AB R158, R13, R24 ;  /* 0x000000180d9e723e */ /* 0x008fe400000010ff */
[----:B0-----:R-:W-:Y:S01]  /*3360*/  @P4 SHF.R.U32.HI R26, RZ, R37, R30 ;  /* 0x00000025ff1a4219 */ /* 0x001fe2000001161e */
[----:B------:R-:W-:Y:S01]  /*3370*/  FADD.FTZ R37, R159, R6 ;  /* 0x000000069f257221 */ /* 0x000fe20000010000 */
[----:B------:R-:W0:Y:S01]  /*3380*/  MUFU.EX2 R32, R32 ;  /* 0x0000002000207308 */ /* 0x000e220000000800 */
[----:B------:R-:W-:Y:S01]  /*3390*/  FADD.FTZ R6, R24, R35 ;  /* 0x0000002318067221 */ /* 0x000fe20000010000 */
[C---:B------:R-:W-:Y:S01]  /*33a0*/  F2FP.BF16.F32.PACK_AB R159, R68.reuse, R159 ;  /* 0x0000009f449f723e */ /* 0x040fe200000010ff */
[----:B------:R-:W-:Y:S02]  /*33b0*/  IMAD.IADD R39, R39, 0x1, R26 ;  /* 0x0000000127277824 */ /* 0x000fe400078e021a */
[----:B------:R-:W-:Y:S01]  /*33c0*/  FADD.FTZ R26, R68, R37 ;  /* 0x00000025441a7221 */ /* 0x000fe20000010000 */
[----:B------:R-:W-:Y:S01]  /*33d0*/  FADD.FTZ R35, R13, R6 ;  /* 0x000000060d237221 */ /* 0x000fe20000010000 */
[----:B------:R-:W-:Y:S01]  /*33e0*/  CS2R R68, SRZ ;  /* 0x0000000000447805 */ /* 0x000fe2000001ff00 */
[----:B------:R-:W-:Y:S01]  /*33f0*/  IMAD.HI R39, R39, 0x2aaaaaab, RZ ;  /* 0x2aaaaaab27277827 */ /* 0x000fe200078e02ff */
[----:B------:R-:W2:Y:S03]  /*3400*/  MUFU.EX2 R25, R34 ;  /* 0x0000002200197308 */ /* 0x000ea60000000800 */
[----:B------:R-:W-:Y:S01]  /*3410*/  FADD.FTZ R37, R153, R26 ;  /* 0x0000001a99257221 */ /* 0x000fe20000010000 */
[----:B-1----:R-:W-:Y:S01]  /*3420*/  FADD.FTZ R0, R28, R35 ;  /* 0x000000231c007221 */ /* 0x002fe20000010000 */
[----:B------:R-:W-:-:S02]  /*3430*/  F2FP.BF16.F32.PACK_AB R152, R21, R28 ;  /* 0x0000001c1598723e */ /* 0x000fc400000010ff */
[----:B------:R-:W-:Y:S01]  /*3440*/  FADD.FTZ R37, R74, R37 ;  /* 0x000000254a257221 */ /* 0x000fe20000010000 */
[----:B------:R-:W-:Y:S01]  /*3450*/  FADD.FTZ R35, R21, R0 ;  /* 0x0000000015237221 */ /* 0x000fe20000010000 */
[----:B------:R-:W-:Y:S01]  /*3460*/  SHF.R.U32.HI R26, RZ, 0x1f, R39 ;  /* 0x0000001fff1a7819 */ /* 0x000fe20000011627 */
[----:B------:R-:W1:Y:S01]  /*3470*/  MUFU.EX2 R36, R36 ;  /* 0x0000002400247308 */ /* 0x000e620000000800 */
[----:B------:R-:W-:Y:S01]  /*3480*/  FADD.FTZ R6, R76, R37 ;  /* 0x000000254c067221 */ /* 0x000fe20000010000 */
[----:B0-----:R-:W-:Y:S01]  /*3490*/  FADD.FTZ R0, R32, R35 ;  /* 0x0000002320007221 */ /* 0x001fe20000010000 */
[----:B------:R-:W-:Y:S02]  /*34a0*/  LEA.HI.SX32 R26, R39, R26, 0x1c ;  /* 0x0000001a271a7211 */ /* 0x000fe400078fe2ff */
[----:B------:R-:W-:Y:S01]  /*34b0*/  FADD.FTZ R37, R155, R6 ;  /* 0x000000069b257221 */ /* 0x000fe20000010000 */
[----:B------:R-:W-:Y:S02]  /*34c0*/  F2FP.BF16.F32.PACK_AB R153, R74, R153 ;  /* 0x000000994a99723e */ /* 0x000fe400000010ff */
[----:B------:R-:W-:Y:S01]  /*34d0*/  CS2R R74, SRZ ;  /* 0x00000000004a7805 */ /* 0x000fe2000001ff00 */
[----:B------:R-:W0:Y:S01]  /*34e0*/  MUFU.EX2 R27, R38 ;  /* 0x00000026001b7308 */ /* 0x000e220000000800 */
[----:B--2---:R-:W-:Y:S01]  /*34f0*/  FADD.FTZ R35, R25, R0 ;  /* 0x0000000019237221 */ /* 0x004fe20000010000 */
[----:B------:R-:W-:Y:S01]  /*3500*/  FADD.FTZ R6, R80, R37 ;  /* 0x0000002550067221 */ /* 0x000fe20000010000 */
[----:B------:R-:W-:-:S02]  /*3510*/  VIMNMX R12, RZ, R26, !PT ;  /* 0x0000001aff0c7248 */ /* 0x000fc40007fe0100 */
[----:B------:R-:W-:Y:S02]  /*3520*/  F2FP.BF16.F32.PACK_AB R155, R155, R76 ;  /* 0x0000004c9b9b723e */ /* 0x000fe400000010ff */
[----:B------:R-:W-:Y:S02]  /*3530*/  CS2R R76, SRZ ;  /* 0x00000000004c7805 */ /* 0x000fe4000001ff00 */
[----:B------:R-:W-:Y:S01]  /*3540*/  F2FP.BF16.F32.PACK_AB R154, R25, R32 ;  /* 0x00000020199a723e */ /* 0x000fe200000010ff */
[----:B------:R-:W2:Y:S01]  /*3550*/  MUFU.EX2 R40, R40 ;  /* 0x0000002800287308 */ /* 0x000ea20000000800 */
[----:B-1----:R-:W-:Y:S01]  /*3560*/  FADD.FTZ R0, R36, R35 ;  /* 0x0000002324007221 */ /* 0x002fe20000010000 */
[C---:B------:R-:W-:Y:S01]  /*3570*/  FADD.FTZ R35, R149.reuse, R6 ;  /* 0x0000000695237221 */ /* 0x040fe20000010000 */
[----:B------:R-:W-:Y:S02]  /*3580*/  F2FP.BF16.F32.PACK_AB R149, R149, R80 ;  /* 0x000000509595723e */ /* 0x000fe400000010ff */
[----:B------:R-:W-:-:S02]  /*3590*/  CS2R R80, SRZ ;  /* 0x0000000000507805 */ /* 0x000fc4000001ff00 */
[----:B------:R-:W-:Y:S01]  /*35a0*/  CS2R R24, SRZ ;  /* 0x0000000000187805 */ /* 0x000fe2000001ff00 */
[----:B------:R-:W-:Y:S01]  /*35b0*/  FADD.FTZ R6, R84, R35 ;  /* 0x0000002354067221 */ /* 0x000fe20000010000 */
[----:B------:R1:W3:Y:S01]  /*35c0*/  MUFU.EX2 R29, R42 ;  /* 0x0000002a001d7308 */ /* 0x0002e20000000800 */
[C---:B0-----:R-:W-:Y:S01]  /*35d0*/  FADD.FTZ R37, R27.reuse, R0 ;  /* 0x000000001b257221 */ /* 0x041fe20000010000 */
[----:B------:R-:W-:Y:S02]  /*35e0*/  F2FP.BF16.F32.PACK_AB R148, R27, R36 ;  /* 0x000000241b94723e */ /* 0x000fe400000010ff */
[----:B------:R-:W-:-:S04]  /*35f0*/  CS2R R26, SRZ ;  /* 0x00000000001a7805 */ /* 0x000fc8000001ff00 */
[----:B------:R-:W0:Y:S01]  /*3600*/  MUFU.EX2 R88, R88 ;  /* 0x0000005800587308 */ /* 0x000e220000000800 */
[----:B--2---:R-:W-:Y:S01]  /*3610*/  FADD.FTZ R0, R40, R37 ;  /* 0x0000002528007221 */ /* 0x004fe20000010000 */
[C---:B------:R-:W-:Y:S01]  /*3620*/  FADD.FTZ R37, R151.reuse, R6 ;  /* 0x0000000697257221 */ /* 0x040fe20000010000 */
[----:B------:R-:W-:Y:S02]  /*3630*/  F2FP.BF16.F32.PACK_AB R151, R151, R84 ;  /* 0x000000549797723e */ /* 0x000fe400000010ff */
[----:B------:R-:W-:Y:S02]  /*3640*/  CS2R R84, SRZ ;  /* 0x0000000000547805 */ /* 0x000fe4000001ff00 */
[----:B-1----:R-:W-:Y:S01]  /*3650*/  CS2R R42, SRZ ;  /* 0x00000000002a7805 */ /* 0x002fe2000001ff00 */
[----:B------:R-:W1:Y:S01]  /*3660*/  MUFU.EX2 R44, R44 ;  /* 0x0000002c002c7308 */ /* 0x000e620000000800 */
[C---:B---3--:R-:W-:Y:S01]  /*3670*/  FADD.FTZ R11, R29.reuse, R0 ;  /* 0x000000001d0b7221 */ /* 0x048fe20000010000 */
[----:B------:R-:W-:-:S02]  /*3680*/  F2FP.BF16.F32.PACK_AB R150, R29, R40 ;  /* 0x000000281d96723e */ /* 0x000fc400000010ff */
[----:B------:R-:W-:Y:S02]  /*3690*/  CS2R R40, SRZ ;  /* 0x0000000000287805 */ /* 0x000fe4000001ff00 */
[----:B------:R-:W-:Y:S02]  /*36a0*/  CS2R R28, SRZ ;  /* 0x00000000001c7805 */ /* 0x000fe4000001ff00 */
[----:B------:R-:W2:Y:S01]  /*36b0*/  MUFU.EX2 R145, R90 ;  /* 0x0000005a00917308 */ /* 0x000ea20000000800 */
[----:B0-----:R-:W-:-:S07]  /*36c0*/  FADD.FTZ R6, R88, R37 ;  /* 0x0000002558067221 */ /* 0x001fce0000010000 */
[----:B------:R0:W3:Y:S01]  /*36d0*/  MUFU.EX2 R31, R46 ;  /* 0x0000002e001f7308 */ /* 0x0000e20000000800 */
[----:B-1----:R-:W-:-:S07]  /*36e0*/  FADD.FTZ R0, R44, R11 ;  /* 0x0000000b2c007221 */ /* 0x002fce0000010000 */
[----:B------:R-:W1:Y:S01]  /*36f0*/  MUFU.EX2 R92, R92 ;  /* 0x0000005c005c7308 */ /* 0x000e620000000800 */
[C---:B--2---:R-:W-:Y:S01]  /*3700*/  FADD.FTZ R11, R145.reuse, R6 ;  /* 0x00000006910b7221 */ /* 0x044fe20000010000 */
[----:B------:R-:W-:Y:S02]  /*3710*/  F2FP.BF16.F32.PACK_AB R145, R145, R88 ;  /* 0x000000589191723e */ /* 0x000fe400000010ff */
[----:B0-----:R-:W-:-:S04]  /*3720*/  CS2R R46, SRZ ;  /* 0x00000000002e7805 */ /* 0x001fc8000001ff00 */
[----:B------:R-:W0:Y:S01]  /*3730*/  MUFU.EX2 R48, R48 ;  /* 0x0000003000307308 */ /* 0x000e220000000800 */
[C---:B---3--:R-:W-:Y:S01]  /*3740*/  FADD.FTZ R37, R31.reuse, R0 ;  /* 0x000000001f257221 */ /* 0x048fe20000010000 */
[----:B------:R-:W-:Y:S02]  /*3750*/  F2FP.BF16.F32.PACK_AB R144, R31, R44 ;  /* 0x0000002c1f90723e */ /* 0x000fe400000010ff */
[----:B------:R-:W-:Y:S02]  /*3760*/  CS2R R44, SRZ ;  /* 0x00000000002c7805 */ /* 0x000fe4000001ff00 */
[----:B------:R-:W-:Y:S02]  /*3770*/  CS2R R30, SRZ ;  /* 0x00000000001e7805 */ /* 0x000fe4000001ff00 */
[----:B------:R-:W2:Y:S01]  /*3780*/  MUFU.EX2 R147, R94 ;  /* 0x0000005e00937308 */ /* 0x000ea20000000800 */
[----:B-1----:R-:W-:-:S07]  /*3790*/  FADD.FTZ R6, R92, R11 ;  /* 0x0000000b5c067221 */ /* 0x002fce0000010000 */
[----:B------:R1:W3:Y:S01]  /*37a0*/  MUFU.EX2 R7, R50 ;  /* 0x0000003200077308 */ /* 0x0002e20000000800 */
[----:B0-----:R-:W-:-:S07]  /*37b0*/  FADD.FTZ R0, R48, R37 ;  /* 0x0000002530007221 */ /* 0x001fce0000010000 */
[----:B------:R-:W0:Y:S01]  /*37c0*/  MUFU.EX2 R96, R96 ;  /* 0x0000006000607308 */ /* 0x000e220000000800 */
[C---:B--2---:R-:W-:Y:S01]  /*37d0*/  FADD.FTZ R39, R147.reuse, R6 ;  /* 0x0000000693277221 */ /* 0x044fe20000010000 */
[----:B------:R-:W-:Y:S02]  /*37e0*/  F2FP.BF16.F32.PACK_AB R147, R147, R92 ;  /* 0x0000005c9393723e */ /* 0x000fe400000010ff */
[----:B-1----:R-:W-:-:S04]  /*37f0*/  CS2R R50, SRZ ;  /* 0x0000000000327805 */ /* 0x002fc8000001ff00 */
[----:B------:R-:W1:Y:S01]  /*3800*/  MUFU.EX2 R52, R52 ;  /* 0x0000003400347308 */ /* 0x000e620000000800 */
[C---:B---3--:R-:W-:Y:S01]  /*3810*/  FADD.FTZ R37, R7.reuse, R0 ;  /* 0x0000000007257221 */ /* 0x048fe20000010000 */
[----:B------:R-:W-:Y:S02]  /*3820*/  F2FP.BF16.F32.PACK_AB R146, R7, R48 ;  /* 0x000000300792723e */ /* 0x000fe400000010ff */
[----:B------:R-:W-:-:S04]  /*3830*/  CS2R R48, SRZ ;  /* 0x0000000000307805 */ /* 0x000fc8000001ff00 */
[----:B------:R-:W2:Y:S01]  /*3840*/  MUFU.EX2 R141, R98 ;  /* 0x00000062008d7308 */ /* 0x000ea20000000800 */
[----:B0-----:R-:W-:Y:S01]  /*3850*/  FADD.FTZ R6, R96, R39 ;  /* 0x0000002760067221 */ /* 0x001fe20000010000 */
[----:B------:R-:W-:-:S06]  /*3860*/  CS2R R38, SRZ ;  /* 0x0000000000267805 */ /* 0x000fcc000001ff00 */
        /* <DEDUP_REMOVED lines=12> */
[----:B-1----:R-:W-:Y:S01]  /*3930*/  FADD.FTZ R6, R100, R37 ;  /* 0x0000002564067221 */ /* 0x002fe20000010000 */
[----:B------:R-:W-:-:S06]  /*3940*/  CS2R R36, SRZ ;  /* 0x0000000000247805 */ /* 0x000fcc000001ff00 */
        /* <DEDUP_REMOVED lines=9> */
[----:B------:R-:W-:Y:S02]  /*39e0*/  CS2R R56, SRZ ;  /* 0x0000000000387805 */ /* 0x000fe4000001ff00 */
[----:B------:R-:W-:Y:S02]  /*39f0*/  CS2R R34, SRZ ;  /* 0x0000000000227805 */ /* 0x000fe4000001ff00 */
[----:B------:R-:W2:Y:S01]  /*3a00*/  MUFU.EX2 R137, R104 ;  /* 0x0000006800897308 */ /* 0x000ea20000000800 */
[----:B0-----:R-:W-:-:S07]  /*3a10*/  FADD.FTZ R6, R70, R21 ;  /* 0x0000001546067221 */ /* 0x001fce0000010000 */
[----:B------:R-:W0:Y:S01]  /*3a20*/  MUFU.EX2 R106, R106 ;  /* 0x0000006a006a7308 */ /* 0x000e220000000800 */
[----:B-1----:R-:W-:-:S07]  /*3a30*/  FADD.FTZ R0, R60, R15 ;  /* 0x0000000f3c007221 */ /* 0x002fce0000010000 */
[----:B------:R1:W3:Y:S01]  /*3a40*/  MUFU.EX2 R11, R62 ;  /* 0x0000003e000b7308 */ /* 0x0002e20000000800 */
[C---:B--2---:R-:W-:Y:S01]  /*3a50*/  FADD.FTZ R15, R137.reuse, R6 ;  /* 0x00000006890f7221 */ /* 0x044fe20000010000 */
[----:B------:R-:W-:Y:S02]  /*3a60*/  F2FP.BF16.F32.PACK_AB R137, R137, R70 ;  /* 0x000000468989723e */ /* 0x000fe400000010ff */
[----:B------:R-:W-:-:S04]  /*3a70*/  CS2R R70, SRZ ;  /* 0x0000000000467805 */ /* 0x000fc8000001ff00 */
[----:B------:R-:W2:Y:S01]  /*3a80*/  MUFU.EX2 R64, R64 ;  /* 0x0000004000407308 */ /* 0x000ea20000000800 */
[----:B0-----:R-:W-:Y:S01]  /*3a90*/  FADD.FTZ R6, R106, R15 ;  /* 0x0000000f6a067221 */ /* 0x001fe20000010000 */
[----:B------:R-:W-:Y:S02]  /*3aa0*/  IADD3 R15, R72, -0x2, RZ ;  /* 0xfffffffe480f7810 */ /* 0x000fe40007ffe0ff */
[----:B------:R-:W-:Y:S02]  /*3ab0*/  CS2R R72, SRZ ;  /* 0x0000000000487805 */ /* 0x000fe4000001ff00 */
[----:B-1----:R-:W-:Y:S02]  /*3ac0*/  CS2R R62, SRZ ;  /* 0x00000000003e7805 */ /* 0x002fe4000001ff00 */
[----:B------:R-:W-:Y:S01]  /*3ad0*/  ISETP.GE.AND P1, PT, R15, R12, PT ;  /* 0x0000000c0f00720c */ /* 0x000fe20003f26270 */
[----:B------:R0:W1:Y:S01]  /*3ae0*/  MUFU.EX2 R13, R66 ;  /* 0x00000042000d7308 */ /* 0x0000620000000800 */
[C---:B---3--:R-:W-:Y:S01]  /*3af0*/  FADD.FTZ R7, R11.reuse, R0 ;  /* 0x000000000b077221 */ /* 0x048fe20000010000 */
[----:B------:R-:W-:-:S02]  /*3b00*/  F2FP.BF16.F32.PACK_AB R136, R11, R60 ;  /* 0x0000003c0b88723e */ /* 0x000fc400000010ff */
[----:B------:R-:W-:-:S04]  /*3b10*/  CS2R R60, SRZ ;  /* 0x00000000003c7805 */ /* 0x000fc8000001ff00 */
[----:B------:R3:W4:Y:S01]  /*3b20*/  MUFU.EX2 R139, R8 ;  /* 0x00000008008b7308 */ /* 0x0007220000000800 */
[----:B--2---:R-:W-:Y:S01]  /*3b30*/  FADD.FTZ R0, R64, R7 ;  /* 0x0000000740007221 */ /* 0x004fe20000010000 */
[----:B0-----:R-:W-:-:S03]  /*3b40*/  CS2R R66, SRZ ;  /* 0x0000000000427805 */ /* 0x001fc6000001ff00 */
[C---:B-1----:R-:W-:Y:S01]  /*3b50*/  FADD.FTZ R7, R13.reuse, R0 ;  /* 0x000000000d077221 */ /* 0x042fe20000010000 */
[----:B------:R-:W-:Y:S01]  /*3b60*/  F2FP.BF16.F32.PACK_AB R138, R13, R64 ;  /* 0x000000400d8a723e */ /* 0x000fe200000010ff */
[----:B------:R-:W-:Y:S01]  /*3b70*/  IMAD.MOV.U32 R0, RZ, RZ, 0x3f800000 ;  /* 0x3f800000ff007424 */ /* 0x000fe200078e00ff */
[----:B------:R-:W-:Y:S01]  /*3b80*/  CS2R R64, SRZ ;  /* 0x0000000000407805 */ /* 0x000fe2000001ff00 */
[----:B---3--:R-:W-:Y:S02]  /*3b90*/  IMAD.MOV.U32 R8, RZ, RZ, 0x3f800000 ;  /* 0x3f800000ff087424 */ /* 0x008fe400078e00ff */
[C---:B----4-:R-:W-:Y:S01]  /*3ba0*/  FADD.FTZ R6, R139.reuse, R6 ;  /* 0x000000068b067221 */ /* 0x050fe20000010000 */
[----:B------:R-:W-:Y:S01]  /*3bb0*/  F2FP.BF16.F32.PACK_AB R139, R139, R106 ;  /* 0x0000006a8b8b723e */ /* 0x000fe200000010ff */
[----:B------:R-:W-:Y:S06]  /*3bc0*/  @!P1 BRA `(.L_x_2202) ;  /* 0x0000002800909947 */ /* 0x000fec0003800000 */
[----:B------:R-:W-:Y:S01]  /*3bd0*/  IMAD.MOV.U32 R11, RZ, RZ, R14 ;  /* 0x000000ffff0b7224 */ /* 0x000fe200078e000e */
[----:B------:R-:W-:Y:S01]  /*3be0*/  MOV R13, R10 ;  /* 0x0000000a000d7202 */ /* 0x000fe20000000f00 */
[----:B------:R-:W-:Y:S01]  /*3bf0*/  IMAD.MOV.U32 R0, RZ, RZ, 0x3f800000 ;  /* 0x3f800000ff007424 */ /* 0x000fe200078e00ff */
[----:B------:R-:W-:Y:S01]  /*3c00*/  UMOV UR4, UR38 ;  /* 0x0000002600047c82 */ /* 0x000fe20008000000 */
[----:B------:R-:W-:Y:S01]  /*3c10*/  IMAD.MOV.U32 R87, RZ, RZ, RZ ;  /* 0x000000ffff577224 */ /* 0x000fe200078e00ff */
[----:B------:R-:W-:Y:S01]  /*3c20*/  UMOV UR5, UR39 ;  /* 0x0000002700057c82 */ /* 0x000fe20008000000 */
[----:B------:R-:W-:Y:S01]  /*3c30*/  ULDC UR11, c[0x0][0x288] ;  /* 0x0000a200000b7ab9 */ /* 0x000fe20000000800 */
[----:B------:R-:W-:-:S05]  /*3c40*/  ULDC UR6, c[0x0][0x9d8] ;  /* 0x0002760000067ab9 */ /* 0x000fca0000000800 */
.L_x_2213:
[----:B------:R-:W-:-:S04]  /*3c50*/  UISETP.NE.AND UP0, UPT, UR5, 0x1, UPT ;  /* 0x000000010500788c */ /* 0x000fc8000bf05270 */
[----:B------:R-:W-:-:S04]  /*3c60*/  USEL UR38, URZ, 0x1, UP0 ;  /* 0x000000013f267887 */ /* 0x000fc80008000000 */
[----:B------:R-:W-:Y:S01]  /*3c70*/  ULOP3.LUT UR38, UR4, UR38, URZ, 0x3c, !UPT ;  /* 0x0000002604267292 */ /* 0x000fe2000f8e3c3f */
[----:B------:R-:W-:Y:S11]  /*3c80*/  @!P0 BRA `(.L_x_2203) ;  /* 0x0000000000048947 */ /* 0x000ff60003800000 */
[----:B------:R-:W-:Y:S01]  /*3c90*/  BPT.TRAP 0x1 ;  /* 0x000000040000795c */ /* 0x000fe20000300000 */
.L_x_2203:
        /* <DEDUP_REMOVED lines=9> */
.L_x_2204:
[----:B-1----:R-:W-:Y:S05]  /*3d30*/  @P1 BRA `(.L_x_2205) ;  /* 0x0000000000081947 */ /* 0x002fea0003800000 */
[----:B------:R-:W1:Y:S02]  /*3d40*/  SYNCS.PHASECHK.TRANS64.TRYWAIT P1, [UR7+0x2a830], R9 ;  /* 0x02a83009ff0075a7 */ /* 0x000e640008020147 */
[----:B-1----:R-:W-:Y:S05]  /*3d50*/  @!P1 BRA `(.L_x_2206) ;  /* 0x000000b400b49947 */ /* 0x002fea0003800000 */
.L_x_2205:
        /* <DEDUP_REMOVED lines=143> */
.L_x_2207:
[----:B------:R-:W-:Y:S01]  /*4650*/  ULEA UR10, UR5, UR40, 0x3 ;  /* 0x00000028050a7291 */ /* 0x000fe2000f8e183f */
[----:B------:R-:W-:-:S04]  /*4660*/  MOV R0, UR4 ;  /* 0x0000000400007c02 */ /* 0x000fc80008000f00 */
[----:B------:R-:W-:-:S04]  /*4670*/  SHF.L.U32 R0, R0, 0x1f, RZ ;  /* 0x0000001f00007819 */ /* 0x000fc800000006ff */
[----:B------:R2:W3:Y:S01]  /*4680*/  SYNCS.PHASECHK.TRANS64.TRYWAIT P1, [UR10+0x2a850], R0 ;  /* 0x02a85000ff0075a7 */ /* 0x0004e2000802014a */
[----:B------:R-:W-:Y:S05]  /*4690*/  @!P0 BRA `(.L_x_2208) ;  /* 0x0000000000048947 */ /* 0x000fea0003800000 */
[----:B------:R-:W-:Y:S01]  /*46a0*/  BPT.TRAP 0x1 ;  /* 0x000000040000795c */ /* 0x000fe20000300000 */
.L_x_2208:
[----:B---3--:R-:W-:Y:S05]  /*46b0*/  @P1 BRA `(.L_x_2209) ;  /* 0x0000000000081947 */ /* 0x008fea0003800000 */
[----:B------:R-:W3:Y:S02]  /*46c0*/  SYNCS.PHASECHK.TRANS64.TRYWAIT P1, [UR10+0x2a850], R0 ;  /* 0x02a85000ff0075a7 */ /* 0x000ee4000802014a */
[----:B---3--:R-:W-:Y:S05]  /*46d0*/  @!P1 BRA `(.L_x_2210) ;  /* 0x000000ac006c9947 */ /* 0x008fea0003800000 */
.L_x_2209:
        /* <DEDUP_REMOVED lines=38> */
.L_x_2211:
[----:B------:R-:W-:Y:S01]  /*4940*/  ISETP.NE.AND P1, PT, R171, 0x1, PT ;  /* 0x00000001ab00780c */ /* 0x000fe20003f25270 */
[----:B------:R-:W-:Y:S01]  /*4950*/  FMUL.FTZ R20, R94, UR6 ;  /* 0x000000065e147c20 */ /* 0x000fe20008410000 */
[----:B-1----:R-:W-:Y:S02]  /*4960*/  IMAD.IADD R10, R19, 0x1, R16 ;  /* 0x00000001130a7824 */ /* 0x002fe400078e0210 */
[----:B0-2---:R-:W-:Y:S01]  /*4970*/  FMUL.FTZ R0, R90, UR6 ;  /* 0x000000065a007c20 */ /* 0x005fe20008410000 */
[----:B------:R-:W-:Y:S01]  /*4980*/  FMUL.FTZ R90, R102, UR6 ;  /* 0x00000006665a7c20 */ /* 0x000fe20008410000 */
[----:B------:R-:W-:Y:S01]  /*4990*/  FMUL.FTZ R92, R92, UR6 ;  /* 0x000000065c5c7c20 */ /* 0x000fe20008410000 */
[----:B------:R-:W0:Y:S01]  /*49a0*/  LDC R102, c[0x0][0x2f0] ;  /* 0x0000bc00ff667b82 */ /* 0x000e220000000800 */
[----:B------:R-:W-:Y:S01]  /*49b0*/  FMUL.FTZ R88, R88, UR6 ;  /* 0x0000000658587c20 */ /* 0x000fe20008410000 */
[----:B------:R-:W-:Y:S01]  /*49c0*/  FMUL.FTZ R97, R97, UR6 ;  /* 0x0000000661617c20 */ /* 0x000fe20008410000 */
[----:B------:R1:W-:Y:S01]  /*49d0*/  MUFU.TANH R146, R92 ;  /* 0x0000005c00927308 */ /* 0x0003e20000002400 */
[----:B------:R-:W-:Y:S01]  /*49e0*/  FMUL.FTZ R89, R89, UR6 ;  /* 0x0000000659597c20 */ /* 0x000fe20008410000 */
[----:B------:R-:W-:Y:S01]  /*49f0*/  FMUL.FTZ R93, R93, UR6 ;  /* 0x000000065d5d7c20 */ /* 0x000fe20008410000 */
[----:B------:R-:W-:Y:S01]  /*4a00*/  FMUL.FTZ R21, R99, UR6 ;  /* 0x0000000663157c20 */ /* 0x000fe20008410000 */
[----:B------:R-:W-:Y:S01]  /*4a10*/  FMUL.FTZ R96, R96, UR6 ;  /* 0x0000000660607c20 */ /* 0x000fe20008410000 */
[----:B------:R-:W2:Y:S01]  /*4a20*/  @P1 LDC R9, c[0x0][0x44c] ;  /* 0x00011300ff091b82 */ /* 0x000ea20000000800 */
[----:B------:R-:W-:Y:S01]  /*4a30*/  FMUL.FTZ R100, R100, UR6 ;  /* 0x0000000664647c20 */ /* 0x000fe20008410000 */
[----:B------:R-:W-:Y:S01]  /*4a40*/  FMUL.FTZ R101, R101, UR6 ;  /* 0x0000000665657c20 */ /* 0x000fe20008410000 */
[----:B------:R3:W4:Y:S01]  /*4a50*/  MUFU.TANH R150, R88 ;  /* 0x0000005800967308 */ /* 0x0007220000002400 */
[----:B-1----:R-:W-:Y:S01]  /*4a60*/  FMUL.FTZ R92, R106, UR6 ;  /* 0x000000066a5c7c20 */ /* 0x002fe20008410000 */
[----:B------:R-:W-:-:S02]  /*4a70*/  IMAD.MOV.U32 R106, RZ, RZ, -0x60 ;  /* 0xffffffa0ff6a7424 */ /* 0x000fc400078e00ff */
[----:B------:R-:W-:Y:S01]  /*4a80*/  FMUL.FTZ R104, R104, UR6 ;  /* 0x0000000668687c20 */ /* 0x000fe20008410000 */
[----:B------:R-:W-:Y:S01]  /*4a90*/  FMUL.FTZ R105, R105, UR6 ;  /* 0x0000000669697c20 */ /* 0x000fe20008410000 */
[----:B------:R-:W1:Y:S01]  /*4aa0*/  @P1 LDC R94, c[0x0][0x450] ;  /* 0x00011400ff5e1b82 */ /* 0x000e620000000800 */
[----:B------:R-:W-:Y:S01]  /*4ab0*/  FMUL.FTZ R108, R108, UR6 ;  /* 0x000000066c6c7c20 */ /* 0x000fe20008410000 */
[----:B------:R-:W-:Y:S01]  /*4ac0*/  FMUL.FTZ R109, R109, UR6 ;  /* 0x000000066d6d7c20 */ /* 0x000fe20008410000 */
[----:B------:R-:W-:Y:S01]  /*4ad0*/  MUFU.TANH R140, R97 ;  /* 0x00000061008c7308 */ /* 0x000fe20000002400 */
[----:B---3--:R-:W-:Y:S01]  /*4ae0*/  FMUL.FTZ R88, R98, UR6 ;  /* 0x0000000662587c20 */ /* 0x008fe20008410000 */
[----:B------:R-:W-:Y:S01]  /*4af0*/  FMUL.FTZ R112, R112, UR6 ;  /* 0x0000000670707c20 */ /* 0x000fe20008410000 */
[----:B------:R-:W-:Y:S01]  /*4b00*/  FMUL.FTZ R113, R113, UR6 ;  /* 0x0000000671717c20 */ /* 0x000fe20008410000 */
[----:B------:R-:W-:Y:S01]  /*4b10*/  FMUL.FTZ R116, R116, UR6 ;  /* 0x0000000674747c20 */ /* 0x000fe20008410000 */
[----:B------:R-:W-:Y:S01]  /*4b20*/  FMUL.FTZ R117, R117, UR6 ;  /* 0x0000000675757c20 */ /* 0x000fe20008410000 */
[----:B------:R-:W-:Y:S01]  /*4b30*/  FMUL.FTZ R120, R120, UR6 ;  /* 0x0000000678787c20 */ /* 0x000fe20008410000 */
[----:B------:R-:W-:Y:S01]  /*4b40*/  FMUL.FTZ R121, R121, UR6 ;  /* 0x0000000679797c20 */ /* 0x000fe20008410000 */
[----:B------:R3:W5:Y:S01]  /*4b50*/  MUFU.TANH R148, R89 ;  /* 0x0000005900947308 */ /* 0x0007620000002400 */
[----:B------:R-:W-:Y:S01]  /*4b60*/  FMUL.FTZ R124, R124, UR6 ;  /* 0x000000067c7c7c20 */ /* 0x000fe20008410000 */
[----:B------:R-:W-:Y:S01]  /*4b70*/  FMUL.FTZ R125, R125, UR6 ;  /* 0x000000067d7d7c20 */ /* 0x000fe20008410000 */
[----:B------:R-:W-:Y:S01]  /*4b80*/  FMUL.FTZ R128, R128, UR6 ;  /* 0x0000000680807c20 */ /* 0x000fe20008410000 */
[----:B------:R-:W-:Y:S01]  /*4b90*/  FMUL.FTZ R129, R129, UR6 ;  /* 0x0000000681817c20 */ /* 0x000fe20008410000 */
[----:B--2---:R-:W-:-:S04]  /*4ba0*/  @P1 IMAD.HI.U32 R9, R10, R9, RZ ;  /* 0x000000090a091227 */ /* 0x004fc800078e00ff */
[----:B------:R-:W-:Y:S01]  /*4bb0*/  FMUL.FTZ R132, R132, UR6 ;  /* 0x0000000684847c20 */ /* 0x000fe20008410000 */
[----:B------:R-:W-:Y:S01]  /*4bc0*/  FMUL.FTZ R133, R133, UR6 ;  /* 0x0000000685857c20 */ /* 0x000fe20008410000 */
[----:B------:R2:W5:Y:S01]  /*4bd0*/  MUFU.TANH R144, R93 ;  /* 0x0000005d00907308 */ /* 0x0005620000002400 */
[----:B------:R-:W-:Y:S01]  /*4be0*/  FMUL.FTZ R8, R91, UR6 ;  /* 0x000000065b087c20 */ /* 0x000fe20008410000 */
[----:B------:R-:W-:Y:S01]  /*4bf0*/  FMUL.FTZ R14, R95, UR6 ;  /* 0x000000065f0e7c20 */ /* 0x000fe20008410000 */
[----:B---3--:R-:W-:Y:S01]  /*4c00*/  FMUL.FTZ R89, R103, UR6 ;  /* 0x0000000667597c20 */ /* 0x008fe20008410000 */
[----:B------:R-:W-:Y:S01]  /*4c10*/  FMUL.FTZ R118, R118, UR6 ;  /* 0x0000000676767c20 */ /* 0x000fe20008410000 */
[----:B-1----:R-:W-:Y:S01]  /*4c20*/  @P1 SHF.R.U32.HI R10, RZ, R94, R9 ;  /* 0x0000005eff0a1219 */ /* 0x002fe20000011609 */
[----:B------:R-:W-:Y:S02]  /*4c30*/  IMAD R9, R15, R106, 0x1 ;  /* 0x000000010f097424 */ /* 0x000fe400078e026a */
[----:B------:R-:W-:Y:S01]  /*4c40*/  FMUL.FTZ R91, R107, UR6 ;  /* 0x000000066b5b7c20 */ /* 0x000fe20008410000 */
[----:B------:R-:W1:Y:S01]  /*4c50*/  MUFU.TANH R96, R96 ;  /* 0x0000006000607308 */ /* 0x000e620000002400 */
[----:B--2---:R-:W-:Y:S01]  /*4c60*/  FMUL.FTZ R93, R110, UR6 ;  /* 0x000000066e5d7c20 */ /* 0x004fe20008410000 */
[----:B------:R-:W2:Y:S01]  /*4c70*/  SHFL.IDX PT, R94, R10, RZ, 0x1c1f ;  /* 0x001c1fff0a5e7589 */ /* 0x000ea200000e0000 */
[----:B------:R-:W-:-:S02]  /*4c80*/  IMAD R9, R18, -0x2, R9 ;  /* 0xfffffffe12097824 */ /* 0x000fc400078e0209 */
[----:B------:R-:W-:Y:S01]  /*4c90*/  FMUL.FTZ R122, R122, UR6 ;  /* 0x000000067a7a7c20 */ /* 0x000fe20008410000 */
[----:B------:R-:W-:Y:S01]  /*4ca0*/  FMUL.FTZ R95, R111, UR6 ;  /* 0x000000066f5f7c20 */ /* 0x000fe20008410000 */
[----:B------:R-:W3:Y:S01]  /*4cb0*/  SHFL.IDX PT, R10, R10, 0x1, 0x1c1f ;  /* 0x003c1f000a0a7f89 */ /* 0x000ee200000e0000 */
[----:B0-----:R-:W-:Y:S01]  /*4cc0*/  IMAD R97, R102, UR42, R9 ;  /* 0x0000002a66617c24 */ /* 0x001fe2000f8e0209 */
        /* <DEDUP_REMOVED lines=11> */
[----:B------:R-:W-:-:S04]  /*4d80*/  UIADD3 UR7, UR7, 0x2a840, URZ ;  /* 0x0002a84007077890 */ /* 0x000fc8000fffe03f */
[----:B------:R-:W-:Y:S01]  /*4d90*/  UPRMT UR7, UR43, 0x654, UR7 ;  /* 0x000006542b077896 */ /* 0x000fe20008000007 */
[----:B------:R-:W3:Y:S01]  /*4da0*/  MUFU.TANH R104, R104 ;  /* 0x0000006800687308 */ /* 0x000ee20000002400 */
[----:B--2---:R-:W-:-:S04]  /*4db0*/  IADD3 R99, R94, -UR11, R97 ;  /* 0x8000000b5e637c10 */ /* 0x004fc8000fffe061 */
[C---:B------:R-:W-:Y:S02]  /*4dc0*/  ISETP.GT.AND P1, PT, R99.reuse, RZ, PT ;  /* 0x000000ff6300720c */ /* 0x040fe40003f24270 */
[C---:B------:R-:W-:Y:S01]  /*4dd0*/  ISETP.GT.AND P2, PT, R99.reuse, 0x1, PT ;  /* 0x000000016300780c */ /* 0x040fe20003f44270 */
[----:B------:R-:W2:Y:S01]  /*4de0*/  MUFU.TANH R105, R105 ;  /* 0x0000006900697308 */ /* 0x000ea20000002400 */
[----:B----4-:R-:W-:Y:S01]  /*4df0*/  FSEL R150, R150, -INF , P1 ;  /* 0xff80000096967808 */ /* 0x010fe20000800000 */
[----:B------:R-:W-:Y:S01]  /*4e00*/  SYNCS.ARRIVE.TRANS64.RED.A1T0 RZ, [UR7], RZ ;  /* 0x000000ffffff79a7 */ /* 0x000fe20008100407 */
[C---:B------:R-:W-:Y:S02]  /*4e10*/  ISETP.GT.AND P1, PT, R99.reuse, 0x8, PT ;  /* 0x000000086300780c */ /* 0x040fe40003f24270 */
[----:B-----5:R-:W-:Y:S02]  /*4e20*/  FSEL R148, R148, -INF , P2 ;  /* 0xff80000094947808 */ /* 0x020fe40001000000 */
[----:B------:R-:W-:Y:S01]  /*4e30*/  FMNMX.FTZ R9, R150, R13, !PT ;  /* 0x0000000d96097209 */ /* 0x000fe20007810000 */
[----:B------:R-:W4:Y:S01]  /*4e40*/  MUFU.TANH R108, R108 ;  /* 0x0000006c006c7308 */ /* 0x000f220000002400 */
[----:B------:R-:W-:-:S02]  /*4e50*/  ISETP.GT.AND P2, PT, R99, 0x9, PT ;  /* 0x000000096300780c */ /* 0x000fc40003f44270 */
[----:B------:R-:W-:Y:S02]  /*4e60*/  FSEL R146, R146, -INF , P1 ;  /* 0xff80000092927808 */ /* 0x000fe40000800000 */
[----:B------:R-:W-:Y:S02]  /*4e70*/  FMNMX.FTZ R9, R148, R9, !PT ;  /* 0x0000000994097209 */ /* 0x000fe40007810000 */
[C---:B------:R-:W-:Y:S01]  /*4e80*/  ISETP.GT.AND P1, PT, R99.reuse, 0x10, PT ;  /* 0x000000106300780c */ /* 0x040fe20003f24270 */
[----:B------:R-:W5:Y:S01]  /*4e90*/  MUFU.TANH R98, R109 ;  /* 0x0000006d00627308 */ /* 0x000f620000002400 */
[----:B------:R-:W-:Y:S02]  /*4ea0*/  FSEL R144, R144, -INF , P2 ;  /* 0xff80000090907808 */ /* 0x000fe40001000000 */
[----:B------:R-:W-:Y:S02]  /*4eb0*/  FMNMX.FTZ R9, R146, R9, !PT ;  /* 0x0000000992097209 */ /* 0x000fe40007810000 */
[----:B------:R-:W-:-:S02]  /*4ec0*/  ISETP.GT.AND P2, PT, R99, 0x11, PT ;  /* 0x000000116300780c */ /* 0x000fc40003f44270 */
[----:B-1----:R-:W-:Y:S01]  /*4ed0*/  FSEL R142, R96, -INF , P1 ;  /* 0xff800000608e7808 */ /* 0x002fe20000800000 */
[----:B------:R-:W1:Y:S01]  /*4ee0*/  MUFU.TANH R102, R112 ;  /* 0x0000007000667308 */ /* 0x000e620000002400 */
[----:B------:R-:W-:Y:S02]  /*4ef0*/  FMNMX.FTZ R9, R144, R9, !PT ;  /* 0x0000000990097209 */ /* 0x000fe40007810000 */
[C---:B------:R-:W-:Y:S02]  /*4f00*/  ISETP.GT.AND P1, PT, R99.reuse, 0x18, PT ;  /* 0x000000186300780c */ /* 0x040fe40003f24270 */
[----:B------:R-:W-:Y:S02]  /*4f10*/  FSEL R140, R140, -INF , P2 ;  /* 0xff8000008c8c7808 */ /* 0x000fe40001000000 */
[----:B------:R-:W-:Y:S01]  /*4f20*/  FMNMX.FTZ R9, R142, R9, !PT ;  /* 0x000000098e097209 */ /* 0x000fe20007810000 */
[----:B------:R-:W1:Y:S01]  /*4f30*/  MUFU.TANH R113, R113 ;  /* 0x0000007100717308 */ /* 0x000e620000002400 */
[----:B------:R-:W-:-:S02]  /*4f40*/  ISETP.GT.AND P2, PT, R99, 0x19, PT ;  /* 0x000000196300780c */ /* 0x000fc40003f44270 */
[----:B0-----:R-:W-:Y:S02]  /*4f50*/  FSEL R136, R100, -INF , P1 ;  /* 0xff80000064887808 */ /* 0x001fe40000800000 */
[----:B------:R-:W-:Y:S02]  /*4f60*/  FMNMX.FTZ R9, R140, R9, !PT ;  /* 0x000000098c097209 */ /* 0x000fe40007810000 */
[----:B------:R-:W-:Y:S01]  /*4f70*/  ISETP.GT.AND P1, PT, R99, 0x20, PT ;  /* 0x000000206300780c */ /* 0x000fe20003f24270 */
[----:B------:R-:W0:Y:S01]  /*4f80*/  MUFU.TANH R116, R116 ;  /* 0x0000007400747308 */ /* 0x000e220000002400 */
[----:B---3--:R-:W-:Y:S02]  /*4f90*/  FSEL R106, R101, -INF , P2 ;  /* 0xff800000656a7808 */ /* 0x008fe40001000000 */
[----:B------:R-:W-:Y:S02]  /*4fa0*/  FMNMX.FTZ R9, R136, R9, !PT ;  /* 0x0000000988097209 */ /* 0x000fe40007810000 */
[----:B------:R-:W-:-:S02]  /*4fb0*/  ISETP.GT.AND P2, PT, R99, 0x21, PT ;  /* 0x000000216300780c */ /* 0x000fc40003f44270 */
[----:B------:R-:W-:Y:S01]  /*4fc0*/  FSEL R100, R104, -INF , P1 ;  /* 0xff80000068647808 */ /* 0x000fe20000800000 */
[----:B------:R-:W3:Y:S01]  /*4fd0*/  MUFU.TANH R110, R117 ;  /* 0x00000075006e7308 */ /* 0x000ee20000002400 */
[----:B------:R-:W-:Y:S02]  /*4fe0*/  FMNMX.FTZ R9, R106, R9, !PT ;  /* 0x000000096a097209 */ /* 0x000fe40007810000 */
[----:B------:R-:W-:Y:S02]  /*4ff0*/  ISETP.GT.AND P1, PT, R99, 0x28, PT ;  /* 0x000000286300780c */ /* 0x000fe40003f24270 */
[----:B--2---:R-:W-:Y:S02]  /*5000*/  FSEL R96, R105, -INF , P2 ;  /* 0xff80000069607808 */ /* 0x004fe40001000000 */
[----:B------:R-:W-:Y:S01]  /*5010*/  FMNMX.FTZ R9, R100, R9, !PT ;  /* 0x0000000964097209 */ /* 0x000fe20007810000 */
[----:B------:R-:W2:Y:S01]  /*5020*/  MUFU.TANH R112, R120 ;  /* 0x0000007800707308 */ /* 0x000ea20000002400 */
[----:B------:R-:W-:-:S02]  /*5030*/  ISETP.GT.AND P2, PT, R99, 0x29, PT ;  /* 0x000000296300780c */ /* 0x000fc40003f44270 */
[----:B----4-:R-:W-:Y:S02]  /*5040*/  FSEL R94, R108, -INF , P1 ;  /* 0xff8000006c5e7808 */ /* 0x010fe40000800000 */
[----:B------:R-:W-:Y:S02]  /*5050*/  FMNMX.FTZ R9, R96, R9, !PT ;  /* 0x0000000960097209 */ /* 0x000fe40007810000 */
[C---:B------:R-:W-:Y:S01]  /*5060*/  ISETP.GT.AND P1, PT, R99.reuse, 0x30, PT ;  /* 0x000000306300780c */ /* 0x040fe20003f24270 */
[----:B------:R-:W4:Y:S01]  /*5070*/  MUFU.TANH R121, R121 ;  /* 0x0000007900797308 */ /* 0x000f220000002400 */
[----:B-----5:R-:W-:Y:S02]  /*5080*/  FSEL R98, R98, -INF , P2 ;  /* 0xff80000062627808 */ /* 0x020fe40001000000 */
[----:B------:R-:W-:Y:S02]  /*5090*/  FMNMX.FTZ R9, R94, R9, !PT ;  /* 0x000000095e097209 */ /* 0x000fe40007810000 */
[----:B------:R-:W-:-:S02]  /*50a0*/  ISETP.GT.AND P2, PT, R99, 0x31, PT ;  /* 0x000000316300780c */ /* 0x000fc40003f44270 */
[----:B-1----:R-:W-:Y:S01]  /*50b0*/  FSEL R102, R102, -INF , P1 ;  /* 0xff80000066667808 */ /* 0x002fe20000800000 */
[----:B------:R-:W1:Y:S01]  /*50c0*/  MUFU.TANH R120, R124 ;  /* 0x0000007c00787308 */ /* 0x000e620000002400 */
[----:B------:R-:W-:Y:S02]  /*50d0*/  FMNMX.FTZ R9, R98, R9, !PT ;  /* 0x0000000962097209 */ /* 0x000fe40007810000 */
[----:B------:R-:W-:Y:S02]  /*50e0*/  ISETP.GT.AND P1, PT, R99, 0x38, PT ;  /* 0x000000386300780c */ /* 0x000fe40003f24270 */
[----:B------:R-:W-:Y:S02]  /*50f0*/  FSEL R104, R113, -INF , P2 ;  /* 0xff80000071687808 */ /* 0x000fe40001000000 */
[----:B------:R-:W-:Y:S01]  /*5100*/  FMNMX.FTZ R9, R102, R9, !PT ;  /* 0x0000000966097209 */ /* 0x000fe20007810000 */
[----:B------:R-:W5:Y:S01]  /*5110*/  MUFU.TANH R125, R125 ;  /* 0x0000007d007d7308 */ /* 0x000f620000002400 */
[----:B------:R-:W-:-:S02]  /*5120*/  ISETP.GT.AND P2, PT, R99, 0x39, PT ;  /* 0x000000396300780c */ /* 0x000fc40003f44270 */
[----:B0-----:R-:W-:Y:S02]  /*5130*/  FSEL R108, R116, -INF , P1 ;  /* 0xff800000746c7808 */ /* 0x001fe40000800000 */
[----:B------:R-:W-:Y:S02]  /*5140*/  FMNMX.FTZ R9, R104, R9, !PT ;  /* 0x0000000968097209 */ /* 0x000fe40007810000 */
[C---:B------:R-:W-:Y:S01]  /*5150*/  ISETP.GT.AND P1, PT, R99.reuse, 0x40, PT ;  /* 0x000000406300780c */ /* 0x040fe20003f24270 */
[----:B------:R-:W0:Y:S01]  /*5160*/  MUFU.TANH R128, R128 ;  /* 0x0000008000807308 */ /* 0x000e220000002400 */
[----:B---3--:R-:W-:Y:S02]  /*5170*/  FSEL R110, R110, -INF , P2 ;  /* 0xff8000006e6e7808 */ /* 0x008fe40001000000 */
[----:B------:R-:W-:Y:S02]  /*5180*/  FMNMX.FTZ R9, R108, R9, !PT ;  /* 0x000000096c097209 */ /* 0x000fe40007810000 */
[----:B------:R-:W-:-:S02]  /*5190*/  ISETP.GT.AND P2, PT, R99, 0x41, PT ;  /* 0x000000416300780c */ /* 0x000fc40003f44270 */
[----:B--2---:R-:W-:Y:S01]  /*51a0*/  FSEL R112, R112, -INF , P1 ;  /* 0xff80000070707808 */ /* 0x004fe20000800000 */
[----:B------:R-:W2:Y:S01]  /*51b0*/  MUFU.TANH R129, R129 ;  /* 0x0000008100817308 */ /* 0x000ea20000002400 */
[----:B------:R-:W-:Y:S02]  /*51c0*/  FMNMX.FTZ R9, R110, R9, !PT ;  /* 0x000000096e097209 */ /* 0x000fe40007810000 */
[----:B------:R-:W-:Y:S02]  /*51d0*/  ISETP.GT.AND P1, PT, R99, 0x48, PT ;  /* 0x000000486300780c */ /* 0x000fe40003f24270 */
[----:B----4-:R-:W-:Y:S02]  /*51e0*/  FSEL R116, R121, -INF , P2 ;  /* 0xff80000079747808 */ /* 0x010fe40001000000 */
[----:B------:R-:W-:Y:S01]  /*51f0*/  FMNMX.FTZ R9, R112, R9, !PT ;  /* 0x0000000970097209 */ /* 0x000fe20007810000 */
[----:B------:R-:W3:Y:S01]  /*5200*/  MUFU.TANH R132, R132 ;  /* 0x0000008400847308 */ /* 0x000ee20000002400 */
[----:B------:R-:W-:-:S02]  /*5210*/  ISETP.GT.AND P2, PT, R99, 0x49, PT ;  /* 0x000000496300780c */ /* 0x000fc40003f44270 */
[----:B-1----:R-:W-:Y:S02]  /*5220*/  FSEL R120, R120, -INF , P1 ;  /* 0xff80000078787808 */ /* 0x002fe40000800000 */
[----:B------:R-:W-:Y:S02]  /*5230*/  FMNMX.FTZ R9, R116, R9, !PT ;  /* 0x0000000974097209 */ /* 0x000fe40007810000 */
[----:B------:R-:W-:Y:S01]  /*5240*/  ISETP.GT.AND P1, PT, R99, 0x50, PT ;  /* 0x000000506300780c */ /* 0x000fe20003f24270 */
[----:B------:R-:W1:Y:S01]  /*5250*/  MUFU.TANH R133, R133 ;  /* 0x0000008500857308 */ /* 0x000e620000002400 */
[----:B-----5:R-:W-:Y:S02]  /*5260*/  FSEL R124, R125, -INF , P2 ;  /* 0xff8000007d7c7808 */ /* 0x020fe40001000000 */
[----:B------:R-:W-:Y:S01]  /*5270*/  FMNMX.FTZ R101, R120, R9, !PT ;  /* 0x0000000978657209 */ /* 0x000fe20007810000 */
[----:B------:R-:W-:Y:S01]  /*5280*/  FMUL.FTZ R9, R114, UR6 ;  /* 0x0000000672097c20 */ /* 0x000fe20008410000 */
[----:B------:R-:W-:-:S02]  /*5290*/  ISETP.GT.AND P2, PT, R99, 0x51, PT ;  /* 0x000000516300780c */ /* 0x000fc40003f44270 */
        /* <DEDUP_REMOVED lines=8> */
[----:B---3--:R-:W-:Y:S02]  /*5320*/  FSEL R132, R132, -INF , P1 ;  /* 0xff80000084847808 */ /* 0x008fe40000800000 */
[----:B------:R-:W-:Y:S02]  /*5330*/  FMNMX.FTZ R101, R128, R101, !PT ;  /* 0x0000006580657209 */ /* 0x000fe40007810000 */
[----:B-1----:R-:W-:Y:S01]  /*5340*/  FSEL R138, R133, -INF , P2 ;  /* 0xff800000858a7808 */ /* 0x002fe20001000000 */
[----:B------:R-:W1:Y:S01]  /*5350*/  MUFU.TANH R20, R20 ;  /* 0x0000001400147308 */ /* 0x000e620000002400 */
[----:B------:R-:W-:Y:S02]  /*5360*/  FMNMX.FTZ R101, R132, R101, !PT ;  /* 0x0000006584657209 */ /* 0x000fe40007810000 */
[----:B------:R-:W-:Y:S02]  /*5370*/  IADD3 R97, R10, -UR11, R97 ;  /* 0x8000000b0a617c10 */ /* 0x000fe4000fffe061 */
[----:B------:R-:W-:-:S02]  /*5380*/  FMNMX.FTZ R101, R138, R101, !PT ;  /* 0x000000658a657209 */ /* 0x000fc40007810000 */
[C---:B------:R-:W-:Y:S01]  /*5390*/  ISETP.GT.AND P1, PT, R97.reuse, RZ, PT ;  /* 0x000000ff6100720c */ /* 0x040fe20003f24270 */
[----:B------:R-:W-:Y:S01]  /*53a0*/  MUFU.TANH R14, R14 ;  /* 0x0000000e000e7308 */ /* 0x000fe20000002400 */
[C---:B------:R-:W-:Y:S01]  /*53b0*/  ISETP.GT.AND P2, PT, R97.reuse, 0x1, PT ;  /* 0x000000016100780c */ /* 0x040fe20003f44270 */
[----:B------:R-:W3:Y:S01]  /*53c0*/  SHFL.BFLY PT, R152, R101, 0x2, 0x1f ;  /* 0x0c401f0065987f89 */ /* 0x000ee200000e0000 */
[----:B0-----:R-:W-:Y:S02]  /*53d0*/  FSEL R0, R0, -INF , P1 ;  /* 0xff80000000007808 */ /* 0x001fe40000800000 */
[C---:B------:R-:W-:Y:S02]  /*53e0*/  ISETP.GT.AND P3, PT, R97.reuse, 0x8, PT ;  /* 0x000000086100780c */ /* 0x040fe40003f64270 */
[----:B--2---:R-:W-:Y:S01]  /*53f0*/  FSEL R8, R8, -INF , P2 ;  /* 0xff80000008087808 */ /* 0x004fe20001000000 */
[----:B------:R-:W0:Y:S01]  /*5400*/  MUFU.TANH R88, R88 ;  /* 0x0000005800587308 */ /* 0x000e220000002400 */
[----:B------:R-:W-:-:S02]  /*5410*/  ISETP.GT.AND P4, PT, R97, 0x9, PT ;  /* 0x000000096100780c */ /* 0x000fc40003f84270 */
[----:B-1----:R-:W-:Y:S02]  /*5420*/  FSEL R20, R20, -INF , P3 ;  /* 0xff80000014147808 */ /* 0x002fe40001800000 */
[C---:B------:R-:W-:Y:S02]  /*5430*/  ISETP.GT.AND P2, PT, R97.reuse, 0x10, PT ;  /* 0x000000106100780c */ /* 0x040fe40003f44270 */
[----:B------:R-:W-:Y:S01]  /*5440*/  ISETP.GT.AND P3, PT, R97, 0x11, PT ;  /* 0x000000116100780c */ /* 0x000fe20003f64270 */
[----:B------:R1:W-:Y:S08]  /*5450*/  MUFU.TANH R103, R9 ;  /* 0x0000000900677308 */ /* 0x0003f00000002400 */
[----:B------:R-:W-:Y:S01]  /*5460*/  MUFU.TANH R21, R21 ;  /* 0x0000001500157308 */ /* 0x000fe20000002400 */
[----:B-1----:R-:W1:Y:S01]  /*5470*/  LDC R9, c[0x0][0x988] ;  /* 0x00026200ff097b82 */ /* 0x002e620000000800 */
[----:B---3--:R-:W-:-:S02]  /*5480*/  FMNMX.FTZ R152, R101, R152, !PT ;  /* 0x0000009865987209 */ /* 0x008fc40007810000 */
[----:B0-----:R-:W-:Y:S02]  /*5490*/  FSEL R88, R88, -INF , P2 ;  /* 0xff80000058587808 */ /* 0x001fe40001000000 */
[----:B------:R-:W-:Y:S01]  /*54a0*/  ISETP.GT.AND P2, PT, R97, 0x18, PT ;  /* 0x000000186100780c */ /* 0x000fe20003f44270 */
[----:B------:R-:W0:Y:S01]  /*54b0*/  SHFL.BFLY PT, R99, R152, 0x1, 0x1f ;  /* 0x0c201f0098637f89 */ /* 0x000e2200000e0000 */
[----:B------:R-:W2:Y:S08]  /*54c0*/  MUFU.TANH R90, R90 ;  /* 0x0000005a005a7308 */ /* 0x000eb00000002400 */
[----:B------:R-:W3:Y:S08]  /*54d0*/  MUFU.TANH R89, R89 ;  /* 0x0000005900597308 */ /* 0x000ef00000002400 */
[----:B------:R4:W-:Y:S01]  /*54e0*/  MUFU.TANH R105, R118 ;  /* 0x0000007600697308 */ /* 0x0009e20000002400 */
[----:B--2---:R-:W-:-:S02]  /*54f0*/  FSEL R90, R90, -INF , P2 ;  /* 0xff8000005a5a7808 */ /* 0x004fc40001000000 */
[----:B------:R-:W-:Y:S02]  /*5500*/  ISETP.GT.AND P2, PT, R97, 0x20, PT ;  /* 0x000000206100780c */ /* 0x000fe40003f44270 */
[----:B0-----:R-:W-:-:S03]  /*5510*/  FMNMX.FTZ R10, R152, R99, !PT ;  /* 0x00000063980a7209 */ /* 0x001fc60007810000 */
[----:B------:R-:W-:Y:S01]  /*5520*/  MUFU.TANH R92, R92 ;  /* 0x0000005c005c7308 */ /* 0x000fe20000002400 */
[----:B------:R-:W-:Y:S02]  /*5530*/  FMNMX.FTZ R99, R0, R11, !PT ;  /* 0x0000000b00637209 */ /* 0x000fe40007810000 */
[----:B----4-:R-:W-:Y:S01]  /*5540*/  FSEL R118, R14, -INF , P4 ;  /* 0xff8000000e767808 */ /* 0x010fe20002000000 */
[----:B-1----:R-:W-:Y:S01]  /*5550*/  FMUL.FTZ R111, R10, R9 ;  /* 0x000000090a6f7220 */ /* 0x002fe20000410000 */
[----:B------:R-:W-:Y:S02]  /*5560*/  FMNMX.FTZ R99, R8, R99, !PT ;  /* 0x0000006308637209 */ /* 0x000fe40007810000 */
[----:B------:R-:W-:Y:S01]  /*5570*/  FSETP.NEU.FTZ.AND P1, PT, R10, -INF , PT ;  /* 0xff8000000a00780b */ /* 0x000fe20003f3d000 */
[----:B------:R-:W0:Y:S01]  /*5580*/  MUFU.TANH R91, R91 ;  /* 0x0000005b005b7308 */ /* 0x000e220000002400 */
[----:B------:R-:W-:Y:S02]  /*5590*/  FMNMX.FTZ R99, R20, R99, !PT ;  /* 0x0000006314637209 */ /* 0x000fe40007810000 */
[----:B------:R-:W-:-:S02]  /*55a0*/  FSEL R111, R111, RZ, P1 ;  /* 0x000000ff6f6f7208 */ /* 0x000fc40000800000 */
[----:B------:R-:W-:-:S03]  /*55b0*/  FMNMX.FTZ R99, R118, R99, !PT ;  /* 0x0000006376637209 */ /* 0x000fc60007810000 */
[----:B------:R1:W-:Y:S01]  /*55c0*/  MUFU.TANH R107, R122 ;  /* 0x0000007a006b7308 */ /* 0x0003e20000002400 */
[----:B------:R-:W-:Y:S01]  /*55d0*/  FMNMX.FTZ R99, R88, R99, !PT ;  /* 0x0000006358637209 */ /* 0x000fe20007810000 */
[-CC-:B------:R-:W-:Y:S01]  /*55e0*/  FFMA.FTZ R158, R146, R9.reuse, -R111.reuse ;  /* 0x00000009929e7223 */ /* 0x180fe2000001086f */
[-CC-:B------:R-:W-:Y:S01]  /*55f0*/  FFMA.FTZ R156, R148, R9.reuse, -R111.reuse ;  /* 0x00000009949c7223 */ /* 0x180fe2000001086f */
[-CC-:B------:R-:W-:Y:S01]  /*5600*/  FFMA.FTZ R152, R142, R9.reuse, -R111.reuse ;  /* 0x000000098e987223 */ /* 0x180fe2000001086f */
[-CC-:B------:R-:W-:Y:S01]  /*5610*/  FFMA.FTZ R150, R150, R9.reuse, -R111.reuse ;  /* 0x0000000996967223 */ /* 0x180fe2000001086f */
[-CC-:B------:R-:W-:Y:S01]  /*5620*/  FFMA.FTZ R154, R136, R9.reuse, -R111.reuse ;  /* 0x00000009889a7223 */ /* 0x180fe2000001086f */
[-CC-:B------:R-:W-:Y:S01]  /*5630*/  FFMA.FTZ R101, R108, R9.reuse, -R111.reuse ;  /* 0x000000096c657223 */ /* 0x180fe2000001086f */
[----:B------:R-:W2:Y:S01]  /*5640*/  MUFU.TANH R93, R93 ;  /* 0x0000005d005d7308 */ /* 0x000ea20000002400 */
[----:B-1----:R-:W-:Y:S01]  /*5650*/  FSEL R122, R21, -INF , P3 ;  /* 0xff800000157a7808 */ /* 0x002fe20001800000 */
[-CC-:B------:R-:W-:Y:S01]  /*5660*/  FFMA.FTZ R96, R96, R9.reuse, -R111.reuse ;  /* 0x0000000960607223 */ /* 0x180fe2000001086f */
[----:B------:R-:W-:Y:S01]  /*5670*/  ISETP.GT.AND P3, PT, R97, 0x19, PT ;  /* 0x000000196100780c */ /* 0x000fe20003f64270 */
[--C-:B------:R-:W-:Y:S01]  /*5680*/  FFMA.FTZ R94, R94, R9, -R111.reuse ;  /* 0x000000095e5e7223 */ /* 0x100fe2000001086f */
[----:B------:R-:W-:Y:S01]  /*5690*/  FMNMX.FTZ R99, R122, R99, !PT ;  /* 0x000000637a637209 */ /* 0x000fe20007810000 */
[-CC-:B------:R-:W-:Y:S01]  /*56a0*/  FFMA.FTZ R108, R124, R9.reuse, -R111.reuse ;  /* 0x000000097c6c7223 */ /* 0x180fe2000001086f */
[----:B------:R-:W-:Y:S01]  /*56b0*/  FFMA.FTZ R138, R138, R9, -R111 ;  /* 0x000000098a8a7223 */ /* 0x000fe2000001086f */
[----:B------:R-:W1:Y:S01]  /*56c0*/  MUFU.TANH R95, R95 ;  /* 0x0000005f005f7308 */ /* 0x000e620000002400 */
[----:B------:R-:W-:-:S07]  /*56d0*/  FMNMX.FTZ R99, R90, R99, !PT ;  /* 0x000000635a637209 */ /* 0x000fce0007810000 */
[----:B------:R3:W-:Y:S08]  /*56e0*/  MUFU.TANH R172, R126 ;  /* 0x0000007e00ac7308 */ /* 0x0007f00000002400 */
[----:B------:R4:W-:Y:S01]  /*56f0*/  MUFU.TANH R174, R130 ;  /* 0x0000008200ae7308 */ /* 0x0009e20000002400 */
[----:B---3--:R-:W-:Y:S01]  /*5700*/  FSEL R126, R89, -INF , P3 ;  /* 0xff800000597e7808 */ /* 0x008fe20001800000 */
[----:B------:R-:W-:Y:S01]  /*5710*/  FFMA.FTZ R89, R144, R9, -R111 ;  /* 0x0000000990597223 */ /* 0x000fe2000001086f */
[----:B------:R-:W-:-:S02]  /*5720*/  ISETP.GT.AND P3, PT, R97, 0x21, PT ;  /* 0x000000216100780c */ /* 0x000fc40003f64270 */
[----:B------:R-:W-:Y:S02]  /*5730*/  FMNMX.FTZ R99, R126, R99, !PT ;  /* 0x000000637e637209 */ /* 0x000fe40007810000 */
[----:B0-----:R-:W-:Y:S01]  /*5740*/  FSEL R146, R91, -INF , P3 ;  /* 0xff8000005b927808 */ /* 0x001fe20001800000 */
[----:B------:R-:W0:Y:S01]  /*5750*/  MUFU.TANH R115, R115 ;  /* 0x0000007300737308 */ /* 0x000e220000002400 */
[----:B----4-:R-:W-:Y:S01]  /*5760*/  FSEL R130, R92, -INF , P2 ;  /* 0xff8000005c827808 */ /* 0x010fe20001000000 */
[--C-:B------:R-:W-:Y:S01]  /*5770*/  FFMA.FTZ R91, R140, R9, -R111.reuse ;  /* 0x000000098c5b7223 */ /* 0x100fe2000001086f */
[C---:B------:R-:W-:Y:S02]  /*5780*/  ISETP.GT.AND P2, PT, R97.reuse, 0x28, PT ;  /* 0x000000286100780c */ /* 0x040fe40003f44270 */
[----:B------:R-:W-:Y:S02]  /*5790*/  FMNMX.FTZ R99, R130, R99, !PT ;  /* 0x0000006382637209 */ /* 0x000fe40007810000 */
[----:B------:R-:W-:Y:S01]  /*57a0*/  ISETP.GT.AND P3, PT, R97, 0x29, PT ;  /* 0x000000296100780c */ /* 0x000fe20003f64270 */
[----:B------:R-:W3:Y:S01]  /*57b0*/  MUFU.TANH R119, R119 ;  /* 0x0000007700777308 */ /* 0x000ee20000002400 */
[----:B--2---:R-:W-:Y:S01]  /*57c0*/  FSEL R148, R93, -INF , P2 ;  /* 0xff8000005d947808 */ /* 0x004fe20001000000 */
[----:B------:R-:W-:Y:S01]  /*57d0*/  FFMA.FTZ R93, R106, R9, -R111 ;  /* 0x000000096a5d7223 */ /* 0x000fe2000001086f */
[----:B------:R-:W-:-:S02]  /*57e0*/  FMNMX.FTZ R99, R146, R99, !PT ;  /* 0x0000006392637209 */ /* 0x000fc40007810000 */
[----:B------:R-:W-:Y:S02]  /*57f0*/  ISETP.GT.AND P2, PT, R97, 0x30, PT ;  /* 0x000000306100780c */ /* 0x000fe40003f44270 */
[----:B-1----:R-:W-:Y:S01]  /*5800*/  FSEL R92, R95, -INF , P3 ;  /* 0xff8000005f5c7808 */ /* 0x002fe20001800000 */
[----:B------:R1:W-:Y:S01]  /*5810*/  MUFU.TANH R176, R134 ;  /* 0x0000008600b07308 */ /* 0x0003e20000002400 */
[----:B------:R-:W-:Y:S01]  /*5820*/  FMNMX.FTZ R99, R148, R99, !PT ;  /* 0x0000006394637209 */ /* 0x000fe20007810000 */
[----:B------:R-:W-:Y:S01]  /*5830*/  FFMA.FTZ R95, R100, R9, -R111 ;  /* 0x00000009645f7223 */ /* 0x000fe2000001086f */
[----:B------:R-:W-:Y:S02]  /*5840*/  ISETP.GT.AND P3, PT, R97, 0x31, PT ;  /* 0x000000316100780c */ /* 0x000fe40003f64270 */
[----:B------:R-:W-:Y:S02]  /*5850*/  FMNMX.FTZ R99, R92, R99, !PT ;  /* 0x000000635c637209 */ /* 0x000fe40007810000 */
[----:B0-----:R-:W-:Y:S01]  /*5860*/  FSEL R142, R115, -INF , P3 ;  /* 0xff800000738e7808 */ /* 0x001fe20001800000 */
[----:B------:R-:W0:Y:S01]  /*5870*/  MUFU.TANH R123, R123 ;  /* 0x0000007b007b7308 */ /* 0x000e220000002400 */
[----:B-1----:R-:W-:-:S02]  /*5880*/  FSEL R134, R103, -INF , P2 ;  /* 0xff80000067867808 */ /* 0x002fc40001000000 */
[C---:B------:R-:W-:Y:S02]  /*5890*/  ISETP.GT.AND P2, PT, R97.reuse, 0x38, PT ;  /* 0x000000386100780c */ /* 0x040fe40003f44270 */
[----:B------:R-:W-:Y:S02]  /*58a0*/  FMNMX.FTZ R99, R134, R99, !PT ;  /* 0x0000006386637209 */ /* 0x000fe40007810000 */
[----:B------:R-:W-:Y:S01]  /*58b0*/  ISETP.GT.AND P3, PT, R97, 0x39, PT ;  /* 0x000000396100780c */ /* 0x000fe20003f64270 */
[----:B------:R-:W1:Y:S01]  /*58c0*/  MUFU.TANH R127, R127 ;  /* 0x0000007f007f7308 */ /* 0x000e620000002400 */
[----:B------:R-:W-:Y:S01]  /*58d0*/  FSEL R144, R105, -INF , P2 ;  /* 0xff80000069907808 */ /* 0x000fe20001000000 */
[----:B------:R-:W-:Y:S01]  /*58e0*/  FFMA.FTZ R105, R120, R9, -R111 ;  /* 0x0000000978697223 */ /* 0x000fe2000001086f */
[----:B------:R-:W-:Y:S02]  /*58f0*/  FMNMX.FTZ R99, R142, R99, !PT ;  /* 0x000000638e637209 */ /* 0x000fe40007810000 */
[----:B------:R-:W-:-:S02]  /*5900*/  ISETP.GT.AND P2, PT, R97, 0x40, PT ;  /* 0x000000406100780c */ /* 0x000fc40003f44270 */
[----:B---3--:R-:W-:Y:S01]  /*5910*/  FSEL R140, R119, -INF , P3 ;  /* 0xff800000778c7808 */ /* 0x008fe20001800000 */
[----:B------:R2:W-:Y:S01]  /*5920*/  MUFU.EX2 R21, R150 ;  /* 0x0000009600157308 */ /* 0x0005e20000000800 */
[----:B------:R-:W-:Y:S02]  /*5930*/  FMNMX.FTZ R99, R144, R99, !PT ;  /* 0x0000006390637209 */ /* 0x000fe40007810000 */
[----:B------:R-:W-:Y:S02]  /*5940*/  ISETP.GT.AND P3, PT, R97, 0x41, PT ;  /* 0x000000416100780c */ /* 0x000fe40003f64270 */
[----:B------:R-:W-:Y:S02]  /*5950*/  FMNMX.FTZ R99, R140, R99, !PT ;  /* 0x000000638c637209 */ /* 0x000fe40007810000 */
[----:B0-----:R-:W-:Y:S01]  /*5960*/  FSEL R136, R123, -INF , P3 ;  /* 0xff8000007b887808 */ /* 0x001fe20001800000 */
[----:B------:R-:W0:Y:S01]  /*5970*/  MUFU.TANH R131, R131 ;  /* 0x0000008300837308 */ /* 0x000e220000002400 */
[----:B--2---:R-:W-:Y:S01]  /*5980*/  FSEL R150, R107, -INF , P2 ;  /* 0xff8000006b967808 */ /* 0x004fe20001000000 */
[----:B------:R-:W-:Y:S01]  /*5990*/  FFMA.FTZ R107, R114, R9, -R111 ;  /* 0x00000009726b7223 */ /* 0x000fe2000001086f */
[----:B------:R-:W-:-:S02]  /*59a0*/  ISETP.GT.AND P2, PT, R97, 0x48, PT ;  /* 0x000000486100780c */ /* 0x000fc40003f44270 */
[----:B------:R-:W-:Y:S02]  /*59b0*/  FMNMX.FTZ R99, R150, R99, !PT ;  /* 0x0000006396637209 */ /* 0x000fe40007810000 */
[C---:B------:R-:W-:Y:S01]  /*59c0*/  ISETP.GT.AND P3, PT, R97.reuse, 0x49, PT ;  /* 0x000000496100780c */ /* 0x040fe20003f64270 */
[----:B------:R-:W2:Y:S01]  /*59d0*/  MUFU.TANH R135, R135 ;  /* 0x0000008700877308 */ /* 0x000ea20000002400 */
[----:B------:R-:W-:Y:S02]  /*59e0*/  FSEL R172, R172, -INF , P2 ;  /* 0xff800000acac7808 */ /* 0x000fe40001000000 */
[----:B------:R-:W-:Y:S02]  /*59f0*/  FMNMX.FTZ R99, R136, R99, !PT ;  /* 0x0000006388637209 */ /* 0x000fe40007810000 */
[----:B------:R-:W-:Y:S02]  /*5a00*/  ISETP.GT.AND P2, PT, R97, 0x50, PT ;  /* 0x000000506100780c */ /* 0x000fe40003f44270 */
[----:B-1----:R-:W-:Y:S01]  /*5a10*/  FSEL R106, R127, -INF , P3 ;  /* 0xff8000007f6a7808 */ /* 0x002fe20001800000 */
[----:B------:R-:W-:Y:S01]  /*5a20*/  MUFU.EX2 R156, R156 ;  /* 0x0000009c009c7308 */ /* 0x000fe20000000800 */
[----:B------:R-:W-:-:S02]  /*5a30*/  FMNMX.FTZ R99, R172, R99, !PT ;  /* 0x00000063ac637209 */ /* 0x000fc40007810000 */
[C---:B------:R-:W-:Y:S02]  /*5a40*/  ISETP.GT.AND P3, PT, R97.reuse, 0x51, PT ;  /* 0x000000516100780c */ /* 0x040fe40003f64270 */
[----:B------:R-:W-:Y:S02]  /*5a50*/  FSEL R174, R174, -INF , P2 ;  /* 0xff800000aeae7808 */ /* 0x000fe40001000000 */
[----:B------:R-:W-:Y:S01]  /*5a60*/  FMNMX.FTZ R99, R106, R99, !PT ;  /* 0x000000636a637209 */ /* 0x000fe20007810000 */
[----:B------:R-:W-:Y:S01]  /*5a70*/  MUFU.EX2 R158, R158 ;  /* 0x0000009e009e7308 */ /* 0x000fe20000000800 */
[----:B------:R-:W-:Y:S02]  /*5a80*/  ISETP.GT.AND P2, PT, R97, 0x58, PT ;  /* 0x000000586100780c */ /* 0x000fe40003f44270 */
[----:B0-----:R-:W-:Y:S02]  /*5a90*/  FSEL R100, R131, -INF , P3 ;  /* 0xff80000083647808 */ /* 0x001fe40001800000 */
[----:B------:R-:W-:-:S02]  /*5aa0*/  FMNMX.FTZ R99, R174, R99, !PT ;  /* 0x00000063ae637209 */ /* 0x000fc40007810000 */
[----:B------:R-:W-:Y:S01]  /*5ab0*/  ISETP.GT.AND P3, PT, R97, 0x59, PT ;  /* 0x000000596100780c */ /* 0x000fe20003f64270 */
[-CC-:B------:R-:W-:Y:S01]  /*5ac0*/  FFMA.FTZ R97, R98, R9.reuse, -R111.reuse ;  /* 0x0000000962617223 */ /* 0x180fe2000001086f */
[----:B------:R-:W-:Y:S01]  /*5ad0*/  FSEL R176, R176, -INF , P2 ;  /* 0xff800000b0b07808 */ /* 0x000fe20001000000 */
[--C-:B------:R-:W-:Y:S01]  /*5ae0*/  FFMA.FTZ R98, R102, R9, -R111.reuse ;  /* 0x0000000966627223 */ /* 0x100fe2000001086f */
[----:B------:R-:W-:Y:S01]  /*5af0*/  FMNMX.FTZ R99, R100, R99, !PT ;  /* 0x0000006364637209 */ /* 0x000fe20007810000 */
[-CC-:B------:R-:W-:Y:S01]  /*5b00*/  FFMA.FTZ R102, R110, R9.reuse, -R111.reuse ;  /* 0x000000096e667223 */ /* 0x180fe2000001086f */
[----:B--2---:R-:W-:Y:S01]  /*5b10*/  FSEL R178, R135, -INF , P3 ;  /* 0xff80000087b27808 */ /* 0x004fe20001800000 */
[--C-:B------:R-:W-:Y:S01]  /*5b20*/  FFMA.FTZ R110, R128, R9, -R111.reuse ;  /* 0x00000009806e7223 */ /* 0x100fe2000001086f */
[----:B------:R-:W-:Y:S01]  /*5b30*/  FMNMX.FTZ R99, R176, R99, !PT ;  /* 0x00000063b0637209 */ /* 0x000fe20007810000 */
[----:B------:R-:W-:Y:S03]  /*5b40*/  MUFU.EX2 R89, R89 ;  /* 0x0000005900597308 */ /* 0x000fe60000000800 */
[----:B------:R-:W-:Y:S01]  /*5b50*/  FMNMX.FTZ R14, R178, R99, !PT ;  /* 0x00000063b20e7209 */ /* 0x000fe20007810000 */
[-CC-:B------:R-:W-:Y:S01]  /*5b60*/  FFMA.FTZ R99, R104, R9.reuse, -R111.reuse ;  /* 0x0000000968637223 */ /* 0x180fe2000001086f */
[----:B------:R-:W-:-:S03]  /*5b70*/  FFMA.FTZ R104, R116, R9, -R111 ;  /* 0x0000000974687223 */ /* 0x000fc6000001086f */
[----:B------:R-:W0:Y:S01]  /*5b80*/  SHFL.BFLY PT, R103, R14, 0x2, 0x1f ;  /* 0x0c401f000e677f89 */ /* 0x000e2200000e0000 */
[----:B------:R-:W-:Y:S08]  /*5b90*/  MUFU.EX2 R152, R152 ;  /* 0x0000009800987308 */ /* 0x000ff00000000800 */
[----:B------:R-:W-:Y:S08]  /*5ba0*/  MUFU.EX2 R91, R91 ;  /* 0x0000005b005b7308 */ /* 0x000ff00000000800 */
[----:B------:R-:W-:Y:S01]  /*5bb0*/  MUFU.EX2 R154, R154 ;  /* 0x0000009a009a7308 */ /* 0x000fe20000000800 */
[----:B0-----:R-:W-:Y:S01]  /*5bc0*/  FMNMX.FTZ R109, R14, R103, !PT ;  /* 0x000000670e6d7209 */ /* 0x001fe20007810000 */
[----:B------:R-:W-:-:S06]  /*5bd0*/  FFMA.FTZ R103, R112, R9, -R111 ;  /* 0x0000000970677223 */ /* 0x000fcc000001086f */
[----:B------:R-:W-:Y:S01]  /*5be0*/  MUFU.EX2 R93, R93 ;  /* 0x0000005d005d7308 */ /* 0x000fe20000000800 */
[----:B------:R-:W0:Y:S07]  /*5bf0*/  SHFL.BFLY PT, R14, R109, 0x1, 0x1f ;  /* 0x0c201f006d0e7f89 */ /* 0x000e2e00000e0000 */
[----:B------:R-:W-:Y:S08]  /*5c00*/  MUFU.EX2 R95, R95 ;  /* 0x0000005f005f7308 */ /* 0x000ff00000000800 */
[----:B------:R-:W-:Y:S08]  /*5c10*/  MUFU.EX2 R96, R96 ;  /* 0x0000006000607308 */ /* 0x000ff00000000800 */
[----:B------:R-:W-:Y:S01]  /*5c20*/  MUFU.EX2 R94, R94 ;  /* 0x0000005e005e7308 */ /* 0x000fe20000000800 */
[----:B0-----:R-:W-:Y:S01]  /*5c30*/  FMNMX.FTZ R14, R109, R14, !PT ;  /* 0x0000000e6d0e7209 */ /* 0x001fe20007810000 */
[----:B------:R-:W-:-:S03]  /*5c40*/  FFMA.FTZ R109, R132, R9, -R111 ;  /* 0x00000009846d7223 */ /* 0x000fc6000001086f */
[C---:B------:R-:W-:Y:S01]  /*5c50*/  FSETP.NEU.FTZ.AND P2, PT, R14.reuse, -INF , PT ;  /* 0xff8000000e00780b */ /* 0x040fe20003f5d000 */
[C---:B------:R-:W-:Y:S02]  /*5c60*/  FMUL.FTZ R112, R14.reuse, R9 ;  /* 0x000000090e707220 */ /* 0x040fe40000410000 */
[----:B------:R-:W-:Y:S01]  /*5c70*/  MUFU.EX2 R97, R97 ;  /* 0x0000006100617308 */ /* 0x000fe20000000800 */
[----:B------:R-:W-:Y:S02]  /*5c80*/  FSEL R116, R14, RZ, P2 ;  /* 0x000000ff0e747208 */ /* 0x000fe40001000000 */
[----:B------:R-:W-:-:S03]  /*5c90*/  FSEL R111, R112, RZ, P2 ;  /* 0x000000ff706f7208 */ /* 0x000fc60001000000 */
[----:B------:R-:W-:Y:S02]  /*5ca0*/  FADD.FTZ R116, -R116, R11 ;  /* 0x0000000b74747221 */ /* 0x000fe40000010100 */
[----:B------:R-:W-:Y:S01]  /*5cb0*/  MUFU.EX2 R98, R98 ;  /* 0x0000006200627308 */ /* 0x000fe20000000800 */
[-CC-:B------:R-:W-:Y:S01]  /*5cc0*/  FFMA.FTZ R157, R0, R9.reuse, -R111.reuse ;  /* 0x00000009009d7223 */ /* 0x180fe2000001086f */
[----:B------:R-:W-:Y:S01]  /*5cd0*/  FSEL R0, R10, RZ, P1 ;  /* 0x000000ff0a007208 */ /* 0x000fe20000800000 */
[-CC-:B------:R-:W-:Y:S01]  /*5ce0*/  FFMA.FTZ R112, R8, R9.reuse, -R111.reuse ;  /* 0x0000000908707223 */ /* 0x180fe2000001086f */
[-C--:B------:R-:W-:Y:S01]  /*5cf0*/  FMUL.FTZ R116, R116, R9.reuse ;  /* 0x0000000974747220 */ /* 0x080fe20000410000 */
[-CC-:B------:R-:W-:Y:S01]  /*5d00*/  FFMA.FTZ R159, R20, R9.reuse, -R111.reuse ;  /* 0x00000009149f7223 */ /* 0x180fe2000001086f */
[-C--:B------:R-:W-:Y:S01]  /*5d10*/  FFMA.FTZ R20, R118, R9.reuse, -R111 ;  /* 0x0000000976147223 */ /* 0x080fe2000001086f */
[----:B------:R-:W-:Y:S01]  /*5d20*/  FADD.FTZ R0, -R0, R13 ;  /* 0x0000000d00007221 */ /* 0x000fe20000010100 */
[----:B------:R-:W-:Y:S01]  /*5d30*/  MUFU.EX2 R157, R157 ;  /* 0x0000009d009d7308 */ /* 0x000fe20000000800 */
[-CC-:B------:R-:W-:Y:S01]  /*5d40*/  FFMA.FTZ R153, R88, R9.reuse, -R111.reuse ;  /* 0x0000000958997223 */ /* 0x180fe2000001086f */
[-CC-:B------:R-:W-:Y:S01]  /*5d50*/  FFMA.FTZ R88, R122, R9.reuse, -R111.reuse ;  /* 0x000000097a587223 */ /* 0x180fe2000001086f */
[-C--:B------:R-:W-:Y:S01]  /*5d60*/  FMUL.FTZ R8, R0, R9.reuse ;  /* 0x0000000900087220 */ /* 0x080fe20000410000 */
[-CC-:B------:R-:W-:Y:S01]  /*5d70*/  FFMA.FTZ R155, R90, R9.reuse, -R111.reuse ;  /* 0x000000095a9b7223 */ /* 0x180fe2000001086f */
        /* <DEDUP_REMOVED lines=20> */
[----:B0-----:R-:W-:-:S07]  /*5ec0*/  FFMA.FTZ R11, R0, R6, R157 ;  /* 0x00000006000b7223 */ /* 0x001fce000001009d */
[----:B------:R-:W0:Y:S01]  /*5ed0*/  MUFU.EX2 R159, R159 ;  /* 0x0000009f009f7308 */ /* 0x000e220000000800 */
[----:B-1----:R-:W-:-:S04]  /*5ee0*/  FFMA.FTZ R7, R8, R7, R21 ;  /* 0x0000000708077223 */ /* 0x002fc80000010015 */
[----:B------:R-:W-:-:S03]  /*5ef0*/  FADD.FTZ R7, R156, R7 ;  /* 0x000000079c077221 */ /* 0x000fc60000010000 */
[----:B------:R-:W1:Y:S01]  /*5f00*/  MUFU.EX2 R20, R20 ;  /* 0x0000001400147308 */ /* 0x000e620000000800 */
[----:B--2---:R-:W-:-:S07]  /*5f10*/  FADD.FTZ R6, R112, R11 ;  /* 0x0000000b70067221 */ /* 0x004fce0000010000 */
[----:B------:R-:W2:Y:S08]  /*5f20*/  MUFU.EX2 R153, R153 ;  /* 0x0000009900997308 */ /* 0x000eb00000000800 */
[----:B------:R-:W3:Y:S08]  /*5f30*/  MUFU.EX2 R88, R88 ;  /* 0x0000005800587308 */ /* 0x000ef00000000800 */
[----:B------:R4:W-:Y:S08]  /*5f40*/  MUFU.EX2 R13, R92 ;  /* 0x0000005c000d7308 */ /* 0x0009f00000000800 */
[----:B------:R-:W5:Y:S01]  /*5f50*/  MUFU.EX2 R155, R155 ;  /* 0x0000009b009b7308 */ /* 0x000f620000000800 */
[----:B----4-:R-:W-:Y:S01]  /*5f60*/  FADD.FTZ R92, R158, R7 ;  /* 0x000000079e5c7221 */ /* 0x010fe20000010000 */
[----:B0-----:R-:W-:-:S03]  /*5f70*/  FADD.FTZ R7, R159, R6 ;  /* 0x000000069f077221 */ /* 0x001fc60000010000 */
[----:B------:R-:W-:Y:S01]  /*5f80*/  FADD.FTZ R11, R89, R92 ;  /* 0x0000005c590b7221 */ /* 0x000fe20000010000 */
[----:B-1----:R-:W-:Y:S02]  /*5f90*/  FADD.FTZ R6, R20, R7 ;  /* 0x0000000714067221 */ /* 0x002fe40000010000 */
[----:B------:R-:W0:Y:S01]  /*5fa0*/  MUFU.EX2 R90, R90 ;  /* 0x0000005a005a7308 */ /* 0x000e220000000800 */
[----:B------:R-:W-:Y:S01]  /*5fb0*/  FADD.FTZ R92, R152, R11 ;  /* 0x0000000b985c7221 */ /* 0x000fe20000010000 */
[----:B--2---:R-:W-:-:S03]  /*5fc0*/  FADD.FTZ R7, R153, R6 ;  /* 0x0000000699077221 */ /* 0x004fc60000010000 */
[----:B------:R-:W-:Y:S01]  /*5fd0*/  FADD.FTZ R11, R91, R92 ;  /* 0x0000005c5b0b7221 */ /* 0x000fe20000010000 */
[----:B---3--:R-:W-:Y:S02]  /*5fe0*/  FADD.FTZ R6, R88, R7 ;  /* 0x0000000758067221 */ /* 0x008fe40000010000 */
[----:B------:R-:W1:Y:S01]  /*5ff0*/  MUFU.EX2 R149, R149 ;  /* 0x0000009500957308 */ /* 0x000e620000000800 */
[----:B------:R-:W-:Y:S01]  /*6000*/  FADD.FTZ R92, R154, R11 ;  /* 0x0000000b9a5c7221 */ /* 0x000fe20000010000 */
[----:B-----5:R-:W-:-:S03]  /*6010*/  FADD.FTZ R7, R155, R6 ;  /* 0x000000069b077221 */ /* 0x020fc60000010000 */
[----:B------:R-:W-:-:S03]  /*6020*/  FADD.FTZ R92, R93, R92 ;  /* 0x0000005c5d5c7221 */ /* 0x000fc60000010000 */
        /* <DEDUP_REMOVED lines=12> */
[----:B0-----:R-:W-:-:S04]  /*60f0*/  FADD.FTZ R6, R151, R6 ;  /* 0x0000000697067221 */ /* 0x001fc80000010000 */
[----:B------:R-:W-:-:S03]  /*6100*/  FADD.FTZ R6, R13, R6 ;  /* 0x000000060d067221 */ /* 0x000fc60000010000 */
        /* <DEDUP_REMOVED lines=46> */
.L_x_2212:
        /* <DEDUP_REMOVED lines=34> */
.L_x_2202:
[----:B------:R-:W-:-:S13]  /*6610*/  ISETP.GE.AND P1, PT, R15, RZ, PT ;  /* 0x000000ff0f00720c */ /* 0x000fda0003f26270 */
[----:B------:R-:W-:Y:S05]  /*6620*/  @!P1 BRA `(.L_x_2214) ;  /* 0x0000002000b49947 */ /* 0x000fea0003800000 */
[----:B------:R-:W-:Y:S01]  /*6630*/  IMAD.MOV.U32 R13, RZ, RZ, R14 ;  /* 0x000000ffff0d7224 */ /* 0x000fe200078e000e */
[----:B------:R-:W-:Y:S01]  /*6640*/  UMOV UR4, UR38 ;  /* 0x0000002600047c82 */ /* 0x000fe20008000000 */
[----:B------:R-:W-:Y:S01]  /*6650*/  IMAD.MOV.U32 R11, RZ, RZ, R10 ;  /* 0x000000ffff0b7224 */ /* 0x000fe200078e000a */
[----:B------:R-:W-:Y:S01]  /*6660*/  UMOV UR5, UR39 ;  /* 0x0000002700057c82 */ /* 0x000fe20008000000 */
[----:B------:R-:W-:-:S05]  /*6670*/  ULDC UR6, c[0x0][0x9d8] ;  /* 0x0002760000067ab9 */ /* 0x000fca0000000800 */
.L_x_2225:
[----:B------:R-:W-:-:S04]  /*6680*/  UIADD3 UR10, UR5, 0x1, URZ ;  /* 0x00000001050a7890 */ /* 0x000fc8000fffe03f */
[----:B------:R-:W-:-:S04]  /*6690*/  UISETP.NE.AND UP0, UPT, UR10, 0x2, UPT ;  /* 0x000000020a00788c */ /* 0x000fc8000bf05270 */
[----:B------:R-:W-:Y:S02]  /*66a0*/  USEL UR10, UR10, URZ, UP0 ;  /* 0x0000003f0a0a7287 */ /* 0x000fe40008000000 */
[----:B------:R-:W-:-:S04]  /*66b0*/  USEL UR38, URZ, 0x1, UP0 ;  /* 0x000000013f267887 */ /* 0x000fc80008000000 */
[----:B------:R-:W-:Y:S01]  /*66c0*/  ULOP3.LUT UR38, UR4, UR38, URZ, 0x3c, !UPT ;  /* 0x0000002604267292 */ /* 0x000fe2000f8e3c3f */
[----:B------:R-:W-:Y:S01]  /*66d0*/  UMOV UR39, UR10 ;  /* 0x0000000a00277c82 */ /* 0x000fe20008000000 */
[----:B------:R-:W-:Y:S10]  /*66e0*/  @!P0 BRA `(.L_x_2215) ;  /* 0x0000000000048947 */ /* 0x000ff40003800000 */
[----:B------:R-:W-:Y:S01]  /*66f0*/  BPT.TRAP 0x1 ;  /* 0x000000040000795c */ /* 0x000fe20000300000 */
.L_x_2215:
[----:B------:R-:W-:Y:S01]  /*6700*/  ULEA UR7, UR39, UR40, 0x3 ;  /* 0x0000002827077291 */ /* 0x000fe2000f8e183f */
[----:B------:R-:W-:-:S04]  /*6710*/  MOV R9, UR38 ;  /* 0x0000002600097c02 */ /* 0x000fc80008000f00 */
[----:B------:R-:W-:-:S04]  /*6720*/  SHF.L.U32 R9, R9, 0x1f, RZ ;  /* 0x0000001f09097819 */ /* 0x000fc800000006ff */
[----:B------:R0:W1:Y:S01]  /*6730*/  SYNCS.PHASECHK.TRANS64.TRYWAIT P1, [UR7+0x2a830], R9 ;  /* 0x02a83009ff0075a7 */ /* 0x0000620008020147 */
[----:B------:R-:W-:Y:S05]  /*6740*/  @!P0 BRA `(.L_x_2216) ;  /* 0x0000000000048947 */ /* 0x000fea0003800000 */
[----:B------:R-:W-:Y:S01]  /*6750*/  BPT.TRAP 0x1 ;  /* 0x000000040000795c */ /* 0x000fe20000300000 */
.L_x_2216:
[----:B-1----:R-:W-:Y:S05]  /*6760*/  @P1 BRA `(.L_x_2217) ;  /* 0x0000000000081947 */ /* 0x002fea0003800000 */
[----:B------:R-:W1:Y:S02]  /*6770*/  SYNCS.PHASECHK.TRANS64.TRYWAIT P1, [UR7+0x2a830], R9 ;  /* 0x02a83009ff0075a7 */ /* 0x000e640008020147 */
[----:B-1----:R-:W-:Y:S05]  /*6780*/  @!P1 BRA `(.L_x_2218) ;  /* 0x0000008c00589947 */ /* 0x002fea0003800000 */
.L_x_2217:
        /* <DEDUP_REMOVED lines=143> */
.L_x_2219:
[----:B------:R-:W-:Y:S01]  /*7080*/  ULEA UR7, UR5, UR40, 0x3 ;  /* 0x0000002805077291 */ /* 0x000fe2000f8e183f */
[----:B------:R-:W-:-:S05]  /*7090*/  IMAD.U32 R0, RZ, RZ, UR4 ;  /* 0x00000004ff007e24 */ /* 0x000fca000f8e00ff */
[----:B------:R-:W-:-:S04]  /*70a0*/  SHF.L.U32 R0, R0, 0x1f, RZ ;  /* 0x0000001f00007819 */ /* 0x000fc800000006ff */
[----:B------:R2:W3:Y:S01]  /*70b0*/  SYNCS.PHASECHK.TRANS64.TRYWAIT P1, [UR7+0x2a850], R0 ;  /* 0x02a85000ff0075a7 */ /* 0x0004e20008020147 */
[----:B------:R-:W-:Y:S05]  /*70c0*/  @!P0 BRA `(.L_x_2220) ;  /* 0x0000000000048947 */ /* 0x000fea0003800000 */
[----:B------:R-:W-:Y:S01]  /*70d0*/  BPT.TRAP 0x1 ;  /* 0x000000040000795c */ /* 0x000fe20000300000 */
.L_x_2220:
[----:B---3--:R-:W-:Y:S05]  /*70e0*/  @P1 BRA `(.L_x_2221) ;  /* 0x0000000000081947 */ /* 0x008fea0003800000 */
[----:B------:R-:W3:Y:S02]  /*70f0*/  SYNCS.PHASECHK.TRANS64.TRYWAIT P1, [UR7+0x2a850], R0 ;  /* 0x02a85000ff0075a7 */ /* 0x000ee40008020147 */
[----:B---3--:R-:W-:Y:S05]  /*7100*/  @!P1 BRA `(.L_x_2222) ;  /* 0x0000008400109947 */ /* 0x008fea0003800000 */
.L_x_2221:
        /* <DEDUP_REMOVED lines=38> */
.L_x_2223:
        /* <DEDUP_REMOVED lines=23> */
[----:B01----:R-:W-:Y:S01]  /*74e0*/  FMNMX.FTZ R9, R136, R11, !PT ;  /* 0x0000000b88097209 */ /* 0x003fe20007810000 */
[----:B------:R-:W-:Y:S01]  /*74f0*/  FMUL.FTZ R102, R107, UR6 ;  /* 0x000000066b667c20 */ /* 0x000fe20008410000 */
[----:B------:R-:W-:Y:S01]  /*7500*/  FMUL.FTZ R158, R109, UR6 ;  /* 0x000000066d9e7c20 */ /* 0x000fe20008410000 */
[----:B------:R-:W-:Y:S01]  /*7510*/  FMUL.FTZ R104, R110, UR6 ;  /* 0x000000066e687c20 */ /* 0x000fe20008410000 */
[----:B------:R-:W-:Y:S01]  /*7520*/  FMUL.FTZ R172, R112, UR6 ;  /* 0x0000000670ac7c20 */ /* 0x000fe20008410000 */
[----:B------:R-:W-:Y:S01]  /*7530*/  FMUL.FTZ R106, R111, UR6 ;  /* 0x000000066f6a7c20 */ /* 0x000fe20008410000 */
[----:B------:R-:W-:Y:S01]  /*7540*/  FMUL.FTZ R174, R113, UR6 ;  /* 0x0000000671ae7c20 */ /* 0x000fe20008410000 */
[----:B------:R-:W0:Y:S01]  /*7550*/  MUFU.TANH R140, R140 ;  /* 0x0000008c008c7308 */ /* 0x000e220000002400 */
[----:B---3--:R-:W-:Y:S01]  /*7560*/  FMNMX.FTZ R9, R138, R9, !PT ;  /* 0x000000098a097209 */ /* 0x008fe20007810000 */
        /* <DEDUP_REMOVED lines=14> */
[----:B------:R-:W3:Y:S01]  /*7650*/  MUFU.TANH R142, R142 ;  /* 0x0000008e008e7308 */ /* 0x000ee20000002400 */
        /* <DEDUP_REMOVED lines=11> */
[----:B--2---:R-:W-:Y:S01]  /*7710*/  FMUL.FTZ R0, R134, UR6 ;  /* 0x0000000686007c20 */ /* 0x004fe20008410000 */
[----:B------:R-:W-:Y:S01]  /*7720*/  FMUL.FTZ R134, R135, UR6 ;  /* 0x0000000687867c20 */ /* 0x000fe20008410000 */
[----:B------:R-:W-:-:S02]  /*7730*/  ULEA UR4, UR10, UR40, 0x3 ;  /* 0x000000280a047291 */ /* 0x000fc4000f8e183f */
[----:B------:R-:W1:Y:S01]  /*7740*/  MUFU.TANH R144, R144 ;  /* 0x0000009000907308 */ /* 0x000e620000002400 */
[----:B---3--:R-:W-:Y:S01]  /*7750*/  FMNMX.FTZ R9, R142, R9, !PT ;  /* 0x000000098e097209 */ /* 0x008fe20007810000 */
[----:B------:R-:W-:-:S04]  /*7760*/  UIADD3 UR4, UR4, 0x2a840, URZ ;  /* 0x0002a84004047890 */ /* 0x000fc8000fffe03f */
[----:B------:R-:W-:Y:S02]  /*7770*/  UPRMT UR4, UR43, 0x654, UR4 ;  /* 0x000006542b047896 */ /* 0x000fe40008000004 */
[----:B------:R-:W2:Y:S01]  /*7780*/  MUFU.TANH R90, R90 ;  /* 0x0000005a005a7308 */ /* 0x000ea20000002400 */
[----:B0-----:R-:W-:-:S06]  /*7790*/  FMNMX.FTZ R21, R88, R21, !PT ;  /* 0x0000001558157209 */ /* 0x001fcc0007810000 */
[----:B------:R-:W-:Y:S01]  /*77a0*/  SYNCS.ARRIVE.TRANS64.RED.A1T0 RZ, [UR4], RZ ;  /* 0x000000ffffff79a7 */ /* 0x000fe20008100404 */
        /* <DEDUP_REMOVED lines=74> */
[----:B------:R0:W1:Y:S01]  /*7c50*/  MUFU.TANH R132, R0 ;  /* 0x0000000000847308 */ /* 0x0000620000002400 */
[----:B--2---:R-:W-:-:S07]  /*7c60*/  FMNMX.FTZ R21, R130, R21, !PT ;  /* 0x0000001582157209 */ /* 0x004fce0007810000 */
[----:B------:R-:W2:Y:S01]  /*7c70*/  MUFU.TANH R134, R134 ;  /* 0x0000008600867308 */ /* 0x000ea20000002400 */
[----:B0-----:R-:W-:-:S05]  /*7c80*/  FMNMX.FTZ R0, R190, R9, !PT ;  /* 0x00000009be007209 */ /* 0x001fca0007810000 */
[----:B------:R-:W0:Y:S01]  /*7c90*/  SHFL.BFLY PT, R9, R0, 0x2, 0x1f ;  /* 0x0c401f0000097f89 */ /* 0x000e2200000e0000 */
[----:B-1----:R-:W-:-:S04]  /*7ca0*/  FMNMX.FTZ R21, R132, R21, !PT ;  /* 0x0000001584157209 */ /* 0x002fc80007810000 */
[----:B--2---:R-:W-:-:S05]  /*7cb0*/  FMNMX.FTZ R21, R134, R21, !PT ;  /* 0x0000001586157209 */ /* 0x004fca0007810000 */
[----:B------:R-:W1:Y:S01]  /*7cc0*/  SHFL.BFLY PT, R8, R21, 0x2, 0x1f ;  /* 0x0c401f0015087f89 */ /* 0x000e6200000e0000 */
[----:B0-----:R-:W-:Y:S02]  /*7cd0*/  FMNMX.FTZ R89, R0, R9, !PT ;  /* 0x0000000900597209 */ /* 0x001fe40007810000 */
[----:B------:R-:W0:Y:S03]  /*7ce0*/  LDC R9, c[0x0][0x988] ;  /* 0x00026200ff097b82 */ /* 0x000e260000000800 */
[----:B------:R-:W2:Y:S01]  /*7cf0*/  SHFL.BFLY PT, R10, R89, 0x1, 0x1f ;  /* 0x0c201f00590a7f89 */ /* 0x000ea200000e0000 */
[----:B-1----:R-:W-:-:S05]  /*7d00*/  FMNMX.FTZ R91, R21, R8, !PT ;  /* 0x00000008155b7209 */ /* 0x002fca0007810000 */
[----:B------:R-:W1:Y:S01]  /*7d10*/  SHFL.BFLY PT, R14, R91, 0x1, 0x1f ;  /* 0x0c201f005b0e7f89 */ /* 0x000e6200000e0000 */
[----:B--2---:R-:W-:-:S05]  /*7d20*/  FMNMX.FTZ R10, R89, R10, !PT ;  /* 0x0000000a590a7209 */ /* 0x004fca0007810000 */
[C---:B0-----:R-:W-:Y:S01]  /*7d30*/  FMUL.FTZ R107, R10.reuse, R9 ;  /* 0x000000090a6b7220 */ /* 0x041fe20000410000 */
[----:B------:R-:W-:-:S03]  /*7d40*/  FADD.FTZ R8, -R10, R11 ;  /* 0x0000000b0a087221 */ /* 0x000fc60000010100 */
[-CC-:B------:R-:W-:Y:S01]  /*7d50*/  FFMA.FTZ R11, R136, R9.reuse, -R107.reuse ;  /* 0x00000009880b7223 */ /* 0x180fe2000001086b */
[-CC-:B------:R-:W-:Y:S01]  /*7d60*/  FFMA.FTZ R136, R138, R9.reuse, -R107.reuse ;  /* 0x000000098a887223 */ /* 0x180fe2000001086b */
[-CC-:B------:R-:W-:Y:S01]  /*7d70*/  FFMA.FTZ R138, R142, R9.reuse, -R107.reuse ;  /* 0x000000098e8a7223 */ /* 0x180fe2000001086b */
[-CC-:B------:R-:W-:Y:S01]  /*7d80*/  FFMA.FTZ R21, R144, R9.reuse, -R107.reuse ;  /* 0x0000000990157223 */ /* 0x180fe2000001086b */
[-CC-:B------:R-:W-:Y:S01]  /*7d90*/  FFMA.FTZ R89, R148, R9.reuse, -R107.reuse ;  /* 0x0000000994597223 */ /* 0x180fe2000001086b */
[-CC-:B------:R-:W-:Y:S01]  /*7da0*/  FFMA.FTZ R142, R150, R9.reuse, -R107.reuse ;  /* 0x00000009968e7223 */ /* 0x180fe2000001086b */
[-CC-:B------:R-:W-:Y:S01]  /*7db0*/  FFMA.FTZ R144, R172, R9.reuse, -R107.reuse ;  /* 0x00000009ac907223 */ /* 0x180fe2000001086b */
[----:B-1----:R-:W-:Y:S01]  /*7dc0*/  FMNMX.FTZ R14, R91, R14, !PT ;  /* 0x0000000e5b0e7209 */ /* 0x002fe20007810000 */
[-CC-:B------:R-:W-:Y:S01]  /*7dd0*/  FFMA.FTZ R95, R174, R9.reuse, -R107.reuse ;  /* 0x00000009ae5f7223 */ /* 0x180fe2000001086b */
[-CC-:B------:R-:W-:Y:S01]  /*7de0*/  FFMA.FTZ R101, R124, R9.reuse, -R107.reuse ;  /* 0x000000097c657223 */ /* 0x180fe2000001086b */
[-CC-:B------:R-:W-:Y:S01]  /*7df0*/  FFMA.FTZ R103, R126, R9.reuse, -R107.reuse ;  /* 0x000000097e677223 */ /* 0x180fe2000001086b */
[-C--:B------:R-:W-:Y:S01]  /*7e00*/  FFMA.FTZ R148, R152, R9.reuse, -R107 ;  /* 0x0000000998947223 */ /* 0x080fe2000001086b */
[----:B------:R-:W-:Y:S01]  /*7e10*/  FADD.FTZ R0, -R14, R13 ;  /* 0x0000000d0e007221 */ /* 0x000fe20000010100 */
[-CC-:B------:R-:W-:Y:S01]  /*7e20*/  FFMA.FTZ R13, R140, R9.reuse, -R107.reuse ;  /* 0x000000098c0d7223 */ /* 0x180fe2000001086b */
        /* <DEDUP_REMOVED lines=11> */
[-C--:B------:R-:W-:Y:S01]  /*7ee0*/  FFMA.FTZ R174, R190, R9.reuse, -R107 ;  /* 0x00000009beae7223 */ /* 0x080fe2000001086b */
[-C--:B------:R-:W-:Y:S01]  /*7ef0*/  FMUL.FTZ R107, R14, R9.reuse ;  /* 0x000000090e6b7220 */ /* 0x080fe20000410000 */
[-C--:B------:R-:W-:Y:S01]  /*7f00*/  FMUL.FTZ R8, R8, R9.reuse ;  /* 0x0000000908087220 */ /* 0x080fe20000410000 */
[-C--:B------:R-:W-:Y:S01]  /*7f10*/  FMUL.FTZ R0, R0, R9.reuse ;  /* 0x0000000900007220 */ /* 0x080fe20000410000 */
        /* <DEDUP_REMOVED lines=23> */
[----:B------:R-:W-:Y:S01]  /*8090*/  FFMA.FTZ R128, R128, R9, -R107 ;  /* 0x0000000980807223 */ /* 0x000fe2000001086b */
[----:B------:R-:W1:Y:S01]  /*80a0*/  MUFU.EX2 R157, R157 ;  /* 0x0000009d009d7308 */ /* 0x000e620000000800 */
[----:B0-----:R-:W-:Y:S01]  /*80b0*/  FFMA.FTZ R7, R8, R7, R11 ;  /* 0x0000000708077223 */ /* 0x001fe2000001000b */
[-CC-:B------:R-:W-:Y:S01]  /*80c0*/  FFMA.FTZ R130, R130, R9.reuse, -R107.reuse ;  /* 0x0000000982827223 */ /* 0x180fe2000001086b */
[-CC-:B------:R-:W-:Y:S01]  /*80d0*/  FFMA.FTZ R132, R132, R9.reuse, -R107.reuse ;  /* 0x0000000984847223 */ /* 0x180fe2000001086b */
[----:B------:R-:W-:-:S04]  /*80e0*/  FFMA.FTZ R107, R134, R9, -R107 ;  /* 0x00000009866b7223 */ /* 0x000fc8000001086b */
[----:B------:R-:W0:Y:S08]  /*80f0*/  MUFU.EX2 R136, R136 ;  /* 0x0000008800887308 */ /* 0x000e300000000800 */
[----:B------:R-:W2:Y:S01]  /*8100*/  MUFU.EX2 R12, R12 ;  /* 0x0000000c000c7308 */ /* 0x000ea20000000800 */
[----:B-1----:R-:W-:-:S07]  /*8110*/  FFMA.FTZ R109, R0, R6, R157 ;  /* 0x00000006006d7223 */ /* 0x002fce000001009d */
        /* <DEDUP_REMOVED lines=92> */
.L_x_2224:
        /* <DEDUP_REMOVED lines=34> */
.L_x_2214:
        /* <DEDUP_REMOVED lines=67> */
.L_x_2226:
[----:B------:R-:W-:Y:S01]  /*8d30*/  ULEA UR5, UR39, UR40, 0x3 ;  /* 0x0000002827057291 */ /* 0x000fe2000f8e183f */
[----:B------:R-:W-:-:S05]  /*8d40*/  IMAD.U32 R0, RZ, RZ, UR38 ;  /* 0x00000026ff007e24 */ /* 0x000fca000f8e00ff */
[----:B------:R-:W-:-:S04]  /*8d50*/  SHF.L.U32 R0, R0, 0x1f, RZ ;  /* 0x0000001f00007819 */ /* 0x000fc800000006ff */
[----:B------:R0:W1:Y:S01]  /*8d60*/  SYNCS.PHASECHK.TRANS64.TRYWAIT P1, [UR5+0x2a850], R0 ;  /* 0x02a85000ff0075a7 */ /* 0x0000620008020145 */
[----:B------:R-:W-:Y:S05]  /*8d70*/  @!P0 BRA `(.L_x_2227) ;  /* 0x0000000000048947 */ /* 0x000fea0003800000 */
[----:B------:R-:W-:Y:S01]  /*8d80*/  BPT.TRAP 0x1 ;  /* 0x000000040000795c */ /* 0x000fe20000300000 */
.L_x_2227:
[----:B-1----:R-:W-:Y:S05]  /*8d90*/  @P1 BRA `(.L_x_2228) ;  /* 0x0000000000081947 */ /* 0x002fea0003800000 */
[----:B------:R-:W1:Y:S02]  /*8da0*/  SYNCS.PHASECHK.TRANS64.TRYWAIT P1, [UR5+0x2a850], R0 ;  /* 0x02a85000ff0075a7 */ /* 0x000e640008020145 */
[----:B-1----:R-:W-:Y:S05]  /*8db0*/  @!P1 BRA `(.L_x_2229) ;  /* 0x0000006400fc9947 */ /* 0x002fea0003800000 */
.L_x_2228:
[----:B------:R-:W-:Y:S01]  /*8dc0*/  UIADD3 UR40, UR40, 0x400, URZ ;  /* 0x0000040028287890 */ /* 0x000fe2000fffe03f */
[----:B------:R-:W-:Y:S01]  /*8dd0*/  WARPGROUP.ARRIVE ;  /* 0x00000000000079c5 */ /* 0x000fe20000000000 */
[----:B------:R-:W-:Y:S01]  /*8de0*/  UMOV UR7, 0x40000040 ;  /* 0x4000004000077882 */ /* 0x000fe20000000000 */
[----:B01----:R-:W0:Y:S01]  /*8df0*/  SHFL.BFLY PT, R0, R7, 0x2, 0x1f ;  /* 0x0c401f0007007f89 */ /* 0x003e2200000e0000 */
[----:B------:R-:W-:Y:S01]  /*8e00*/  USHF.R.U32.HI UR40, URZ, 0x4, UR40 ;  /* 0x000000043f287899 */ /* 0x000fe20008011628 */
[----:B------:R-:W-:Y:S01]  /*8e10*/  IMAD.MOV.U32 R4, RZ, RZ, RZ ;  /* 0x000000ffff047224 */ /* 0x000fe200078e00ff */
[----:B------:R-:W-:Y:S01]  /*8e20*/  MOV R89, 0xff800000 ;  /* 0xff80000000597802 */ /* 0x000fe20000000f00 */
[----:B------:R-:W1:Y:S01]  /*8e30*/  SHFL.BFLY PT, R3, R6, 0x2, 0x1f ;  /* 0x0c401f0006037f89 */ /* 0x000e6200000e0000 */
[----:B------:R-:W-:Y:S01]  /*8e40*/  ULOP3.LUT UR40, UR40, 0x3fff, URZ, 0xc0, !UPT ;  /* 0x00003fff28287892 */ /* 0x000fe2000f8ec03f */
[----:B------:R-:W-:Y:S02]  /*8e50*/  IMAD.MOV.U32 R8, RZ, RZ, RZ ;  /* 0x000000ffff087224 */ /* 0x000fe400078e00ff */
[----:B------:R-:W-:Y:S01]  /*8e60*/  IMAD.MOV.U32 R88, RZ, RZ, -0x800000 ;  /* 0xff800000ff587424 */ /* 0x000fe200078e00ff */
[----:B------:R-:W-:-:S04]  /*8e70*/  ULOP3.LUT UR4, UR40, 0x3000000, URZ, 0xfc, !UPT ;  /* 0x0300000028047892 */ /* 0x000fc8000f8efc3f */
[----:B------:R-:W-:-:S07]  /*8e80*/  UIMAD UR4, UR39, 0x600, UR4 ;  /* 0x00000600270478a4 */ /* 0x000fce000f8e0204 */
[----:B------:R-:W-:Y:S02]  /*8e90*/  UMOV UR6, UR4 ;  /* 0x0000000400067c82 */ /* 0x000fe40008000000 */
[----:B------:R-:W-:Y:S01]  /*8ea0*/  HGMMA.64x128x16.F32.BF16 R24, R156, gdesc[UR4].tnspB, R24, gsb0 ;  /* 0x41e000049c187df0 */ /* 0x000fe20008001818 */
[----:B------:R-:W-:Y:S01]  /*8eb0*/  UIADD3 UR6, UR4, 0x80, URZ ;  /* 0x0000008004067890 */ /* 0x000fe2000fffe03f */
[----:B0-----:R-:W-:Y:S01]  /*8ec0*/  FADD.FTZ R0, R0, R7 ;  /* 0x0000000700007221 */ /* 0x001fe20000010000 */
[----:B------:R-:W-:Y:S01]  /*8ed0*/  UMOV UR7, 0x40000040 ;  /* 0x4000004000077882 */ /* 0x000fe20000000000 */
[----:B-1----:R-:W-:-:S03]  /*8ee0*/  FADD.FTZ R2, R3, R6 ;  /* 0x0000000603027221 */ /* 0x002fc60000010000 */
[----:B------:R-:W0:Y:S04]  /*8ef0*/  SHFL.BFLY PT, R3, R0, 0x1, 0x1f ;  /* 0x0c201f0000037f89 */ /* 0x000e2800000e0000 */
[----:B------:R-:W1:Y:S01]  /*8f00*/  SHFL.BFLY PT, R5, R2, 0x1, 0x1f ;  /* 0x0c201f0002057f89 */ /* 0x000e6200000e0000 */
[----:B0-----:R-:W-:Y:S01]  /*8f10*/  FADD.FTZ R11, R0, R3 ;  /* 0x00000003000b7221 */ /* 0x001fe20000010000 */
[----:B-1----:R-:W-:-:S04]  /*8f20*/  FADD.FTZ R12, R2, R5 ;  /* 0x00000005020c7221 */ /* 0x002fc80000010000 */
[----:B------:R-:W-:Y:S02]  /*8f30*/  FSETP.NE.FTZ.AND P1, PT, R11, RZ, PT ;  /* 0x000000ff0b00720b */ /* 0x000fe40003f35000 */
[----:B------:R-:W-:-:S11]  /*8f40*/  FSETP.NE.FTZ.AND P2, PT, R12, RZ, PT ;  /* 0x000000ff0c00720b */ /* 0x000fd60003f55000 */
[----:B------:R-:W0:Y:S01]  /*8f50*/  @P1 MUFU.LG2 R5, R11 ;  /* 0x0000000b00051308 */ /* 0x000e220000000c00 */
[C---:B------:R-:W-:Y:S01]  /*8f60*/  @P1 FMUL.FTZ R3, R9.reuse, 0.69314718246459960938 ;  /* 0x3f31721809031820 */ /* 0x040fe20000410000 */
[----:B------:R-:W-:-:S06]  /*8f70*/  @P2 FMUL.FTZ R2, R9, 0.69314718246459960938 ;  /* 0x3f31721809022820 */ /* 0x000fcc0000410000 */
        /* <DEDUP_REMOVED lines=34> */
.L_x_2230:
[----:B------:R-:W-:Y:S01]  /*91a0*/  UIADD3 UR4, UR5, 0x2a860, URZ ;  /* 0x0002a86005047890 */ /* 0x000fe2000fffe03f */
[----:B------:R-:W-:Y:S01]  /*91b0*/  FMUL.FTZ R90, R44, R4 ;  /* 0x000000042c5a7220 */ /* 0x000fe20000410000 */
[----:B------:R-:W-:Y:S01]  /*91c0*/  UIADD3 UR39, UR39, 0x1, URZ ;  /* 0x0000000127277890 */ /* 0x000fe2000fffe03f */
[----:B------:R-:W-:Y:S01]  /*91d0*/  FMUL.FTZ R97, R50, R8 ;  /* 0x0000000832617220 */ /* 0x000fe20000410000 */
        /* <DEDUP_REMOVED lines=70> */
.L_x_2194:
        /* <DEDUP_REMOVED lines=11> */
[----:B------:R-:W-:Y:S01]  /*96f0*/  IMAD R9, R162, 0x40, R17 ;  /* 0x00000040a2097824 */ /* 0x000fe200078e0211 */
        /* <DEDUP_REMOVED lines=11> */
[----:B------:R-:W-:Y:S02]  /*97b0*/  F2FP.BF16.F32.PACK_AB R81, R83, R82 ;  /* 0x000000525351723e */ /* 0x000fe400000010ff */
[----:B------:R-:W-:Y:S02]  /*97c0*/  F2FP.BF16.F32.PACK_AB R82, R85, R84 ;  /* 0x000000545552723e */ /* 0x000fe400000010ff */
[----:B------:R-:W-:Y:S02]  /*97d0*/  IADD3 R11, R11, R13, RZ ;  /* 0x0000000d0b0b7210 */ /* 0x000fe40007ffe0ff */
[----:B------:R-:W-:Y:S01]  /*97e0*/  F2FP.BF16.F32.PACK_AB R83, R87, R86 ;  /* 0x000000565753723e */ /* 0x000fe200000010ff */
[----:B------:R-:W-:Y:S01]  /*97f0*/  IMAD.WIDE.U32 R10, R23, UR4, R10 ;  /* 0x00000004170a7c25 */ /* 0x000fe2000f8e000a */
[----:B------:R-:W-:-:S02]  /*9800*/  MOV R34, R40 ;  /* 0x0000002800227202 */ /* 0x000fc40000000f00 */
[----:B--2---:R-:W-:-:S03]  /*9810*/  MOV R35, R5 ;  /* 0x0000000500237202 */ /* 0x004fc60000000f00 */
[----:B------:R-:W-:-:S04]  /*9820*/  IMAD.WIDE R4, R167, 0x2, R34 ;  /* 0x00000002a7047825 */ /* 0x000fc800078e0222 */
[----:B------:R-:W-:Y:S01]  /*9830*/  IMAD.WIDE R34, R9, 0x2, R34 ;  /* 0x0000000209227825 */ /* 0x000fe200078e0222 */
[C---:B------:R-:W-:Y:S02]  /*9840*/  IADD3 R107, P1, R4.reuse, 0x4040, RZ ;  /* 0x00004040046b7810 */ /* 0x040fe40007f3e0ff */
[C---:B------:R-:W-:Y:S02]  /*9850*/  IADD3 R47, P0, R4.reuse, 0x4060, RZ ;  /* 0x00004060042f7810 */ /* 0x040fe40007f1e0ff */
[C---:B------:R-:W-:Y:S01]  /*9860*/  IADD3 R51, P2, R4.reuse, 0x4020, RZ ;  /* 0x0000402004337810 */ /* 0x040fe20007f5e0ff */
[--C-:B------:R-:W-:Y:S01]  /*9870*/  IMAD.X R43, RZ, RZ, R5.reuse, P1 ;  /* 0x000000ffff2b7224 */ /* 0x100fe200008e0605 */
[----:B---3--:R-:W-:Y:S02]  /*9880*/  ISETP.NE.AND P1, PT, R41, 0x1, PT ;  /* 0x000000012900780c */ /* 0x008fe40003f25270 */
[----:B------:R-:W-:Y:S01]  /*9890*/  LOP3.LUT R46, R47, 0x380, RZ, 0xc0, !PT ;  /* 0x000003802f2e7812 */ /* 0x000fe200078ec0ff */
[----:B------:R-:W-:Y:S01]  /*98a0*/  IMAD.X R39, RZ, RZ, R5, P2 ;  /* 0x000000ffff277224 */ /* 0x000fe200010e0605 */
[----:B------:R-:W-:-:S02]  /*98b0*/  LOP3.LUT R9, R4, 0x380, RZ, 0xc0, !PT ;  /* 0x0000038004097812 */ /* 0x000fc400078ec0ff */
[C---:B------:R-:W-:Y:S02]  /*98c0*/  IADD3 R33, P3, R4.reuse, 0x4000, RZ ;  /* 0x0000400004217810 */ /* 0x040fe40007f7e0ff */
[----:B------:R-:W-:Y:S02]  /*98d0*/  IADD3 R21, P6, R4, 0x20, RZ ;  /* 0x0000002004157810 */ /* 0x000fe40007fde0ff */
[----:B------:R-:W-:Y:S02]  /*98e0*/  LOP3.LUT R12, R51, 0x380, RZ, 0xc0, !PT ;  /* 0x00000380330c7812 */ /* 0x000fe400078ec0ff */
[----:B------:R-:W-:Y:S01]  /*98f0*/  SHF.R.U64 R46, R46, 0x3, RZ ;  /* 0x000000032e2e7819 */ /* 0x000fe200000012ff */
[----:B------:R-:W2:Y:S01]  /*9900*/  @P1 LDC R72, c[0x0][0xbec] ;  /* 0x0002fb00ff481b82 */ /* 0x000ea20000000800 */
[----:B------:R-:W-:Y:S01]  /*9910*/  SHF.R.U64 R9, R9, 0x3, RZ ;  /* 0x0000000309097819 */ /* 0x000fe200000012ff */
[----:B------:R-:W-:Y:S01]  /*9920*/  IMAD.X R15, RZ, RZ, R5, P6 ;  /* 0x000000ffff0f7224 */ /* 0x000fe200030e0605 */
[----:B------:R-:W-:-:S02]  /*9930*/  LOP3.LUT R14, R107, 0x380, RZ, 0xc0, !PT ;  /* 0x000003806b0e7812 */ /* 0x000fc400078ec0ff */
[----:B------:R-:W-:Y:S02]  /*9940*/  LOP3.LUT R8, R33, 0x380, RZ, 0xc0, !PT ;  /* 0x0000038021087812 */ /* 0x000fe400078ec0ff */
[----:B------:R-:W-:Y:S01]  /*9950*/  LOP3.LUT R2, R21, 0x380, RZ, 0xc0, !PT ;  /* 0x0000038015027812 */ /* 0x000fe200078ec0ff */
[----:B------:R-:W3:Y:S01]  /*9960*/  @P1 LDC R111, c[0x0][0xbf0] ;  /* 0x0002fc00ff6f1b82 */ /* 0x000ee20000000800 */
[C---:B------:R-:W-:Y:S02]  /*9970*/  IADD3 R31, P4, R4.reuse, 0x60, RZ ;  /* 0x00000060041f7810 */ /* 0x040fe40007f9e0ff */
[----:B------:R-:W-:Y:S02]  /*9980*/  IADD3 R25, P5, R4, 0x40, RZ ;  /* 0x0000004004197810 */ /* 0x000fe40007fbe0ff */
[----:B------:R-:W-:Y:S01]  /*9990*/  SHF.R.U64 R12, R12, 0x3, RZ ;  /* 0x000000030c0c7819 */ /* 0x000fe200000012ff */
[--C-:B------:R-:W-:Y:S01]  /*99a0*/  IMAD.X R13, RZ, RZ, R5.reuse, P4 ;  /* 0x000000ffff0d7224 */ /* 0x100fe200020e0605 */
[----:B------:R-:W-:Y:S01]  /*99b0*/  LOP3.LUT R46, R46, R47, RZ, 0x3c, !PT ;  /* 0x0000002f2e2e7212 */ /* 0x000fe200078e3cff */
[--C-:B------:R-:W-:Y:S01]  /*99c0*/  IMAD.X R47, RZ, RZ, R5.reuse, P0 ;  /* 0x000000ffff2f7224 */ /* 0x100fe200000e0605 */
[----:B------:R-:W-:Y:S01]  /*99d0*/  LOP3.LUT R4, R9, R4, RZ, 0x3c, !PT ;  /* 0x0000000409047212 */ /* 0x000fe200078e3cff */
[----:B------:R-:W-:Y:S01]  /*99e0*/  IMAD.X R9, RZ, RZ, R5, P5 ;  /* 0x000000ffff097224 */ /* 0x000fe200028e0605 */
[----:B------:R-:W-:-:S02]  /*99f0*/  SHF.R.U64 R14, R14, 0x3, RZ ;  /* 0x000000030e0e7819 */ /* 0x000fc400000012ff */
[----:B------:R-:W-:Y:S02]  /*9a00*/  SHF.R.U64 R8, R8, 0x3, RZ ;  /* 0x0000000308087819 */ /* 0x000fe400000012ff */
[----:B------:R-:W-:Y:S02]  /*9a10*/  SHF.R.U64 R2, R2, 0x3, RZ ;  /* 0x0000000302027819 */ /* 0x000fe400000012ff */
[----:B------:R-:W-:Y:S02]  /*9a20*/  LOP3.LUT R38, R12, R51, RZ, 0x3c, !PT ;  /* 0x000000330c267212 */ /* 0x000fe400078e3cff */
[----:B------:R-:W-:Y:S02]  /*9a30*/  LOP3.LUT R42, R14, R107, RZ, 0x3c, !PT ;  /* 0x0000006b0e2a7212 */ /* 0x000fe400078e3cff */
[----:B------:R-:W-:Y:S02]  /*9a40*/  LOP3.LUT R36, R8, R33, RZ, 0x3c, !PT ;  /* 0x0000002108247212 */ /* 0x000fe400078e3cff */
[----:B------:R-:W-:-:S02]  /*9a50*/  MOV R51, R4 ;  /* 0x0000000400337202 */ /* 0x000fc40000000f00 */
[----:B------:R-:W-:Y:S02]  /*9a60*/  LOP3.LUT R14, R2, R21, RZ, 0x3c, !PT ;  /* 0x00000015020e7212 */ /* 0x000fe400078e3cff */
[----:B------:R-:W-:Y:S02]  /*9a70*/  LOP3.LUT R8, R31, 0x380, RZ, 0xc0, !PT ;  /* 0x000003801f087812 */ /* 0x000fe400078ec0ff */
[----:B------:R-:W-:Y:S02]  /*9a80*/  F2FP.BF16.F32.PACK_AB R4, R98, R3 ;  /* 0x000000036204723e */ /* 0x000fe400000010ff */
[----:B------:R-:W-:Y:S02]  /*9a90*/  LOP3.LUT R2, R25, 0x380, RZ, 0xc0, !PT ;  /* 0x0000038019027812 */ /* 0x000fe400078ec0ff */
[----:B------:R-:W-:Y:S01]  /*9aa0*/  MOV R98, R46 ;  /* 0x0000002e00627202 */ /* 0x000fe20000000f00 */
[----:B------:R-:W-:Y:S01]  /*9ab0*/  IMAD.IADD R47, R19, 0x1, R16 ;  /* 0x00000001132f7824 */ /* 0x000fe200078e0210 */
[----:B------:R-:W-:-:S02]  /*9ac0*/  SHF.R.U64 R8, R8, 0x3, RZ ;  /* 0x0000000308087819 */ /* 0x000fc400000012ff */
[----:B------:R-:W-:Y:S02]  /*9ad0*/  SHF.R.U64 R2, R2, 0x3, RZ ;  /* 0x0000000302027819 */ /* 0x000fe400000012ff */
[----:B------:R-:W-:Y:S01]  /*9ae0*/  MOV R109, R38 ;  /* 0x00000026006d7202 */ /* 0x000fe20000000f00 */
[----:B--2---:R-:W-:Y:S01]  /*9af0*/  @P1 IMAD.HI.U32 R38, R47, R72, RZ ;  /* 0x000000482f261227 */ /* 0x004fe200078e00ff */
[C---:B------:R-:W-:Y:S02]  /*9b00*/  IADD3 R21, P5, R34.reuse, 0x2000, RZ ;  /* 0x0000200022157810 */ /* 0x040fe40007fbe0ff */
[----:B------:R-:W-:Y:S01]  /*9b10*/  IADD3 R33, P6, R34, 0x1000, RZ ;  /* 0x0000100022217810 */ /* 0x000fe20007fde0ff */
[----:B------:R-:W-:Y:S01]  /*9b20*/  IMAD R72, R41, UR6, RZ ;  /* 0x0000000629487c24 */ /* 0x000fe2000f8e02ff */
[----:B------:R-:W-:Y:S01]  /*9b30*/  LOP3.LUT R12, R8, R31, RZ, 0x3c, !PT ;  /* 0x0000001f080c7212 */ /* 0x000fe200078e3cff */
[----:B------:R-:W-:Y:S01]  /*9b40*/  IMAD.X R29, RZ, RZ, R35, P5 ;  /* 0x000000ffff1d7224 */ /* 0x000fe200028e0623 */
[----:B------:R-:W-:-:S02]  /*9b50*/  IADD3.X R37, RZ, R5, RZ, P3, !PT ;  /* 0x00000005ff257210 */ /* 0x000fc40001ffe4ff */
[----:B------:R-:W-:Y:S02]  /*9b60*/  LOP3.LUT R8, R2, R25, RZ, 0x3c, !PT ;  /* 0x0000001902087212 */ /* 0x000fe400078e3cff */
[----:B------:R-:W-:Y:S02]  /*9b70*/  LOP3.LUT R28, R21, 0x380, RZ, 0xc0, !PT ;  /* 0x00000380151c7812 */ /* 0x000fe400078ec0ff */
[----:B------:R-:W-:Y:S02]  /*9b80*/  IADD3 R25, P0, R34, 0x6000, RZ ;  /* 0x0000600022197810 */ /* 0x000fe40007f1e0ff */
[----:B------:R-:W-:Y:S01]  /*9b90*/  F2FP.BF16.F32.PACK_AB R5, R27, R110 ;  /* 0x0000006e1b05723e */ /* 0x000fe200000010ff */
[----:B------:R-:W-:Y:S01]  /*9ba0*/  BAR.SYNC.DEFER_BLOCKING 0x1, 0x100 ;  /* 0x0044000000007b1d */ /* 0x000fe20000010000 */
[----:B------:R-:W-:Y:S02]  /*9bb0*/  MOV R39, R47 ;  /* 0x0000002f00277202 */ /* 0x000fe40000000f00 */
[----:B------:R-:W-:-:S02]  /*9bc0*/  LOP3.LUT R32, R33, 0x380, RZ, 0xc0, !PT ;  /* 0x0000038021207812 */ /* 0x000fc400078ec0ff */
[----:B---3--:R-:W-:Y:S02]  /*9bd0*/  @P1 SHF.R.U32.HI R39, RZ, R111, R38 ;  /* 0x0000006fff271219 */ /* 0x008fe40000011626 */
[----:B------:R-:W-:Y:S02]  /*9be0*/  SHF.R.U64 R28, R28, 0x3, RZ ;  /* 0x000000031c1c7819 */ /* 0x000fe400000012ff */
[----:B------:R-:W-:Y:S02]  /*9bf0*/  LOP3.LUT R24, R25, 0x380, RZ, 0xc0, !PT ;  /* 0x0000038019187812 */ /* 0x000fe400078ec0ff */
[----:B------:R-:W-:Y:S02]  /*9c00*/  SHF.R.U64 R32, R32, 0x3, RZ ;  /* 0x0000000320207819 */ /* 0x000fe400000012ff */
[----:B------:R-:W-:Y:S02]  /*9c10*/  LOP3.LUT R28, R28, R21, RZ, 0x3c, !PT ;  /* 0x000000151c1c7212 */ /* 0x000fe400078e3cff */
[----:B------:R-:W-:-:S02]  /*9c20*/  SHF.R.U64 R24, R24, 0x3, RZ ;  /* 0x0000000318187819 */ /* 0x000fc400000012ff */
[----:B------:R-:W-:Y:S01]  /*9c30*/  MOV R110, R36 ;  /* 0x00000024006e7202 */ /* 0x000fe20000000f00 */
[----:B------:R-:W-:Y:S01]  /*9c40*/  IMAD.IADD R37, R166, 0x1, R16 ;  /* 0x00000001a6257824 */ /* 0x000fe200078e0210 */
[----:B------:R-:W-:Y:S02]  /*9c50*/  LOP3.LUT R32, R32, R33, RZ, 0x3c, !PT ;  /* 0x0000002120207212 */ /* 0x000fe400078e3cff */
[C---:B------:R-:W-:Y:S02]  /*9c60*/  IADD3 R21, P2, R34.reuse, 0x5000, RZ ;  /* 0x0000500022157810 */ /* 0x040fe40007f5e0ff */
[----:B------:R-:W-:Y:S01]  /*9c70*/  MOV R36, R14 ;  /* 0x0000000e00247202 */ /* 0x000fe20000000f00 */
[----:B------:R2:W-:Y:S01]  /*9c80*/  STSM.16.M88.4 [R51], R4 ;  /* 0x0000000433007844 */ /* 0x0005e20000000200 */
[----:B------:R-:W-:Y:S02]  /*9c90*/  IADD3 R33, P4, R34, 0x3000, RZ ;  /* 0x0000300022217810 */ /* 0x000fe40007f9e0ff */
[----:B------:R-:W-:Y:S01]  /*9ca0*/  LOP3.LUT R24, R24, R25, RZ, 0x3c, !PT ;  /* 0x0000001918187212 */ /* 0x000fe200078e3cff */
[--C-:B------:R-:W-:Y:S01]  /*9cb0*/  IMAD.X R25, RZ, RZ, R35.reuse, P0 ;  /* 0x000000ffff197224 */ /* 0x100fe200000e0623 */
[----:B------:R-:W-:Y:S01]  /*9cc0*/  LOP3.LUT R20, R21, 0x380, RZ, 0xc0, !PT ;  /* 0x0000038015147812 */ /* 0x000fe200078ec0ff */
[----:B------:R-:W-:Y:S01]  /*9cd0*/  IMAD.X R27, RZ, RZ, R35, P4 ;  /* 0x000000ffff1b7224 */ /* 0x000fe200020e0623 */
[----:B------:R-:W-:-:S02]  /*9ce0*/  LOP3.LUT R26, R33, 0x380, RZ, 0xc0, !PT ;  /* 0x00000380211a7812 */ /* 0x000fc400078ec0ff */
[----:B------:R-:W-:Y:S02]  /*9cf0*/  IADD3 R10, P0, R39, R10, RZ ;  /* 0x0000000a270a7210 */ /* 0x000fe40007f1e0ff */
[----:B------:R-:W-:Y:S02]  /*9d00*/  MOV R111, R12 ;  /* 0x0000000c006f7202 */ /* 0x000fe40000000f00 */
[----:B------:R-:W-:Y:S02]  /*9d10*/  SHF.R.U64 R20, R20, 0x3, RZ ;  /* 0x0000000314147819 */ /* 0x000fe400000012ff */
[----:B------:R-:W-:Y:S01]  /*9d20*/  SHF.R.U64 R26, R26, 0x3, RZ ;  /* 0x000000031a1a7819 */ /* 0x000fe200000012ff */
[--C-:B--2---:R-:W-:Y:S01]  /*9d30*/  IMAD.MOV R6, RZ, RZ, -R39.reuse ;  /* 0x000000ffff067224 */ /* 0x104fe200078e0a27 */
[----:B------:R-:W-:Y:S01]  /*9d40*/  SHF.R.S32.HI R5, RZ, 0x1f, R39 ;  /* 0x0000001fff057819 */ /* 0x000fe20000011427 */
[----:B------:R-:W-:Y:S01]  /*9d50*/  IMAD R4, R112, UR4, RZ ;  /* 0x0000000470047c24 */ /* 0x000fe2000f8e02ff */
[----:B------:R-:W-:Y:S01]  /*9d60*/  MOV R14, R8 ;  /* 0x00000008000e7202 */ /* 0x000fe20000000f00 */
[----:B------:R-:W-:Y:S01]  /*9d70*/  IMAD R15, R41, R6, R47 ;  /* 0x00000006290f7224 */ /* 0x000fe200078e022f */
[----:B------:R-:W-:Y:S01]  /*9d80*/  LOP3.LUT R20, R20, R21, RZ, 0x3c, !PT ;  /* 0x0000001514147212 */ /* 0x000fe200078e3cff */
[----:B------:R-:W-:Y:S01]  /*9d90*/  IMAD R4, R23, UR5, R4 ;  /* 0x0000000517047c24 */ /* 0x000fe2000f8e0204 */
[----:B------:R-:W-:Y:S01]  /*9da0*/  ULDC.64 UR4, c[0x0][0xb88] ;  /* 0x0002e20000047ab9 */ /* 0x000fe20000000a00 */
[----:B------:R-:W-:-:S02]  /*9db0*/  LOP3.LUT R26, R26, R33, RZ, 0x3c, !PT ;  /* 0x000000211a1a7212 */ /* 0x000fc400078e3cff */
[----:B------:R-:W-:Y:S02]  /*9dc0*/  SHF.R.S32.HI R12, RZ, 0x1f, R15 ;  /* 0x0000001fff0c7819 */ /* 0x000fe4000001140f */
[----:B------:R-:W-:Y:S02]  /*9dd0*/  IADD3.X R11, R5, R11, R4, P0, !PT ;  /* 0x0000000b050b7210 */ /* 0x000fe400007fe404 */
[----:B------:R-:W-:Y:S01]  /*9de0*/  LOP3.LUT R21, R34, 0x380, RZ, 0xc0, !PT ;  /* 0x0000038022157812 */ /* 0x000fe200078ec0ff */
[----:B------:R-:W-:Y:S01]  /*9df0*/  IMAD R8, R12, UR4, RZ ;  /* 0x000000040c087c24 */ /* 0x000fe2000f8e02ff */
[----:B------:R-:W-:Y:S01]  /*9e00*/  F2FP.BF16.F32.PACK_AB R4, R94, R95 ;  /* 0x0000005f5e04723e */ /* 0x000fe200000010ff */
[C---:B------:R-:W-:Y:S01]  /*9e10*/  IMAD.WIDE.U32 R12, R15.reuse, UR4, R10 ;  /* 0x000000040f0c7c25 */ /* 0x040fe2000f8e000a */
[----:B------:R-:W-:Y:S02]  /*9e20*/  F2FP.BF16.F32.PACK_AB R5, R108, R105 ;  /* 0x000000696c05723e */ /* 0x000fe400000010ff */
[----:B------:R-:W-:Y:S01]  /*9e30*/  F2FP.BF16.F32.PACK_AB R6, R96, R93 ;  /* 0x0000005d6006723e */ /* 0x000fe200000010ff */
[----:B------:R-:W-:Y:S01]  /*9e40*/  IMAD R15, R15, UR5, R8 ;  /* 0x000000050f0f7c24 */ /* 0x000fe2000f8e0208 */
[----:B------:R-:W-:Y:S01]  /*9e50*/  F2FP.BF16.F32.PACK_AB R7, R106, R103 ;  /* 0x000000676a07723e */ /* 0x000fe200000010ff */
[----:B------:R-:W-:Y:S01]  /*9e60*/  ULDC.64 UR4, c[0x0][0xb50] ;  /* 0x0002d40000047ab9 */ /* 0x000fe20000000a00 */
[----:B------:R-:W-:-:S02]  /*9e70*/  IADD3 R31, P3, R34, 0x4000, RZ ;  /* 0x00004000221f7810 */ /* 0x000fc40007f7e0ff */
[----:B------:R-:W-:Y:S01]  /*9e80*/  IADD3.X R33, RZ, R35, RZ, P6, !PT ;  /* 0x00000023ff217210 */ /* 0x000fe200037fe4ff */
[----:B------:R2:W-:Y:S01]  /*9e90*/  STSM.16.M88.4 [R36], R4 ;  /* 0x0000000424007844 */ /* 0x0005e20000000200 */
[----:B------:R-:W-:Y:S01]  /*9ea0*/  IADD3 R107, P6, R34, 0x7000, RZ ;  /* 0x00007000226b7810 */ /* 0x000fe20007fde0ff */
[----:B------:R-:W-:Y:S01]  /*9eb0*/  IMAD.X R3, RZ, RZ, R35, P3 ;  /* 0x000000ffff037224 */ /* 0x000fe200018e0623 */
[----:B------:R-:W-:Y:S02]  /*9ec0*/  SHF.R.U64 R21, R21, 0x3, RZ ;  /* 0x0000000315157819 */ /* 0x000fe400000012ff */
[----:B------:R-:W-:Y:S02]  /*9ed0*/  LOP3.LUT R30, R107, 0x380, RZ, 0xc0, !PT ;  /* 0x000003806b1e7812 */ /* 0x000fe400078ec0ff */
[----:B------:R-:W-:Y:S02]  /*9ee0*/  LOP3.LUT P0, RZ, R164, 0x3, RZ, 0xc0, !PT ;  /* 0x00000003a4ff7812 */ /* 0x000fe4000780c0ff */
[----:B------:R-:W-:-:S02]  /*9ef0*/  F2FP.BF16.F32.PACK_AB R8, R92, R91 ;  /* 0x0000005b5c08723e */ /* 0x000fc400000010ff */
[----:B------:R-:W-:Y:S02]  /*9f00*/  F2FP.BF16.F32.PACK_AB R9, R104, R101 ;  /* 0x000000656809723e */ /* 0x000fe400000010ff */
[----:B------:R-:W-:Y:S02]  /*9f10*/  F2FP.BF16.F32.PACK_AB R10, R45, R90 ;  /* 0x0000005a2d0a723e */ /* 0x000fe400000010ff */
[----:B------:R-:W-:Y:S01]  /*9f20*/  F2FP.BF16.F32.PACK_AB R11, R102, R99 ;  /* 0x00000063660b723e */ /* 0x000fe200000010ff */
[----:B--2---:R-:W-:Y:S01]  /*9f30*/  VIADD R5, R37, 0x8 ;  /* 0x0000000825057836 */ /* 0x004fe20000000000 */
[----:B------:R-:W-:Y:S02]  /*9f40*/  IADD3 R7, R13, R15, RZ ;  /* 0x0000000f0d077210 */ /* 0x000fe40007ffe0ff */
[----:B------:R-:W-:Y:S01]  /*9f50*/  LEA R36, P3, R12, UR4, 0x2 ;  /* 0x000000040c247c11 */ /* 0x000fe2000f8610ff */
[----:B------:R2:W-:Y:S01]  /*9f60*/  STSM.16.M88.4 [R14], R8 ;  /* 0x000000080e007844 */ /* 0x0005e20000000200 */
[----:B------:R-:W-:-:S02]  /*9f70*/  LOP3.LUT R34, R21, R34, RZ, 0x3c, !PT ;  /* 0x0000002215227212 */ /* 0x000fc400078e3cff */
[----:B------:R-:W-:Y:S02]  /*9f80*/  IADD3.X R21, RZ, R35, RZ, P2, !PT ;  /* 0x00000023ff157210 */ /* 0x000fe400017fe4ff */
[----:B------:R-:W-:Y:S02]  /*9f90*/  SHF.R.U64 R30, R30, 0x3, RZ ;  /* 0x000000031e1e7819 */ /* 0x000fe400000012ff */
[-C--:B------:R-:W-:Y:S02]  /*9fa0*/  ISETP.GE.OR P2, PT, R37, R72.reuse, P0 ;  /* 0x000000482500720c */ /* 0x080fe40000746670 */
[----:B------:R-:W-:Y:S02]  /*9fb0*/  ISETP.GE.OR P0, PT, R5, R72, P0 ;  /* 0x000000480500720c */ /* 0x000fe40000706670 */
[----:B------:R-:W-:Y:S01]  /*9fc0*/  LEA.HI.X R37, R12, UR5, R7, 0x2, P3 ;  /* 0x000000050c257c11 */ /* 0x000fe200098f1407 */
[----:B------:R-:W-:Y:S01]  /*9fd0*/  ULDC.64 UR4, c[0x0][0xae8] ;  /* 0x0002ba0000047ab9 */ /* 0x000fe20000000a00 */
[----:B------:R-:W-:-:S02]  /*9fe0*/  F2FP.BF16.F32.PACK_AB R4, R49, R48 ;  /* 0x000000303104723e */ /* 0x000fc400000010ff */
[----:B------:R-:W-:Y:S02]  /*9ff0*/  F2FP.BF16.F32.PACK_AB R5, R100, R97 ;  /* 0x000000616405723e */ /* 0x000fe400000010ff */
[----:B------:R-:W-:Y:S02]  /*a000*/  F2FP.BF16.F32.PACK_AB R6, R53, R52 ;  /* 0x000000343506723e */ /* 0x000fe400000010ff */
[----:B------:R-:W-:Y:S02]  /*a010*/  F2FP.BF16.F32.PACK_AB R7, R55, R54 ;  /* 0x000000363707723e */ /* 0x000fe400000010ff */
[----:B------:R-:W-:Y:S02]  /*a020*/  F2FP.BF16.F32.PACK_AB R12, R57, R56 ;  /* 0x00000038390c723e */ /* 0x000fe400000010ff */
[----:B------:R-:W-:Y:S01]  /*a030*/  F2FP.BF16.F32.PACK_AB R13, R59, R50 ;  /* 0x000000323b0d723e */ /* 0x000fe200000010ff */
[----:B------:R-:W-:Y:S01]  /*a040*/  STSM.16.M88.4 [R111], R4 ;  /* 0x000000046f007844 */ /* 0x000fe20000000200 */
[----:B--2---:R-:W-:-:S02]  /*a050*/  F2FP.BF16.F32.PACK_AB R14, R61, R60 ;  /* 0x0000003c3d0e723e */ /* 0x004fc400000010ff */
[----:B------:R-:W-:Y:S01]  /*a060*/  F2FP.BF16.F32.PACK_AB R15, R63, R62 ;  /* 0x0000003e3f0f723e */ /* 0x000fe200000010ff */
[----:B------:R-:W-:Y:S01]  /*a070*/  SHFL.IDX PT, R56, R36, 0x1, 0x1c1f ;  /* 0x003c1f0024387f89 */ /* 0x000fe200000e0000 */
[----:B------:R-:W-:Y:S02]  /*a080*/  LOP3.LUT R30, R30, R107, RZ, 0x3c, !PT ;  /* 0x0000006b1e1e7212 */ /* 0x000fe400078e3cff */
[----:B------:R-:W-:Y:S01]  /*a090*/  F2FP.BF16.F32.PACK_AB R8, R65, R64 ;  /* 0x000000404108723e */ /* 0x000fe200000010ff */
[----:B------:R-:W-:Y:S01]  /*a0a0*/  STSM.16.M88.4 [R110], R12 ;  /* 0x0000000c6e007844 */ /* 0x000fe20000000200 */
[----:B------:R-:W-:Y:S02]  /*a0b0*/  F2FP.BF16.F32.PACK_AB R9, R67, R66 ;  /* 0x000000424309723e */ /* 0x000fe400000010ff */
[----:B------:R-:W-:Y:S01]  /*a0c0*/  F2FP.BF16.F32.PACK_AB R10, R69, R68 ;  /* 0x00000044450a723e */ /* 0x000fe200000010ff */
[----:B------:R-:W-:Y:S01]  /*a0d0*/  SHFL.IDX PT, R57, R37, 0x1, 0x1c1f ;  /* 0x003c1f0025397f89 */ /* 0x000fe200000e0000 */
[----:B------:R-:W-:-:S02]  /*a0e0*/  F2FP.BF16.F32.PACK_AB R11, R71, R70 ;  /* 0x00000046470b723e */ /* 0x000fc400000010ff */
[----:B------:R-:W-:Y:S02]  /*a0f0*/  MOV R107, R42 ;  /* 0x0000002a006b7202 */ /* 0x000fe40000000f00 */
[----:B------:R-:W-:Y:S01]  /*a100*/  F2FP.BF16.F32.PACK_AB R45, R75, R74 ;  /* 0x0000004a4b2d723e */ /* 0x000fe200000010ff */
[----:B------:R-:W-:Y:S01]  /*a110*/  STSM.16.M88.4 [R109], R8 ;  /* 0x000000086d007844 */ /* 0x000fe20000000200 */
[----:B------:R-:W-:Y:S02]  /*a120*/  F2FP.BF16.F32.PACK_AB R46, R77, R76 ;  /* 0x0000004c4d2e723e */ /* 0x000fe400000010ff */
[----:B------:R-:W-:Y:S01]  /*a130*/  F2FP.BF16.F32.PACK_AB R47, R79, R78 ;  /* 0x0000004e4f2f723e */ /* 0x000fe200000010ff */
[----:B------:R-:W-:Y:S01]  /*a140*/  SHFL.IDX PT, R42, R36, RZ, 0x1c1f ;  /* 0x001c1fff242a7589 */ /* 0x000fe200000e0000 */
[----:B------:R-:W-:-:S03]  /*a150*/  LOP3.LUT R2, R31, 0x380, RZ, 0xc0, !PT ;  /* 0x000003801f027812 */ /* 0x000fc600078ec0ff */
[----:B------:R2:W-:Y:S01]  /*a160*/  STSM.16.M88.4 [R107], R44 ;  /* 0x0000002c6b007844 */ /* 0x0005e20000000200 */
[----:B------:R-:W-:-:S03]  /*a170*/  SHF.R.U64 R2, R2, 0x3, RZ ;  /* 0x0000000302027819 */ /* 0x000fc600000012ff */
[----:B------:R-:W-:Y:S01]  /*a180*/  STSM.16.M88.4 [R98], R80 ;  /* 0x0000005062007844 */ /* 0x000fe20000000200 */
[----:B------:R-:W-:Y:S01]  /*a190*/  IMAD R58, R58, UR4, RZ ;  /* 0x000000043a3a7c24 */ /* 0x000fe2000f8e02ff */
[----:B------:R-:W-:Y:S01]  /*a1a0*/  LOP3.LUT R2, R2, R31, RZ, 0x3c, !PT ;  /* 0x0000001f02027212 */ /* 0x000fe200078e3cff */
[----:B------:R-:W-:Y:S01]  /*a1b0*/  IMAD.X R31, RZ, RZ, R35, P6 ;  /* 0x000000ffff1f7224 */ /* 0x000fe200030e0623 */
[----:B------:R-:W3:Y:S01]  /*a1c0*/  SHFL.IDX PT, R43, R37, RZ, 0x1c1f ;  /* 0x001c1fff252b7589 */ /* 0x000ee200000e0000 */
[----:B------:R-:W-:Y:S08]  /*a1d0*/  BAR.SYNC.DEFER_BLOCKING 0x1, 0x100 ;  /* 0x0044000000007b1d */ /* 0x000ff00000010000 */
[----:B--2---:R-:W2:Y:S01]  /*a1e0*/  @P1 LDC R44, c[0x0][0xbec] ;  /* 0x0002fb00ff2c1b82 */ /* 0x004ea20000000800 */
[----:B---3--:R3:W-:Y:S04]  /*a1f0*/  @!P2 ST.E desc[UR36][R42.64], R89 ;  /* 0x000000592a00a985 */ /* 0x0087e8000c101924 */
[----:B------:R4:W-:Y:S04]  /*a200*/  @!P0 ST.E desc[UR36][R56.64], R88 ;  /* 0x0000005838008985 */ /* 0x0009e8000c101924 */
[----:B------:R0:W5:Y:S01]  /*a210*/  LD.E.128 R48, desc[UR36][R32.64] ;  /* 0x0000002420307980 */ /* 0x000162000c101d00 */
[----:B---3--:R-:W3:Y:S03]  /*a220*/  @P1 LDC R43, c[0x0][0xbf0] ;  /* 0x0002fc00ff2b1b82 */ /* 0x008ee60000000800 */
[----:B------:R2:W5:Y:S04]  /*a230*/  LD.E.128 R60, desc[UR36][R20.64] ;  /* 0x00000024143c7980 */ /* 0x000568000c101d00 */
[----:B------:R1:W5:Y:S01]  /*a240*/  LD.E.128 R36, desc[UR36][R28.64] ;  /* 0x000000241c247980 */ /* 0x000362000c101d00 */
[----:B0-----:R-:W-:-:S03]  /*a250*/  IMAD R33, R160, 0x20, R162 ;  /* 0x00000020a0217824 */ /* 0x001fc600078e02a2 */
[----:B------:R0:W5:Y:S01]  /*a260*/  LD.E.128 R4, desc[UR36][R26.64] ;  /* 0x000000241a047980 */ /* 0x000162000c101d00 */
[----:B------:R-:W-:-:S03]  /*a270*/  IMAD.IADD R33, R16, 0x1, R33 ;  /* 0x0000000110217824 */ /* 0x000fc600078e0221 */
[----:B------:R4:W5:Y:S01]  /*a280*/  LD.E.128 R12, desc[UR36][R24.64] ;  /* 0x00000024180c7980 */ /* 0x000962000c101d00 */
[----:B--2---:R-:W-:Y:S01]  /*a290*/  @P1 IMAD.HI.U32 R20, R33, R44, RZ ;  /* 0x0000002c21141227 */ /* 0x004fe200078e00ff */
[----:B------:R-:W-:Y:S02]  /*a2a0*/  MOV R21, R33 ;  /* 0x0000002100157202 */ /* 0x000fe40000000f00 */
[----:B------:R2:W5:Y:S01]  /*a2b0*/  LD.E.128 R64, desc[UR36][R2.64] ;  /* 0x0000002402407980 */ /* 0x000562000c101d00 */
[C---:B-1----:R-:W-:Y:S02]  /*a2c0*/  IMAD R29, R161.reuse, UR5, R58 ;  /* 0x00000005a11d7c24 */ /* 0x042fe4000f8e023a */
[----:B0-----:R-:W-:Y:S01]  /*a2d0*/  IMAD.WIDE.U32 R26, R161, UR4, RZ ;  /* 0x00000004a11a7c25 */ /* 0x001fe2000f8e00ff */
[----:B------:R-:W-:Y:S01]  /*a2e0*/  ULDC.64 UR4, c[0x0][0xaf0] ;  /* 0x0002bc0000047ab9 */ /* 0x000fe20000000a00 */
[----:B------:R0:W5:Y:S02]  /*a2f0*/  LD.E.128 R52, desc[UR36][R34.64] ;  /* 0x0000002422347980 */ /* 0x000164000c101d00 */
[----:B----4-:R-:W-:Y:S01]  /*a300*/  IMAD R24, R112, UR4, RZ ;  /* 0x0000000470187c24 */ /* 0x010fe2000f8e02ff */
[----:B---3--:R-:W-:Y:S01]  /*a310*/  @P1 SHF.R.U32.HI R21, RZ, R43, R20 ;  /* 0x0000002bff151219 */ /* 0x008fe20000011614 */
[----:B------:R0:W5:Y:S01]  /*a320*/  LD.E.128 R8, desc[UR36][R30.64] ;  /* 0x000000241e087980 */ /* 0x000162000c101d00 */
[----:B--2---:R-:W-:-:S02]  /*a330*/  IMAD.IADD R3, R27, 0x1, R29 ;  /* 0x000000011b037824 */ /* 0x004fc400078e021d */
[----:B------:R-:W-:Y:S01]  /*a340*/  IMAD.MOV.U32 R2, RZ, RZ, R26 ;  /* 0x000000ffff027224 */ /* 0x000fe200078e001a */
        /* <DEDUP_REMOVED lines=17> */
[----:B------:R-:W-:Y:S01]  /*a460*/  ULDC.64 UR4, c[0x0][0xad8] ;  /* 0x0002b60000047ab9 */ /* 0x000fe20000000a00 */
[----:B------:R-:W-:-:S02]  /*a470*/  IADD3 R25, R162, R16, RZ ;  /* 0x00000010a2197210 */ /* 0x000fc40007ffe0ff */
[----:B------:R-:W-:Y:S02]  /*a480*/  IMAD.IADD R3, R3, 0x1, R23 ;  /* 0x0000000103037824 */ /* 0x000fe400078e0217 */
        /* <DEDUP_REMOVED lines=8> */
[----:B------:R-:W-:Y:S01]  /*a510*/  VIADD R40, R40, 0x2a820 ;  /* 0x0002a82028287836 */ /* 0x000fe20000000000 */
        /* <DEDUP_REMOVED lines=19> */
.L_x_2234:
[----:B------:R-:W-:Y:S05]  /*a650*/  BSYNC B1 ;  /* 0x0000000000017941 */ /* 0x000fea0003800000 */
.L_x_2233:
[----:B--23--:R2:W3:Y:S01]  /*a660*/  SHFL.IDX PT, R21, R23, 0x1, 0x181f ;  /* 0x00381f0017157f89 */ /* 0x00c4e200000e0000 */
[----:B------:R-:W-:Y:S03]  /*a670*/  BSSY B1, `(.L_x_2235) ;  /* 0x000000c000017945 */ /* 0x000fe60003800000 */
[----:B-1----:R2:W1:Y:S01]  /*a680*/  SHFL.IDX PT, R20, R16, 0x1, 0x181f ;  /* 0x00381f0010147f89 */ /* 0x00246200000e0000 */
[----:B------:R-:W-:Y:S05]  /*a690*/  @P0 BRA `(.L_x_2236) ;  /* 0x0000000000240947 */ /* 0x000fea0003800000 */
[----:B------:R-:W-:Y:S02]  /*a6a0*/  ULDC UR4, c[0x0][0xac8] ;  /* 0x0002b20000047ab9 */ /* 0x000fe40000000800 */
[----:B------:R-:W-:Y:S02]  /*a6b0*/  ISETP.GE.AND P3, PT, R17, UR4, PT ;  /* 0x0000000411007c0c */ /* 0x000fe4000bf66270 */
[----:B------:R-:W-:-:S11]  /*a6c0*/  ISETP.GE.AND P4, PT, R22, UR4, PT ;  /* 0x0000000416007c0c */ /* 0x000fd6000bf86270 */
[CC--:B-1----:R-:W-:Y:S02]  /*a6d0*/  @!P3 LEA R2, P0, R17.reuse, R20.reuse, 0x1 ;  /* 0x000000141102b211 */ /* 0x0c2fe400078008ff */
[C---:B------:R-:W-:Y:S02]  /*a6e0*/  @!P4 LEA R20, P2, R22.reuse, R20, 0x1 ;  /* 0x000000141614c211 */ /* 0x040fe400078408ff */
[-C--:B---3--:R-:W-:Y:S02]  /*a6f0*/  @!P3 LEA.HI.X R3, R17, R21.reuse, R169, 0x1, P0 ;  /* 0x000000151103b211 */ /* 0x088fe400000f0ca9 */
[----:B------:R-:W-:-:S03]  /*a700*/  @!P4 LEA.HI.X R21, R22, R21, R168, 0x1, P2 ;  /* 0x000000151615c211 */ /* 0x000fc600010f0ca8 */
[----:B-----5:R4:W-:Y:S04]  /*a710*/  @!P3 ST.E.128 desc[UR36][R2.64], R48 ;  /* 0x000000300200b985 */ /* 0x0209e8000c101d24 */
[----:B------:R4:W-:Y:S02]  /*a720*/  @!P4 ST.E.128 desc[UR36][R20.64], R60 ;  /* 0x0000003c1400c985 */ /* 0x0009e4000c101d24 */
.L_x_2236:
[----:B------:R-:W-:Y:S05]  /*a730*/  BSYNC B1 ;  /* 0x0000000000017941 */ /* 0x000fea0003800000 */
.L_x_2235:
[----:B---34-:R3:W4:Y:S01]  /*a740*/  SHFL.IDX PT, R21, R23, 0x2, 0x181f ;  /* 0x00581f0017157f89 */ /* 0x01872200000e0000 */
        /* <DEDUP_REMOVED lines=12> */
.L_x_2238:
[----:B------:R-:W-:Y:S05]  /*a810*/  BSYNC B1 ;  /* 0x0000000000017941 */ /* 0x000fea0003800000 */
.L_x_2237:
[----:B-1----:R-:W-:Y:S01]  /*a820*/  VIADD R3, R25, 0x60 ;  /* 0x0000006019037836 */ /* 0x002fe20000000000 */
[----:B0-23--:R-:W0:Y:S04]  /*a830*/  SHFL.IDX PT, R23, R23, 0x3, 0x181f ;  /* 0x00781f0017177f89 */ /* 0x00de2800000e0000 */
[----:B------:R-:W-:Y:S01]  /*a840*/  ISETP.GE.AND P0, PT, R3, R72, PT ;  /* 0x000000480300720c */ /* 0x000fe20003f06270 */
[----:B------:R-:W1:-:S12]  /*a850*/  SHFL.IDX PT, R16, R16, 0x3, 0x181f ;  /* 0x00781f0010107f89 */ /* 0x000e5800000e0000 */
[----:B------:R-:W-:Y:S05]  /*a860*/  @P0 BRA `(.L_x_2239) ;  /* 0x00000008006c0947 */ /* 0x000fea0003800000 */
[----:B------:R-:W-:Y:S02]  /*a870*/  ULDC UR4, c[0x0][0xac8] ;  /* 0x0002b20000047ab9 */ /* 0x000fe40000000800 */
[----:B------:R-:W-:-:S13]  /*a880*/  ISETP.GE.AND P1, PT, R17, UR4, PT ;  /* 0x0000000411007c0c */ /* 0x000fda000bf26270 */
[----:B-1----:R-:W-:-:S04]  /*a890*/  @!P1 LEA R2, P0, R17, R16, 0x1 ;  /* 0x0000001011029211 */ /* 0x002fc800078008ff */
[----:B0-----:R-:W-:Y:S02]  /*a8a0*/  @!P1 LEA.HI.X R3, R17, R23, R169, 0x1, P0 ;  /* 0x0000001711039211 */ /* 0x001fe400000f0ca9 */
[----:B------:R-:W-:-:S03]  /*a8b0*/  ISETP.GE.AND P0, PT, R22, UR4, PT ;  /* 0x0000000416007c0c */ /* 0x000fc6000bf06270 */
[----:B-----5:R0:W-:Y:S10]  /*a8c0*/  @!P1 ST.E.128 desc[UR36][R2.64], R4 ;  /* 0x0000000402009985 */ /* 0x0201f4000c101d24 */
[----:B------:R-:W-:Y:S05]  /*a8d0*/  @P0 BRA `(.L_x_2239) ;  /* 0x0000000800500947 */ /* 0x000fea0003800000 */
[----:B0-----:R-:W-:-:S04]  /*a8e0*/  LEA R2, P0, R22, R16, 0x1 ;  /* 0x0000001016027211 */ /* 0x001fc800078008ff */
[----:B------:R-:W-:-:S05]  /*a8f0*/  LEA.HI.X R3, R22, R23, R168, 0x1, P0 ;  /* 0x0000001716037211 */ /* 0x000fca00000f0ca8 */
[----:B------:R0:W-:Y:S01]  /*a900*/  ST.E.128 desc[UR36][R2.64], R8 ;  /* 0x0000000802007985 */ /* 0x0001e2000c101d24 */
[----:B------:R-:W-:Y:S05]  /*a910*/  BRA `(.L_x_2239) ;  /* 0x0000000800407947 */ /* 0x000fea0003800000 */
.L_x_2232:
[----:B------:R-:W2:Y:S01]  /*a920*/  LDC R12, c[0x0][0xbe8] ;  /* 0x0002fa00ff0c7b82 */ /* 0x000ea20000000800 */
[----:B------:R-:W-:Y:S01]  /*a930*/  ISETP.GE.AND P0, PT, R170, 0x80, PT ;  /* 0x00000080aa00780c */ /* 0x000fe20003f06270 */
[----:B------:R-:W-:Y:S01]  /*a940*/  IMAD R3, R160, 0x20, R162 ;  /* 0x00000020a0037824 */ /* 0x000fe200078e02a2 */
[----:B------:R-:W-:Y:S01]  /*a950*/  BSSY B1, `(.L_x_2240) ;  /* 0x000002e000017945 */ /* 0x000fe20003800000 */
[----:B------:R-:W-:Y:S02]  /*a960*/  SHF.R.S32.HI R10, RZ, 0x1f, R161 ;  /* 0x0000001fff0a7819 */ /* 0x000fe400000114a1 */
[----:B------:R-:W-:Y:S02]  /*a970*/  SHF.R.S32.HI R11, RZ, 0x1f, R23 ;  /* 0x0000001fff0b7819 */ /* 0x000fe40000011417 */
[----:B------:R-:W-:Y:S02]  /*a980*/  IADD3 R15, R16, R3, RZ ;  /* 0x00000003100f7210 */ /* 0x000fe40007ffe0ff */
        /* <DEDUP_REMOVED lines=42> */
.L_x_2241:
[----:B------:R-:W-:Y:S05]  /*ac30*/  BSYNC B1 ;  /* 0x0000000000017941 */ /* 0x000fea0003800000 */
.L_x_2240:
[----:B------:R-:W-:Y:S01]  /*ac40*/  ULDC.64 UR4, c[0x0][0xae8] ;  /* 0x0002ba0000047ab9 */ /* 0x000fe20000000a00 */
[----:B--2-4-:R-:W-:Y:S01]  /*ac50*/  @P1 IMAD.HI.U32 R4, R15, R14, RZ ;  /* 0x0000000e0f041227 */ /* 0x014fe200078e00ff */
[----:B------:R-:W-:Y:S01]  /*ac60*/  ULDC UR6, c[0x0][0xa88] ;  /* 0x0002a20000067ab9 */ /* 0x000fe20000000800 */
[----:B------:R-:W-:Y:S02]  /*ac70*/  BSSY B1, `(.L_x_2242) ;  /* 0x0000030000017945 */ /* 0x000fe40003800000 */
[----:B------:R-:W-:Y:S02]  /*ac80*/  IMAD R2, R10, UR4, RZ ;  /* 0x000000040a027c24 */ /* 0x000fe4000f8e02ff */
        /* <DEDUP_REMOVED lines=20> */
[----:B------:R-:W-:Y:S02]  /*add0*/  IMAD.IADD R3, R3, 0x1, R9 ;  /* 0x0000000103037824 */ /* 0x000fe400078e0209 */
[----:B------:R-:W-:Y:S01]  /*ade0*/  IMAD R6, R4, UR4, RZ ;  /* 0x0000000404067c24 */ /* 0x000fe2000f8e02ff */
[----:B------:R-:W-:Y:S01]  /*adf0*/  IADD3 R4, R16, 0x20, RZ ;  /* 0x0000002010047810 */ /* 0x000fe20007ffe0ff */
[----:B------:R-:W-:Y:S02]  /*ae00*/  IMAD R9, R12, UR6, RZ ;  /* 0x000000060c097c24 */ /* 0x000fe4000f8e02ff */
[C---:B------:R-:W-:Y:S02]  /*ae10*/  IMAD R5, R7.reuse, UR5, R6 ;  /* 0x0000000507057c24 */ /* 0x040fe4000f8e0206 */
[----:B------:R-:W-:Y:S01]  /*ae20*/  IMAD.WIDE.U32 R2, R7, UR4, R2 ;  /* 0x0000000407027c25 */ /* 0x000fe2000f8e0002 */
[-C--:B------:R-:W-:Y:S01]  /*ae30*/  ISETP.GE.AND P1, PT, R4, R9.reuse, PT ;  /* 0x000000090400720c */ /* 0x080fe20003f26270 */
[----:B------:R-:W-:Y:S01]  /*ae40*/  ULDC.64 UR4, c[0x0][0xa80] ;  /* 0x0002a00000047ab9 */ /* 0x000fe20000000a00 */
[C---:B------:R-:W-:Y:S01]  /*ae50*/  ISETP.GE.AND P2, PT, R16.reuse, R9, PT ;  /* 0x000000091000720c */ /* 0x040fe20003f46270 */
[----:B------:R-:W-:-:S02]  /*ae60*/  VIADD R4, R16, 0x40 ;  /* 0x0000004010047836 */ /* 0x000fc40000000000 */
[----:B------:R-:W-:Y:S01]  /*ae70*/  IMAD.IADD R3, R3, 0x1, R5 ;  /* 0x0000000103037824 */ /* 0x000fe200078e0205 */
[----:B------:R-:W-:Y:S02]  /*ae80*/  LEA R5, P3, R2, UR4, 0x1 ;  /* 0x0000000402057c11 */ /* 0x000fe4000f8608ff */
[----:B------:R-:W-:Y:S02]  /*ae90*/  ISETP.GE.AND P0, PT, R4, R9, PT ;  /* 0x000000090400720c */ /* 0x000fe40003f06270 */
[----:B------:R-:W-:Y:S02]  /*aea0*/  LEA.HI.X R4, R2, UR5, R3, 0x1, P3 ;  /* 0x0000000502047c11 */ /* 0x000fe400098f0c03 */
[----:B------:R2:W3:Y:S04]  /*aeb0*/  SHFL.IDX PT, R2, R5, RZ, 0x181f ;  /* 0x00181fff05027589 */ /* 0x0004e800000e0000 */
[----:B------:R2:W4:Y:S01]  /*aec0*/  SHFL.IDX PT, R3, R4, RZ, 0x181f ;  /* 0x00181fff04037589 */ /* 0x00052200000e0000 */
[----:B------:R-:W-:Y:S05]  /*aed0*/  @P2 BRA `(.L_x_2243) ;  /* 0x0000000000242947 */ /* 0x000fea0003800000 */
        /* <DEDUP_REMOVED lines=9> */
.L_x_2243:
[----:B------:R-:W-:Y:S05]  /*af70*/  BSYNC B1 ;  /* 0x0000000000017941 */ /* 0x000fea0003800000 */
.L_x_2242:
[----:B---34-:R3:W4:Y:S01]  /*af80*/  SHFL.IDX PT, R3, R4, 0x1, 0x181f ;  /* 0x00381f0004037f89 */ /* 0x01872200000e0000 */
[----:B------:R-:W-:Y:S03]  /*af90*/  BSSY B1, `(.L_x_2244) ;  /* 0x000000c000017945 */ /* 0x000fe60003800000 */
[----:B------:R3:W0:Y:S01]  /*afa0*/  SHFL.IDX PT, R2, R5, 0x1, 0x181f ;  /* 0x00381f0005027f89 */ /* 0x00062200000e0000 */
[----:B------:R-:W-:Y:S05]  /*afb0*/  @P1 BRA `(.L_x_2245) ;  /* 0x0000000000241947 */ /* 0x000fea0003800000 */
[----:B------:R-:W-:Y:S02]  /*afc0*/  ULDC UR4, c[0x0][0xac8] ;  /* 0x0002b20000047ab9 */ /* 0x000fe40000000800 */
[----:B------:R-:W-:Y:S02]  /*afd0*/  ISETP.GE.AND P3, PT, R17, UR4, PT ;  /* 0x0000000411007c0c */ /* 0x000fe4000bf66270 */
[----:B------:R-:W-:-:S11]  /*afe0*/  ISETP.GE.AND P4, PT, R22, UR4, PT ;  /* 0x0000000416007c0c */ /* 0x000fd6000bf86270 */
[CC--:B0-----:R-:W-:Y:S02]  /*aff0*/  @!P3 LEA R6, P1, R17.reuse, R2.reuse, 0x1 ;  /* 0x000000021106b211 */ /* 0x0c1fe400078208ff */
[C---:B------:R-:W-:Y:S02]  /*b000*/  @!P4 LEA R2, P2, R22.reuse, R2, 0x1 ;  /* 0x000000021602c211 */ /* 0x040fe400078408ff */
[-C--:B----4-:R-:W-:Y:S02]  /*b010*/  @!P3 LEA.HI.X R7, R17, R3.reuse, R169, 0x1, P1 ;  /* 0x000000031107b211 */ /* 0x090fe400008f0ca9 */
[----:B------:R-:W-:-:S03]  /*b020*/  @!P4 LEA.HI.X R3, R22, R3, R168, 0x1, P2 ;  /* 0x000000031603c211 */ /* 0x000fc600010f0ca8 */
[----:B------:R0:W-:Y:S04]  /*b030*/  @!P3 ST.E.128 desc[UR36][R6.64], RZ ;  /* 0x000000ff0600b985 */ /* 0x0001e8000c101d24 */
[----:B------:R0:W-:Y:S02]  /*b040*/  @!P4 ST.E.128 desc[UR36][R2.64], RZ ;  /* 0x000000ff0200c985 */ /* 0x0001e4000c101d24 */
.L_x_2245:
[----:B------:R-:W-:Y:S05]  /*b050*/  BSYNC B1 ;  /* 0x0000000000017941 */ /* 0x000fea0003800000 */
.L_x_2244:
[----:B0---4-:R0:W4:Y:S01]  /*b060*/  SHFL.IDX PT, R3, R4, 0x2, 0x181f ;  /* 0x00581f0004037f89 */ /* 0x01112200000e0000 */
        /* <DEDUP_REMOVED lines=12> */
.L_x_2247:
[----:B------:R-:W-:Y:S05]  /*b130*/  BSYNC B1 ;  /* 0x0000000000017941 */ /* 0x000fea0003800000 */
.L_x_2246:
[----:B0-----:R-:W-:Y:S01]  /*b140*/  VIADD R2, R16, 0x60 ;  /* 0x0000006010027836 */ /* 0x001fe20000000000 */
[----:B--23--:R-:W0:Y:S04]  /*b150*/  SHFL.IDX PT, R4, R4, 0x3, 0x181f ;  /* 0x00781f0004047f89 */ /* 0x00ce2800000e0000 */
[----:B------:R-:W-:Y:S01]  /*b160*/  ISETP.GE.AND P0, PT, R2, R9, PT ;  /* 0x000000090200720c */ /* 0x000fe20003f06270 */
[----:B----4-:R2:W3:-:S12]  /*b170*/  SHFL.IDX PT, R3, R5, 0x3, 0x181f ;  /* 0x00781f0005037f89 */ /* 0x0104d800000e0000 */
[----:B--2---:R-:W-:Y:S05]  /*b180*/  @P0 BRA `(.L_x_2239) ;  /* 0x0000000000240947 */ /* 0x004fea0003800000 */
        /* <DEDUP_REMOVED lines=9> */
.L_x_2239:
[----:B------:R-:W-:Y:S05]  /*b220*/  BSYNC B0 ;  /* 0x0000000000007941 */ /* 0x000fea0003800000 */
.L_x_2231:
[----:B------:R-:W-:Y:S02]  /*b230*/  ULDC UR4, c[0x0][0xc38] ;  /* 0x00030e0000047ab9 */ /* 0x000fe40000000800 */
[----:B-1----:R-:W-:-:S13]  /*b240*/  ISETP.GE.AND P0, PT, R0, UR4, PT ;  /* 0x0000000400007c0c */ /* 0x002fda000bf06270 */
[----:B------:R-:W-:Y:S05]  /*b250*/  @!P0 BRA `(.L_x_2248) ;  /* 0xffffff5800948947 */ /* 0x000fea000383ffff */
[----:B------:R-:W-:Y:S05]  /*b260*/  EXIT ;  /* 0x000000000000794d */ /* 0x000fea0003800000 */
.L_x_2190:
[----:B------:R-:W-:-:S08]  /*b270*/  NOP ;  /* 0x0000000000007918 */ /* 0x000fd00000000000 */
[----:B------:R-:W0:-:S00]  /*b280*/  USETMAXREG.DEALLOC.CTAPOOL 0x28 ;  /* 0x00000028000079c8 */ /* 0x000e0000080e0500 */
[----:B0-----:R-:W-:-:S06]  /*b290*/  LOP3.LUT R0, R0, 0x3, RZ, 0xc0, !PT ;  /* 0x0000000300007812 */ /* 0x001fcc00078ec0ff */
[----:B------:R-:W0:Y:S01]  /*b2a0*/  S2UR UR9, SR_CTAID.X ;  /* 0x00000000000979c3 */ /* 0x000e220000002500 */
[----:B------:R-:W-:Y:S01]  /*b2b0*/  LOP3.LUT R16, R16, 0xfffff7ff, RZ, 0xc0, !PT ;  /* 0xfffff7ff10107812 */ /* 0x000fe200078ec0ff */
[----:B------:R-:W-:Y:S01]  /*b2c0*/  STL [R1], RZ ;  /* 0x000000ff01007387 */ /* 0x000fe20000100800 */
[----:B------:R-:W-:Y:S01]  /*b2d0*/  MOV R26, 0x1 ;  /* 0x00000001001a7802 */ /* 0x000fe20000000f00 */
[----:B------:R-:W-:Y:S02]  /*b2e0*/  IMAD.MOV.U32 R23, RZ, RZ, RZ ;  /* 0x000000ffff177224 */ /* 0x000fe400078e00ff */
[----:B------:R1:W2:Y:S02]  /*b2f0*/  SHFL.IDX PT, R2, R0, RZ, 0x1f ;  /* 0x00001fff00027589 */ /* 0x0002a400000e0000 */
[----:B-1----:R-:W0:Y:S01]  /*b300*/  LDC R0, c[0x0][0xc38] ;  /* 0x00030e00ff007b82 */ /* 0x002e220000000800 */
[----:B--2---:R-:W-:-:S13]  /*b310*/  ISETP.NE.AND P0, PT, R2, RZ, PT ;  /* 0x000000ff0200720c */ /* 0x004fda0003f05270 */
[----:B------:R-:W-:Y:S01]  /*b320*/  @P0 LOP3.LUT R16, R16, 0x800, RZ, 0xfc, !PT ;  /* 0x0000080010100812 */ /* 0x000fe200078efcff */
[----:B------:R-:W-:Y:S06]  /*b330*/  @P0 BAR.ARV 0x4, 0x180 ;  /* 0x0106000000000b1d */ /* 0x000fec0000002000 */
[----:B0-----:R-:W-:-:S13]  /*b340*/  ISETP.LE.AND P0, PT, R0, UR9, PT ;  /* 0x0000000900007c0c */ /* 0x001fda000bf03270 */
[----:B------:R-:W-:Y:S05]  /*b350*/  @P0 BRA `(.L_x_2249) ;  /* 0x0000003c00200947 */ /* 0x000fea0003800000 */
[----:B------:R-:W0:Y:S01]  /*b360*/  S2R R5, SR_TID.X ;  /* 0x0000000000057919 */ /* 0x000e220000002100 */
[----:B------:R-:W-:Y:S01]  /*b370*/  ULDC.64 UR38, c[0x0][0x2f0] ;  /* 0x0000bc0000267ab9 */ /* 0x000fe20000000a00 */
[----:B------:R-:W-:Y:S01]  /*b380*/  ULDC UR7, c[0x0][0x320] ;  /* 0x0000c80000077ab9 */ /* 0x000fe20000000800 */
[----:B------:R-:W-:Y:S01]  /*b390*/  LOP3.LUT R16, R16, 0xfffffffe, RZ, 0xc0, !PT ;  /* 0xfffffffe10107812 */ /* 0x000fe200078ec0ff */
[----:B------:R-:W-:Y:S01]  /*b3a0*/  ULDC UR8, c[0x0][0x2b8] ;  /* 0x0000ae0000087ab9 */ /* 0x000fe20000000800 */
[----:B------:R-:W1:Y:S01]  /*b3b0*/  S2UR UR6, SR_CgaCtaId ;  /* 0x00000000000679c3 */ /* 0x000e620000008800 */
[----:B------:R-:W-:Y:S01]  /*b3c0*/  ULDC.64 UR4, c[0x0][0x418] ;  /* 0x0001060000047ab9 */ /* 0x000fe20000000a00 */
[----:B------:R-:W-:Y:S01]  /*b3d0*/  LOP3.LUT R16, R16, 0xfffffff7, RZ, 0xc0, !PT ;  /* 0xfffffff710107812 */ /* 0x000fe200078ec0ff */
[----:B------:R-:W-:Y:S01]  /*b3e0*/  UISETP.NE.U32.AND UP0, UPT, UR4, URZ, UPT ;  /* 0x0000003f0400728c */ /* 0x000fe2000bf05070 */
[----:B------:R2:W-:Y:S01]  /*b3f0*/  STL [R1], RZ ;  /* 0x000000ff01007387 */ /* 0x0005e20000100800 */
[----:B------:R-:W-:Y:S01]  /*b400*/  ULDC UR40, c[0x0][0x288] ;  /* 0x0000a20000287ab9 */ /* 0x000fe20000000800 */
[----:B------:R-:W-:Y:S01]  /*b410*/  ULDC UR4, c[0x0][0x424] ;  /* 0x0001090000047ab9 */ /* 0x000fe20000000800 */
[----:B------:R-:W-:Y:S01]  /*b420*/  UISETP.NE.AND.EX UP0, UPT, UR5, URZ, UPT, UP0 ;  /* 0x0000003f0500728c */ /* 0x000fe2000bf05300 */
[----:B------:R-:W-:Y:S01]  /*b430*/  MOV R34, UR9 ;  /* 0x0000000900227c02 */ /* 0x000fe20008000f00 */
[----:B------:R-:W-:Y:S01]  /*b440*/  IMAD.MOV.U32 R26, RZ, RZ, 0x1 ;  /* 0x00000001ff1a7424 */ /* 0x000fe200078e00ff */
[----:B------:R-:W-:Y:S01]  /*b450*/  UMOV UR5, 0x400 ;  /* 0x0000040000057882 */ /* 0x000fe20000000000 */
[----:B------:R-:W-:Y:S01]  /*b460*/  USEL UR4, UR4, 0x1, UP0 ;  /* 0x0000000104047887 */ /* 0x000fe20008000000 */
[----:B------:R-:W-:Y:S01]  /*b470*/  IMAD.MOV.U32 R23, RZ, RZ, RZ ;  /* 0x000000ffff177224 */ /* 0x000fe200078e00ff */
[----:B------:R-:W-:Y:S01]  /*b480*/  ULDC UR46, c[0x0][0xc] ;  /* 0x00000300002e7ab9 */ /* 0x000fe20000000800 */
[----:B------:R-:W-:-:S02]  /*b490*/  ULOP3.LUT UR47, UR61, 0x2, URZ, 0xfc, !UPT ;  /* 0x000000023d2f7892 */ /* 0x000fc4000f8efc3f */
[----:B------:R-:W-:-:S04]  /*b4a0*/  UIMAD UR38, UR4, UR38, URZ ;  /* 0x00000026042672a4 */ /* 0x000fc8000f8e023f */
[----:B------:R-:W-:Y:S02]  /*b4b0*/  UIADD3 UR4, UR38, 0x5f, URZ ;  /* 0x0000005f26047890 */ /* 0x000fe4000fffe03f */
        /* <DEDUP_REMOVED lines=9> */
[----:B------:R-:W-:Y:S02]  /*b550*/  LOP3.LUT R3, R0, 0x38, R5, 0x78, !PT ;  /* 0x0000003800037812 */ /* 0x000fe400078e7805 */
[C---:B------:R-:W-:Y:S02]  /*b560*/  LOP3.LUT R0, R37.reuse, 0x40, RZ, 0xfc, !PT ;  /* 0x0000004025007812 */ /* 0x040fe400078efcff */
[----:B------:R-:W-:Y:S02]  /*b570*/  LOP3.LUT R2, R37, 0x80, RZ, 0xfc, !PT ;  /* 0x0000008025027812 */ /* 0x000fe400078efcff */
[C---:B------:R-:W-:Y:S02]  /*b580*/  ISETP.GE.AND P0, PT, R0.reuse, UR39, PT ;  /* 0x0000002700007c0c */ /* 0x040fe4000bf06270 */
[----:B------:R-:W-:-:S02]  /*b590*/  ISETP.GE.AND P1, PT, R0, UR7, PT ;  /* 0x0000000700007c0c */ /* 0x000fc4000bf26270 */
[----:B------:R-:W-:Y:S01]  /*b5a0*/  LOP3.LUT R30, R3, 0x200, R30, 0xf8, !PT ;  /* 0x00000200031e7812 */ /* 0x000fe200078ef81e */
[----:B------:R-:W-:Y:S01]  /*b5b0*/  IMAD.SHL.U32 R3, R5, 0x10, RZ ;  /* 0x0000001005037824 */ /* 0x000fe200078e00ff */
[----:B------:R-:W-:Y:S02]  /*b5c0*/  SHF.R.U32.HI R36, RZ, 0x3, R4 ;  /* 0x00000003ff247819 */ /* 0x000fe40000011604 */
[----:B------:R-:W-:-:S05]  /*b5d0*/  LEA R31, R30, R17, 0x1 ;  /* 0x000000111e1f7211 */ /* 0x000fca00078e08ff */
        /* <DEDUP_REMOVED lines=10> */
[C---:B------:R-:W-:Y:S01]  /*b680*/  ISETP.GE.AND P0, PT, R37.reuse, UR39, PT ;  /* 0x0000002725007c0c */ /* 0x040fe2000bf06270 */
[----:B------:R-:W-:Y:S01]  /*b690*/  ULDC UR39, c[0x0][0x448] ;  /* 0x0001120000277ab9 */ /* 0x000fe20000000800 */
[----:B------:R-:W-:Y:S01]  /*b6a0*/  LOP3.LUT R16, R16, 0xfffffeff, RZ, 0xc0, !PT ;  /* 0xfffffeff10107812 */ /* 0x000fe200078ec0ff */
[----:B------:R-:W-:Y:S02]  /*b6b0*/  UIMAD UR39, UR39, UR40, URZ ;  /* 0x00000028272772a4 */ /* 0x000fe4000f8e023f */
[----:B------:R-:W-:Y:S01]  /*b6c0*/  UIADD3 UR40, UR38, 0x60, -UR40 ;  /* 0x0000006026287890 */ /* 0x000fe2000fffe828 */
        /* <DEDUP_REMOVED lines=8> */
[----:B--2---:R-:W-:-:S07]  /*b750*/  @P0 LOP3.LUT R16, R16, 0x400, RZ, 0xfc, !PT ;  /* 0x0000040010100812 */ /* 0x004fce00078efcff */
.L_x_2298:
        /* <DEDUP_REMOVED lines=22> */
.L_x_2250:
[----:B------:R-:W-:Y:S01]  /*b8c0*/  ULDC UR8, c[0x0][0xc54] ;  /* 0x0003150000087ab9 */ /* 0x000fe20000000800 */
[----:B------:R-:W-:Y:S01]  /*b8d0*/  UMOV UR6, UR7 ;  /* 0x0000000700067c82 */ /* 0x000fe20008000000 */
[----:B------:R-:W-:-:S11]  /*b8e0*/  UISETP.NE.AND UP0, UPT, UR8, 0x1, UPT ;  /* 0x000000010800788c */ /* 0x000fd6000bf05270 */
[----:B------:R-:W-:Y:S02]  /*b8f0*/  @UP0 ULDC.64 UR10, c[0x0][0xc58] ;  /* 0x00031600000a0ab9 */ /* 0x000fe40000000a00 */
[----:B------:R-:W-:-:S04]  /*b900*/  UIMAD.WIDE.U32 UR4, UR7, UR10, URZ ;  /* 0x0000000a070472a5 */ /* 0x000fc8000f8e003f */
[----:B------:R-:W-:-:S04]  /*b910*/  @UP0 USHF.R.U32.HI UR6, URZ, UR11, UR5 ;  /* 0x0000000b3f060299 */ /* 0x000fc80008011605 */
[----:B------:R-:W-:-:S12]  /*b920*/  UIMAD UR4, UR6, UR8, URZ ;  /* 0x00000008060472a4 */ /* 0x000fd8000f8e023f */
.L_x_2251:
        /* <DEDUP_REMOVED lines=25> */
[----:B------:R-:W-:Y:S01]  /*bac0*/  UP2UR UR48, UPR, URZ, 0x4 ;  /* 0x000000043f307883 */ /* 0x000fe20008000000 */
[----:B------:R-:W-:Y:S01]  /*bad0*/  BSSY B7, `(.L_x_2252) ;  /* 0x0000337000077945 */ /* 0x000fe20003800000 */
[----:B------:R-:W-:-:S04]  /*bae0*/  USHF.L.U32 UR6, UR44, 0x7, URZ ;  /* 0x000000072c067899 */ /* 0x000fc8000800063f */
[----:B------:R-:W-:Y:S01]  /*baf0*/  UIADD3 UR6, UR6, 0x7f, URZ ;  /* 0x0000007f06067890 */ /* 0x000fe2000fffe03f */
[----:B------:R-:W-:Y:S01]  /*bb00*/  @UP2 ULDC UR4, c[0x0][0x44c] ;  /* 0x0001130000042ab9 */ /* 0x000fe20000000800 */
[----:B------:R-:W-:Y:S02]  /*bb10*/  @UP2 ULDC UR7, c[0x0][0x450] ;  /* 0x0001140000072ab9 */ /* 0x000fe40000000800 */
[----:B------:R-:W-:-:S04]  /*bb20*/  UIMAD.WIDE.U32 UR4, UR6, UR4, URZ ;  /* 0x00000004060472a5 */ /* 0x000fc8000f8e003f */
[----:B------:R-:W-:-:S04]  /*bb30*/  @UP2 USHF.R.U32.HI UR6, URZ, UR7, UR5 ;  /* 0x000000073f062299 */ /* 0x000fc80008011605 */
[----:B------:R-:W-:-:S04]  /*bb40*/  UIADD3 UR4, UR40, UR6, URZ ;  /* 0x0000000628047290 */ /* 0x000fc8000fffe03f */
[----:B------:R-:W-:-:S04]  /*bb50*/  UIMAD.WIDE UR4, UR4, 0x2aaaaaab, URZ ;  /* 0x2aaaaaab040478a5 */ /* 0x000fc8000f8e023f */
[----:B------:R-:W-:-:S04]  /*bb60*/  USHF.R.U32.HI UR4, URZ, 0x1f, UR5 ;  /* 0x0000001f3f047899 */ /* 0x000fc80008011605 */
[----:B------:R-:W-:-:S04]  /*bb70*/  ULEA.HI.SX32 UR4, UR5, UR4, 0x1c ;  /* 0x0000000405047291 */ /* 0x000fc8000f8fe23f */
[----:B------:R-:W-:-:S04]  /*bb80*/  UISETP.LT.AND UP0, UPT, UR41, UR4, UPT ;  /* 0x000000042900728c */ /* 0x000fc8000bf01270 */
[----:B------:R-:W-:-:S06]  /*bb90*/  USEL UR45, UR41, UR4, UP0 ;  /* 0x00000004292d7287 */ /* 0x000fcc0008000000 */
[----:B------:R-:W-:-:S13]  /*bba0*/  ISETP.LT.AND P0, PT, RZ, UR45, PT ;  /* 0x0000002dff007c0c */ /* 0x000fda000bf01270 */
[----:B0-----:R-:W-:Y:S05]  /*bbb0*/  @P0 BRA `(.L_x_2253) ;  /* 0x0000000000440947 */ /* 0x001fea0003800000 */
        /* <DEDUP_REMOVED lines=17> */
.L_x_2253:
[----:B------:R-:W-:Y:S01]  /*bcd0*/  IADD3 R0, R17, 0x18400, RZ ;  /* 0x0001840011007810 */ /* 0x000fe20007ffe0ff */
[----:B------:R-:W-:Y:S03]  /*bce0*/  BSSY B6, `(.L_x_2255) ;  /* 0x0000013000067945 */ /* 0x000fe60003800000 */
[----:B------:R-:W-:-:S13]  /*bcf0*/  LOP3.LUT P0, RZ, R0, 0x3ff, RZ, 0xc0, !PT ;  /* 0x000003ff00ff7812 */ /* 0x000fda000780c0ff */
[----:B------:R-:W-:Y:S05]  /*bd00*/  @!P0 BRA `(.L_x_2256) ;  /* 0x0000000000408947 */ /* 0x000fea0003800000 */
[----:B------:R-:W-:Y:S01]  /*bd10*/  MOV R2, 0x0 ;  /* 0x0000000000027802 */ /* 0x000fe20000000f00 */
[----:B------:R-:W-:Y:S01]  /*bd20*/  ULDC.64 UR4, c[0x4][0x90] ;  /* 0x0100240000047ab9 */ /* 0x000fe20000000a00 */
[----:B------:R-:W-:Y:S01]  /*bd30*/  ULDC.64 UR6, c[0x4][0x98] ;  /* 0x0100260000067ab9 */ /* 0x000fe20000000a00 */
[----:B------:R-:W-:Y:S01]  /*bd40*/  IMAD.U32 R4, RZ, RZ, UR4 ;  /* 0x00000004ff047e24 */ /* 0x000fe2000f8e00ff */
[----:B------:R-:W-:Y:S01]  /*bd50*/  MOV R7, UR7 ;  /* 0x0000000700077c02 */ /* 0x000fe20008000f00 */
[----:B------:R-:W-:Y:S01]  /*bd60*/  IMAD.U32 R5, RZ, RZ, UR5 ;  /* 0x00000005ff057e24 */ /* 0x000fe2000f8e00ff */
[----:B------:R-:W0:Y:S01]  /*bd70*/  LDC.64 R2, c[0x4][R2] ;  /* 0x0100000002027b82 */ /* 0x000e220000000a00 */
[----:B------:R-:W-:Y:S01]  /*bd80*/  ULDC.64 UR4, c[0x4][0x8] ;  /* 0x0100020000047ab9 */ /* 0x000fe20000000a00 */
[----:B------:R-:W-:Y:S01]  /*bd90*/  IMAD.U32 R6, RZ, RZ, UR6 ;  /* 0x00000006ff067e24 */ /* 0x000fe2000f8e00ff */
[----:B------:R-:W-:Y:S01]  /*bda0*/  MOV R12, 0x1 ;  /* 0x00000001000c7802 */ /* 0x000fe20000000f00 */
[----:B------:R-:W-:-:S02]  /*bdb0*/  IMAD.U32 R10, RZ, RZ, UR4 ;  /* 0x00000004ff0a7e24 */ /* 0x000fc4000f8e00ff */
[----:B------:R-:W-:Y:S02]  /*bdc0*/  IMAD.U32 R11, RZ, RZ, UR5 ;  /* 0x00000005ff0b7e24 */ /* 0x000fe4000f8e00ff */
[----:B------:R-:W-:Y:S02]  /*bdd0*/  IMAD.MOV.U32 R8, RZ, RZ, 0x70 ;  /* 0x00000070ff087424 */ /* 0x000fe400078e00ff */
[----:B------:R-:W-:-:S07]  /*bde0*/  IMAD.MOV.U32 R13, RZ, RZ, RZ ;  /* 0x000000ffff0d7224 */ /* 0x000fce00078e00ff */
[----:B------:R-:W-:-:S07]  /*bdf0*/  LEPC R20, `(.L_x_2256) ;  /* 0x000000001014794e */ /* 0x000fce0000000000 */
[----:B0----5:R-:W-:Y:S05]  /*be00*/  CALL.ABS.NOINC R2 ;  /* 0x0000000002007343 */ /* 0x021fea0003c00000 */
.L_x_2256:
[----:B------:R-:W-:Y:S05]  /*be10*/  BSYNC B6 ;  /* 0x0000000000067941 */ /* 0x000fea0003800000 */
.L_x_2255:
        /* <DEDUP_REMOVED lines=9> */
[----:B------:R-:W-:Y:S01]  /*beb0*/  MOV R5, UR5 ;  /* 0x0000000500057c02 */ /* 0x000fe20008000f00 */
        /* <DEDUP_REMOVED lines=10> */
.L_x_2259:
[----:B------:R0:W1:Y:S01]  /*bf60*/  LDC.64 R2, c[0x4][R18] ;  /* 0x0100000012027b82 */ /* 0x0000620000000a00 */
[----:B------:R-:W-:Y:S01]  /*bf70*/  ULDC.64 UR4, c[0x4][0x90] ;  /* 0x0100240000047ab9 */ /* 0x000fe20000000a00 */
[----:B------:R-:W-:Y:S01]  /*bf80*/  ULDC.64 UR6, c[0x4][0x98] ;  /* 0x0100260000067ab9 */ /* 0x000fe20000000a00 */
[----:B------:R-:W-:Y:S01]  /*bf90*/  MOV R4, UR4 ;  /* 0x0000000400047c02 */ /* 0x000fe20008000f00 */
        /* <DEDUP_REMOVED lines=11> */
.L_x_2258:
[----:B------:R-:W-:Y:S05]  /*c050*/  BSYNC B6 ;  /* 0x0000000000067941 */ /* 0x000fea0003800000 */
.L_x_2257:
        /* <DEDUP_REMOVED lines=13> */
[----:B------:R-:W-:Y:S02]  /*c130*/  MOV R22, UR4 ;  /* 0x0000000400167c02 */ /* 0x000fe40008000f00 */
[----:B------:R-:W-:Y:S05]  /*c140*/  BRA.DIV UR5, `(.L_x_2260) ;  /* 0x0000003605307947 */ /* 0x000fea000b800000 */
.L_x_2314:
        /* <DEDUP_REMOVED lines=15> */
[----:B------:R-:W-:Y:S02]  /*c240*/  ISETP.GT.U32.OR P0, PT, R8, 0x5f, P0 ;  /* 0x0000005f0800780c */ /* 0x000fe40000704470 */
[----:B------:R-:W-:Y:S02]  /*c250*/  MOV R9, R0 ;  /* 0x0000000000097202 */ /* 0x000fe40000000f00 */
        /* <DEDUP_REMOVED lines=12> */
[----:B------:R-:W-:Y:S01]  /*c320*/  IMAD.U32 R2, RZ, RZ, UR47 ;  /* 0x0000002fff027e24 */ /* 0x000fe2000f8e00ff */
[----:B------:R-:W-:-:S03]  /*c330*/  LOP3.LUT R16, R16, 0xffffffbf, RZ, 0xc0, !PT ;  /* 0xffffffbf10107812 */ /* 0x000fc600078ec0ff */
[----:B------:R0:W5:Y:S01]  /*c340*/  @!P0 LDG.E R6, desc[UR36][R4.64] ;  /* 0x0000002404068981 */ /* 0x000162000c1e1900 */
[----:B------:R-:W-:Y:S01]  /*c350*/  ISETP.NE.AND P2, PT, R2, 0x3, PT ;  /* 0x000000030200780c */ /* 0x000fe20003f45270 */
[----:B------:R-:W-:Y:S01]  /*c360*/  IMAD.MOV R7, RZ, RZ, -R9 ;  /* 0x000000ffff077224 */ /* 0x000fe200078e0a09 */
[----:B------:R-:W-:Y:S01]  /*c370*/  ISETP.GT.U32.AND P0, PT, R8, 0x5f, PT ;  /* 0x0000005f0800780c */ /* 0x000fe20003f04070 */
[----:B------:R-:W-:Y:S01]  /*c380*/  IMAD.U32 R24, RZ, RZ, UR4 ;  /* 0x00000004ff187e24 */ /* 0x000fe2000f8e00ff */
[----:B------:R-:W-:-:S05]  /*c390*/  IADD3 R3, RZ, -UR43, RZ ;  /* 0x8000002bff037c10 */ /* 0x000fca000fffe0ff */
[----:B------:R-:W-:Y:S02]  /*c3a0*/  IMAD R22, R22, R3, UR42 ;  /* 0x0000002a16167e24 */ /* 0x000fe4000f8e0203 */
[----:B0-----:R-:W-:Y:S02]  /*c3b0*/  IMAD R5, R10, R7, R0 ;  /* 0x000000070a057224 */ /* 0x001fe400078e0200 */
[----:B------:R-:W-:Y:S02]  /*c3c0*/  @P2 LOP3.LUT R16, R16, 0x40, RZ, 0xfc, !PT ;  /* 0x0000004010102812 */ /* 0x000fe400078efcff */
[----:B------:R-:W-:Y:S02]  /*c3d0*/  SHF.R.S32.HI R28, RZ, 0x1f, R22 ;  /* 0x0000001fff1c7819 */ /* 0x000fe40000011416 */
[----:B------:R-:W-:-:S04]  /*c3e0*/  LOP3.LUT R16, R16, 0xffffffdf, RZ, 0xc0, !PT ;  /* 0xffffffdf10107812 */ /* 0x000fc800078ec0ff */
[----:B------:R-:W-:Y:S01]  /*c3f0*/  @P0 LOP3.LUT R16, R16, 0x20, RZ, 0xfc, !PT ;  /* 0x0000002010100812 */ /* 0x000fe200078efcff */
[----:B------:R-:W-:Y:S06]  /*c400*/  @!P2 BRA `(.L_x_2261) ;  /* 0x000000000004a947 */ /* 0x000fec0003800000 */
[----:B------:R-:W-:Y:S01]  /*c410*/  BPT.TRAP 0x1 ;  /* 0x000000040000795c */ /* 0x000fe20000300000 */
.L_x_2261:
        /* <DEDUP_REMOVED lines=8> */
[----:B------:R-:W-:-:S03]  /*c4a0*/  IMAD R0, R23, 0x8, R17 ;  /* 0x0000000817007824 */ /* 0x000fc600078e0211 */
        /* <DEDUP_REMOVED lines=12> */
[----:B------:R-:W-:-:S04]  /*c570*/  SHF.L.U32 R3, R26, 0x1f, RZ ;  /* 0x0000001f1a037819 */ /* 0x000fc800000006ff */
[----:B------:R-:W-:-:S06]  /*c580*/  LEA.HI.X R19, R2, UR5, R19, 0x1, P0 ;  /* 0x0000000502137c11 */ /* 0x000fcc00080f0c13 */
[----:B------:R-:W0:Y:S02]  /*c590*/  SYNCS.PHASECHK.TRANS64.TRYWAIT P0, [R0+URZ+0x2a840], R3 ;  /* 0x02a84003000075a7 */ /* 0x000e24000800017f */
[----:B0-----:R-:W-:Y:S05]  /*c5a0*/  @!P0 BRA `(.L_x_2263) ;  /* 0x0000003000448947 */ /* 0x001fea0003800000 */
.L_x_2315:
[----:B------:R-:W-:Y:S05]  /*c5b0*/  BSYNC B0 ;  /* 0x0000000000007941 */ /* 0x000fea0003800000 */
.L_x_2262:
        /* <DEDUP_REMOVED lines=9> */
[----:B------:R-:W-:Y:S01]  /*c650*/  IADD3 R3, R3, R7, RZ ;  /* 0x0000000703037210 */ /* 0x000fe20007ffe0ff */
[----:B------:R-:W-:Y:S02]  /*c660*/  IMAD.MOV.U32 R7, RZ, RZ, -0x60 ;  /* 0xffffffa0ff077424 */ /* 0x000fe400078e00ff */
        /* <DEDUP_REMOVED lines=8> */
[----:B------:R-:W-:Y:S01]  /*c6f0*/  IMAD R7, R24, R7, UR38 ;  /* 0x0000002618077e24 */ /* 0x000fe2000f8e0207 */
[----:B------:R-:W-:Y:S01]  /*c700*/  LEA R4, P0, R2, UR4, 0x1 ;  /* 0x0000000402047c11 */ /* 0x000fe2000f8008ff */
[----:B------:R-:W-:Y:S01]  /*c710*/  IMAD.IADD R3, R3, 0x1, R5 ;  /* 0x0000000103037824 */ /* 0x000fe200078e0205 */
[----:B------:R-:W-:Y:S01]  /*c720*/  UMOV UR4, 0xffffffff ;  /* 0xffffffff00047882 */ /* 0x000fe20000000000 */
[----:B------:R-:W-:Y:S01]  /*c730*/  IMAD R5, R23, 0x4800, R30 ;  /* 0x0000480017057824 */ /* 0x000fe200078e021e */
[----:B------:R-:W-:Y:S02]  /*c740*/  IADD3 R7, -R36, R7, RZ ;  /* 0x0000000724077210 */ /* 0x000fe40007ffe1ff */
        /* <DEDUP_REMOVED lines=16> */
[----:B------:R-:W-:-:S03]  /*c850*/  @P0 IMAD R25, R5, 0x2, R17 ;  /* 0x0000000205190824 */ /* 0x000fc600078e0211 */
[----:B------:R-:W-:Y:S01]  /*c860*/  @P0 IADD3.X R21, RZ, R8, RZ, P1, !PT ;  /* 0x00000008ff150210 */ /* 0x000fe20000ffe4ff */
[----:B-1----:R-:W-:Y:S01]  /*c870*/  @P0 IMAD.MOV.U32 R2, RZ, RZ, R14 ;  /* 0x000000ffff020224 */ /* 0x002fe200078e000e */
[----:B------:R-:W-:Y:S03]  /*c880*/  SHFL.IDX PT, R8, R6, 0x2, 0x181f ;  /* 0x00581f0006087f89 */ /* 0x000fe600000e0000 */
[----:B------:R-:W-:Y:S01]  /*c890*/  @P0 IMAD.MOV.U32 R3, RZ, RZ, R21 ;  /* 0x000000ffff030224 */ /* 0x000fe200078e0015 */
        /* <DEDUP_REMOVED lines=31> */
[----:B------:R0:W1:Y:S03]  /*ca90*/  SHFL.IDX PT, R8, R6, 0x5, 0x181f ;  /* 0x00b81f0006087f89 */ /* 0x00006600000e0000 */
[----:B------:R-:W-:Y:S01]  /*caa0*/  @P0 IMAD.MOV.U32 R3, RZ, RZ, R9 ;  /* 0x000000ffff030224 */ /* 0x000fe200078e0009 */
[----:B------:R0:W2:Y:S04]  /*cab0*/  SHFL.IDX PT, R14, R4, 0x5, 0x181f ;  /* 0x00b81f00040e7f89 */ /* 0x0000a800000e0000 */
[----:B------:R0:W-:Y:S04]  /*cac0*/  @P0 LDGSTS.E.BYPASS.LTC128B.128 [R21+0x1a400], desc[UR36][R2.64], !P4 ;  /* 0x1a40000002150fae */ /* 0x0001e8000e101d64 */
[----:B------:R0:W-:Y:S04]  /*cad0*/  @P0 LDGSTS.E.BYPASS.LTC128B.128 [R21+0x1d400], desc[UR36][R2.64+0x80], !P3 ;  /* 0x1d40008002150fae */ /* 0x0001e8000d901d64 */
[----:B------:R0:W-:Y:S02]  /*cae0*/  @P0 LDGSTS.E.BYPASS.LTC128B.128 [R21+0x20400], desc[UR36][R2.64+0x100], !P2 ;  /* 0x2040010002150fae */ /* 0x0001e4000d101d64 */
.L_x_2329:
[----:B------:R-:W-:-:S13]  /*caf0*/  ISETP.GE.AND P0, PT, R7, 0x51, PT ;  /* 0x000000510700780c */ /* 0x000fda0003f06270 */
[----:B0-2---:R-:W-:Y:S01]  /*cb00*/  @P0 LEA R2, P1, R37, R14, 0x1 ;  /* 0x0000000e25020211 */ /* 0x005fe200078208ff */
[----:B------:R-:W-:-:S03]  /*cb10*/  @P0 IMAD R5, R5, 0x2, R17 ;  /* 0x0000000205050824 */ /* 0x000fc600078e0211 */
[----:B-1----:R-:W-:-:S05]  /*cb20*/  @P0 IADD3.X R3, RZ, R8, RZ, P1, !PT ;  /* 0x00000008ff030210 */ /* 0x002fca0000ffe4ff */
        /* <DEDUP_REMOVED lines=8> */
.L_x_2265:
[----:B------:R-:W-:Y:S02]  /*cbb0*/  PLOP3.LUT P1, PT, P1, P0, PT, 0xa2, 0x0 ;  /* 0x000000000000781c */ /* 0x000fe40000f21472 */
[----:B------:R-:W-:-:S08]  /*cbc0*/  @P0 R2UR P1, UR4, R0 ;  /* 0x00000000000402ca */ /* 0x000fd00000020000 */
[----:B------:R-:W-:-:S05]  /*cbd0*/  @P0 PLOP3.LUT P0, PT, P1, PT, PT, 0x80, 0x0 ;  /* 0x000000000000081c */ /* 0x000fca0000f0f070 */
[----:B------:R-:W-:Y:S01]  /*cbe0*/  @!P1 SYNCS.ARRIVE.TRANS64.RED.A0T1 RZ, [UR4+0x2a830], RZ ;  /* 0x02a830ffffff99a7 */ /* 0x000fe20008200404 */
[----:B------:R-:W-:Y:S07]  /*cbf0*/  @!P1 ARRIVES.LDGSTSBAR.64.TRANSCNT [UR4+0x2a830] ;  /* 0x02a83000ff0099b0 */ /* 0x000fee0008000a84 */
[----:B------:R-:W-:Y:S05]  /*cc00*/  @P0 BRA.U.ANY `(.L_x_2265) ;  /* 0xfffffffd00e80947 */ /* 0x000fea000393ffff */
[----:B------:R-:W-:Y:S01]  /*cc10*/  NOP ;  /* 0x0000000000007918 */ /* 0x000fe20000000000 */
[----:B0-----:R-:W-:-:S05]  /*cc20*/  IMAD.U32 R2, RZ, RZ, UR47 ;  /* 0x0000002fff027e24 */ /* 0x001fca000f8e00ff */
[----:B------:R-:W-:-:S13]  /*cc30*/  ISETP.NE.AND P2, PT, R2, 0x3, PT ;  /* 0x000000030200780c */ /* 0x000fda0003f45270 */
[----:B------:R-:W-:Y:S05]  /*cc40*/  @!P2 BRA `(.L_x_2266) ;  /* 0x000000000004a947 */ /* 0x000fea0003800000 */
[----:B------:R-:W-:Y:S01]  /*cc50*/  BPT.TRAP 0x1 ;  /* 0x000000040000795c */ /* 0x000fe20000300000 */
.L_x_2266:
[----:B------:R0:W-:Y:S02]  /*cc60*/  SYNCS.ARRIVE.TRANS64.A1T0 RZ, [R0+URZ+0x2a830], RZ ;  /* 0x02a830ff00ff79a7 */ /* 0x0001e4000810003f */
[----:B------:R-:W-:Y:S05]  /*cc70*/  WARPSYNC.ALL ;  /* 0x0000000000007948 */ /* 0x000fea0003800000 */
[----:B------:R-:W-:Y:S01]  /*cc80*/  BSSY B6, `(.L_x_2267) ;  /* 0x0000015000067945 */ /* 0x000fe20003800000 */
[----:B0-----:R-:W-:Y:S01]  /*cc90*/  VIADD R0, R17, 0xc400 ;  /* 0x0000c40011007836 */ /* 0x001fe20000000000 */
[----:B------:R-:W-:Y:S04]  /*cca0*/  BAR.SYNC.DEFER_BLOCKING 0x8, 0x180 ;  /* 0x0206000000007b1d */ /* 0x000fe80000010000 */
        /* <DEDUP_REMOVED lines=17> */
[----:B0-----:R-:W-:Y:S05]  /*cdc0*/  CALL.ABS.NOINC R2 ;  /* 0x0000000002007343 */ /* 0x001fea0003c00000 */
.L_x_2268:
[----:B------:R-:W-:Y:S05]  /*cdd0*/  BSYNC B6 ;  /* 0x0000000000067941 */ /* 0x000fea0003800000 */
.L_x_2267:
[----:B------:R-:W0:Y:S01]  /*cde0*/  S2R R2, SR_TID.X ;  /* 0x0000000000027919 */ /* 0x000e220000002100 */
[----:B------:R-:W-:Y:S01]  /*cdf0*/  UISETP.NE.AND UP0, UPT, UR48, URZ, UPT ;  /* 0x0000003f3000728c */ /* 0x000fe2000bf05270 */
[----:B------:R-:W-:Y:S01]  /*ce00*/  IMAD.U32 R0, RZ, RZ, UR44 ;  /* 0x0000002cff007e24 */ /* 0x000fe2000f8e00ff */
[----:B------:R-:W-:Y:S01]  /*ce10*/  R2UR UR6, R28 ;  /* 0x000000001c0672ca */ /* 0x000fe200000e0000 */
[----:B------:R-:W-:Y:S01]  /*ce20*/  ULDC.64 UR8, c[0x0][0x2d8] ;  /* 0x0000b60000087ab9 */ /* 0x000fe20000000a00 */
[----:B------:R-:W-:Y:S02]  /*ce30*/  R2UR UR7, R22 ;  /* 0x00000000160772ca */ /* 0x000fe400000e0000 */
[----:B------:R-:W-:Y:S02]  /*ce40*/  PLOP3.LUT P0, PT, PT, PT, UP0, 0x80, 0x0 ;  /* 0x000000000000781c */ /* 0x000fe40003f0f008 */
[C---:B------:R-:W-:Y:S02]  /*ce50*/  LOP3.LUT P3, RZ, R16.reuse, 0x400, RZ, 0xc0, !PT ;  /* 0x0000040010ff7812 */ /* 0x040fe4000786c0ff */
[C---:B------:R-:W-:Y:S01]  /*ce60*/  LOP3.LUT P4, RZ, R16.reuse, 0x200, RZ, 0xc0, !PT ;  /* 0x0000020010ff7812 */ /* 0x040fe2000788c0ff */
[----:B------:R-:W-:Y:S01]  /*ce70*/  @UP0 ULDC UR4, c[0x0][0x44c] ;  /* 0x0001130000040ab9 */ /* 0x000fe20000000800 */
[----:B------:R-:W-:-:S03]  /*ce80*/  LOP3.LUT P5, RZ, R16, 0x100, RZ, 0xc0, !PT ;  /* 0x0000010010ff7812 */ /* 0x000fc600078ac0ff */
[----:B------:R-:W-:-:S04]  /*ce90*/  UIMAD UR6, UR6, UR8, URZ ;  /* 0x00000008060672a4 */ /* 0x000fc8000f8e023f */
[----:B------:R-:W-:Y:S02]  /*cea0*/  UIMAD UR7, UR7, UR9, UR6 ;  /* 0x00000009070772a4 */ /* 0x000fe4000f8e0206 */
[----:B------:R-:W-:Y:S01]  /*ceb0*/  USHF.R.S32.HI UR6, URZ, 0x1f, UR43 ;  /* 0x0000001f3f067899 */ /* 0x000fe2000801142b */
[----:B0-----:R-:W-:-:S05]  /*cec0*/  IMAD.SHL.U32 R2, R2, 0x10, RZ ;  /* 0x0000001002027824 */ /* 0x001fca00078e00ff */
[----:B------:R-:W-:-:S05]  /*ced0*/  LOP3.LUT R2, R36, 0x70, R2, 0xf8, !PT ;  /* 0x0000007024027812 */ /* 0x000fca00078ef802 */
[----:B------:R-:W-:-:S04]  /*cee0*/  IMAD R0, R0, 0x80, R2 ;  /* 0x0000008000007824 */ /* 0x000fc800078e0202 */
[----:B------:R-:W-:Y:S01]  /*cef0*/  @P0 IMAD.HI.U32 R3, R0, UR4, RZ ;  /* 0x0000000400030c27 */ /* 0x000fe2000f8e00ff */
[----:B------:R-:W-:Y:S01]  /*cf00*/  PLOP3.LUT P0, PT, PT, PT, UP0, 0x80, 0x0 ;  /* 0x000000000000781c */ /* 0x000fe20003f0f008 */
[----:B------:R-:W-:Y:S01]  /*cf10*/  @UP0 ULDC UR4, c[0x0][0x450] ;  /* 0x0001140000040ab9 */ /* 0x000fe20000000800 */
[----:B------:R-:W-:-:S11]  /*cf20*/  MOV R2, R0 ;  /* 0x0000000000027202 */ /* 0x000fd60000000f00 */
        /* <DEDUP_REMOVED lines=30> */
[----:B------:R-:W0:Y:S01]  /*d110*/  SHFL.IDX PT, R14, R0, RZ, 0x181f ;  /* 0x00181fff000e7589 */ /* 0x000e2200000e0000 */
[----:B------:R-:W-:-:S03]  /*d120*/  IMAD.U32 R3, RZ, RZ, UR44 ;  /* 0x0000002cff037e24 */ /* 0x000fc6000f8e00ff */
[----:B------:R-:W1:Y:S01]  /*d130*/  SHFL.IDX PT, R2, R5, RZ, 0x181f ;  /* 0x00181fff05027589 */ /* 0x000e6200000e0000 */
[----:B------:R-:W-:-:S03]  /*d140*/  IMAD R4, R3, 0x80, R36 ;  /* 0x0000008003047824 */ /* 0x000fc600078e0224 */
[----:B------:R-:W-:Y:S01]  /*d150*/  SHFL.IDX PT, R6, R5, 0x1, 0x181f ;  /* 0x00381f0005067f89 */ /* 0x000fe200000e0000 */
[C---:B------:R-:W-:Y:S01]  /*d160*/  VIADD R7, R4.reuse, 0x10 ;  /* 0x0000001004077836 */ /* 0x040fe20000000000 */
[----:B------:R-:W-:-:S13]  /*d170*/  ISETP.GE.AND P0, PT, R4, UR39, PT ;  /* 0x0000002704007c0c */ /* 0x000fda000bf06270 */
[----:B0-----:R-:W-:-:S05]  /*d180*/  @!P0 LEA R14, P1, R37, R14, 0x1 ;  /* 0x0000000e250e8211 */ /* 0x001fca00078208ff */
[----:B-1----:R-:W-:Y:S01]  /*d190*/  @!P0 IMAD.X R3, RZ, RZ, R2, P1 ;  /* 0x000000ffff038224 */ /* 0x002fe200008e0602 */
[----:B------:R-:W-:Y:S02]  /*d1a0*/  @!P0 MOV R2, R14 ;  /* 0x0000000e00028202 */ /* 0x000fe40000000f00 */
        /* <DEDUP_REMOVED lines=63> */
[----:B------:R0:W1:Y:S02]  /*d5a0*/  SHFL.IDX PT, R6, R5, 0x7, 0x181f ;  /* 0x00f81f0005067f89 */ /* 0x00006400000e0000 */
[----:B------:R-:W-:Y:S02]  /*d5b0*/  @!P0 MOV R3, R7 ;  /* 0x0000000700038202 */ /* 0x000fe40000000f00 */
[----:B------:R0:W2:Y:S04]  /*d5c0*/  SHFL.IDX PT, R14, R0, 0x7, 0x181f ;  /* 0x00f81f00000e7f89 */ /* 0x0000a800000e0000 */
[----:B------:R0:W-:Y:S04]  /*d5d0*/  @!P0 LDGSTS.E.BYPASS.LTC128B.128 [R31+0xf400], desc[UR36][R2.64], !P3 ;  /* 0x0f400000021f8fae */ /* 0x0001e8000d901d64 */
[----:B------:R0:W-:Y:S04]  /*d5e0*/  @!P0 LDGSTS.E.BYPASS.LTC128B.128 [R31+0x13400], desc[UR36][R2.64+0x80], !P4 ;  /* 0x13400080021f8fae */ /* 0x0001e8000e101d64 */
[----:B------:R0:W-:Y:S02]  /*d5f0*/  @!P0 LDGSTS.E.BYPASS.LTC128B.128 [R31+0x17400], desc[UR36][R2.64+0x100], !P5 ;  /* 0x17400100021f8fae */ /* 0x0001e4000e901d64 */
.L_x_2346:
        /* <DEDUP_REMOVED lines=12> */
.L_x_2270:
        /* <DEDUP_REMOVED lines=10> */
[----:B------:R-:W-:-:S04]  /*d760*/  LOP3.LUT R0, R0, 0xfffffffe, RZ, 0xc0, !PT ;  /* 0xfffffffe00007812 */ /* 0x000fc800078ec0ff */
[----:B------:R-:W-:-:S04]  /*d770*/  IADD3 R0, R2, -R0, RZ ;  /* 0x8000000002007210 */ /* 0x000fc80007ffe0ff */
[----:B------:R-:W-:Y:S01]  /*d780*/  SHF.L.U32 R0, R0, 0x1f, RZ ;  /* 0x0000001f00007819 */ /* 0x000fe200000006ff */
[----:B------:R-:W-:Y:S01]  /*d790*/  NOP ;  /* 0x0000000000007918 */ /* 0x000fe20000000000 */
[----:B------:R0:W-:Y:S01]  /*d7a0*/  SYNCS.ARRIVE.TRANS64.A1T0 RZ, [R17+URZ+0x2a800], RZ ;  /* 0x02a800ff11ff79a7 */ /* 0x0001e2000810003f */
[----:B------:R-:W-:Y:S01]  /*d7b0*/  BSSY B0, `(.L_x_2271) ;  /* 0x0000003000007945 */ /* 0x000fe20003800000 */
[----:B------:R-:W1:Y:S03]  /*d7c0*/  SYNCS.PHASECHK.TRANS64.TRYWAIT P0, [R17+URZ+0x2a820], R0 ;  /* 0x02a82000110075a7 */ /* 0x000e66000800017f */
[----:B01----:R-:W-:Y:S05]  /*d7d0*/  @!P0 BRA `(.L_x_2272) ;  /* 0x0000003000608947 */ /* 0x003fea0003800000 */
.L_x_2347:
[----:B------:R-:W-:Y:S05]  /*d7e0*/  BSYNC B0 ;  /* 0x0000000000007941 */ /* 0x000fea0003800000 */
.L_x_2271:
[----:B------:R-:W-:-:S06]  /*d7f0*/  UISETP.GE.AND UP0, UPT, UR45, 0x2, UPT ;  /* 0x000000022d00788c */ /* 0x000fcc000bf06270 */
[----:B------:R-:W-:-:S13]  /*d800*/  PLOP3.LUT P0, PT, PT, PT, UP0, 0x40, 0x0 ;  /* 0x000000000000781c */ /* 0x000fda0003f0e808 */
[----:B------:R-:W-:Y:S05]  /*d810*/  @P0 BRA `(.L_x_2273) ;  /* 0x0000000c00d80947 */ /* 0x000fea0003800000 */
[----:B------:R-:W-:Y:S01]  /*d820*/  UIADD3 UR4, UR45, -0x2, URZ ;  /* 0xfffffffe2d047890 */ /* 0x000fe2000fffe03f */
[----:B------:R-:W-:Y:S01]  /*d830*/  BSSY B0, `(.L_x_2273) ;  /* 0x00000f4000007945 */ /* 0x000fe20003800000 */
[----:B------:R-:W-:Y:S02]  /*d840*/  IMAD.MOV.U32 R20, RZ, RZ, R26 ;  /* 0x000000ffff147224 */ /* 0x000fe400078e001a */
[----:B------:R-:W-:Y:S02]  /*d850*/  IMAD.MOV.U32 R9, RZ, RZ, R23 ;  /* 0x000000ffff097224 */ /* 0x000fe400078e0017 */
[----:B------:R-:W-:Y:S01]  /*d860*/  IMAD.MOV.U32 R27, RZ, RZ, R24 ;  /* 0x000000ffff1b7224 */ /* 0x000fe200078e0018 */
[----:B------:R-:W-:-:S07]  /*d870*/  MOV R8, UR4 ;  /* 0x0000000400087c02 */ /* 0x000fce0008000f00 */
.L_x_2286:
[----:B------:R-:W1:Y:S01]  /*d880*/  LDC R3, c[0x0][0x430] ;  /* 0x00010c00ff037b82 */ /* 0x000e620000000800 */
[----:B0-----:R-:W0:Y:S01]  /*d890*/  S2R R0, SR_TID.X ;  /* 0x0000000000007919 */ /* 0x001e220000002100 */
[----:B------:R-:W-:Y:S02]  /*d8a0*/  IMAD R10, R8, 0x60, R32 ;  /* 0x00000060080a7824 */ /* 0x000fe400078e0220 */
[----:B------:R-:W-:Y:S01]  /*d8b0*/  VIADD R23, R9, 0x1 ;  /* 0x0000000109177836 */ /* 0x000fe20000000000 */
[----:B-1----:R-:W-:Y:S01]  /*d8c0*/  ISETP.NE.AND P0, PT, R3, 0x1, PT ;  /* 0x000000010300780c */ /* 0x002fe20003f05270 */
[----:B0-----:R-:W-:-:S12]  /*d8d0*/  IMAD.SHL.U32 R0, R0, 0x10, RZ ;  /* 0x0000001000007824 */ /* 0x001fd800078e00ff */
        /* <DEDUP_REMOVED lines=10> */
[----:B------:R-:W-:Y:S02]  /*d980*/  @!P1 SHF.R.S32.HI R3, RZ, 0x1f, R11 ;  /* 0x0000001fff039819 */ /* 0x000fe4000001140b */
[----:B------:R-:W-:Y:S01]  /*d990*/  @!P1 MOV R2, R11 ;  /* 0x0000000b00029202 */ /* 0x000fe20000000f00 */
[----:B--2---:R-:W-:-:S04]  /*d9a0*/  @!P1 IMAD R0, R33, R6, RZ ;  /* 0x0000000621009224 */ /* 0x004fc800078e02ff */
[----:B------:R-:W-:-:S04]  /*d9b0*/  @!P1 IMAD.WIDE.U32 R2, R29, R6, R2 ;  /* 0x000000061d029225 */ /* 0x000fc800078e0002 */
[----:B------:R-:W-:-:S04]  /*d9c0*/  @!P1 IMAD R7, R29, R7, R0 ;  /* 0x000000071d079224 */ /* 0x000fc800078e0200 */
[----:B------:R-:W-:Y:S01]  /*d9d0*/  @!P1 IMAD.IADD R0, R7, 0x1, R3 ;  /* 0x0000000107009824 */ /* 0x000fe200078e0203 */
[----:B0-----:R-:W-:-:S04]  /*d9e0*/  @!P1 LEA R4, P0, R2, R4, 0x2 ;  /* 0x0000000402049211 */ /* 0x001fc800078010ff */
[----:B------:R-:W-:Y:S01]  /*d9f0*/  @!P1 LEA.HI.X R5, R2, R5, R0, 0x2, P0 ;  /* 0x0000000502059211 */ /* 0x000fe200000f1400 */
[----:B------:R-:W-:Y:S01]  /*da00*/  IMAD.MOV.U32 R0, RZ, RZ, RZ ;  /* 0x000000ffff007224 */ /* 0x000fe200078e00ff */
[----:B------:R-:W-:Y:S01]  /*da10*/  MOV R12, UR47 ;  /* 0x0000002f000c7c02 */ /* 0x000fe20008000f00 */
[----:B------:R-:W-:Y:S01]  /*da20*/  IMAD.MOV R7, RZ, RZ, -R11 ;  /* 0x000000ffff077224 */ /* 0x000fe200078e0a0b */
[----:B------:R-:W-:-:S03]  /*da30*/  ISETP.NE.AND P0, PT, R23, 0x2, PT ;  /* 0x000000021700780c */ /* 0x000fc60003f05270 */
[----:B------:R0:W5:Y:S01]  /*da40*/  @!P1 LDG.E R0, desc[UR36][R4.64] ;  /* 0x0000002404009981 */ /* 0x000162000c1e1900 */
[----:B------:R-:W-:Y:S01]  /*da50*/  ISETP.NE.AND P1, PT, R12, 0x3, PT ;  /* 0x000000030c00780c */ /* 0x000fe20003f25270 */
[----:B------:R-:W-:Y:S05]  /*da60*/  YIELD ;  /* 0x0000000000007946 */ /* 0x000fea0003800000 */
[----:B------:R-:W-:Y:S01]  /*da70*/  ULDC UR4, c[0x0][0x430] ;  /* 0x00010c0000047ab9 */ /* 0x000fe20000000800 */
[----:B------:R-:W-:Y:S01]  /*da80*/  SEL R3, RZ, 0x1, P0 ;  /* 0x00000001ff037807 */ /* 0x000fe20000000000 */
[----:B0-----:R-:W-:Y:S01]  /*da90*/  IMAD R4, R7, UR4, R10 ;  /* 0x0000000407047c24 */ /* 0x001fe2000f8e020a */
[----:B------:R-:W-:Y:S01]  /*daa0*/  SEL R23, R23, RZ, P0 ;  /* 0x000000ff17177207 */ /* 0x000fe20000000000 */
[----:B------:R-:W-:Y:S01]  /*dab0*/  IMAD.MOV.U32 R24, RZ, RZ, R8 ;  /* 0x000000ffff187224 */ /* 0x000fe200078e0008 */
[----:B------:R-:W-:-:S02]  /*dac0*/  LOP3.LUT R26, R20, R3, RZ, 0x3c, !PT ;  /* 0x00000003141a7212 */ /* 0x000fc400078e3cff */
[----:B------:R-:W-:Y:S05]  /*dad0*/  @!P1 BRA `(.L_x_2274) ;  /* 0x0000000000049947 */ /* 0x000fea0003800000 */
[----:B------:R-:W-:Y:S01]  /*dae0*/  BPT.TRAP 0x1 ;  /* 0x000000040000795c */ /* 0x000fe20000300000 */
.L_x_2274:
[----:B------:R-:W-:Y:S01]  /*daf0*/  IMAD R6, R23, 0x8, R17 ;  /* 0x0000000817067824 */ /* 0x000fe200078e0211 */
[----:B------:R-:W-:Y:S01]  /*db00*/  SHF.L.U32 R3, R26, 0x1f, RZ ;  /* 0x0000001f1a037819 */ /* 0x000fe200000006ff */
[----:B------:R-:W-:Y:S03]  /*db10*/  BSSY B1, `(.L_x_2275) ;  /* 0x0000003000017945 */ /* 0x000fe60003800000 */
[----:B------:R-:W0:Y:S02]  /*db20*/  SYNCS.PHASECHK.TRANS64.TRYWAIT P0, [R6+URZ+0x2a840], R3 ;  /* 0x02a84003060075a7 */ /* 0x000e24000800017f */
[----:B0-----:R-:W-:Y:S05]  /*db30*/  @!P0 BRA `(.L_x_2276) ;  /* 0x0000002c009c8947 */ /* 0x001fea0003800000 */
.L_x_2348:
[----:B------:R-:W-:Y:S05]  /*db40*/  BSYNC B1 ;  /* 0x0000000000017941 */ /* 0x000fea0003800000 */
.L_x_2275:
        /* <DEDUP_REMOVED lines=65> */
.L_x_2362:
        /* <DEDUP_REMOVED lines=10> */
.L_x_2278:
        /* <DEDUP_REMOVED lines=11> */
.L_x_2279:
[----:B------:R0:W-:Y:S01]  /*e0b0*/  SYNCS.ARRIVE.TRANS64.A1T0 RZ, [R6+URZ+0x2a830], RZ ;  /* 0x02a830ff06ff79a7 */ /* 0x0001e2000810003f */
[----:B------:R-:W-:Y:S05]  /*e0c0*/  @!P2 BRA `(.L_x_2280) ;  /* 0x000000000004a947 */ /* 0x000fea0003800000 */
[----:B------:R-:W-:Y:S01]  /*e0d0*/  BPT.TRAP 0x1 ;  /* 0x000000040000795c */ /* 0x000fe20000300000 */
.L_x_2280:
[----:B------:R-:W-:Y:S01]  /*e0e0*/  SHF.L.U32 R3, R20, 0x1f, RZ ;  /* 0x0000001f14037819 */ /* 0x000fe200000006ff */
[----:B------:R-:W-:Y:S01]  /*e0f0*/  BSSY B1, `(.L_x_2281) ;  /* 0x0000004000017945 */ /* 0x000fe20003800000 */
[----:B0-----:R-:W-:-:S04]  /*e100*/  LEA R6, R9, R17, 0x3 ;  /* 0x0000001109067211 */ /* 0x001fc800078e18ff */
[----:B------:R-:W0:Y:S02]  /*e110*/  SYNCS.PHASECHK.TRANS64.TRYWAIT P0, [R6+URZ+0x2a860], R3 ;  /* 0x02a86003060075a7 */ /* 0x000e24000800017f */
[----:B0-----:R-:W-:Y:S05]  /*e120*/  @!P0 BRA `(.L_x_2282) ;  /* 0x0000002c00ec8947 */ /* 0x001fea0003800000 */
.L_x_2363:
[----:B------:R-:W-:Y:S05]  /*e130*/  BSYNC B1 ;  /* 0x0000000000017941 */ /* 0x000fea0003800000 */
.L_x_2281:
[----:B------:R-:W-:Y:S01]  /*e140*/  IMAD.MOV.U32 R2, RZ, RZ, -0x60 ;  /* 0xffffffa0ff027424 */ /* 0x000fe200078e00ff */
[----:B------:R-:W-:Y:S01]  /*e150*/  UMOV UR4, 0xffffffff ;  /* 0xffffffff00047882 */ /* 0x000fe20000000000 */
[C---:B------:R-:W-:Y:S01]  /*e160*/  LOP3.LUT P2, RZ, R16.reuse, 0x2, RZ, 0xc0, !PT ;  /* 0x0000000210ff7812 */ /* 0x040fe2000784c0ff */
[----:B------:R-:W-:Y:S01]  /*e170*/  IMAD R7, R9, 0x3000, R30 ;  /* 0x0000300009077824 */ /* 0x000fe200078e021e */
[----:B------:R-:W-:Y:S01]  /*e180*/  LOP3.LUT P1, RZ, R16, 0x1, RZ, 0xc0, !PT ;  /* 0x0000000110ff7812 */ /* 0x000fe2000782c0ff */
[----:B0-----:R-:W-:-:S04]  /*e190*/  IMAD R3, R27, R2, UR38 ;  /* 0x000000261b037e24 */ /* 0x001fc8000f8e0202 */
[----:B------:R-:W-:Y:S01]  /*e1a0*/  IMAD.IADD R8, R3, 0x1, -R36 ;  /* 0x0000000103087824 */ /* 0x000fe200078e0a24 */
[----:B------:R-:W-:Y:S07]  /*e1b0*/  BRA.DIV UR4, `(.L_x_2283) ;  /* 0x0000002e04dc7947 */ /* 0x000fee000b800000 */
[----:B------:R-:W0:Y:S01]  /*e1c0*/  SHFL.IDX PT, R14, R18, RZ, 0x181f ;  /* 0x00181fff120e7589 */ /* 0x000e2200000e0000 */
[----:B------:R-:W-:-:S03]  /*e1d0*/  LEA R7, R7, R17, 0x1 ;  /* 0x0000001107077211 */ /* 0x000fc600078e08ff */
        /* <DEDUP_REMOVED lines=34> */
[----:B------:R-:W0:Y:S04]  /*e400*/  SHFL.IDX PT, R19, R19, 0x5, 0x181f ;  /* 0x00b81f0013137f89 */ /* 0x000e2800000e0000 */
[----:B------:R2:W3:Y:S01]  /*e410*/  SHFL.IDX PT, R14, R18, 0x5, 0x181f ;  /* 0x00b81f00120e7f89 */ /* 0x0004e200000e0000 */
[----:B-1----:R-:W-:Y:S02]  /*e420*/  IADD3.X R3, RZ, R3, RZ, P0, !PT ;  /* 0x00000003ff037210 */ /* 0x002fe400007fe4ff */
[----:B------:R-:W-:-:S13]  /*e430*/  ISETP.LT.OR P0, PT, R8, 0x41, P2 ;  /* 0x000000410800780c */ /* 0x000fda0001701670 */
[----:B------:R2:W-:Y:S01]  /*e440*/  LDGSTS.E.BYPASS.LTC128B.128 [R7+0x2400], desc[UR36][R2.64], !P0 ;  /* 0x0240000002077fae */ /* 0x0005e2000c101d64 */
[----:B------:R-:W-:-:S13]  /*e450*/  ISETP.LT.OR P0, PT, R8, 0x41, P1 ;  /* 0x000000410800780c */ /* 0x000fda0000f01670 */
[----:B0--3--:R2:W-:Y:S02]  /*e460*/  LDGSTS.E.BYPASS.LTC128B.128 [R7+0x5400], desc[UR36][R2.64+0x80], !P0 ;  /* 0x0540008002077fae */ /* 0x0095e4000c101d64 */
.L_x_2377:
[----:B0-2---:R-:W-:Y:S01]  /*e470*/  IADD3 R2, P0, R14, R5, RZ ;  /* 0x000000050e027210 */ /* 0x005fe20007f1e0ff */
        /* <DEDUP_REMOVED lines=20> */
.L_x_2284:
[----:B------:R-:W-:Y:S02]  /*e5c0*/  PLOP3.LUT P1, PT, P1, P0, PT, 0xa2, 0x0 ;  /* 0x000000000000781c */ /* 0x000fe40000f21472 */
[----:B------:R-:W-:-:S08]  /*e5d0*/  @P0 R2UR P1, UR4, R6 ;  /* 0x00000000060402ca */ /* 0x000fd00000020000 */
[----:B------:R-:W-:-:S05]  /*e5e0*/  @P0 PLOP3.LUT P0, PT, P1, PT, PT, 0x80, 0x0 ;  /* 0x000000000000081c */ /* 0x000fca0000f0f070 */
[----:B------:R-:W-:Y:S01]  /*e5f0*/  @!P1 SYNCS.ARRIVE.TRANS64.RED.A0T1 RZ, [UR4+0x2a850], RZ ;  /* 0x02a850ffffff99a7 */ /* 0x000fe20008200404 */
[----:B------:R-:W-:Y:S07]  /*e600*/  @!P1 ARRIVES.LDGSTSBAR.64.TRANSCNT [UR4+0x2a850] ;  /* 0x02a85000ff0099b0 */ /* 0x000fee0008000a84 */
[----:B------:R-:W-:Y:S05]  /*e610*/  @P0 BRA.U.ANY `(.L_x_2284) ;  /* 0xfffffffd00e80947 */ /* 0x000fea000393ffff */
[----:B------:R-:W-:Y:S01]  /*e620*/  NOP ;  /* 0x0000000000007918 */ /* 0x000fe20000000000 */
[----:B------:R-:W-:-:S04]  /*e630*/  MOV R0, UR47 ;  /* 0x0000002f00007c02 */ /* 0x000fc80008000f00 */
[----:B------:R-:W-:-:S13]  /*e640*/  ISETP.NE.AND P2, PT, R0, 0x3, PT ;  /* 0x000000030000780c */ /* 0x000fda0003f45270 */
[----:B------:R-:W-:Y:S05]  /*e650*/  @!P2 BRA `(.L_x_2285) ;  /* 0x000000000004a947 */ /* 0x000fea0003800000 */
[----:B------:R-:W-:Y:S01]  /*e660*/  BPT.TRAP 0x1 ;  /* 0x000000040000795c */ /* 0x000fe20000300000 */
.L_x_2285:
        /* <DEDUP_REMOVED lines=13> */
[----:B------:R-:W-:Y:S02]  /*e740*/  LEA.HI.X R19, R2, UR5, R19, 0x1, P0 ;  /* 0x0000000502137c11 */ /* 0x000fe400080f0c13 */
[----:B------:R-:W-:-:S13]  /*e750*/  ISETP.GT.AND P0, PT, R24, RZ, PT ;  /* 0x000000ff1800720c */ /* 0x000fda0003f04270 */
[----:B-1----:R-:W-:Y:S05]  /*e760*/  @P0 BRA `(.L_x_2286) ;  /* 0xfffffff000440947 */ /* 0x002fea000383ffff */
[----:B------:R-:W-:Y:S05]  /*e770*/  BSYNC B0 ;  /* 0x0000000000007941 */ /* 0x000fea0003800000 */
.L_x_2273:
        /* <DEDUP_REMOVED lines=16> */
[----:B0-----:R-:W-:-:S07]  /*e880*/  IADD3 R34, R0, UR46, R7 ;  /* 0x0000002e00227c10 */ /* 0x001fce000fffe007 */
.L_x_2288:
[----:B------:R-:W-:Y:S05]  /*e890*/  BSYNC B0 ;  /* 0x0000000000007941 */ /* 0x000fea0003800000 */
.L_x_2287:
[----:B------:R-:W-:-:S05]  /*e8a0*/  IMAD.U32 R0, RZ, RZ, UR47 ;  /* 0x0000002fff007e24 */ /* 0x000fca000f8e00ff */
[----:B------:R-:W-:-:S13]  /*e8b0*/  ISETP.NE.AND P0, PT, R0, 0x3, PT ;  /* 0x000000030000780c */ /* 0x000fda0003f05270 */
[----:B------:R-:W-:Y:S05]  /*e8c0*/  @!P0 BRA `(.L_x_2289) ;  /* 0x0000000000048947 */ /* 0x000fea0003800000 */
[----:B------:R-:W-:Y:S01]  /*e8d0*/  BPT.TRAP 0x1 ;  /* 0x000000040000795c */ /* 0x000fe20000300000 */
.L_x_2289:
[----:B------:R-:W-:Y:S01]  /*e8e0*/  IMAD R4, R23, 0x8, R17 ;  /* 0x0000000817047824 */ /* 0x000fe200078e0211 */
[----:B------:R-:W-:Y:S01]  /*e8f0*/  SHF.L.U32 R3, R26, 0x1f, RZ ;  /* 0x0000001f1a037819 */ /* 0x000fe200000006ff */
[----:B------:R-:W-:Y:S01]  /*e900*/  BSSY B0, `(.L_x_2290) ;  /* 0x0000005000007945 */ /* 0x000fe20003800000 */
[----:B------:R-:W-:Y:S02]  /*e910*/  MOV R5, 0xffffffa0 ;  /* 0xffffffa000057802 */ /* 0x000fe40000000f00 */
[----:B------:R-:W0:Y:S03]  /*e920*/  SYNCS.PHASECHK.TRANS64.TRYWAIT P0, [R4+URZ+0x2a860], R3 ;  /* 0x02a86003040075a7 */ /* 0x000e26000800017f */
[----:B------:R-:W-:Y:S01]  /*e930*/  IMAD R5, R24, R5, UR38 ;  /* 0x0000002618057e24 */ /* 0x000fe2000f8e0205 */
[----:B0-----:R-:W-:Y:S06]  /*e940*/  @!P0 BRA `(.L_x_2291) ;  /* 0x0000002c00cc8947 */ /* 0x001fec0003800000 */
.L_x_2378:
[----:B------:R-:W-:Y:S05]  /*e950*/  BSYNC B0 ;  /* 0x0000000000007941 */ /* 0x000fea0003800000 */
.L_x_2290:
[----:B------:R-:W-:Y:S01]  /*e960*/  UMOV UR4, 0xffffffff ;  /* 0xffffffff00047882 */ /* 0x000fe20000000000 */
[C---:B------:R-:W-:Y:S01]  /*e970*/  LOP3.LUT P3, RZ, R16.reuse, 0x2, RZ, 0xc0, !PT ;  /* 0x0000000210ff7812 */ /* 0x040fe2000786c0ff */
[----:B------:R-:W-:Y:S01]  /*e980*/  IMAD R8, R23, 0x3000, R30 ;  /* 0x0000300017087824 */ /* 0x000fe200078e021e */
[----:B------:R-:W-:Y:S01]  /*e990*/  LOP3.LUT P1, RZ, R16, 0x1, RZ, 0xc0, !PT ;  /* 0x0000000110ff7812 */ /* 0x000fe2000782c0ff */
[----:B------:R-:W-:Y:S01]  /*e9a0*/  IMAD.IADD R5, R5, 0x1, -R36 ;  /* 0x0000000105057824 */ /* 0x000fe200078e0a24 */
[----:B------:R-:W-:Y:S11]  /*e9b0*/  BRA.DIV UR4, `(.L_x_2292) ;  /* 0x0000002e04c47947 */ /* 0x000ff6000b800000 */
[----:B------:R-:W1:Y:S01]  /*e9c0*/  SHFL.IDX PT, R14, R18, RZ, 0x181f ;  /* 0x00181fff120e7589 */ /* 0x000e6200000e0000 */
[----:B------:R-:W-:-:S03]  /*e9d0*/  IMAD.SHL.U32 R6, R37, 0x2, RZ ;  /* 0x0000000225067824 */ /* 0x000fc600078e00ff */
[----:B------:R-:W0:Y:S04]  /*e9e0*/  SHFL.IDX PT, R0, R19, RZ, 0x181f ;  /* 0x00181fff13007589 */ /* 0x000e2800000e0000 */
[----:B------:R-:W-:Y:S01]  /*e9f0*/  SHFL.IDX PT, R7, R19, 0x1, 0x181f ;  /* 0x00381f0013077f89 */ /* 0x000fe200000e0000 */
[----:B-1----:R-:W-:-:S03]  /*ea00*/  IADD3 R2, P0, R14, R6, RZ ;  /* 0x000000060e027210 */ /* 0x002fc60007f1e0ff */
[----:B------:R-:W1:Y:S01]  /*ea10*/  SHFL.IDX PT, R14, R18, 0x1, 0x181f ;  /* 0x00381f00120e7f89 */ /* 0x000e6200000e0000 */
[----:B0-----:R-:W-:Y:S01]  /*ea20*/  IADD3.X R3, RZ, R0, RZ, P0, !PT ;  /* 0x00000000ff037210 */ /* 0x001fe200007fe4ff */
[----:B------:R-:W-:Y:S01]  /*ea30*/  IMAD R0, R8, 0x2, R17 ;  /* 0x0000000208007824 */ /* 0x000fe200078e0211 */
[----:B------:R-:W-:-:S13]  /*ea40*/  ISETP.LT.OR P0, PT, R5, 0x1, P3 ;  /* 0x000000010500780c */ /* 0x000fda0001f01670 */
[----:B------:R-:W-:Y:S01]  /*ea50*/  LDGSTS.E.BYPASS.LTC128B.128 [R0+0x400], desc[UR36][R2.64], !P0 ;  /* 0x0040000002007fae */ /* 0x000fe2000c101d64 */
[----:B------:R-:W-:-:S13]  /*ea60*/  ISETP.LT.OR P0, PT, R5, 0x1, P1 ;  /* 0x000000010500780c */ /* 0x000fda0000f01670 */
[----:B------:R1:W-:Y:S02]  /*ea70*/  LDGSTS.E.BYPASS.LTC128B.128 [R0+0x3400], desc[UR36][R2.64+0x80], !P0 ;  /* 0x0340008002007fae */ /* 0x0003e4000c101d64 */
[----:B-1----:R-:W-:Y:S02]  /*ea80*/  IADD3 R2, P0, R14, R6, RZ ;  /* 0x000000060e027210 */ /* 0x002fe40007f1e0ff */
[----:B------:R-:W0:Y:S03]  /*ea90*/  SHFL.IDX PT, R14, R18, 0x2, 0x181f ;  /* 0x00581f00120e7f89 */ /* 0x000e2600000e0000 */
[----:B------:R-:W-:Y:S01]  /*eaa0*/  IMAD.X R3, RZ, RZ, R7, P0 ;  /* 0x000000ffff037224 */ /* 0x000fe200000e0607 */
[----:B------:R-:W-:Y:S01]  /*eab0*/  ISETP.LT.OR P0, PT, R5, 0x11, P3 ;  /* 0x000000110500780c */ /* 0x000fe20001f01670 */
[----:B------:R-:W1:-:S12]  /*eac0*/  SHFL.IDX PT, R7, R19, 0x2, 0x181f ;  /* 0x00581f0013077f89 */ /* 0x000e5800000e0000 */
[----:B------:R-:W-:Y:S01]  /*ead0*/  LDGSTS.E.BYPASS.LTC128B.128 [R0+0xc00], desc[UR36][R2.64], !P0 ;  /* 0x00c0000002007fae */ /* 0x000fe2000c101d64 */
[----:B------:R-:W-:-:S13]  /*eae0*/  ISETP.LT.OR P0, PT, R5, 0x11, P1 ;  /* 0x000000110500780c */ /* 0x000fda0000f01670 */
[----:B------:R0:W-:Y:S02]  /*eaf0*/  LDGSTS.E.BYPASS.LTC128B.128 [R0+0x3c00], desc[UR36][R2.64+0x80], !P0 ;  /* 0x03c0008002007fae */ /* 0x0001e4000c101d64 */
[----:B0-----:R-:W-:Y:S02]  /*eb00*/  IADD3 R2, P0, R14, R6, RZ ;  /* 0x000000060e027210 */ /* 0x001fe40007f1e0ff */
[----:B------:R-:W0:Y:S03]  /*eb10*/  SHFL.IDX PT, R14, R18, 0x3, 0x181f ;  /* 0x00781f00120e7f89 */ /* 0x000e2600000e0000 */
[----:B-1----:R-:W-:Y:S01]  /*eb20*/  IMAD.X R3, RZ, RZ, R7, P0 ;  /* 0x000000ffff037224 */ /* 0x002fe200000e0607 */
[----:B------:R-:W-:Y:S01]  /*eb30*/  ISETP.LT.OR P0, PT, R5, 0x21, P3 ;  /* 0x000000210500780c */ /* 0x000fe20001f01670 */
[----:B------:R-:W1:-:S12]  /*eb40*/  SHFL.IDX PT, R7, R19, 0x3, 0x181f ;  /* 0x00781f0013077f89 */ /* 0x000e5800000e0000 */
[----:B------:R-:W-:Y:S01]  /*eb50*/  LDGSTS.E.BYPASS.LTC128B.128 [R0+0x1400], desc[UR36][R2.64], !P0 ;  /* 0x0140000002007fae */ /* 0x000fe2000c101d64 */
[----:B------:R-:W-:-:S13]  /*eb60*/  ISETP.LT.OR P0, PT, R5, 0x21, P1 ;  /* 0x000000210500780c */ /* 0x000fda0000f01670 */
[----:B------:R0:W-:Y:S02]  /*eb70*/  LDGSTS.E.BYPASS.LTC128B.128 [R0+0x4400], desc[UR36][R2.64+0x80], !P0 ;  /* 0x0440008002007fae */ /* 0x0001e4000c101d64 */
[----:B0-----:R-:W-:Y:S02]  /*eb80*/  IADD3 R2, P0, R14, R6, RZ ;  /* 0x000000060e027210 */ /* 0x001fe40007f1e0ff */
[----:B------:R-:W0:Y:S02]  /*eb90*/  SHFL.IDX PT, R14, R18, 0x4, 0x181f ;  /* 0x00981f00120e7f89 */ /* 0x000e2400000e0000 */
[----:B-1----:R-:W-:Y:S02]  /*eba0*/  IADD3.X R3, RZ, R7, RZ, P0, !PT ;  /* 0x00000007ff037210 */ /* 0x002fe400007fe4ff */
[----:B------:R-:W-:Y:S01]  /*ebb0*/  ISETP.LT.OR P0, PT, R5, 0x31, P3 ;  /* 0x000000310500780c */ /* 0x000fe20001f01670 */
[----:B------:R-:W1:-:S12]  /*ebc0*/  SHFL.IDX PT, R7, R19, 0x4, 0x181f ;  /* 0x00981f0013077f89 */ /* 0x000e5800000e0000 */
[----:B------:R-:W-:Y:S01]  /*ebd0*/  LDGSTS.E.BYPASS.LTC128B.128 [R0+0x1c00], desc[UR36][R2.64], !P0 ;  /* 0x01c0000002007fae */ /* 0x000fe2000c101d64 */
[----:B------:R-:W-:-:S13]  /*ebe0*/  ISETP.LT.OR P0, PT, R5, 0x31, P1 ;  /* 0x000000310500780c */ /* 0x000fda0000f01670 */
[----:B------:R0:W-:Y:S02]  /*ebf0*/  LDGSTS.E.BYPASS.LTC128B.128 [R0+0x4c00], desc[UR36][R2.64+0x80], !P0 ;  /* 0x04c0008002007fae */ /* 0x0001e4000c101d64 */
[----:B0-----:R-:W-:Y:S02]  /*ec00*/  IADD3 R2, P0, R14, R6, RZ ;  /* 0x000000060e027210 */ /* 0x001fe40007f1e0ff */
[----:B------:R0:W2:Y:S03]  /*ec10*/  SHFL.IDX PT, R14, R18, 0x5, 0x181f ;  /* 0x00b81f00120e7f89 */ /* 0x0000a600000e0000 */
[----:B-1----:R-:W-:Y:S01]  /*ec20*/  IMAD.X R3, RZ, RZ, R7, P0 ;  /* 0x000000ffff037224 */ /* 0x002fe200000e0607 */
[----:B------:R-:W-:Y:S01]  /*ec30*/  ISETP.LT.OR P0, PT, R5, 0x41, P3 ;  /* 0x000000410500780c */ /* 0x000fe20001f01670 */
[----:B------:R0:W1:-:S12]  /*ec40*/  SHFL.IDX PT, R7, R19, 0x5, 0x181f ;  /* 0x00b81f0013077f89 */ /* 0x00005800000e0000 */
[----:B------:R0:W-:Y:S01]  /*ec50*/  LDGSTS.E.BYPASS.LTC128B.128 [R0+0x2400], desc[UR36][R2.64], !P0 ;  /* 0x0240000002007fae */ /* 0x0001e2000c101d64 */
[----:B------:R-:W-:-:S13]  /*ec60*/  ISETP.LT.OR P0, PT, R5, 0x41, P1 ;  /* 0x000000410500780c */ /* 0x000fda0000f01670 */
[----:B-12---:R0:W-:Y:S02]  /*ec70*/  LDGSTS.E.BYPASS.LTC128B.128 [R0+0x5400], desc[UR36][R2.64+0x80], !P0 ;  /* 0x0540008002007fae */ /* 0x0061e4000c101d64 */
.L_x_2392:
        /* <DEDUP_REMOVED lines=11> */
.L_x_2293:
        /* <DEDUP_REMOVED lines=11> */
.L_x_2294:
[----:B------:R0:W-:Y:S01]  /*ede0*/  SYNCS.ARRIVE.TRANS64.A1T0 RZ, [R4+URZ+0x2a850], RZ ;  /* 0x02a850ff04ff79a7 */ /* 0x0001e2000810003f */
[----:B------:R-:W-:-:S04]  /*edf0*/  IADD3 R23, R23, 0x1, RZ ;  /* 0x0000000117177810 */ /* 0x000fc80007ffe0ff */
[----:B------:R-:W-:-:S04]  /*ee00*/  ISETP.NE.AND P0, PT, R23, 0x2, PT ;  /* 0x000000021700780c */ /* 0x000fc80003f05270 */
[----:B------:R-:W-:Y:S02]  /*ee10*/  SEL R3, RZ, 0x1, P0 ;  /* 0x00000001ff037807 */ /* 0x000fe40000000000 */
[----:B------:R-:W-:Y:S02]  /*ee20*/  SEL R23, R23, RZ, P0 ;  /* 0x000000ff17177207 */ /* 0x000fe40000000000 */
[----:B0-----:R-:W-:-:S07]  /*ee30*/  LOP3.LUT R26, R26, R3, RZ, 0x3c, !PT ;  /* 0x000000031a1a7212 */ /* 0x001fce00078e3cff */
.L_x_2254:
[----:B------:R-:W-:Y:S05]  /*ee40*/  BSYNC B7 ;  /* 0x0000000000077941 */ /* 0x000fea0003800000 */
.L_x_2252:
        /* <DEDUP_REMOVED lines=11> */
.L_x_2295:
[----:B------:R-:W-:-:S03]  /*ef00*/  UMOV UR4, 0xffffffff ;  /* 0xffffffff00047882 */ /* 0x000fc60000000000 */
[----:B------:R-:W-:Y:S05]  /*ef10*/  BRA.DIV UR4, `(.L_x_2297) ;  /* 0x0000003204747947 */ /* 0x000fea000b800000 */
[----:B------:R0:W1:Y:S02]  /*ef20*/  SHFL.IDX PT, R14, R34, RZ, 0x1f ;  /* 0x00001fff220e7589 */ /* 0x00006400000e0000 */
.L_x_2395:
        /* <DEDUP_REMOVED lines=8> */
.L_x_2296:
[----:B------:R-:W-:Y:S02]  /*efb0*/  ULDC UR4, c[0x0][0xc38] ;  /* 0x00030e0000047ab9 */ /* 0x000fe40000000800 */
[----:B-1----:R-:W-:-:S13]  /*efc0*/  ISETP.GE.AND P0, PT, R34, UR4, PT ;  /* 0x0000000422007c0c */ /* 0x002fda000bf06270 */
[----:B------:R-:W-:Y:S05]  /*efd0*/  @!P0 BRA `(.L_x_2298) ;  /* 0xffffffc400e08947 */ /* 0x000fea000383ffff */
.L_x_2249:
[----:B------:R-:W2:Y:S01]  /*efe0*/  LDL.LU R0, [R1] ;  /* 0x0000000001007983 */ /* 0x000ea20000300800 */
[----:B------:R-:W-:Y:S01]  /*eff0*/  BSSY B0, `(.L_x_2299) ;  /* 0x000000b000007945 */ /* 0x000fe20003800000 */
[----:B------:R-:W1:Y:S01]  /*f000*/  S2R R5, SR_CgaCtaId ;  /* 0x0000000000057919 */ /* 0x000e620000008800 */
[----:B--2---:R-:W-:-:S05]  /*f010*/  VIADD R0, R0, 0x1 ;  /* 0x0000000100007836 */ /* 0x004fca0000000000 */
[----:B------:R-:W-:-:S04]  /*f020*/  LEA.HI R2, R0, R0, RZ, 0x1 ;  /* 0x0000000000027211 */ /* 0x000fc800078f08ff */
[----:B------:R-:W-:Y:S02]  /*f030*/  LOP3.LUT R3, R2, 0xfffffffe, RZ, 0xc0, !PT ;  /* 0xfffffffe02037812 */ /* 0x000fe400078ec0ff */
[----:B------:R-:W-:Y:S02]  /*f040*/  MOV R2, 0x400 ;  /* 0x0000040000027802 */ /* 0x000fe40000000f00 */
[----:B------:R-:W-:Y:S02]  /*f050*/  IADD3 R0, R0, -R3, RZ ;  /* 0x8000000300007210 */ /* 0x000fe40007ffe0ff */
[----:B-1----:R-:W-:Y:S02]  /*f060*/  LEA R4, R5, R2, 0x18 ;  /* 0x0000000205047211 */ /* 0x002fe400078ec0ff */
[----:B------:R-:W-:-:S04]  /*f070*/  SHF.L.U32 R0, R0, 0x1f, RZ ;  /* 0x0000001f00007819 */ /* 0x000fc800000006ff */
[----:B------:R-:W1:Y:S02]  /*f080*/  SYNCS.PHASECHK.TRANS64.TRYWAIT P0, [R4+URZ+0x2a820], R0 ;  /* 0x02a82000040075a7 */ /* 0x000e64000800017f */
[----:B-1----:R-:W-:Y:S05]  /*f090*/  @!P0 BRA `(.L_x_2300) ;  /* 0x00000030003c8947 */ /* 0x002fea0003800000 */
.L_x_2396:
[----:B------:R-:W-:Y:S05]  /*f0a0*/  BSYNC B0 ;  /* 0x0000000000007941 */ /* 0x000fea0003800000 */
.L_x_2299:
[----:B------:R-:W-:-:S03]  /*f0b0*/  UMOV UR4, 0xffffffff ;  /* 0xffffffff00047882 */ /* 0x000fc60000000000 */
[----:B------:R-:W-:Y:S05]  /*f0c0*/  BRA.DIV UR4, `(.L_x_2301) ;  /* 0x0000003204447947 */ /* 0x000fea000b800000 */
[----:B-1----:R-:W1:Y:S02]  /*f0d0*/  S2R R0, SR_TID.X ;  /* 0x0000000000007919 */ /* 0x002e640000002100 */
[----:B-1----:R-:W-:-:S04]  /*f0e0*/  SHF.R.U32.HI R0, RZ, 0x5, R0 ;  /* 0x00000005ff007819 */ /* 0x002fc80000011600 */
[----:B------:R-:W-:-:S05]  /*f0f0*/  LOP3.LUT R0, R0, 0x3, RZ, 0xc0, !PT ;  /* 0x0000000300007812 */ /* 0x000fca00078ec0ff */
[----:B------:R1:W2:Y:S02]  /*f100*/  SHFL.IDX PT, R14, R0, RZ, 0x1f ;  /* 0x00001fff000e7589 */ /* 0x0002a400000e0000 */
.L_x_2399:
[----:B--2---:R-:W-:Y:S01]  /*f110*/  ISETP.NE.AND P0, PT, R14, RZ, PT ;  /* 0x000000ff0e00720c */ /* 0x004fe20003f05270 */
[----:B------:R-:W-:-:S12]  /*f120*/  BSSY B0, `(.L_x_2302) ;  /* 0x0000024000007945 */ /* 0x000fd80003800000 */
[----:B------:R-:W-:Y:S05]  /*f130*/  @P0 BRA `(.L_x_2303) ;  /* 0x0000000000880947 */ /* 0x000fea0003800000 */
[----:B------:R-:W-:-:S03]  /*f140*/  UMOV UR4, 0xffffffff ;  /* 0xffffffff00047882 */ /* 0x000fc60000000000 */
[----:B------:R-:W-:Y:S05]  /*f150*/  BRA.DIV UR4, `(.L_x_2304) ;  /* 0x0000003204547947 */ /* 0x000fea000b800000 */
[----:B------:R-:W-:-:S13]  /*f160*/  ELECT P6, URZ, PT ;  /* 0x00000000003f782f */ /* 0x000fda00038c0000 */
.L_x_2402:
[----:B------:R-:W-:Y:S05]  /*f170*/  @!P6 BRA `(.L_x_2303) ;  /* 0x000000000078e947 */ /* 0x000fea0003800000 */
[----:B------:R-:W-:-:S06]  /*f180*/  ULOP3.LUT UR4, UR61, 0x2, URZ, 0xfc, !UPT ;  /* 0x000000023d047892 */ /* 0x000fcc000f8efc3f */
[----:B-1----:R-:W-:-:S05]  /*f190*/  IMAD.U32 R0, RZ, RZ, UR4 ;  /* 0x00000004ff007e24 */ /* 0x002fca000f8e00ff */
[----:B------:R-:W-:-:S13]  /*f1a0*/  ISETP.NE.AND P0, PT, R0, 0x3, PT ;  /* 0x000000030000780c */ /* 0x000fda0003f05270 */
[----:B------:R-:W-:Y:S05]  /*f1b0*/  @!P0 BRA `(.L_x_2305) ;  /* 0x0000000000048947 */ /* 0x000fea0003800000 */
[----:B------:R-:W-:Y:S01]  /*f1c0*/  BPT.TRAP 0x1 ;  /* 0x000000040000795c */ /* 0x000fe20000300000 */
.L_x_2305:
[C---:B------:R-:W-:Y:S01]  /*f1d0*/  IMAD R5, R23.reuse, 0x8, R4 ;  /* 0x0000000817057824 */ /* 0x040fe200078e0204 */
[----:B------:R-:W-:Y:S01]  /*f1e0*/  SHF.L.U32 R0, R26, 0x1f, RZ ;  /* 0x0000001f1a007819 */ /* 0x000fe200000006ff */
[----:B------:R-:W-:-:S03]  /*f1f0*/  VIADD R23, R23, 0x1 ;  /* 0x0000000117177836 */ /* 0x000fc60000000000 */
[----:B------:R-:W1:Y:S02]  /*f200*/  SYNCS.PHASECHK.TRANS64.TRYWAIT P1, [R5+URZ+0x2a840], R0 ;  /* 0x02a84000050075a7 */ /* 0x000e64000802017f */
[----:B------:R-:W-:-:S04]  /*f210*/  ISETP.NE.AND P2, PT, R23, 0x2, PT ;  /* 0x000000021700780c */ /* 0x000fc80003f45270 */
[----:B------:R-:W-:Y:S01]  /*f220*/  SEL R3, RZ, 0x1, P2 ;  /* 0x00000001ff037807 */ /* 0x000fe20001000000 */
[----:B-1----:R-:W-:Y:S08]  /*f230*/  @!P1 BRA `(.L_x_2306) ;  /* 0x00000030003c9947 */ /* 0x002ff00003800000 */
.L_x_2403:
[----:B------:R-:W-:Y:S02]  /*f240*/  SEL R23, R23, RZ, P2 ;  /* 0x000000ff17177207 */ /* 0x000fe40001000000 */
[----:B------:R-:W-:Y:S01]  /*f250*/  LOP3.LUT R2, R26, R3, RZ, 0x3c, !PT ;  /* 0x000000031a027212 */ /* 0x000fe200078e3cff */
[----:B------:R-:W-:Y:S06]  /*f260*/  @!P0 BRA `(.L_x_2307) ;  /* 0x0000000000048947 */ /* 0x000fec0003800000 */
[----:B------:R-:W-:Y:S01]  /*f270*/  BPT.TRAP 0x1 ;  /* 0x000000040000795c */ /* 0x000fe20000300000 */
.L_x_2307:
[----:B------:R-:W-:Y:S02]  /*f280*/  LEA R23, R23, R4, 0x3 ;  /* 0x0000000417177211 */ /* 0x000fe400078e18ff */
[----:B------:R-:W-:-:S04]  /*f290*/  SHF.L.U32 R2, R2, 0x1f, RZ ;  /* 0x0000001f02027819 */ /* 0x000fc800000006ff */
[----:B------:R-:W2:Y:S02]  /*f2a0*/  SYNCS.PHASECHK.TRANS64.TRYWAIT P1, [R23+URZ+0x2a840], R2 ;  /* 0x02a84002170075a7 */ /* 0x000ea4000802017f */
[----:B--2---:R-:W-:Y:S05]  /*f2b0*/  @!P1 BRA `(.L_x_2308) ;  /* 0x0000003000309947 */ /* 0x004fea0003800000 */
.L_x_2404:
[----:B------:R-:W-:Y:S05]  /*f2c0*/  @!P0 BRA `(.L_x_2309) ;  /* 0x0000000000048947 */ /* 0x000fea0003800000 */
[----:B------:R-:W-:Y:S01]  /*f2d0*/  BPT.TRAP 0x1 ;  /* 0x000000040000795c */ /* 0x000fe20000300000 */
.L_x_2309:
[----:B------:R-:W3:Y:S02]  /*f2e0*/  SYNCS.PHASECHK.TRANS64.TRYWAIT P1, [R5+URZ+0x2a860], R0 ;  /* 0x02a86000050075a7 */ /* 0x000ee4000802017f */
[----:B---3--:R-:W-:Y:S05]  /*f2f0*/  @!P1 BRA `(.L_x_2310) ;  /* 0x0000003000349947 */ /* 0x008fea0003800000 */
.L_x_2405:
[----:B------:R-:W-:Y:S05]  /*f300*/  @!P0 BRA `(.L_x_2311) ;  /* 0x0000000000048947 */ /* 0x000fea0003800000 */
[----:B------:R-:W-:Y:S01]  /*f310*/  BPT.TRAP 0x1 ;  /* 0x000000040000795c */ /* 0x000fe20000300000 */
.L_x_2311:
[----:B----4-:R4:W0:Y:S02]  /*f320*/  SYNCS.PHASECHK.TRANS64.TRYWAIT P0, [R23+URZ+0x2a860], R2 ;  /* 0x02a86002170075a7 */ /* 0x010824000800017f */
[----:B0-----:R-:W-:Y:S05]  /*f330*/  @!P0 NANOSLEEP.SYNCS 0x989680 ;  /* 0x009896800000895d */ /* 0x001fea0003900000 */
[----:B------:R-:W0:Y:S02]  /*f340*/  @!P0 SYNCS.PHASECHK.TRANS64 P0, [R23+URZ+0x2a860], R2 ;  /* 0x02a86002170085a7 */ /* 0x000e24000800007f */
[----:B0-----:R-:W-:Y:S05]  /*f350*/  @!P0 BRA `(.L_x_2311) ;  /* 0xfffffffc00f08947 */ /* 0x001fea000383ffff */
.L_x_2303:
[----:B------:R-:W-:Y:S05]  /*f360*/  BSYNC B0 ;  /* 0x0000000000007941 */ /* 0x000fea0003800000 */
.L_x_2302:
[----:B------:R-:W-:Y:S05]  /*f370*/  EXIT ;  /* 0x000000000000794d */ /* 0x000fea0003800000 */
.L_x_2196:
[----:B0-----:R-:W-:-:S04]  /*f380*/  IMAD.U32 R3, RZ, RZ, UR40 ;  /* 0x00000028ff037e24 */ /* 0x001fc8000f8e00ff */
[----:B------:R0:W1:Y:S03]  /*f390*/  SYNCS.PHASECHK.TRANS64.TRYWAIT P1, [R3+URZ+0x2a800], R0 ;  /* 0x02a80000030075a7 */ /* 0x000066000802017f */
[----:B-1----:R-:W-:Y:S05]  /*f3a0*/  @!P1 NANOSLEEP.SYNCS 0x989680 ;  /* 0x009896800000995d */ /* 0x002fea0003900000 */
[----:B------:R-:W1:Y:S02]  /*f3b0*/  @!P1 SYNCS.PHASECHK.TRANS64 P1, [R3+URZ+0x2a800], R0 ;  /* 0x02a80000030095a7 */ /* 0x000e64000802007f */
[----:B-1----:R-:W-:Y:S05]  /*f3c0*/  @!P1 BRA `(.L_x_2196) ;  /* 0xfffffffc00ec9947 */ /* 0x002fea000383ffff */
[----:B------:R-:W-:Y:S05]  /*f3d0*/  BRA `(.L_x_2312) ;  /* 0xffffff2000887947 */ /* 0x000fea000383ffff */
.L_x_2200:
[----:B-1----:R1:W2:Y:S02]  /*f3e0*/  SYNCS.PHASECHK.TRANS64.TRYWAIT P1, [R0+URZ+0x2a830], R3 ;  /* 0x02a83003000075a7 */ /* 0x0022a4000802017f */
[----:B--2---:R-:W-:Y:S05]  /*f3f0*/  @!P1 NANOSLEEP.SYNCS 0x989680 ;  /* 0x009896800000995d */ /* 0x004fea0003900000 */
[----:B------:R-:W2:Y:S02]  /*f400*/  @!P1 SYNCS.PHASECHK.TRANS64 P1, [R0+URZ+0x2a830], R3 ;  /* 0x02a83003000095a7 */ /* 0x000ea4000802007f */
[----:B--2---:R-:W-:Y:S05]  /*f410*/  @!P1 BRA `(.L_x_2200) ;  /* 0xfffffffc00f09947 */ /* 0x004fea000383ffff */
[----:B------:R-:W-:Y:S05]  /*f420*/  BRA `(.L_x_2199) ;  /* 0xffffff2000a47947 */ /* 0x000fea000383ffff */
.L_x_2206:
[----:B-1----:R-:W-:-:S04]  /*f430*/  IMAD.U32 R10, RZ, RZ, UR7 ;  /* 0x00000007ff0a7e24 */ /* 0x002fc8000f8e00ff */
[----:B------:R1:W2:Y:S03]  /*f440*/  SYNCS.PHASECHK.TRANS64.TRYWAIT P1, [R10+URZ+0x2a830], R9 ;  /* 0x02a830090a0075a7 */ /* 0x0002a6000802017f */
[----:B--2---:R-:W-:Y:S05]  /*f450*/  @!P1 NANOSLEEP.SYNCS 0x989680 ;  /* 0x009896800000995d */ /* 0x004fea0003900000 */
[----:B------:R-:W2:Y:S02]  /*f460*/  @!P1 SYNCS.PHASECHK.TRANS64 P1, [R10+URZ+0x2a830], R9 ;  /* 0x02a830090a0095a7 */ /* 0x000ea4000802007f */
[----:B--2---:R-:W-:Y:S05]  /*f470*/  @!P1 BRA `(.L_x_2206) ;  /* 0xfffffffc00ec9947 */ /* 0x004fea000383ffff */
[----:B------:R-:W-:Y:S05]  /*f480*/  BRA `(.L_x_2205) ;  /* 0xffffff4800347947 */ /* 0x000fea000383ffff */
.L_x_2210:
[----:B01----:R-:W-:-:S04]  /*f490*/  IMAD.U32 R9, RZ, RZ, UR10 ;  /* 0x0000000aff097e24 */ /* 0x003fc8000f8e00ff */
[----:B------:R0:W1:Y:S03]  /*f4a0*/  SYNCS.PHASECHK.TRANS64.TRYWAIT P1, [R9+URZ+0x2a850], R0 ;  /* 0x02a85000090075a7 */ /* 0x000066000802017f */
[----:B-1----:R-:W-:Y:S05]  /*f4b0*/  @!P1 NANOSLEEP.SYNCS 0x989680 ;  /* 0x009896800000995d */ /* 0x002fea0003900000 */
[----:B------:R-:W1:Y:S02]  /*f4c0*/  @!P1 SYNCS.PHASECHK.TRANS64 P1, [R9+URZ+0x2a850], R0 ;  /* 0x02a85000090095a7 */ /* 0x000e64000802007f */
[----:B-1----:R-:W-:Y:S05]  /*f4d0*/  @!P1 BRA `(.L_x_2210) ;  /* 0xfffffffc00ec9947 */ /* 0x002fea000383ffff */
[----:B------:R-:W-:Y:S05]  /*f4e0*/  BRA `(.L_x_2209) ;  /* 0xffffff50007c7947 */ /* 0x000fea000383ffff */
.L_x_2218:
[----:B-1----:R-:W-:-:S04]  /*f4f0*/  MOV R10, UR7 ;  /* 0x00000007000a7c02 */ /* 0x002fc80008000f00 */
[----:B------:R1:W2:Y:S03]  /*f500*/  SYNCS.PHASECHK.TRANS64.TRYWAIT P1, [R10+URZ+0x2a830], R9 ;  /* 0x02a830090a0075a7 */ /* 0x0002a6000802017f */
[----:B--2---:R-:W-:Y:S05]  /*f510*/  @!P1 NANOSLEEP.SYNCS 0x989680 ;  /* 0x009896800000995d */ /* 0x004fea0003900000 */
[----:B------:R-:W2:Y:S02]  /*f520*/  @!P1 SYNCS.PHASECHK.TRANS64 P1, [R10+URZ+0x2a830], R9 ;  /* 0x02a830090a0095a7 */ /* 0x000ea4000802007f */
[----:B--2---:R-:W-:Y:S05]  /*f530*/  @!P1 BRA `(.L_x_2218) ;  /* 0xfffffffc00ec9947 */ /* 0x004fea000383ffff */
[----:B------:R-:W-:Y:S05]  /*f540*/  BRA `(.L_x_2217) ;  /* 0xffffff7000907947 */ /* 0x000fea000383ffff */
.L_x_2222:
[----:B01----:R-:W-:-:S04]  /*f550*/  IMAD.U32 R9, RZ, RZ, UR7 ;  /* 0x00000007ff097e24 */ /* 0x003fc8000f8e00ff */
[----:B------:R0:W1:Y:S03]  /*f560*/  SYNCS.PHASECHK.TRANS64.TRYWAIT P1, [R9+URZ+0x2a850], R0 ;  /* 0x02a85000090075a7 */ /* 0x000066000802017f */
[----:B-1----:R-:W-:Y:S05]  /*f570*/  @!P1 NANOSLEEP.SYNCS 0x989680 ;  /* 0x009896800000995d */ /* 0x002fea0003900000 */
[----:B------:R-:W1:Y:S02]  /*f580*/  @!P1 SYNCS.PHASECHK.TRANS64 P1, [R9+URZ+0x2a850], R0 ;  /* 0x02a85000090095a7 */ /* 0x000e64000802007f */
[----:B-1----:R-:W-:Y:S05]  /*f590*/  @!P1 BRA `(.L_x_2222) ;  /* 0xfffffffc00ec9947 */ /* 0x002fea000383ffff */
[----:B------:R-:W-:Y:S05]  /*f5a0*/  BRA `(.L_x_2221) ;  /* 0xffffff7800d87947 */ /* 0x000fea000383ffff */
.L_x_2229:
[----:B-1----:R-:W-:-:S04]  /*f5b0*/  IMAD.U32 R3, RZ, RZ, UR5 ;  /* 0x00000005ff037e24 */ /* 0x002fc8000f8e00ff */
[----:B------:R1:W2:Y:S03]  /*f5c0*/  SYNCS.PHASECHK.TRANS64.TRYWAIT P1, [R3+URZ+0x2a850], R0 ;  /* 0x02a85000030075a7 */ /* 0x0002a6000802017f */
[----:B--2---:R-:W-:Y:S05]  /*f5d0*/  @!P1 NANOSLEEP.SYNCS 0x989680 ;  /* 0x009896800000995d */ /* 0x004fea0003900000 */
[----:B------:R-:W2:Y:S02]  /*f5e0*/  @!P1 SYNCS.PHASECHK.TRANS64 P1, [R3+URZ+0x2a850], R0 ;  /* 0x02a85000030095a7 */ /* 0x000ea4000802007f */
[----:B--2---:R-:W-:Y:S05]  /*f5f0*/  @!P1 BRA `(.L_x_2229) ;  /* 0xfffffffc00ec9947 */ /* 0x004fea000383ffff */
[----:B------:R-:W-:Y:S05]  /*f600*/  BRA `(.L_x_2228) ;  /* 0xffffff9400ec7947 */ /* 0x000fea000383ffff */
.L_x_2260:
[----:B------:R-:W2:Y:S01]  /*f610*/  S2R R18, SR_TID.X ;  /* 0x0000000000127919 */ /* 0x000ea20000002100 */
[----:B------:R-:W-:Y:S01]  /*f620*/  MOV R12, RZ ;  /* 0x000000ff000c7202 */ /* 0x000fe20000000f00 */
        /* <DEDUP_REMOVED lines=8> */
.L_x_2313:
[----:B------:R-:W-:Y:S05]  /*f6b0*/  BRA `(.L_x_2314) ;  /* 0xffffffc800a47947 */ /* 0x000fea000383ffff */
.L_x_2263:
[----:B0-----:R0:W1:Y:S02]  /*f6c0*/  SYNCS.PHASECHK.TRANS64.TRYWAIT P0, [R0+URZ+0x2a840], R3 ;  /* 0x02a84003000075a7 */ /* 0x001064000800017f */
[----:B-1----:R-:W-:Y:S05]  /*f6d0*/  @!P0 NANOSLEEP.SYNCS 0x989680 ;  /* 0x009896800000895d */ /* 0x002fea0003900000 */
[----:B------:R-:W1:Y:S02]  /*f6e0*/  @!P0 SYNCS.PHASECHK.TRANS64 P0, [R0+URZ+0x2a840], R3 ;  /* 0x02a84003000085a7 */ /* 0x000e64000800007f */
[----:B-1----:R-:W-:Y:S05]  /*f6f0*/  @!P0 BRA `(.L_x_2263) ;  /* 0xfffffffc00f08947 */ /* 0x002fea000383ffff */
[----:B------:R-:W-:Y:S05]  /*f700*/  BRA `(.L_x_2315) ;  /* 0xffffffcc00a87947 */ /* 0x000fea000383ffff */
.L_x_2264:
[----:B------:R-:W-:Y:S01]  /*f710*/  BSSY B0, `(.L_x_2316) ;  /* 0x0000008000007945 */ /* 0x000fe20003800000 */
[----:B------:R-:W-:Y:S01]  /*f720*/  IMAD.MOV.U32 R13, RZ, RZ, R6 ;  /* 0x000000ffff0d7224 */ /* 0x000fe200078e0006 */
[----:B------:R-:W-:Y:S01]  /*f730*/  MOV R12, RZ ;  /* 0x000000ff000c7202 */ /* 0x000fe20000000f00 */
[----:B------:R-:W-:Y:S02]  /*f740*/  IMAD.MOV.U32 R11, RZ, RZ, 0x181f ;  /* 0x0000181fff0b7424 */ /* 0x000fe400078e00ff */
[----:B------:R-:W-:-:S07]  /*f750*/  IMAD.MOV.U32 R15, RZ, RZ, -0x1 ;  /* 0xffffffffff0f7424 */ /* 0x000fce00078e00ff */
[----:B------:R-:W-:Y:S05]  /*f760*/  WARPSYNC.COLLECTIVE R15, `(.L_x_2317) ;  /* 0x000000000f087348 */ /* 0x000fea0003c00000 */
[----:B------:R0:W1:Y:S02]  /*f770*/  SHFL.IDX P6, R14, R13, R12, R11 ;  /* 0x0000000c0d0e7389 */ /* 0x00006400000c000b */
[----:B01----:R-:W-:Y:S01]  /*f780*/  ENDCOLLECTIVE ;  /* 0x000000000000791b */ /* 0x003fe20003800000 */
.L_x_2317:
[----:B------:R-:W-:Y:S05]  /*f790*/  BSYNC B0 ;  /* 0x0000000000007941 */ /* 0x000fea0003800000 */
.L_x_2316:
[----:B------:R-:W-:Y:S01]  /*f7a0*/  MOV R13, R4 ;  /* 0x00000004000d7202 */ /* 0x000fe20000000f00 */
[----:B------:R-:W-:Y:S01]  /*f7b0*/  IMAD.MOV.U32 R12, RZ, RZ, RZ ;  /* 0x000000ffff0c7224 */ /* 0x000fe200078e00ff */
[----:B------:R-:W-:Y:S01]  /*f7c0*/  MOV R15, 0xffffffff ;  /* 0xffffffff000f7802 */ /* 0x000fe20000000f00 */
[----:B------:R-:W-:Y:S02]  /*f7d0*/  IMAD.MOV.U32 R11, RZ, RZ, 0x181f ;  /* 0x0000181fff0b7424 */ /* 0x000fe400078e00ff */
[----:B------:R-:W-:Y:S02]  /*f7e0*/  IMAD.MOV.U32 R2, RZ, RZ, R14 ;  /* 0x000000ffff027224 */ /* 0x000fe400078e000e */
[----:B------:R-:W-:-:S07]  /*f7f0*/  @P0 IMAD R9, R5, 0x2, R17 ;  /* 0x0000000205090824 */ /* 0x000fce00078e0211 */
[----:B------:R-:W-:Y:S05]  /*f800*/  WARPSYNC.COLLECTIVE R15, `(.L_x_2318) ;  /* 0x000000000f087348 */ /* 0x000fea0003c00000 */
[----:B------:R0:W1:Y:S02]  /*f810*/  SHFL.IDX P6, R14, R13, R12, R11 ;  /* 0x0000000c0d0e7389 */ /* 0x00006400000c000b */
[----:B01----:R-:W-:Y:S01]  /*f820*/  ENDCOLLECTIVE ;  /* 0x000000000000791b */ /* 0x003fe20003800000 */
.L_x_2318:
[----:B------:R-:W-:Y:S02]  /*f830*/  IMAD.MOV.U32 R13, RZ, RZ, R6 ;  /* 0x000000ffff0d7224 */ /* 0x000fe400078e0006 */
[----:B------:R-:W-:Y:S01]  /*f840*/  IMAD.MOV.U32 R12, RZ, RZ, 0x1 ;  /* 0x00000001ff0c7424 */ /* 0x000fe200078e00ff */
[----:B------:R-:W-:-:S05]  /*f850*/  @P0 LEA R14, P1, R37, R14, 0x1 ;  /* 0x0000000e250e0211 */ /* 0x000fca00078208ff */
[----:B------:R-:W-:Y:S01]  /*f860*/  @P0 IMAD.X R3, RZ, RZ, R2, P1 ;  /* 0x000000ffff030224 */ /* 0x000fe200008e0602 */
[----:B------:R-:W-:-:S07]  /*f870*/  @P0 MOV R2, R14 ;  /* 0x0000000e00020202 */ /* 0x000fce0000000f00 */
[----:B------:R-:W-:Y:S05]  /*f880*/  WARPSYNC.COLLECTIVE R15, `(.L_x_2319) ;  /* 0x000000000f087348 */ /* 0x000fea0003c00000 */
[----:B------:R0:W1:Y:S02]  /*f890*/  SHFL.IDX P6, R14, R13, R12, R11 ;  /* 0x0000000c0d0e7389 */ /* 0x00006400000c000b */
[----:B01----:R-:W-:Y:S01]  /*f8a0*/  ENDCOLLECTIVE ;  /* 0x000000000000791b */ /* 0x003fe20003800000 */
.L_x_2319:
[----:B------:R-:W-:Y:S01]  /*f8b0*/  @!PT LDS RZ, [RZ] ;  /* 0x00000000fffff984 */ /* 0x000fe20000000800 */
[----:B------:R-:W-:Y:S01]  /*f8c0*/  @!PT LDS RZ, [RZ] ;  /* 0x00000000fffff984 */ /* 0x000fe20000000800 */
[----:B------:R-:W-:Y:S01]  /*f8d0*/  @!PT LDS RZ, [RZ] ;  /* 0x00000000fffff984 */ /* 0x000fe20000000800 */
[----:B------:R0:W-:Y:S04]  /*f8e0*/  @P0 LDGSTS.E.BYPASS.LTC128B.128 [R9+0x18400], desc[UR36][R2.64], !P4 ;  /* 0x1840000002090fae */ /* 0x0001e8000e101d64 */
[----:B------:R0:W-:Y:S04]  /*f8f0*/  @P0 LDGSTS.E.BYPASS.LTC128B.128 [R9+0x1b400], desc[UR36][R2.64+0x80], !P3 ;  /* 0x1b40008002090fae */ /* 0x0001e8000d901d64 */
[----:B------:R0:W-:Y:S01]  /*f900*/  @P0 LDGSTS.E.BYPASS.LTC128B.128 [R9+0x1e400], desc[UR36][R2.64+0x100], !P2 ;  /* 0x1e40010002090fae */ /* 0x0001e2000d101d64 */
[----:B------:R-:W-:Y:S01]  /*f910*/  ISETP.GE.AND P0, PT, R7, 0x11, PT ;  /* 0x000000110700780c */ /* 0x000fe20003f06270 */
[----:B------:R-:W-:Y:S01]  /*f920*/  IMAD.MOV.U32 R13, RZ, RZ, R4 ;  /* 0x000000ffff0d7224 */ /* 0x000fe200078e0004 */
[----:B------:R-:W-:-:S11]  /*f930*/  MOV R8, R14 ;  /* 0x0000000e00087202 */ /* 0x000fd60000000f00 */
[----:B0-----:R-:W-:Y:S05]  /*f940*/  WARPSYNC.COLLECTIVE R15, `(.L_x_2320) ;  /* 0x000000000f087348 */ /* 0x001fea0003c00000 */
[----:B------:R1:W2:Y:S02]  /*f950*/  SHFL.IDX P6, R14, R13, R12, R11 ;  /* 0x0000000c0d0e7389 */ /* 0x0002a400000c000b */
[----:B012---:R-:W-:Y:S01]  /*f960*/  ENDCOLLECTIVE ;  /* 0x000000000000791b */ /* 0x007fe20003800000 */
.L_x_2320:
[----:B------:R-:W-:Y:S02]  /*f970*/  @P0 LEA R25, R5, R17, 0x1 ;  /* 0x0000001105190211 */ /* 0x000fe400078e08ff */
[----:B------:R-:W-:Y:S01]  /*f980*/  MOV R13, R6 ;  /* 0x00000006000d7202 */ /* 0x000fe20000000f00 */
[----:B------:R-:W-:Y:S01]  /*f990*/  IMAD.MOV.U32 R12, RZ, RZ, 0x2 ;  /* 0x00000002ff0c7424 */ /* 0x000fe200078e00ff */
[----:B------:R-:W-:-:S05]  /*f9a0*/  @P0 LEA R14, P1, R37, R14, 0x1 ;  /* 0x0000000e250e0211 */ /* 0x000fca00078208ff */
[----:B------:R-:W-:-:S08]  /*f9b0*/  @P0 IMAD.MOV.U32 R2, RZ, RZ, R14 ;  /* 0x000000ffff020224 */ /* 0x000fd000078e000e */
[----:B------:R-:W-:Y:S05]  /*f9c0*/  WARPSYNC.COLLECTIVE R15, `(.L_x_2321) ;  /* 0x000000000f087348 */ /* 0x000fea0003c00000 */
[----:B------:R0:W1:Y:S02]  /*f9d0*/  SHFL.IDX P6, R14, R13, R12, R11 ;  /* 0x0000000c0d0e7389 */ /* 0x00006400000c000b */
[----:B01----:R-:W-:Y:S01]  /*f9e0*/  ENDCOLLECTIVE ;  /* 0x000000000000791b */ /* 0x003fe20003800000 */
.L_x_2321:
[----:B------:R-:W-:-:S04]  /*f9f0*/  @P0 IMAD.X R21, RZ, RZ, R8, P1 ;  /* 0x000000ffff150224 */ /* 0x000fc800008e0608 */
[----:B------:R-:W-:-:S05]  /*fa00*/  @P0 IMAD.MOV.U32 R3, RZ, RZ, R21 ;  /* 0x000000ffff030224 */ /* 0x000fca00078e0015 */
[----:B------:R-:W-:Y:S01]  /*fa10*/  @!PT LDS RZ, [RZ] ;  /* 0x00000000fffff984 */ /* 0x000fe20000000800 */
[----:B------:R-:W-:Y:S01]  /*fa20*/  @!PT LDS RZ, [RZ] ;  /* 0x00000000fffff984 */ /* 0x000fe20000000800 */
[----:B------:R-:W-:Y:S01]  /*fa30*/  @!PT LDS RZ, [RZ] ;  /* 0x00000000fffff984 */ /* 0x000fe20000000800 */
[----:B------:R0:W-:Y:S01]  /*fa40*/  @P0 LDGSTS.E.BYPASS.LTC128B.128 [R25+0x18c00], desc[UR36][R2.64], !P4 ;  /* 0x18c0000002190fae */ /* 0x0001e2000e101d64 */
[----:B------:R-:W-:-:S03]  /*fa50*/  MOV R13, R4 ;  /* 0x00000004000d7202 */ /* 0x000fc60000000f00 */
[----:B------:R0:W-:Y:S04]  /*fa60*/  @P0 LDGSTS.E.BYPASS.LTC128B.128 [R25+0x1bc00], desc[UR36][R2.64+0x80], !P3 ;  /* 0x1bc0008002190fae */ /* 0x0001e8000d901d64 */
[----:B------:R0:W-:Y:S01]  /*fa70*/  @P0 LDGSTS.E.BYPASS.LTC128B.128 [R25+0x1ec00], desc[UR36][R2.64+0x100], !P2 ;  /* 0x1ec0010002190fae */ /* 0x0001e2000d101d64 */
[----:B------:R-:W-:Y:S01]  /*fa80*/  ISETP.GE.AND P0, PT, R7, 0x21, PT ;  /* 0x000000210700780c */ /* 0x000fe20003f06270 */
[----:B------:R-:W-:-:S12]  /*fa90*/  IMAD.MOV.U32 R8, RZ, RZ, R14 ;  /* 0x000000ffff087224 */ /* 0x000fd800078e000e */
[----:B0-----:R-:W-:Y:S05]  /*faa0*/  WARPSYNC.COLLECTIVE R15, `(.L_x_2322) ;  /* 0x000000000f087348 */ /* 0x001fea0003c00000 */
[----:B------:R1:W2:Y:S02]  /*fab0*/  SHFL.IDX P6, R14, R13, R12, R11 ;  /* 0x0000000c0d0e7389 */ /* 0x0002a400000c000b */
[----:B012---:R-:W-:Y:S01]  /*fac0*/  ENDCOLLECTIVE ;  /* 0x000000000000791b */ /* 0x007fe20003800000 */
.L_x_2322:
[----:B------:R-:W-:Y:S02]  /*fad0*/  @P0 IMAD R21, R5, 0x2, R17 ;  /* 0x0000000205150824 */ /* 0x000fe400078e0211 */
        /* <DEDUP_REMOVED lines=8> */
.L_x_2323:
        /* <DEDUP_REMOVED lines=13> */
.L_x_2324:
[----:B------:R-:W-:Y:S02]  /*fc30*/  @P0 IMAD R25, R5, 0x2, R17 ;  /* 0x0000000205190824 */ /* 0x000fe400078e0211 */
[----:B------:R-:W-:Y:S02]  /*fc40*/  IMAD.MOV.U32 R13, RZ, RZ, R6 ;  /* 0x000000ffff0d7224 */ /* 0x000fe400078e0006 */
[----:B------:R-:W-:Y:S01]  /*fc50*/  IMAD.MOV.U32 R12, RZ, RZ, 0x4 ;  /* 0x00000004ff0c7424 */ /* 0x000fe200078e00ff */
[----:B------:R-:W-:-:S04]  /*fc60*/  @P0 LEA R14, P1, R37, R14, 0x1 ;  /* 0x0000000e250e0211 */ /* 0x000fc800078208ff */
[----:B------:R-:W-:Y:S01]  /*fc70*/  @P0 IADD3.X R9, RZ, R8, RZ, P1, !PT ;  /* 0x00000008ff090210 */ /* 0x000fe20000ffe4ff */
[----:B------:R-:W-:-:S08]  /*fc80*/  @P0 IMAD.MOV.U32 R2, RZ, RZ, R14 ;  /* 0x000000ffff020224 */ /* 0x000fd000078e000e */
[----:B------:R-:W-:Y:S05]  /*fc90*/  WARPSYNC.COLLECTIVE R15, `(.L_x_2325) ;  /* 0x000000000f087348 */ /* 0x000fea0003c00000 */
[----:B------:R0:W1:Y:S02]  /*fca0*/  SHFL.IDX P6, R14, R13, R12, R11 ;  /* 0x0000000c0d0e7389 */ /* 0x00006400000c000b */
[----:B01----:R-:W-:Y:S01]  /*fcb0*/  ENDCOLLECTIVE ;  /* 0x000000000000791b */ /* 0x003fe20003800000 */
.L_x_2325:
[----:B------:R-:W-:-:S05]  /*fcc0*/  @P0 MOV R3, R9 ;  /* 0x0000000900030202 */ /* 0x000fca0000000f00 */
[----:B------:R-:W-:Y:S01]  /*fcd0*/  @!PT LDS RZ, [RZ] ;  /* 0x00000000fffff984 */ /* 0x000fe20000000800 */
[----:B------:R-:W-:Y:S01]  /*fce0*/  @!PT LDS RZ, [RZ] ;  /* 0x00000000fffff984 */ /* 0x000fe20000000800 */
[----:B------:R-:W-:Y:S01]  /*fcf0*/  @!PT LDS RZ, [RZ] ;  /* 0x00000000fffff984 */ /* 0x000fe20000000800 */
[----:B------:R0:W-:Y:S04]  /*fd00*/  @P0 LDGSTS.E.BYPASS.LTC128B.128 [R25+0x19c00], desc[UR36][R2.64], !P4 ;  /* 0x19c0000002190fae */ /* 0x0001e8000e101d64 */
[----:B------:R0:W-:Y:S01]  /*fd10*/  @P0 LDGSTS.E.BYPASS.LTC128B.128 [R25+0x1cc00], desc[UR36][R2.64+0x80], !P3 ;  /* 0x1cc0008002190fae */ /* 0x0001e2000d901d64 */
[----:B------:R-:W-:-:S03]  /*fd20*/  IMAD.MOV.U32 R13, RZ, RZ, R4 ;  /* 0x000000ffff0d7224 */ /* 0x000fc600078e0004 */
[----:B------:R0:W-:Y:S01]  /*fd30*/  @P0 LDGSTS.E.BYPASS.LTC128B.128 [R25+0x1fc00], desc[UR36][R2.64+0x100], !P2 ;  /* 0x1fc0010002190fae */ /* 0x0001e2000d101d64 */
[----:B------:R-:W-:Y:S02]  /*fd40*/  ISETP.GE.AND P0, PT, R7, 0x41, PT ;  /* 0x000000410700780c */ /* 0x000fe40003f06270 */
[----:B------:R-:W-:-:S11]  /*fd50*/  MOV R8, R14 ;  /* 0x0000000e00087202 */ /* 0x000fd60000000f00 */
[----:B0-----:R-:W-:Y:S05]  /*fd60*/  WARPSYNC.COLLECTIVE R15, `(.L_x_2326) ;  /* 0x000000000f087348 */ /* 0x001fea0003c00000 */
[----:B------:R1:W2:Y:S02]  /*fd70*/  SHFL.IDX P6, R14, R13, R12, R11 ;  /* 0x0000000c0d0e7389 */ /* 0x0002a400000c000b */
[----:B012---:R-:W-:Y:S01]  /*fd80*/  ENDCOLLECTIVE ;  /* 0x000000000000791b */ /* 0x007fe20003800000 */
.L_x_2326:
        /* <DEDUP_REMOVED lines=8> */
.L_x_2327:
        /* <DEDUP_REMOVED lines=9> */
[----:B------:R-:W-:-:S07]  /*fea0*/  IMAD.MOV.U32 R8, RZ, RZ, R14 ;  /* 0x000000ffff087224 */ /* 0x000fce00078e000e */
[----:B0-----:R-:W-:Y:S05]  /*feb0*/  WARPSYNC.COLLECTIVE R15, `(.L_x_2328) ;  /* 0x000000000f087348 */ /* 0x001fea0003c00000 */
[----:B------:R1:W2:Y:S02]  /*fec0*/  SHFL.IDX P6, R14, R13, R12, R11 ;  /* 0x0000000c0d0e7389 */ /* 0x0002a400000c000b */
[----:B012---:R-:W-:Y:S01]  /*fed0*/  ENDCOLLECTIVE ;  /* 0x000000000000791b */ /* 0x007fe20003800000 */
.L_x_2328:
[----:B------:R-:W-:Y:S05]  /*fee0*/  BRA `(.L_x_2329) ;  /* 0xffffffcc00007947 */ /* 0x000fea000383ffff */
.L_x_2269:
[----:B------:R-:W-:Y:S01]  /*fef0*/  IMAD.MOV.U32 R13, RZ, RZ, R5 ;  /* 0x000000ffff0d7224 */ /* 0x000fe200078e0005 */
[----:B------:R-:W-:Y:S01]  /*ff00*/  MOV R11, 0x181f ;  /* 0x0000181f000b7802 */ /* 0x000fe20000000f00 */
[----:B------:R-:W-:Y:S02]  /*ff10*/  IMAD.MOV.U32 R12, RZ, RZ, RZ ;  /* 0x000000ffff0c7224 */ /* 0x000fe400078e00ff */
[----:B------:R-:W-:Y:S02]  /*ff20*/  IMAD.MOV.U32 R15, RZ, RZ, -0x1 ;  /* 0xffffffffff0f7424 */ /* 0x000fe400078e00ff */
[----:B------:R-:W-:-:S07]  /*ff30*/  IMAD.U32 R3, RZ, RZ, UR44 ;  /* 0x0000002cff037e24 */ /* 0x000fce000f8e00ff */
[----:B------:R-:W-:Y:S05]  /*ff40*/  WARPSYNC.COLLECTIVE R15, `(.L_x_2330) ;  /* 0x000000000f087348 */ /* 0x000fea0003c00000 */
[----:B------:R0:W1:Y:S02]  /*ff50*/  SHFL.IDX P6, R14, R13, R12, R11 ;  /* 0x0000000c0d0e7389 */ /* 0x00006400000c000b */
[----:B01----:R-:W-:Y:S01]  /*ff60*/  ENDCOLLECTIVE ;  /* 0x000000000000791b */ /* 0x003fe20003800000 */
.L_x_2330:
[----:B------:R-:W-:-:S04]  /*ff70*/  IMAD R4, R3, 0x80, R36 ;  /* 0x0000008003047824 */ /* 0x000fc800078e0224 */
[C---:B------:R-:W-:Y:S01]  /*ff80*/  VIADD R6, R4.reuse, 0x10 ;  /* 0x0000001004067836 */ /* 0x040fe20000000000 */
[----:B------:R-:W-:Y:S02]  /*ff90*/  ISETP.GE.AND P0, PT, R4, UR39, PT ;  /* 0x0000002704007c0c */ /* 0x000fe4000bf06270 */
[----:B------:R-:W-:Y:S01]  /*ffa0*/  MOV R13, R0 ;  /* 0x00000000000d7202 */ /* 0x000fe20000000f00 */
[----:B------:R-:W-:-:S10]  /*ffb0*/  IMAD.MOV.U32 R2, RZ, RZ, R14 ;  /* 0x000000ffff027224 */ /* 0x000fd400078e000e */
[----:B------:R-:W-:Y:S05]  /*ffc0*/  WARPSYNC.COLLECTIVE R15, `(.L_x_2331) ;  /* 0x000000000f087348 */ /* 0x000fea0003c00000 */
[----:B------:R0:W1:Y:S02]  /*ffd0*/  SHFL.IDX P6, R14, R13, R12, R11 ;  /* 0x0000000c0d0e7389 */ /* 0x00006400000c000b */
[----:B01----:R-:W-:Y:S01]  /*ffe0*/  ENDCOLLECTIVE ;  /* 0x000000000000791b */ /* 0x003fe20003800000 */
.L_x_2331:
        /* <DEDUP_REMOVED lines=8> */
.L_x_2332:
        /* <DEDUP_REMOVED lines=12> */
.L_x_2333:
[----:B------:R-:W-:Y:S01]  /*10130*/  IMAD.MOV.U32 R13, RZ, RZ, R5 ;  /* 0x000000ffff0d7224 */ /* 0x000fe200078e0005 */
[----:B------:R-:W-:Y:S02]  /*10140*/  MOV R12, 0x2 ;  /* 0x00000002000c7802 */ /* 0x000fe40000000f00 */
[----:B------:R-:W-:-:S05]  /*10150*/  @!P0 LEA R14, P1, R37, R14, 0x1 ;  /* 0x0000000e250e8211 */ /* 0x000fca00078208ff */
[----:B------:R-:W-:-:S08]  /*10160*/  @!P0 IMAD.MOV.U32 R2, RZ, RZ, R14 ;  /* 0x000000ffff028224 */ /* 0x000fd000078e000e */
[----:B------:R-:W-:Y:S05]  /*10170*/  WARPSYNC.COLLECTIVE R15, `(.L_x_2334) ;  /* 0x000000000f087348 */ /* 0x000fea0003c00000 */
[----:B------:R0:W1:Y:S02]  /*10180*/  SHFL.IDX P6, R14, R13, R12, R11 ;  /* 0x0000000c0d0e7389 */ /* 0x00006400000c000b */
[----:B01----:R-:W-:Y:S01]  /*10190*/  ENDCOLLECTIVE ;  /* 0x000000000000791b */ /* 0x003fe20003800000 */
.L_x_2334:
        /* <DEDUP_REMOVED lines=15> */
.L_x_2335:
        /* <DEDUP_REMOVED lines=9> */
.L_x_2336:
        /* <DEDUP_REMOVED lines=13> */
.L_x_2337:
        /* <DEDUP_REMOVED lines=8> */
.L_x_2338:
        /* <DEDUP_REMOVED lines=14> */
.L_x_2339:
[----:B------:R-:W-:Y:S01]  /*10550*/  IMAD.MOV.U32 R13, RZ, RZ, R5 ;  /* 0x000000ffff0d7224 */ /* 0x000fe200078e0005 */
[----:B------:R-:W-:Y:S02]  /*10560*/  MOV R12, 0x5 ;  /* 0x00000005000c7802 */ /* 0x000fe40000000f00 */
[----:B------:R-:W-:-:S05]  /*10570*/  @!P0 LEA R14, P1, R37, R14, 0x1 ;  /* 0x0000000e250e8211 */ /* 0x000fca00078208ff */
[----:B------:R-:W-:-:S08]  /*10580*/  @!P0 IMAD.MOV.U32 R2, RZ, RZ, R14 ;  /* 0x000000ffff028224 */ /* 0x000fd000078e000e */
[----:B------:R-:W-:Y:S05]  /*10590*/  WARPSYNC.COLLECTIVE R15, `(.L_x_2340) ;  /* 0x000000000f087348 */ /* 0x000fea0003c00000 */
[----:B------:R0:W1:Y:S02]  /*105a0*/  SHFL.IDX P6, R14, R13, R12, R11 ;  /* 0x0000000c0d0e7389 */ /* 0x00006400000c000b */
[----:B01----:R-:W-:Y:S01]  /*105b0*/  ENDCOLLECTIVE ;  /* 0x000000000000791b */ /* 0x003fe20003800000 */
.L_x_2340:
        /* <DEDUP_REMOVED lines=15> */
.L_x_2341:
        /* <DEDUP_REMOVED lines=9> */
.L_x_2342:
        /* <DEDUP_REMOVED lines=13> */
.L_x_2343:
        /* <DEDUP_REMOVED lines=8> */
.L_x_2344:
        /* <DEDUP_REMOVED lines=12> */
.L_x_2345:
[----:B------:R-:W-:Y:S05]  /*10950*/  BRA `(.L_x_2346) ;  /* 0xffffffcc00287947 */ /* 0x000fea000383ffff */
.L_x_2272:
[----:B0-----:R0:W1:Y:S02]  /*10960*/  SYNCS.PHASECHK.TRANS64.TRYWAIT P0, [R17+URZ+0x2a820], R0 ;  /* 0x02a82000110075a7 */ /* 0x001064000800017f */
[----:B-1----:R-:W-:Y:S05]  /*10970*/  @!P0 NANOSLEEP.SYNCS 0x989680 ;  /* 0x009896800000895d */ /* 0x002fea0003900000 */
[----:B------:R-:W1:Y:S02]  /*10980*/  @!P0 SYNCS.PHASECHK.TRANS64 P0, [R17+URZ+0x2a820], R0 ;  /* 0x02a82000110085a7 */ /* 0x000e64000800007f */
[----:B-1----:R-:W-:Y:S05]  /*10990*/  @!P0 BRA `(.L_x_2272) ;  /* 0xfffffffc00f08947 */ /* 0x002fea000383ffff */
[----:B------:R-:W-:Y:S05]  /*109a0*/  BRA `(.L_x_2347) ;  /* 0xffffffcc008c7947 */ /* 0x000fea000383ffff */
.L_x_2276:
[----:B0-----:R0:W1:Y:S02]  /*109b0*/  SYNCS.PHASECHK.TRANS64.TRYWAIT P0, [R6+URZ+0x2a840], R3 ;  /* 0x02a84003060075a7 */ /* 0x001064000800017f */
[----:B-1----:R-:W-:Y:S05]  /*109c0*/  @!P0 NANOSLEEP.SYNCS 0x989680 ;  /* 0x009896800000895d */ /* 0x002fea0003900000 */
[----:B------:R-:W1:Y:S02]  /*109d0*/  @!P0 SYNCS.PHASECHK.TRANS64 P0, [R6+URZ+0x2a840], R3 ;  /* 0x02a84003060085a7 */ /* 0x000e64000800007f */
[----:B-1----:R-:W-:Y:S05]  /*109e0*/  @!P0 BRA `(.L_x_2276) ;  /* 0xfffffffc00f08947 */ /* 0x002fea000383ffff */
[----:B------:R-:W-:Y:S05]  /*109f0*/  BRA `(.L_x_2348) ;  /* 0xffffffd000507947 */ /* 0x000fea000383ffff */
.L_x_2277:
[----:B------:R-:W-:Y:S01]  /*10a00*/  BSSY B1, `(.L_x_2349) ;  /* 0x0000008000017945 */ /* 0x000fe20003800000 */
[----:B------:R-:W-:Y:S01]  /*10a10*/  MOV R13, R10 ;  /* 0x0000000a000d7202 */ /* 0x000fe20000000f00 */
[----:B------:R-:W-:Y:S01]  /*10a20*/  IMAD.MOV.U32 R12, RZ, RZ, RZ ;  /* 0x000000ffff0c7224 */ /* 0x000fe200078e00ff */
[----:B------:R-:W-:Y:S01]  /*10a30*/  MOV R15, 0xffffffff ;  /* 0xffffffff000f7802 */ /* 0x000fe20000000f00 */
[----:B------:R-:W-:-:S07]  /*10a40*/  IMAD.MOV.U32 R11, RZ, RZ, 0x181f ;  /* 0x0000181fff0b7424 */ /* 0x000fce00078e00ff */
[----:B------:R-:W-:Y:S05]  /*10a50*/  WARPSYNC.COLLECTIVE R15, `(.L_x_2350) ;  /* 0x000000000f087348 */ /* 0x000fea0003c00000 */
[----:B------:R0:W1:Y:S02]  /*10a60*/  SHFL.IDX P6, R14, R13, R12, R11 ;  /* 0x0000000c0d0e7389 */ /* 0x00006400000c000b */
[----:B01----:R-:W-:Y:S01]  /*10a70*/  ENDCOLLECTIVE ;  /* 0x000000000000791b */ /* 0x003fe20003800000 */
.L_x_2350:
[----:B------:R-:W-:Y:S05]  /*10a80*/  BSYNC B1 ;  /* 0x0000000000017941 */ /* 0x000fea0003800000 */
.L_x_2349:
[----:B------:R-:W-:Y:S01]  /*10a90*/  IMAD.MOV.U32 R13, RZ, RZ, R7 ;  /* 0x000000ffff0d7224 */ /* 0x000fe200078e0007 */
[----:B------:R-:W-:Y:S01]  /*10aa0*/  MOV R12, RZ ;  /* 0x000000ff000c7202 */ /* 0x000fe20000000f00 */
[----:B------:R-:W-:Y:S01]  /*10ab0*/  IMAD.MOV.U32 R11, RZ, RZ, 0x181f ;  /* 0x0000181fff0b7424 */ /* 0x000fe200078e00ff */
[----:B------:R-:W-:Y:S01]  /*10ac0*/  SHF.L.U32 R5, R37, 0x1, RZ ;  /* 0x0000000125057819 */ /* 0x000fe200000006ff */
[----:B------:R-:W-:Y:S02]  /*10ad0*/  IMAD.MOV.U32 R15, RZ, RZ, -0x1 ;  /* 0xffffffffff0f7424 */ /* 0x000fe400078e00ff */
[----:B------:R-:W-:Y:S02]  /*10ae0*/  IMAD.MOV.U32 R3, RZ, RZ, R14 ;  /* 0x000000ffff037224 */ /* 0x000fe400078e000e */
[----:B------:R-:W-:-:S07]  /*10af0*/  IMAD R8, R8, 0x2, R17 ;  /* 0x0000000208087824 */ /* 0x000fce00078e0211 */
[----:B------:R-:W-:Y:S05]  /*10b00*/  WARPSYNC.COLLECTIVE R15, `(.L_x_2351) ;  /* 0x000000000f087348 */ /* 0x000fea0003c00000 */
[----:B------:R0:W1:Y:S02]  /*10b10*/  SHFL.IDX P6, R14, R13, R12, R11 ;  /* 0x0000000c0d0e7389 */ /* 0x00006400000c000b */
[----:B01----:R-:W-:Y:S01]  /*10b20*/  ENDCOLLECTIVE ;  /* 0x000000000000791b */ /* 0x003fe20003800000 */
.L_x_2351:
[----:B------:R-:W-:Y:S01]  /*10b30*/  MOV R13, R10 ;  /* 0x0000000a000d7202 */ /* 0x000fe20000000f00 */
[----:B------:R-:W-:Y:S01]  /*10b40*/  IMAD.MOV.U32 R12, RZ, RZ, 0x1 ;  /* 0x00000001ff0c7424 */ /* 0x000fe200078e00ff */
[----:B------:R-:W-:-:S13]  /*10b50*/  IADD3 R2, P0, R14, R5, RZ ;  /* 0x000000050e027210 */ /* 0x000fda0007f1e0ff */
[----:B------:R-:W-:Y:S05]  /*10b60*/  WARPSYNC.COLLECTIVE R15, `(.L_x_2352) ;  /* 0x000000000f087348 */ /* 0x000fea0003c00000 */
[----:B------:R0:W1:Y:S02]  /*10b70*/  SHFL.IDX P6, R14, R13, R12, R11 ;  /* 0x0000000c0d0e7389 */ /* 0x00006400000c000b */
[----:B01----:R-:W-:Y:S01]  /*10b80*/  ENDCOLLECTIVE ;  /* 0x000000000000791b */ /* 0x003fe20003800000 */
.L_x_2352:
        /* <DEDUP_REMOVED lines=12> */
.L_x_2353:
[----:B------:R-:W-:Y:S01]  /*10c50*/  IMAD.MOV.U32 R13, RZ, RZ, R10 ;  /* 0x000000ffff0d7224 */ /* 0x000fe200078e000a */
[----:B------:R-:W-:Y:S02]  /*10c60*/  MOV R12, 0x2 ;  /* 0x00000002000c7802 */ /* 0x000fe40000000f00 */
[----:B------:R-:W-:-:S13]  /*10c70*/  IADD3 R2, P0, R14, R5, RZ ;  /* 0x000000050e027210 */ /* 0x000fda0007f1e0ff */
[----:B------:R-:W-:Y:S05]  /*10c80*/  WARPSYNC.COLLECTIVE R15, `(.L_x_2354) ;  /* 0x000000000f087348 */ /* 0x000fea0003c00000 */
[----:B------:R0:W1:Y:S02]  /*10c90*/  SHFL.IDX P6, R14, R13, R12, R11 ;  /* 0x0000000c0d0e7389 */ /* 0x00006400000c000b */
[----:B01----:R-:W-:Y:S01]  /*10ca0*/  ENDCOLLECTIVE ;  /* 0x000000000000791b */ /* 0x003fe20003800000 */
.L_x_2354:
        /* <DEDUP_REMOVED lines=12> */
.L_x_2355:
[----:B------:R-:W-:Y:S02]  /*10d70*/  IMAD.MOV.U32 R13, RZ, RZ, R10 ;  /* 0x000000ffff0d7224 */ /* 0x000fe400078e000a */
[----:B------:R-:W-:Y:S01]  /*10d80*/  IMAD.MOV.U32 R12, RZ, RZ, 0x3 ;  /* 0x00000003ff0c7424 */ /* 0x000fe200078e00ff */
[----:B------:R-:W-:-:S13]  /*10d90*/  IADD3 R2, P0, R14, R5, RZ ;  /* 0x000000050e027210 */ /* 0x000fda0007f1e0ff */
[----:B------:R-:W-:Y:S05]  /*10da0*/  WARPSYNC.COLLECTIVE R15, `(.L_x_2356) ;  /* 0x000000000f087348 */ /* 0x000fea0003c00000 */
[----:B------:R0:W1:Y:S02]  /*10db0*/  SHFL.IDX P6, R14, R13, R12, R11 ;  /* 0x0000000c0d0e7389 */ /* 0x00006400000c000b */
[----:B01----:R-:W-:Y:S01]  /*10dc0*/  ENDCOLLECTIVE ;  /* 0x000000000000791b */ /* 0x003fe20003800000 */
.L_x_2356:
        /* <DEDUP_REMOVED lines=12> */
.L_x_2357:
[----:B------:R-:W-:Y:S01]  /*10e90*/  MOV R13, R10 ;  /* 0x0000000a000d7202 */ /* 0x000fe20000000f00 */
[----:B------:R-:W-:Y:S01]  /*10ea0*/  IMAD.MOV.U32 R12, RZ, RZ, 0x4 ;  /* 0x00000004ff0c7424 */ /* 0x000fe200078e00ff */
[----:B------:R-:W-:-:S13]  /*10eb0*/  IADD3 R2, P0, R14, R5, RZ ;  /* 0x000000050e027210 */ /* 0x000fda0007f1e0ff */
[----:B------:R-:W-:Y:S05]  /*10ec0*/  WARPSYNC.COLLECTIVE R15, `(.L_x_2358) ;  /* 0x000000000f087348 */ /* 0x000fea0003c00000 */
[----:B------:R0:W1:Y:S02]  /*10ed0*/  SHFL.IDX P6, R14, R13, R12, R11 ;  /* 0x0000000c0d0e7389 */ /* 0x00006400000c000b */
[----:B01----:R-:W-:Y:S01]  /*10ee0*/  ENDCOLLECTIVE ;  /* 0x000000000000791b */ /* 0x003fe20003800000 */
.L_x_2358:
        /* <DEDUP_REMOVED lines=12> */
.L_x_2359:
[----:B------:R-:W-:Y:S01]  /*10fb0*/  IMAD.MOV.U32 R13, RZ, RZ, R10 ;  /* 0x000000ffff0d7224 */ /* 0x000fe200078e000a */
[----:B------:R-:W-:Y:S02]  /*10fc0*/  MOV R12, 0x5 ;  /* 0x00000005000c7802 */ /* 0x000fe40000000f00 */
[----:B------:R-:W-:-:S13]  /*10fd0*/  IADD3 R2, P0, R14, R5, RZ ;  /* 0x000000050e027210 */ /* 0x000fda0007f1e0ff */
[----:B------:R-:W-:Y:S05]  /*10fe0*/  WARPSYNC.COLLECTIVE R15, `(.L_x_2360) ;  /* 0x000000000f087348 */ /* 0x000fea0003c00000 */
[----:B------:R0:W1:Y:S02]  /*10ff0*/  SHFL.IDX P6, R14, R13, R12, R11 ;  /* 0x0000000c0d0e7389 */ /* 0x00006400000c000b */
[----:B01----:R-:W-:Y:S01]  /*11000*/  ENDCOLLECTIVE ;  /* 0x000000000000791b */ /* 0x003fe20003800000 */
.L_x_2360:
        /* <DEDUP_REMOVED lines=12> */
.L_x_2361:
[----:B------:R-:W-:Y:S05]  /*110d0*/  BRA `(.L_x_2362) ;  /* 0xffffffcc00a07947 */ /* 0x000fea000383ffff */
.L_x_2282:
[----:B0-----:R0:W1:Y:S02]  /*110e0*/  SYNCS.PHASECHK.TRANS64.TRYWAIT P0, [R6+URZ+0x2a860], R3 ;  /* 0x02a86003060075a7 */ /* 0x001064000800017f */
[----:B-1----:R-:W-:Y:S05]  /*110f0*/  @!P0 NANOSLEEP.SYNCS 0x989680 ;  /* 0x009896800000895d */ /* 0x002fea0003900000 */
[----:B------:R-:W1:Y:S02]  /*11100*/  @!P0 SYNCS.PHASECHK.TRANS64 P0, [R6+URZ+0x2a860], R3 ;  /* 0x02a86003060085a7 */ /* 0x000e64000800007f */
[----:B-1----:R-:W-:Y:S05]  /*11110*/  @!P0 BRA `(.L_x_2282) ;  /* 0xfffffffc00f08947 */ /* 0x002fea000383ffff */
[----:B------:R-:W-:Y:S05]  /*11120*/  BRA `(.L_x_2363) ;  /* 0xffffffd000007947 */ /* 0x000fea000383ffff */
.L_x_2283:
        /* <DEDUP_REMOVED lines=8> */
.L_x_2365:
[----:B------:R-:W-:Y:S05]  /*111b0*/  BSYNC B1 ;  /* 0x0000000000017941 */ /* 0x000fea0003800000 */
.L_x_2364:
[----:B------:R-:W-:Y:S01]  /*111c0*/  IMAD.MOV.U32 R13, RZ, RZ, R18 ;  /* 0x000000ffff0d7224 */ /* 0x000fe200078e0012 */
[----:B------:R-:W-:Y:S01]  /*111d0*/  MOV R12, RZ ;  /* 0x000000ff000c7202 */ /* 0x000fe20000000f00 */
[----:B------:R-:W-:Y:S02]  /*111e0*/  IMAD.MOV.U32 R11, RZ, RZ, 0x181f ;  /* 0x0000181fff0b7424 */ /* 0x000fe400078e00ff */
[----:B------:R-:W-:Y:S02]  /*111f0*/  IMAD.MOV.U32 R15, RZ, RZ, -0x1 ;  /* 0xffffffffff0f7424 */ /* 0x000fe400078e00ff */
[----:B------:R-:W-:Y:S02]  /*11200*/  IMAD.MOV.U32 R3, RZ, RZ, R14 ;  /* 0x000000ffff037224 */ /* 0x000fe400078e000e */
[----:B------:R-:W-:-:S07]  /*11210*/  IMAD R7, R7, 0x2, R17 ;  /* 0x0000000207077824 */ /* 0x000fce00078e0211 */
[----:B------:R-:W-:Y:S05]  /*11220*/  WARPSYNC.COLLECTIVE R15, `(.L_x_2366) ;  /* 0x000000000f087348 */ /* 0x000fea0003c00000 */
[----:B------:R0:W1:Y:S02]  /*11230*/  SHFL.IDX P6, R14, R13, R12, R11 ;  /* 0x0000000c0d0e7389 */ /* 0x00006400000c000b */
[----:B01----:R-:W-:Y:S01]  /*11240*/  ENDCOLLECTIVE ;  /* 0x000000000000791b */ /* 0x003fe20003800000 */
.L_x_2366:
[----:B------:R-:W-:Y:S01]  /*11250*/  IMAD.MOV.U32 R13, RZ, RZ, R19 ;  /* 0x000000ffff0d7224 */ /* 0x000fe200078e0013 */
[----:B------:R-:W-:Y:S02]  /*11260*/  MOV R12, 0x1 ;  /* 0x00000001000c7802 */ /* 0x000fe40000000f00 */
[----:B------:R-:W-:-:S13]  /*11270*/  IADD3 R2, P0, R14, R5, RZ ;  /* 0x000000050e027210 */ /* 0x000fda0007f1e0ff */
[----:B------:R-:W-:Y:S05]  /*11280*/  WARPSYNC.COLLECTIVE R15, `(.L_x_2367) ;  /* 0x000000000f087348 */ /* 0x000fea0003c00000 */
[----:B------:R0:W1:Y:S02]  /*11290*/  SHFL.IDX P6, R14, R13, R12, R11 ;  /* 0x0000000c0d0e7389 */ /* 0x00006400000c000b */
[----:B01----:R-:W-:Y:S01]  /*112a0*/  ENDCOLLECTIVE ;  /* 0x000000000000791b */ /* 0x003fe20003800000 */
.L_x_2367:
        /* <DEDUP_REMOVED lines=13> */
.L_x_2368:
[----:B------:R-:W-:Y:S02]  /*11380*/  IMAD.MOV.U32 R13, RZ, RZ, R19 ;  /* 0x000000ffff0d7224 */ /* 0x000fe400078e0013 */
[----:B------:R-:W-:Y:S01]  /*11390*/  IMAD.MOV.U32 R12, RZ, RZ, 0x2 ;  /* 0x00000002ff0c7424 */ /* 0x000fe200078e00ff */
[----:B------:R-:W-:-:S13]  /*113a0*/  IADD3 R2, P0, R14, R5, RZ ;  /* 0x000000050e027210 */ /* 0x000fda0007f1e0ff */
[----:B------:R-:W-:Y:S05]  /*113b0*/  WARPSYNC.COLLECTIVE R15, `(.L_x_2369) ;  /* 0x000000000f087348 */ /* 0x000fea0003c00000 */
[----:B------:R0:W1:Y:S02]  /*113c0*/  SHFL.IDX P6, R14, R13, R12, R11 ;  /* 0x0000000c0d0e7389 */ /* 0x00006400000c000b */
[----:B01----:R-:W-:Y:S01]  /*113d0*/  ENDCOLLECTIVE ;  /* 0x000000000000791b */ /* 0x003fe20003800000 */
.L_x_2369:
        /* <DEDUP_REMOVED lines=13> */
.L_x_2370:
[----:B------:R-:W-:Y:S01]  /*114b0*/  MOV R13, R19 ;  /* 0x00000013000d7202 */ /* 0x000fe20000000f00 */
[----:B------:R-:W-:Y:S01]  /*114c0*/  IMAD.MOV.U32 R12, RZ, RZ, 0x3 ;  /* 0x00000003ff0c7424 */ /* 0x000fe200078e00ff */
[----:B------:R-:W-:-:S13]  /*114d0*/  IADD3 R2, P0, R14, R5, RZ ;  /* 0x000000050e027210 */ /* 0x000fda0007f1e0ff */
[----:B------:R-:W-:Y:S05]  /*114e0*/  WARPSYNC.COLLECTIVE R15, `(.L_x_2371) ;  /* 0x000000000f087348 */ /* 0x000fea0003c00000 */
[----:B------:R0:W1:Y:S02]  /*114f0*/  SHFL.IDX P6, R14, R13, R12, R11 ;  /* 0x0000000c0d0e7389 */ /* 0x00006400000c000b */
[----:B01----:R-:W-:Y:S01]  /*11500*/  ENDCOLLECTIVE ;  /* 0x000000000000791b */ /* 0x003fe20003800000 */
.L_x_2371:
        /* <DEDUP_REMOVED lines=13> */
.L_x_2372:
[----:B------:R-:W-:Y:S01]  /*115e0*/  IMAD.MOV.U32 R13, RZ, RZ, R19 ;  /* 0x000000ffff0d7224 */ /* 0x000fe200078e0013 */
[----:B------:R-:W-:Y:S02]  /*115f0*/  MOV R12, 0x4 ;  /* 0x00000004000c7802 */ /* 0x000fe40000000f00 */
[----:B------:R-:W-:-:S13]  /*11600*/  IADD3 R2, P0, R14, R5, RZ ;  /* 0x000000050e027210 */ /* 0x000fda0007f1e0ff */
[----:B------:R-:W-:Y:S05]  /*11610*/  WARPSYNC.COLLECTIVE R15, `(.L_x_2373) ;  /* 0x000000000f087348 */ /* 0x000fea0003c00000 */
[----:B------:R0:W1:Y:S02]  /*11620*/  SHFL.IDX P6, R14, R13, R12, R11 ;  /* 0x0000000c0d0e7389 */ /* 0x00006400000c000b */
[----:B01----:R-:W-:Y:S01]  /*11630*/  ENDCOLLECTIVE ;  /* 0x000000000000791b */ /* 0x003fe20003800000 */
.L_x_2373:
        /* <DEDUP_REMOVED lines=13> */
.L_x_2374:
[----:B------:R-:W-:Y:S02]  /*11710*/  IMAD.MOV.U32 R13, RZ, RZ, R19 ;  /* 0x000000ffff0d7224 */ /* 0x000fe400078e0013 */
[----:B------:R-:W-:Y:S01]  /*11720*/  IMAD.MOV.U32 R12, RZ, RZ, 0x5 ;  /* 0x00000005ff0c7424 */ /* 0x000fe200078e00ff */
[----:B------:R-:W-:-:S13]  /*11730*/  IADD3 R2, P0, R14, R5, RZ ;  /* 0x000000050e027210 */ /* 0x000fda0007f1e0ff */
[----:B------:R-:W-:Y:S05]  /*11740*/  WARPSYNC.COLLECTIVE R15, `(.L_x_2375) ;  /* 0x000000000f087348 */ /* 0x000fea0003c00000 */
[----:B------:R0:W1:Y:S02]  /*11750*/  SHFL.IDX P6, R14, R13, R12, R11 ;  /* 0x0000000c0d0e7389 */ /* 0x00006400000c000b */
[----:B01----:R-:W-:Y:S01]  /*11760*/  ENDCOLLECTIVE ;  /* 0x000000000000791b */ /* 0x003fe20003800000 */
.L_x_2375:
        /* <DEDUP_REMOVED lines=12> */
.L_x_2376:
[----:B------:R-:W-:Y:S01]  /*11830*/  @!PT LDS RZ, [RZ] ;  /* 0x00000000fffff984 */ /* 0x000fe20000000800 */
[----:B------:R-:W-:Y:S01]  /*11840*/  @!PT LDS RZ, [RZ] ;  /* 0x00000000fffff984 */ /* 0x000fe20000000800 */
[----:B------:R-:W-:Y:S01]  /*11850*/  @!PT LDS RZ, [RZ] ;  /* 0x00000000fffff984 */ /* 0x000fe20000000800 */
[----:B------:R0:W-:Y:S01]  /*11860*/  LDGSTS.E.BYPASS.LTC128B.128 [R7+0x5400], desc[UR36][R2.64+0x80], !P0 ;  /* 0x0540008002077fae */ /* 0x0001e2000c101d64 */
[----:B------:R-:W-:Y:S05]  /*11870*/  BRA `(.L_x_2377) ;  /* 0xffffffc800fc7947 */ /* 0x000fea000383ffff */
.L_x_2291:
[----:B0-----:R0:W1:Y:S02]  /*11880*/  SYNCS.PHASECHK.TRANS64.TRYWAIT P0, [R4+URZ+0x2a860], R3 ;  /* 0x02a86003040075a7 */ /* 0x001064000800017f */
[----:B-1----:R-:W-:Y:S05]  /*11890*/  @!P0 NANOSLEEP.SYNCS 0x989680 ;  /* 0x009896800000895d */ /* 0x002fea0003900000 */
[----:B------:R-:W1:Y:S02]  /*118a0*/  @!P0 SYNCS.PHASECHK.TRANS64 P0, [R4+URZ+0x2a860], R3 ;  /* 0x02a86003040085a7 */ /* 0x000e64000800007f */
[----:B-1----:R-:W-:Y:S05]  /*118b0*/  @!P0 BRA `(.L_x_2291) ;  /* 0xfffffffc00f08947 */ /* 0x002fea000383ffff */
[----:B------:R-:W-:Y:S05]  /*118c0*/  BRA `(.L_x_2378) ;  /* 0xffffffd000207947 */ /* 0x000fea000383ffff */
.L_x_2292:
[----:B------:R-:W-:Y:S01]  /*118d0*/  BSSY B0, `(.L_x_2379) ;  /* 0x0000008000007945 */ /* 0x000fe20003800000 */
[----:B------:R-:W-:Y:S01]  /*118e0*/  IMAD.MOV.U32 R13, RZ, RZ, R19 ;  /* 0x000000ffff0d7224 */ /* 0x000fe200078e0013 */
[----:B------:R-:W-:Y:S01]  /*118f0*/  MOV R12, RZ ;  /* 0x000000ff000c7202 */ /* 0x000fe20000000f00 */
[----:B------:R-:W-:Y:S02]  /*11900*/  IMAD.MOV.U32 R11, RZ, RZ, 0x181f ;  /* 0x0000181fff0b7424 */ /* 0x000fe400078e00ff */
[----:B------:R-:W-:-:S07]  /*11910*/  IMAD.MOV.U32 R15, RZ, RZ, -0x1 ;  /* 0xffffffffff0f7424 */ /* 0x000fce00078e00ff */
[----:B0-----:R-:W-:Y:S05]  /*11920*/  WARPSYNC.COLLECTIVE R15, `(.L_x_2380) ;  /* 0x000000000f087348 */ /* 0x001fea0003c00000 */
[----:B------:R1:W2:Y:S02]  /*11930*/  SHFL.IDX P6, R14, R13, R12, R11 ;  /* 0x0000000c0d0e7389 */ /* 0x0002a400000c000b */
[----:B012---:R-:W-:Y:S01]  /*11940*/  ENDCOLLECTIVE ;  /* 0x000000000000791b */ /* 0x007fe20003800000 */
.L_x_2380:
[----:B------:R-:W-:Y:S05]  /*11950*/  BSYNC B0 ;  /* 0x0000000000007941 */ /* 0x000fea0003800000 */
.L_x_2379:
[----:B------:R-:W-:Y:S01]  /*11960*/  IMAD.MOV.U32 R13, RZ, RZ, R18 ;  /* 0x000000ffff0d7224 */ /* 0x000fe200078e0012 */
[----:B------:R-:W-:Y:S01]  /*11970*/  MOV R11, 0x181f ;  /* 0x0000181f000b7802 */ /* 0x000fe20000000f00 */
[----:B------:R-:W-:Y:S01]  /*11980*/  IMAD.MOV.U32 R12, RZ, RZ, RZ ;  /* 0x000000ffff0c7224 */ /* 0x000fe200078e00ff */
[----:B------:R-:W-:Y:S01]  /*11990*/  MOV R0, R14 ;  /* 0x0000000e00007202 */ /* 0x000fe20000000f00 */
[----:B------:R-:W-:Y:S02]  /*119a0*/  IMAD.MOV.U32 R15, RZ, RZ, -0x1 ;  /* 0xffffffffff0f7424 */ /* 0x000fe400078e00ff */
[----:B------:R-:W-:-:S07]  /*119b0*/  IMAD.SHL.U32 R6, R37, 0x2, RZ ;  /* 0x0000000225067824 */ /* 0x000fce00078e00ff */
[----:B------:R-:W-:Y:S05]  /*119c0*/  WARPSYNC.COLLECTIVE R15, `(.L_x_2381) ;  /* 0x000000000f087348 */ /* 0x000fea0003c00000 */
[----:B------:R0:W1:Y:S02]  /*119d0*/  SHFL.IDX P6, R14, R13, R12, R11 ;  /* 0x0000000c0d0e7389 */ /* 0x00006400000c000b */
[----:B01----:R-:W-:Y:S01]  /*119e0*/  ENDCOLLECTIVE ;  /* 0x000000000000791b */ /* 0x003fe20003800000 */
.L_x_2381:
[----:B------:R-:W-:Y:S01]  /*119f0*/  IMAD.MOV.U32 R13, RZ, RZ, R19 ;  /* 0x000000ffff0d7224 */ /* 0x000fe200078e0013 */
[----:B------:R-:W-:Y:S02]  /*11a00*/  MOV R12, 0x1 ;  /* 0x00000001000c7802 */ /* 0x000fe40000000f00 */
[----:B------:R-:W-:-:S13]  /*11a10*/  IADD3 R2, P0, R14, R6, RZ ;  /* 0x000000060e027210 */ /* 0x000fda0007f1e0ff */
[----:B------:R-:W-:Y:S05]  /*11a20*/  WARPSYNC.COLLECTIVE R15, `(.L_x_2382) ;  /* 0x000000000f087348 */ /* 0x000fea0003c00000 */
[----:B------:R0:W1:Y:S02]  /*11a30*/  SHFL.IDX P6, R14, R13, R12, R11 ;  /* 0x0000000c0d0e7389 */ /* 0x00006400000c000b */
[----:B01----:R-:W-:Y:S01]  /*11a40*/  ENDCOLLECTIVE ;  /* 0x000000000000791b */ /* 0x003fe20003800000 */
.L_x_2382:
[----:B------:R-:W-:Y:S01]  /*11a50*/  IADD3.X R3, RZ, R0, RZ, P0, !PT ;  /* 0x00000000ff037210 */ /* 0x000fe200007fe4ff */
[----:B------:R-:W-:Y:S01]  /*11a60*/  IMAD R0, R8, 0x2, R17 ;  /* 0x0000000208007824 */ /* 0x000fe200078e0211 */
        /* <DEDUP_REMOVED lines=11> */
.L_x_2383:
        /* <DEDUP_REMOVED lines=10> */
.L_x_2384:
        /* <DEDUP_REMOVED lines=12> */
.L_x_2385:
        /* <DEDUP_REMOVED lines=10> */
.L_x_2386:
        /* <DEDUP_REMOVED lines=12> */
.L_x_2387:
        /* <DEDUP_REMOVED lines=10> */
.L_x_2388:
        /* <DEDUP_REMOVED lines=12> */
.L_x_2389:
        /* <DEDUP_REMOVED lines=10> */
.L_x_2390:
        /* <DEDUP_REMOVED lines=12> */
.L_x_2391:
[----:B------:R-:W-:Y:S01]  /*120a0*/  @!PT LDS RZ, [RZ] ;  /* 0x00000000fffff984 */ /* 0x000fe20000000800 */
[----:B------:R-:W-:Y:S01]  /*120b0*/  @!PT LDS RZ, [RZ] ;  /* 0x00000000fffff984 */ /* 0x000fe20000000800 */
[----:B------:R-:W-:Y:S01]  /*120c0*/  @!PT LDS RZ, [RZ] ;  /* 0x00000000fffff984 */ /* 0x000fe20000000800 */
[----:B------:R1:W-:Y:S01]  /*120d0*/  LDGSTS.E.BYPASS.LTC128B.128 [R0+0x5400], desc[UR36][R2.64+0x80], !P0 ;  /* 0x0540008002007fae */ /* 0x0003e2000c101d64 */
[----:B------:R-:W-:Y:S05]  /*120e0*/  BRA `(.L_x_2392) ;  /* 0xffffffc800e47947 */ /* 0x000fea000383ffff */
.L_x_2297:
[----:B------:R-:W-:Y:S01]  /*120f0*/  BSSY B0, `(.L_x_2393) ;  /* 0x0000008000007945 */ /* 0x000fe20003800000 */
[----:B------:R-:W-:Y:S01]  /*12100*/  IMAD.MOV.U32 R13, RZ, RZ, R34 ;  /* 0x000000ffff0d7224 */ /* 0x000fe200078e0022 */
[----:B------:R-:W-:Y:S01]  /*12110*/  MOV R12, RZ ;  /* 0x000000ff000c7202 */ /* 0x000fe20000000f00 */
[----:B------:R-:W-:Y:S02]  /*12120*/  IMAD.MOV.U32 R11, RZ, RZ, 0x1f ;  /* 0x0000001fff0b7424 */ /* 0x000fe400078e00ff */
[----:B------:R-:W-:-:S07]  /*12130*/  IMAD.MOV.U32 R15, RZ, RZ, -0x1 ;  /* 0xffffffffff0f7424 */ /* 0x000fce00078e00ff */
[----:B-----5:R-:W-:Y:S05]  /*12140*/  WARPSYNC.COLLECTIVE R15, `(.L_x_2394) ;  /* 0x000000000f087348 */ /* 0x020fea0003c00000 */
[----:B------:R0:W1:Y:S02]  /*12150*/  SHFL.IDX P6, R14, R13, R12, R11 ;  /* 0x0000000c0d0e7389 */ /* 0x00006400000c000b */
[----:B01---5:R-:W-:Y:S01]  /*12160*/  ENDCOLLECTIVE ;  /* 0x000000000000791b */ /* 0x023fe20003800000 */
.L_x_2394:
[----:B------:R-:W-:Y:S05]  /*12170*/  BSYNC B0 ;  /* 0x0000000000007941 */ /* 0x000fea0003800000 */
.L_x_2393:
[----:B------:R-:W-:Y:S05]  /*12180*/  BRA `(.L_x_2395) ;  /* 0xffffffcc00687947 */ /* 0x000fea000383ffff */
.L_x_2300:
[----:B-1----:R1:W2:Y:S02]  /*12190*/  SYNCS.PHASECHK.TRANS64.TRYWAIT P0, [R4+URZ+0x2a820], R0 ;  /* 0x02a82000040075a7 */ /* 0x0022a4000800017f */
[----:B--2---:R-:W-:Y:S05]  /*121a0*/  @!P0 NANOSLEEP.SYNCS 0x989680 ;  /* 0x009896800000895d */ /* 0x004fea0003900000 */
[----:B------:R-:W2:Y:S02]  /*121b0*/  @!P0 SYNCS.PHASECHK.TRANS64 P0, [R4+URZ+0x2a820], R0 ;  /* 0x02a82000040085a7 */ /* 0x000ea4000800007f */
[----:B--2---:R-:W-:Y:S05]  /*121c0*/  @!P0 BRA `(.L_x_2300) ;  /* 0xfffffffc00f08947 */ /* 0x004fea000383ffff */
[----:B------:R-:W-:Y:S05]  /*121d0*/  BRA `(.L_x_2396) ;  /* 0xffffffcc00b07947 */ /* 0x000fea000383ffff */
.L_x_2301:
[----:B------:R-:W2:Y:S01]  /*121e0*/  S2R R2, SR_TID.X ;  /* 0x0000000000027919 */ /* 0x000ea20000002100 */
[----:B------:R-:W-:Y:S01]  /*121f0*/  BSSY B0, `(.L_x_2397) ;  /* 0x000000a000007945 */ /* 0x000fe20003800000 */
[----:B------:R-:W-:Y:S01]  /*12200*/  IMAD.MOV.U32 R12, RZ, RZ, RZ ;  /* 0x000000ffff0c7224 */ /* 0x000fe200078e00ff */
[----:B------:R-:W-:Y:S01]  /*12210*/  MOV R15, 0xffffffff ;  /* 0xffffffff000f7802 */ /* 0x000fe20000000f00 */
[----:B------:R-:W-:Y:S01]  /*12220*/  IMAD.MOV.U32 R11, RZ, RZ, 0x1f ;  /* 0x0000001fff0b7424 */ /* 0x000fe200078e00ff */
[----:B--2---:R-:W-:-:S04]  /*12230*/  SHF.R.U32.HI R2, RZ, 0x5, R2 ;  /* 0x00000005ff027819 */ /* 0x004fc80000011602 */
[----:B------:R-:W-:-:S04]  /*12240*/  LOP3.LUT R2, R2, 0x3, RZ, 0xc0, !PT ;  /* 0x0000000302027812 */ /* 0x000fc800078ec0ff */
[----:B------:R-:W-:-:S07]  /*12250*/  MOV R13, R2 ;  /* 0x00000002000d7202 */ /* 0x000fce0000000f00 */
[----:B01---5:R-:W-:Y:S05]  /*12260*/  WARPSYNC.COLLECTIVE R15, `(.L_x_2398) ;  /* 0x000000000f087348 */ /* 0x023fea0003c00000 */
[----:B------:R2:W3:Y:S02]  /*12270*/  SHFL.IDX P6, R14, R13, R12, R11 ;  /* 0x0000000c0d0e7389 */ /* 0x0004e400000c000b */
[----:B0123-5:R-:W-:Y:S01]  /*12280*/  ENDCOLLECTIVE ;  /* 0x000000000000791b */ /* 0x02ffe20003800000 */
.L_x_2398:
[----:B------:R-:W-:Y:S05]  /*12290*/  BSYNC B0 ;  /* 0x0000000000007941 */ /* 0x000fea0003800000 */
.L_x_2397:
[----:B------:R-:W-:Y:S05]  /*122a0*/  BRA `(.L_x_2399) ;  /* 0xffffffcc00987947 */ /* 0x000fea000383ffff */
.L_x_2304:
[----:B------:R-:W-:Y:S01]  /*122b0*/  BSSY B1, `(.L_x_2400) ;  /* 0x0000006000017945 */ /* 0x000fe20003800000 */
[----:B------:R-:W-:-:S07]  /*122c0*/  IMAD.MOV.U32 R15, RZ, RZ, -0x1 ;  /* 0xffffffffff0f7424 */ /* 0x000fce00078e00ff */
[----:B01---5:R-:W-:Y:S05]  /*122d0*/  WARPSYNC.COLLECTIVE R15, `(.L_x_2401) ;  /* 0x000000000f0c7348 */ /* 0x023fea0003c00000 */
[----:B------:R-:W-:Y:S02]  /*122e0*/  ELECT P6, UR62, PT ;  /* 0x00000000003e782f */ /* 0x000fe400038c0000 */
[----:B------:R-:W-:Y:S01]  /*122f0*/  MOV R14, UR62 ;  /* 0x0000003e000e7c02 */ /* 0x000fe20008000f00 */
[----:B01---5:R-:W-:Y:S10]  /*12300*/  ENDCOLLECTIVE ;  /* 0x000000000000791b */ /* 0x023ff40003800000 */
.L_x_2401:
[----:B------:R-:W-:Y:S05]  /*12310*/  BSYNC B1 ;  /* 0x0000000000017941 */ /* 0x000fea0003800000 */
.L_x_2400:
[----:B------:R-:W-:Y:S05]  /*12320*/  BRA `(.L_x_2402) ;  /* 0xffffffcc00907947 */ /* 0x000fea000383ffff */
.L_x_2306:
[----:B-1----:R1:W2:Y:S02]  /*12330*/  SYNCS.PHASECHK.TRANS64.TRYWAIT P1, [R5+URZ+0x2a840], R0 ;  /* 0x02a84000050075a7 */ /* 0x0022a4000802017f */
[----:B--2---:R-:W-:Y:S05]  /*12340*/  @!P1 NANOSLEEP.SYNCS 0x989680 ;  /* 0x009896800000995d */ /* 0x004fea0003900000 */
[----:B------:R-:W2:Y:S02]  /*12350*/  @!P1 SYNCS.PHASECHK.TRANS64 P1, [R5+URZ+0x2a840], R0 ;  /* 0x02a84000050095a7 */ /* 0x000ea4000802007f */
[----:B--2---:R-:W-:Y:S05]  /*12360*/  @!P1 BRA `(.L_x_2306) ;  /* 0xfffffffc00f09947 */ /* 0x004fea000383ffff */
[----:B------:R-:W-:Y:S05]  /*12370*/  BRA `(.L_x_2403) ;  /* 0xffffffcc00b07947 */ /* 0x000fea000383ffff */
.L_x_2308:
[----:B--2---:R2:W3:Y:S02]  /*12380*/  SYNCS.PHASECHK.TRANS64.TRYWAIT P1, [R23+URZ+0x2a840], R2 ;  /* 0x02a84002170075a7 */ /* 0x0044e4000802017f */
[----:B---3--:R-:W-:Y:S05]  /*12390*/  @!P1 NANOSLEEP.SYNCS 0x989680 ;  /* 0x009896800000995d */ /* 0x008fea0003900000 */
[----:B------:R-:W3:Y:S02]  /*123a0*/  @!P1 SYNCS.PHASECHK.TRANS64 P1, [R23+URZ+0x2a840], R2 ;  /* 0x02a84002170095a7 */ /* 0x000ee4000802007f */
[----:B---3--:R-:W-:Y:S05]  /*123b0*/  @!P1 BRA `(.L_x_2308) ;  /* 0xfffffffc00f09947 */ /* 0x008fea000383ffff */
[----:B------:R-:W-:Y:S05]  /*123c0*/  BRA `(.L_x_2404) ;  /* 0xffffffcc00bc7947 */ /* 0x000fea000383ffff */
.L_x_2310:
[----:B---3--:R3:W4:Y:S02]  /*123d0*/  SYNCS.PHASECHK.TRANS64.TRYWAIT P1, [R5+URZ+0x2a860], R0 ;  /* 0x02a86000050075a7 */ /* 0x008724000802017f */
[----:B----4-:R-:W-:Y:S05]  /*123e0*/  @!P1 NANOSLEEP.SYNCS 0x989680 ;  /* 0x009896800000995d */ /* 0x010fea0003900000 */
[----:B------:R-:W4:Y:S02]  /*123f0*/  @!P1 SYNCS.PHASECHK.TRANS64 P1, [R5+URZ+0x2a860], R0 ;  /* 0x02a86000050095a7 */ /* 0x000f24000802007f */
[----:B----4-:R-:W-:Y:S05]  /*12400*/  @!P1 BRA `(.L_x_2310) ;  /* 0xfffffffc00f09947 */ /* 0x010fea000383ffff */
[----:B------:R-:W-:Y:S05]  /*12410*/  BRA `(.L_x_2405) ;  /* 0xffffffcc00b87947 */ /* 0x000fea000383ffff */
.L_x_2406:
        /* <DEDUP_REMOVED lines=14> */
.L_x_3232:


//--------------------- .text._ZN7cutlass13device_kernelIN5flash11enable_sm90INS1_16FlashAttnFwdSm90INS1_25CollectiveMainloopFwdSm90ILi2EN4cute5tupleIJNS5_1CILi1EEES8_S8_EEENS6_IJNS7_ILi128EEENS7_ILi96EEENS7_ILi192EEEEEELi128ENS_10bfloat16_tEfNS_4arch4Sm90ELb1ELb0ELb1ELb1ELb1ELb0ELb0ELb1ELb1ELb1ELb0ELb0EEENS1_21CollectiveEpilogueFwdINS6_IJSA_SA_SB_EEES9_SE_SG_Li256ELb1ELb1ELb0ELb0EEENS1_36VarlenDynamicPersistentTileSchedulerILi128ELi96ELi256ELi128ELb0ELb1ELb1ELb1ELb1ELb1EEEEEEEEEvNT_6ParamsE --------------------------
	.section	.text._ZN7cutlass13device_kernelIN5flash11enable_sm90INS1_16FlashAttnFwdSm90INS1_25CollectiveMainloopFwdSm90ILi2EN4cute5tupleIJNS5_1CILi1EEES8_S8_EEENS6_IJNS7_ILi128EEENS7_ILi96EEENS7_ILi192EEEEEELi128ENS_10bfloat16_tEfNS_4arch4Sm90ELb1ELb0ELb1ELb1ELb1ELb0ELb0ELb1ELb1ELb1ELb0ELb0EEENS1_21CollectiveEpilogueFwdINS6_IJSA_SA_SB_EEES9_SE_SG_Li256ELb1ELb1ELb0ELb0EEENS1_36VarlenDynamicPersistentTileSchedulerILi128ELi96ELi256ELi128ELb0ELb1ELb1ELb1ELb1ELb1EEEEEEEEEvNT_6ParamsE,"ax",@progbits
	.align	128
.text._ZN7cutlass13device_kernelIN5flash11enable_sm90INS1_16FlashAttnFwdSm90INS1_25CollectiveMainloopFwdSm90ILi2EN4cute5tupleIJNS5_1CILi1EEES8_S8_EEENS6_IJNS7_ILi128EEENS7_ILi96EEENS7_ILi192EEEEEELi128ENS_10bfloat16_tEfNS_4arch4Sm90ELb1ELb0ELb1ELb1ELb1ELb0ELb0ELb1ELb1ELb1ELb0ELb0EEENS1_21CollectiveEpilogueFwdINS6_IJSA_SA_SB_EEES9_SE_SG_Li256ELb1ELb1ELb0ELb0EEENS1_36VarlenDynamicPersistentTileSchedulerILi128ELi96ELi256ELi128ELb0ELb1ELb1ELb1ELb1ELb1EEEEEEEEEvNT_6ParamsE:
        .type           _ZN7cutlass13device_kernelIN5flash11enable_sm90INS1_16FlashAttnFwdSm90INS1_25CollectiveMainloopFwdSm90ILi2EN4cute5tupleIJNS5_1CILi1EEES8_S8_EEENS6_IJNS7_ILi128EEENS7_ILi96EEENS7_ILi192EEEEEELi128ENS_10bfloat16_tEfNS_4arch4Sm90ELb1ELb0ELb1ELb1ELb1ELb0ELb0ELb1ELb1ELb1ELb0ELb0EEENS1_21CollectiveEpilogueFwdINS6_IJSA_SA_SB_EEES9_SE_SG_Li256ELb1ELb1ELb0ELb0EEENS1_36VarlenDynamicPersistentTileSchedulerILi128ELi96ELi256ELi128ELb0ELb1ELb1ELb1ELb1ELb1EEEEEEEEEvNT_6ParamsE,@function
        .size           _ZN7cutlass13device_kernelIN5flash11enable_sm90INS1_16FlashAttnFwdSm90INS1_25CollectiveMainloopFwdSm90ILi2EN4cute5tupleIJNS5_1CILi1EEES8_S8_EEENS6_IJNS7_ILi128EEENS7_ILi96EEENS7_ILi192EEEEEELi128ENS_10bfloat16_tEfNS_4arch4Sm90ELb1ELb0ELb1ELb1ELb1ELb0ELb0ELb1ELb1ELb1ELb0ELb0EEENS1_21CollectiveEpilogueFwdINS6_IJSA_SA_SB_EEES9_SE_SG_Li256ELb1ELb1ELb0ELb0EEENS1_36VarlenDynamicPersistentTileSchedulerILi128ELi96ELi256ELi128ELb0ELb1ELb1ELb1ELb1ELb1EEEEEEEEEvNT_6ParamsE,(.L_x_3233 - _ZN7cutlass13device_kernelIN5flash11enable_sm90INS1_16FlashAttnFwdSm90INS1_25CollectiveMainloopFwdSm90ILi2EN4cute5tupleIJNS5_1CILi1EEES8_S8_EEENS6_IJNS7_ILi128EEENS7_ILi96EEENS7_ILi192EEEEEELi128ENS_10bfloat16_tEfNS_4arch4Sm90ELb1ELb0ELb1ELb1ELb1ELb0ELb0ELb1ELb1ELb1ELb0ELb0EEENS1_21CollectiveEpilogueFwdINS6_IJSA_SA_SB_EEES9_SE_SG_Li256ELb1ELb1ELb0ELb0EEENS1_36VarlenDynamicPersistentTileSchedulerILi128ELi96ELi256ELi128ELb0ELb1ELb1ELb1ELb1ELb1EEEEEEEEEvNT_6ParamsE)
        .other          _ZN7cutlass13device_kernelIN5flash11enable_sm90INS1_16FlashAttnFwdSm90INS1_25CollectiveMainloopFwdSm90ILi2EN4cute5tupleIJNS5_1CILi1EEES8_S8_EEENS6_IJNS7_ILi128EEENS7_ILi96EEENS7_ILi192EEEEEELi128ENS_10bfloat16_tEfNS_4arch4Sm90ELb1ELb0ELb1ELb1ELb1ELb0ELb0ELb1ELb1ELb1ELb0ELb0EEENS1_21CollectiveEpilogueFwdINS6_IJSA_SA_SB_EEES9_SE_SG_Li256ELb1ELb1ELb0ELb0EEENS1_36VarlenDynamicPersistentTileSchedulerILi128ELi96ELi256ELi128ELb0ELb1ELb1ELb1ELb1ELb1EEEEEEEEEvNT_6ParamsE,@"STO_CUDA_ENTRY STV_DEFAULT"
_ZN7cutlass13device_kernelIN5flash11enable_sm90INS1_16FlashAttnFwdSm90INS1_25CollectiveMainloopFwdSm90ILi2EN4cute5tupleIJNS5_1CILi1EEES8_S8_EEENS6_IJNS7_ILi128EEENS7_ILi96EEENS7_ILi192EEEEEELi128ENS_10bfloat16_tEfNS_4arch4Sm90ELb1ELb0ELb1ELb1ELb1ELb0ELb0ELb1ELb1ELb1ELb0ELb0EEENS1_21CollectiveEpilogueFwdINS6_IJSA_SA_SB_EEES9_SE_SG_Li256ELb1ELb1ELb0ELb0EEENS1_36VarlenDynamicPersistentTileSchedulerILi128ELi96ELi256ELi128ELb0ELb1ELb1ELb1ELb1ELb1EEEEEEEEEvNT_6ParamsE:
        /* <DEDUP_REMOVED lines=45> */
.L_x_2407:
        /* <DEDUP_REMOVED lines=22> */
.L_x_2408:
        /* <DEDUP_REMOVED lines=18> */
.L_x_2409:
        /* <DEDUP_REMOVED lines=22> */
.L_x_2410:
        /* <DEDUP_REMOVED lines=23> */
.L_x_2411:
        /* <DEDUP_REMOVED lines=8> */
.L_x_2413:
        /* <DEDUP_REMOVED lines=22> */
[-C--:B------:R-:W-:Y:S02]  /*0a00*/  LEA.HI R0, R3, R174.reuse, RZ, 0x4 ;  /* 0x000000ae03007211 */ /* 0x080fe400078f20ff */
[----:B------:R-:W-:Y:S02]  /*0a10*/  LOP3.LUT R165, R5, 0xffffff80, RZ, 0xc0, !PT ;  /* 0xffffff8005a57812 */ /* 0x000fe400078ec0ff */
[----:B------:R-:W-:Y:S02]  /*0a20*/  SHF.R.S32.HI R9, RZ, 0x4, R0 ;  /* 0x00000004ff097819 */ /* 0x000fe40000011400 */
[----:B------:R-:W-:Y:S01]  /*0a30*/  LEA.HI R2, R3, R174, RZ, 0x5 ;  /* 0x000000ae03027211 */ /* 0x000fe200078f28ff */
[----:B------:R-:W-:Y:S01]  /*0a40*/  IMAD.IADD R165, R174, 0x1, -R165 ;  /* 0x00000001aea57824 */ /* 0x000fe200078e0aa5 */
[----:B------:R-:W-:-:S02]  /*0a50*/  LOP3.LUT R7, R0, 0x3fffff0, RZ, 0xc0, !PT ;  /* 0x03fffff000077812 */ /* 0x000fc400078ec0ff */
[----:B------:R-:W-:Y:S01]  /*0a60*/  LEA.HI R0, R0, R9, RZ, 0x1 ;  /* 0x0000000900007211 */ /* 0x000fe200078f08ff */
[----:B------:R-:W-:Y:S01]  /*0a70*/  IMAD.SHL.U32 R2, R2, 0x20, RZ ;  /* 0x0000002002027824 */ /* 0x000fe200078e00ff */
[----:B------:R-:W-:Y:S02]  /*0a80*/  SHF.R.S32.HI R4, RZ, 0x1f, R165 ;  /* 0x0000001fff047819 */ /* 0x000fe400000114a5 */
[----:B------:R-:W-:Y:S02]  /*0a90*/  LOP3.LUT R0, R0, 0x1ffffffe, RZ, 0xc0, !PT ;  /* 0x1ffffffe00007812 */ /* 0x000fe400078ec0ff */
[----:B------:R-:W-:Y:S02]  /*0aa0*/  LEA.HI R6, R4, R165, RZ, 0x2 ;  /* 0x000000a504067211 */ /* 0x000fe400078f10ff */
[----:B------:R-:W-:Y:S01]  /*0ab0*/  LEA.HI R10, R3, R174, RZ, 0x2 ;  /* 0x000000ae030a7211 */ /* 0x000fe200078f10ff */
[----:B------:R-:W-:Y:S01]  /*0ac0*/  IMAD.IADD R0, R9, 0x1, -R0 ;  /* 0x0000000109007824 */ /* 0x000fe200078e0a00 */
[----:B------:R-:W-:-:S02]  /*0ad0*/  SHF.R.S32.HI R8, RZ, 0x2, R6 ;  /* 0x00000002ff087819 */ /* 0x000fc40000011406 */
[----:B------:R-:W-:Y:S02]  /*0ae0*/  SHF.R.S32.HI R11, RZ, 0x1f, R6 ;  /* 0x0000001fff0b7819 */ /* 0x000fe40000011406 */
[----:B------:R-:W-:Y:S02]  /*0af0*/  SHF.R.S32.HI R166, RZ, 0x7, R5 ;  /* 0x00000007ffa67819 */ /* 0x000fe40000011405 */
[----:B------:R-:W-:Y:S02]  /*0b00*/  LOP3.LUT R2, R2, 0xfffffc00, RZ, 0xc0, !PT ;  /* 0xfffffc0002027812 */ /* 0x000fe400078ec0ff */
[----:B------:R-:W-:Y:S02]  /*0b10*/  IADD3 R7, R174, -R7, RZ ;  /* 0x80000007ae077210 */ /* 0x000fe40007ffe0ff */
[----:B------:R-:W-:Y:S02]  /*0b20*/  LEA.HI R11, R11, R8, RZ, 0x3 ;  /* 0x000000080b0b7211 */ /* 0x000fe400078f18ff */
[----:B------:R-:W-:Y:S01]  /*0b30*/  LOP3.LUT R9, R10, 0xfffffffc, RZ, 0xc0, !PT ;  /* 0xfffffffc0a097812 */ /* 0x000fe200078ec0ff */
[----:B------:R-:W-:Y:S01]  /*0b40*/  IMAD R7, R7, 0x40, R2 ;  /* 0x0000004007077824 */ /* 0x000fe200078e0202 */
[----:B------:R-:W-:-:S02]  /*0b50*/  LEA.HI R5, R5, R166, RZ, 0x1 ;  /* 0x000000a605057211 */ /* 0x000fc400078f08ff */
[----:B------:R-:W-:Y:S01]  /*0b60*/  LEA.HI R3, R3, R174, RZ, 0x3 ;  /* 0x000000ae03037211 */ /* 0x000fe200078f18ff */
[----:B------:R-:W-:Y:S01]  /*0b70*/  IMAD.IADD R2, R174, 0x1, -R9 ;  /* 0x00000001ae027824 */ /* 0x000fe200078e0a09 */
[----:B------:R-:W-:Y:S01]  /*0b80*/  LOP3.LUT R11, R11, 0xfffffff8, RZ, 0xc0, !PT ;  /* 0xfffffff80b0b7812 */ /* 0x000fe200078ec0ff */
[----:B------:R-:W-:Y:S01]  /*0b90*/  IMAD R168, R0, 0x8, R7 ;  /* 0x0000000800a87824 */ /* 0x000fe200078e0207 */
[----:B------:R-:W-:Y:S02]  /*0ba0*/  LEA.HI R4, R4, R165, RZ, 0x5 ;  /* 0x000000a504047211 */ /* 0x000fe400078f28ff */
[----:B------:R-:W-:Y:S01]  /*0bb0*/  LOP3.LUT R9, R5, 0x3fffffe, RZ, 0xc0, !PT ;  /* 0x03fffffe05097812 */ /* 0x000fe200078ec0ff */
[----:B------:R-:W-:Y:S01]  /*0bc0*/  IMAD.IADD R11, R8, 0x1, -R11 ;  /* 0x00000001080b7824 */ /* 0x000fe200078e0a0b */
[----:B------:R-:W-:Y:S02]  /*0bd0*/  LOP3.LUT R5, R3, 0xfffffff8, RZ, 0xc0, !PT ;  /* 0xfffffff803057812 */ /* 0x000fe400078ec0ff */
[----:B------:R-:W-:Y:S01]  /*0be0*/  SHF.R.S32.HI R4, RZ, 0x5, R4 ;  /* 0x00000005ff047819 */ /* 0x000fe20000011404 */
[----:B------:R-:W-:Y:S01]  /*0bf0*/  IMAD.IADD R9, R166, 0x1, -R9 ;  /* 0x00000001a6097824 */ /* 0x000fe200078e0a09 */
[----:B------:R-:W-:Y:S01]  /*0c00*/  LEA.HI R8, R2, R2, RZ, 0x1 ;  /* 0x0000000202087211 */ /* 0x000fe200078f08ff */
[----:B------:R-:W-:Y:S01]  /*0c10*/  IMAD.IADD R160, R174, 0x1, -R5 ;  /* 0x00000001aea07824 */ /* 0x000fe200078e0a05 */
[----:B------:R-:W-:-:S02]  /*0c20*/  LEA R4, R4, R11, 0x4 ;  /* 0x0000000b04047211 */ /* 0x000fc400078e20ff */
[----:B------:R-:W-:Y:S01]  /*0c30*/  LOP3.LUT R11, R8, 0x1ffffffe, RZ, 0xc0, !PT ;  /* 0x1ffffffe080b7812 */ /* 0x000fe200078ec0ff */
[----:B------:R-:W-:Y:S01]  /*0c40*/  IMAD.SHL.U32 R17, R160, 0x8, RZ ;  /* 0x00000008a0117824 */ /* 0x000fe200078e00ff */
[----:B------:R-:W-:Y:S02]  /*0c50*/  LOP3.LUT R18, R6, 0x7ffffffc, RZ, 0xc0, !PT ;  /* 0x7ffffffc06127812 */ /* 0x000fe400078ec0ff */
[----:B------:R-:W-:Y:S01]  /*0c60*/  LEA R167, R9, R4, 0x6 ;  /* 0x0000000409a77211 */ /* 0x000fe200078e30ff */
[----:B------:R-:W-:Y:S01]  /*0c70*/  IMAD.IADD R2, R2, 0x1, -R11 ;  /* 0x0000000102027824 */ /* 0x000fe200078e0a0b */
[----:B------:R-:W-:Y:S01]  /*0c80*/  SHF.R.S32.HI R163, RZ, 0x3, R3 ;  /* 0x00000003ffa37819 */ /* 0x000fe20000011403 */
[----:B------:R-:W-:Y:S01]  /*0c90*/  VIADD R23, R17, 0x40 ;  /* 0x0000004011177836 */ /* 0x000fe20000000000 */
[----:B------:R-:W-:Y:S01]  /*0ca0*/  SHF.R.S32.HI R173, RZ, 0x1f, R17 ;  /* 0x0000001fffad7819 */ /* 0x000fe20000011411 */
[----:B------:R-:W-:Y:S01]  /*0cb0*/  IMAD.IADD R18, R165, 0x1, -R18 ;  /* 0x00000001a5127824 */ /* 0x000fe200078e0a12 */
[----:B------:R-:W-:-:S02]  /*0cc0*/  LEA R19, R2, R167, 0x3 ;  /* 0x000000a702137211 */ /* 0x000fc400078e18ff */
[----:B------:R-:W-:-:S07]  /*0cd0*/  SHF.R.S32.HI R169, RZ, 0x1f, R23 ;  /* 0x0000001fffa97819 */ /* 0x000fce0000011417 */
.L_x_2473:
[----:B0---4-:R-:W0:Y:S01]  /*0ce0*/  LDC.64 R2, c[0x0][0xc88] ;  /* 0x00032200ff027b82 */ /* 0x011e220000000a00 */
[----:B------:R-:W-:Y:S01]  /*0cf0*/  ULDC.64 UR4, c[0x0][0xa28] ;  /* 0x00028a0000047ab9 */ /* 0x000fe20000000a00 */
[----:B------:R-:W-:Y:S01]  /*0d00*/  ULDC.64 UR6, c[0x0][0xa18] ;  /* 0x0002860000067ab9 */ /* 0x000fe20000000a00 */
[----:B------:R-:W-:Y:S01]  /*0d10*/  IMAD.MOV.U32 R0, RZ, RZ, RZ ;  /* 0x000000ffff007224 */ /* 0x000fe200078e00ff */
[----:B------:R-:W-:Y:S01]  /*0d20*/  ULDC.64 UR8, c[0x0][0xa20] ;  /* 0x0002880000087ab9 */ /* 0x000fe20000000a00 */
[----:B0-----:R-:W-:-:S05]  /*0d30*/  IMAD.WIDE R2, R47, 0x4, R2 ;  /* 0x000000042f027825 */ /* 0x001fca00078e0202 */
[----:B--2---:R-:W2:Y:S01]  /*0d40*/  LDG.E R22, desc[UR36][R2.64] ;  /* 0x0000002402167981 */ /* 0x004ea2000c1e1900 */
[----:B------:R-:W-:Y:S02]  /*0d50*/  ISETP.NE.U32.AND P0, PT, RZ, UR4, PT ;  /* 0x00000004ff007c0c */ /* 0x000fe4000bf05070 */
[----:B------:R-:W-:Y:S02]  /*0d60*/  ISETP.NE.U32.AND P1, PT, RZ, UR6, PT ;  /* 0x00000006ff007c0c */ /* 0x000fe4000bf25070 */
[----:B------:R-:W-:Y:S02]  /*0d70*/  ISETP.NE.AND.EX P0, PT, RZ, UR5, PT, P0 ;  /* 0x00000005ff007c0c */ /* 0x000fe4000bf05300 */
[----:B------:R-:W-:Y:S02]  /*0d80*/  ISETP.NE.AND.EX P1, PT, RZ, UR7, PT, P1 ;  /* 0x00000007ff007c0c */ /* 0x000fe4000bf25310 */
[----:B--2---:R-:W-:-:S09]  /*0d90*/  SHF.R.S32.HI R162, RZ, 0x1f, R22 ;  /* 0x0000001fffa27819 */ /* 0x004fd20000011416 */
[----:B---3--:R-:W-:-:S04]  /*0da0*/  @P0 LEA R4, P2, R22, UR4, 0x2 ;  /* 0x0000000416040c11 */ /* 0x008fc8000f8410ff */
[C---:B------:R-:W-:Y:S01]  /*0db0*/  @P0 LEA.HI.X R5, R22.reuse, UR5, R162, 0x2, P2 ;  /* 0x0000000516050c11 */ /* 0x040fe200090f14a2 */
[----:B------:R-:W-:Y:S01]  /*0dc0*/  ULDC.64 UR4, c[0x0][0x418] ;  /* 0x0001060000047ab9 */ /* 0x000fe20000000a00 */
[----:B------:R-:W-:-:S03]  /*0dd0*/  @P1 LEA R170, P2, R22, UR6, 0x2 ;  /* 0x0000000616aa1c11 */ /* 0x000fc6000f8410ff */
[----:B------:R0:W5:Y:S01]  /*0de0*/  @P0 LDG.E R0, desc[UR36][R4.64] ;  /* 0x0000002404000981 */ /* 0x000162000c1e1900 */
[----:B------:R-:W-:-:S05]  /*0df0*/  @P1 LEA.HI.X R171, R22, UR7, R162, 0x2, P2 ;  /* 0x0000000716ab1c11 */ /* 0x000fca00090f14a2 */
[----:B------:R0:W5:Y:S01]  /*0e00*/  @P1 LDG.E R170, desc[UR36][R170.64] ;  /* 0x00000024aaaa1981 */ /* 0x000162000c1e1900 */
[----:B------:R-:W-:Y:S01]  /*0e10*/  UISETP.NE.U32.AND UP0, UPT, UR4, URZ, UPT ;  /* 0x0000003f0400728c */ /* 0x000fe2000bf05070 */
[----:B------:R-:W-:Y:S02]  /*0e20*/  ISETP.NE.U32.AND P2, PT, RZ, UR8, PT ;  /* 0x00000008ff007c0c */ /* 0x000fe4000bf45070 */
        /* <DEDUP_REMOVED lines=17> */
.L_x_2414:
[----:B------:R-:W-:Y:S02]  /*0f40*/  IMAD.U32 R171, RZ, RZ, UR4 ;  /* 0x00000004ffab7e24 */ /* 0x000fe4000f8e00ff */
[----:B------:R-:W-:Y:S01]  /*0f50*/  IMAD.MOV.U32 R161, RZ, RZ, R46 ;  /* 0x000000ffffa17224 */ /* 0x000fe200078e002e */
[----:B------:R-:W-:Y:S06]  /*0f60*/  @!P2 BRA `(.L_x_2415) ;  /* 0x000000000010a947 */ /* 0x000fec0003800000 */
[----:B------:R-:W-:-:S04]  /*0f70*/  LEA R2, P0, R22, UR8, 0x2 ;  /* 0x0000000816027c11 */ /* 0x000fc8000f8010ff */
[----:B------:R-:W-:-:S05]  /*0f80*/  LEA.HI.X R3, R22, UR9, R162, 0x2, P0 ;  /* 0x0000000916037c11 */ /* 0x000fca00080f14a2 */
[----:B------:R1:W5:Y:S01]  /*0f90*/  LDG.E R171, desc[UR36][R2.64] ;  /* 0x0000002402ab7981 */ /* 0x000362000c1e1900 */
[----:B------:R-:W-:Y:S05]  /*0fa0*/  BRA `(.L_x_2416) ;  /* 0x0000000000247947 */ /* 0x000fea0003800000 */
.L_x_2415:
        /* <DEDUP_REMOVED lines=8> */
[----:B--2---:R-:W-:-:S07]  /*1030*/  IADD3 R171, -R171, R4, RZ ;  /* 0x00000004abab7210 */ /* 0x004fce0007ffe1ff */
.L_x_2416:
[----:B------:R-:W2:Y:S01]  /*1040*/  LDC R172, c[0x0][0x448] ;  /* 0x00011200ffac7b82 */ /* 0x000ea20000000800 */
[----:B------:R-:W-:Y:S01]  /*1050*/  IMAD.SHL.U32 R16, R45, 0x80, RZ ;  /* 0x000000802d107824 */ /* 0x000fe200078e00ff */
[----:B------:R-:W-:Y:S01]  /*1060*/  CS2R R86, SRZ ;  /* 0x0000000000567805 */ /* 0x000fe2000001ff00 */
[----:B-----5:R-:W-:Y:S01]  /*1070*/  IMAD.IADD R171, R171, 0x1, -R0 ;  /* 0x00000001abab7824 */ /* 0x020fe200078e0a00 */
[----:B------:R-:W-:Y:S01]  /*1080*/  CS2R R84, SRZ ;  /* 0x0000000000547805 */ /* 0x000fe2000001ff00 */
[----:B-1----:R-:W-:Y:S01]  /*1090*/  VIADD R2, R16, 0x7f ;  /* 0x0000007f10027836 */ /* 0x002fe20000000000 */
        /* <DEDUP_REMOVED lines=18> */
[----:B--2---:R-:W-:Y:S02]  /*11c0*/  ISETP.NE.AND P0, PT, R172, 0x1, PT ;  /* 0x00000001ac00780c */ /* 0x004fe40003f05270 */
        /* <DEDUP_REMOVED lines=9> */
[----:B------:R-:W-:Y:S01]  /*1260*/  CS2R R6, SRZ ;  /* 0x0000000000067805 */ /* 0x000fe2000001ff00 */
[----:B------:R-:W-:Y:S01]  /*1270*/  IMAD.MOV.U32 R8, RZ, RZ, RZ ;  /* 0x000000ffff087224 */ /* 0x000fe200078e00ff */
[----:B------:R-:W-:Y:S01]  /*1280*/  MOV R10, RZ ;  /* 0x000000ff000a7202 */ /* 0x000fe20000000f00 */
[----:B------:R-:W1:Y:S01]  /*1290*/  @P0 LDC R3, c[0x0][0x44c] ;  /* 0x00011300ff030b82 */ /* 0x000e620000000800 */
[----:B------:R-:W-:Y:S01]  /*12a0*/  CS2R R92, SRZ ;  /* 0x00000000005c7805 */ /* 0x000fe2000001ff00 */
[----:B------:R-:W-:-:S06]  /*12b0*/  IMAD.MOV.U32 R95, RZ, RZ, RZ ;  /* 0x000000ffff5f7224 */ /* 0x000fcc00078e00ff */
[----:B------:R-:W2:Y:S01]  /*12c0*/  @P0 LDC R5, c[0x0][0x450] ;  /* 0x00011400ff050b82 */ /* 0x000ea20000000800 */
[----:B-1----:R-:W-:Y:S01]  /*12d0*/  @P0 IMAD.HI.U32 R0, R2, R3, RZ ;  /* 0x0000000302000227 */ /* 0x002fe200078e00ff */
[----:B0-----:R-:W-:-:S04]  /*12e0*/  IADD3 R3, R171, 0x60, -R170 ;  /* 0x00000060ab037810 */ /* 0x001fc80007ffe8aa */
[----:B--2---:R-:W-:Y:S01]  /*12f0*/  @P0 SHF.R.U32.HI R2, RZ, R5, R0 ;  /* 0x00000005ff020219 */ /* 0x004fe20000011600 */
[----:B------:R-:W-:Y:S01]  /*1300*/  VIADD R0, R171, 0x5f ;  /* 0x0000005fab007836 */ /* 0x000fe20000000000 */
[----:B------:R-:W-:Y:S02]  /*1310*/  PLOP3.LUT P0, PT, PT, PT, PT, 0x80, 0x0 ;  /* 0x000000000000781c */ /* 0x000fe40003f0f070 */
[----:B------:R-:W-:Y:S01]  /*1320*/  IADD3 R2, R3, R2, RZ ;  /* 0x0000000203027210 */ /* 0x000fe20007ffe0ff */
[----:B------:R-:W-:-:S04]  /*1330*/  IMAD.HI R0, R0, 0x2aaaaaab, RZ ;  /* 0x2aaaaaab00007827 */ /* 0x000fc800078e02ff */
[----:B------:R-:W-:Y:S01]  /*1340*/  IMAD.HI R2, R2, 0x2aaaaaab, RZ ;  /* 0x2aaaaaab02027827 */ /* 0x000fe200078e02ff */
[----:B------:R-:W-:-:S04]  /*1350*/  SHF.R.U32.HI R3, RZ, 0x1f, R0 ;  /* 0x0000001fff037819 */ /* 0x000fc80000011600 */
[----:B------:R-:W-:Y:S02]  /*1360*/  SHF.R.U32.HI R5, RZ, 0x1f, R2 ;  /* 0x0000001fff057819 */ /* 0x000fe40000011602 */
[----:B------:R-:W-:Y:S01]  /*1370*/  LEA.HI.SX32 R3, R0, R3, 0x1c ;  /* 0x0000000300037211 */ /* 0x000fe200078fe2ff */
[----:B------:R-:W-:Y:S01]  /*1380*/  IMAD.MOV.U32 R0, RZ, RZ, RZ ;  /* 0x000000ffff007224 */ /* 0x000fe200078e00ff */
[----:B------:R-:W-:Y:S01]  /*1390*/  LEA.HI.SX32 R72, R2, R5, 0x1c ;  /* 0x0000000502487211 */ /* 0x000fe200078fe2ff */
[----:B------:R-:W-:-:S03]  /*13a0*/  IMAD.MOV.U32 R2, RZ, RZ, RZ ;  /* 0x000000ffff027224 */ /* 0x000fc600078e00ff */
[----:B------:R-:W-:-:S04]  /*13b0*/  VIMNMX R72, R3, R72, PT ;  /* 0x0000004803487248 */ /* 0x000fc80003fe0100 */
        /* <DEDUP_REMOVED lines=33> */
.L_x_2418:
        /* <DEDUP_REMOVED lines=8> */
.L_x_2560:
[----:B------:R-:W-:Y:S05]  /*1650*/  @!P0 BRA `(.L_x_2420) ;  /* 0x0000000000048947 */ /* 0x000fea0003800000 */
[----:B------:R-:W-:Y:S01]  /*1660*/  BPT.TRAP 0x1 ;  /* 0x000000040000795c */ /* 0x000fe20000300000 */
.L_x_2420:
[----:B0-----:R-:W-:Y:S02]  /*1670*/  IMAD.U32 R0, RZ, RZ, UR39 ;  /* 0x00000027ff007e24 */ /* 0x001fe4000f8e00ff */
[----:B------:R-:W-:-:S03]  /*1680*/  IMAD.U32 R3, RZ, RZ, UR38 ;  /* 0x00000026ff037e24 */ /* 0x000fc6000f8e00ff */
[----:B------:R-:W-:Y:S02]  /*1690*/  LEA R0, R0, UR40, 0x3 ;  /* 0x0000002800007c11 */ /* 0x000fe4000f8e18ff */
[----:B------:R-:W-:-:S04]  /*16a0*/  SHF.L.U32 R3, R3, 0x1f, RZ ;  /* 0x0000001f03037819 */ /* 0x000fc800000006ff */
[----:B------:R0:W1:Y:S01]  /*16b0*/  SYNCS.PHASECHK.TRANS64.TRYWAIT P1, [R0+URZ+0x2a830], R3 ;  /* 0x02a83003000075a7 */ /* 0x000062000802017f */
[----:B------:R-:W-:Y:S05]  /*16c0*/  @!P0 BRA `(.L_x_2421) ;  /* 0x0000000000048947 */ /* 0x000fea0003800000 */
[----:B------:R-:W-:Y:S01]  /*16d0*/  BPT.TRAP 0x1 ;  /* 0x000000040000795c */ /* 0x000fe20000300000 */
.L_x_2421:
[----:B-1----:R-:W-:Y:S05]  /*16e0*/  @P1 BRA `(.L_x_2422) ;  /* 0x0000000000081947 */ /* 0x002fea0003800000 */
[----:B------:R-:W1:Y:S02]  /*16f0*/  SYNCS.PHASECHK.TRANS64.TRYWAIT P1, [R0+URZ+0x2a830], R3 ;  /* 0x02a83003000075a7 */ /* 0x000e64000802017f */
[----:B-1----:R-:W-:Y:S05]  /*1700*/  @!P1 BRA `(.L_x_2423) ;  /* 0x000000f800149947 */ /* 0x002fea0003800000 */
.L_x_2422:
        /* <DEDUP_REMOVED lines=31> */
[----:B01----:R-:W-:Y:S01]  /*1900*/  IMAD.U32 R3, RZ, RZ, UR9 ;  /* 0x00000009ff037e24 */ /* 0x003fe2000f8e00ff */
        /* <DEDUP_REMOVED lines=67> */
.L_x_2424:
[----:B------:R-:W-:Y:S01]  /*1d40*/  ISETP.NE.AND P4, PT, R172, 0x1, PT ;  /* 0x00000001ac00780c */ /* 0x000fe20003f85270 */
[----:B------:R-:W-:Y:S01]  /*1d50*/  IMAD.IADD R9, R19, 0x1, R16 ;  /* 0x0000000113097824 */ /* 0x000fe200078e0210 */
[----:B------:R-:W-:Y:S01]  /*1d60*/  MOV R15, 0xffffffa0 ;  /* 0xffffffa0000f7802 */ /* 0x000fe20000000f00 */
[----:B------:R-:W-:Y:S02]  /*1d70*/  ULDC UR4, c[0x0][0x9d8] ;  /* 0x0002760000047ab9 */ /* 0x000fe40000000800 */
[----:B------:R-:W-:Y:S01]  /*1d80*/  FMUL.FTZ R26, R26, UR4 ;  /* 0x000000041a1a7c20 */ /* 0x000fe20008410000 */
[----:B------:R-:W-:Y:S01]  /*1d90*/  FMUL.FTZ R27, R27, UR4 ;  /* 0x000000041b1b7c20 */ /* 0x000fe20008410000 */
[----:B------:R-:W-:Y:S02]  /*1da0*/  IMAD R15, R72, R15, 0x61 ;  /* 0x00000061480f7424 */ /* 0x000fe400078e020f */
[----:B------:R-:W-:Y:S01]  /*1db0*/  FMUL.FTZ R30, R30, UR4 ;  /* 0x000000041e1e7c20 */ /* 0x000fe20008410000 */
[----:B------:R-:W-:Y:S01]  /*1dc0*/  FMUL.FTZ R31, R31, UR4 ;  /* 0x000000041f1f7c20 */ /* 0x000fe20008410000 */
[----:B------:R-:W-:Y:S01]  /*1dd0*/  FMUL.FTZ R34, R34, UR4 ;  /* 0x0000000422227c20 */ /* 0x000fe20008410000 */
[----:B------:R-:W0:Y:S01]  /*1de0*/  MUFU.TANH R26, R26 ;  /* 0x0000001a001a7308 */ /* 0x000e220000002400 */
[----:B------:R-:W-:Y:S01]  /*1df0*/  IMAD R15, R18, -0x2, R15 ;  /* 0xfffffffe120f7824 */ /* 0x000fe200078e020f */
[----:B------:R-:W1:Y:S01]  /*1e00*/  @P4 LDC R6, c[0x0][0x44c] ;  /* 0x00011300ff064b82 */ /* 0x000e620000000800 */
[----:B------:R-:W-:Y:S01]  /*1e10*/  FMUL.FTZ R35, R35, UR4 ;  /* 0x0000000423237c20 */ /* 0x000fe20008410000 */
[----:B------:R-:W-:Y:S01]  /*1e20*/  FMUL.FTZ R36, R36, UR4 ;  /* 0x0000000424247c20 */ /* 0x000fe20008410000 */
[----:B------:R-:W-:Y:S01]  /*1e30*/  FMUL.FTZ R38, R38, UR4 ;  /* 0x0000000426267c20 */ /* 0x000fe20008410000 */
[----:B------:R-:W-:Y:S01]  /*1e40*/  IADD3 R12, -R170, R15, R171 ;  /* 0x0000000faa0c7210 */ /* 0x000fe20007ffe1ab */
[----:B------:R-:W-:Y:S01]  /*1e50*/  FMUL.FTZ R8, R25, UR4 ;  /* 0x0000000419087c20 */ /* 0x000fe20008410000 */
[----:B------:R-:W2:Y:S01]  /*1e60*/  MUFU.TANH R27, R27 ;  /* 0x0000001b001b7308 */ /* 0x000ea20000002400 */
[----:B------:R-:W-:Y:S01]  /*1e70*/  FMUL.FTZ R46, R46, UR4 ;  /* 0x000000042e2e7c20 */ /* 0x000fe20008410000 */
[----:B------:R-:W3:Y:S01]  /*1e80*/  @P4 LDC R13, c[0x0][0x450] ;  /* 0x00011400ff0d4b82 */ /* 0x000ee20000000800 */
[----:B------:R-:W-:Y:S01]  /*1e90*/  FMUL.FTZ R39, R39, UR4 ;  /* 0x0000000427277c20 */ /* 0x000fe20008410000 */
[----:B------:R-:W-:Y:S01]  /*1ea0*/  FMUL.FTZ R50, R50, UR4 ;  /* 0x0000000432327c20 */ /* 0x000fe20008410000 */
[----:B------:R-:W-:Y:S01]  /*1eb0*/  FMUL.FTZ R42, R42, UR4 ;  /* 0x000000042a2a7c20 */ /* 0x000fe20008410000 */
[----:B------:R-:W-:Y:S01]  /*1ec0*/  FMUL.FTZ R54, R54, UR4 ;  /* 0x0000000436367c20 */ /* 0x000fe20008410000 */
[----:B------:R-:W-:Y:S01]  /*1ed0*/  FMUL.FTZ R43, R43, UR4 ;  /* 0x000000042b2b7c20 */ /* 0x000fe20008410000 */
[----:B------:R-:W4:Y:S01]  /*1ee0*/  MUFU.TANH R30, R30 ;  /* 0x0000001e001e7308 */ /* 0x000f220000002400 */
[----:B------:R-:W-:Y:S01]  /*1ef0*/  FMUL.FTZ R47, R47, UR4 ;  /* 0x000000042f2f7c20 */ /* 0x000fe20008410000 */
[----:B------:R-:W-:Y:S01]  /*1f00*/  FMUL.FTZ R51, R51, UR4 ;  /* 0x0000000433337c20 */ /* 0x000fe20008410000 */
[----:B------:R-:W-:Y:S01]  /*1f10*/  FMUL.FTZ R55, R55, UR4 ;  /* 0x0000000437377c20 */ /* 0x000fe20008410000 */
[----:B------:R-:W-:Y:S01]  /*1f20*/  FMUL.FTZ R58, R58, UR4 ;  /* 0x000000043a3a7c20 */ /* 0x000fe20008410000 */
[----:B------:R-:W-:Y:S01]  /*1f30*/  FMUL.FTZ R59, R59, UR4 ;  /* 0x000000043b3b7c20 */ /* 0x000fe20008410000 */
[----:B------:R-:W-:Y:S01]  /*1f40*/  FMUL.FTZ R62, R62, UR4 ;  /* 0x000000043e3e7c20 */ /* 0x000fe20008410000 */
[----:B------:R-:W-:Y:S01]  /*1f50*/  FMUL.FTZ R63, R63, UR4 ;  /* 0x000000043f3f7c20 */ /* 0x000fe20008410000 */
[----:B------:R-:W5:Y:S01]  /*1f60*/  MUFU.TANH R31, R31 ;  /* 0x0000001f001f7308 */ /* 0x000f620000002400 */
[----:B------:R-:W-:Y:S01]  /*1f70*/  FMUL.FTZ R66, R66, UR4 ;  /* 0x0000000442427c20 */ /* 0x000fe20008410000 */
[----:B-1----:R-:W-:-:S04]  /*1f80*/  @P4 IMAD.HI.U32 R6, R9, R6, RZ ;  /* 0x0000000609064227 */ /* 0x002fc800078e00ff */
[----:B------:R-:W-:Y:S01]  /*1f90*/  FMUL.FTZ R67, R67, UR4 ;  /* 0x0000000443437c20 */ /* 0x000fe20008410000 */
[----:B------:R-:W-:Y:S01]  /*1fa0*/  FMUL.FTZ R70, R70, UR4 ;  /* 0x0000000446467c20 */ /* 0x000fe20008410000 */
[----:B------:R-:W-:Y:S01]  /*1fb0*/  FMUL.FTZ R71, R71, UR4 ;  /* 0x0000000447477c20 */ /* 0x000fe20008410000 */
[----:B------:R-:W-:Y:S01]  /*1fc0*/  FMUL.FTZ R7, R24, UR4 ;  /* 0x0000000418077c20 */ /* 0x000fe20008410000 */
[----:B------:R-:W-:Y:S01]  /*1fd0*/  FMUL.FTZ R11, R28, UR4 ;  /* 0x000000041c0b7c20 */ /* 0x000fe20008410000 */
[----:B------:R-:W-:Y:S01]  /*1fe0*/  MUFU.TANH R34, R34 ;  /* 0x0000002200227308 */ /* 0x000fe20000002400 */
[----:B------:R-:W-:Y:S01]  /*1ff0*/  FMUL.FTZ R10, R29, UR4 ;  /* 0x000000041d0a7c20 */ /* 0x000fe20008410000 */
[----:B---3--:R-:W-:Y:S01]  /*2000*/  @P4 SHF.R.U32.HI R9, RZ, R13, R6 ;  /* 0x0000000dff094219 */ /* 0x008fe20000011606 */
[----:B------:R-:W-:Y:S02]  /*2010*/  IMAD R6, R72, -0x60, R171 ;  /* 0xffffffa048067824 */ /* 0x000fe400078e02ab */
[----:B------:R-:W-:Y:S01]  /*2020*/  FMUL.FTZ R32, R32, UR4 ;  /* 0x0000000420207c20 */ /* 0x000fe20008410000 */
[----:B------:R-:W-:Y:S01]  /*2030*/  FMUL.FTZ R33, R33, UR4 ;  /* 0x0000000421217c20 */ /* 0x000fe20008410000 */
[----:B------:R-:W-:Y:S01]  /*2040*/  FMUL.FTZ R37, R37, UR4 ;  /* 0x0000000425257c20 */ /* 0x000fe20008410000 */
[----:B------:R-:W1:Y:S01]  /*2050*/  SHFL.IDX PT, R14, R9, 0x1, 0x1c1f ;  /* 0x003c1f00090e7f89 */ /* 0x000e6200000e0000 */
[----:B------:R-:W-:Y:S01]  /*2060*/  VIADD R13, R6, 0x60 ;  /* 0x00000060060d7836 */ /* 0x000fe20000000000 */
[----:B------:R-:W3:Y:S01]  /*2070*/  MUFU.TANH R35, R35 ;  /* 0x0000002300237308 */ /* 0x000ee20000002400 */
[----:B------:R-:W-:Y:S01]  /*2080*/  FMUL.FTZ R40, R40, UR4 ;  /* 0x0000000428287c20 */ /* 0x000fe20008410000 */
[----:B------:R-:W5:Y:S01]  /*2090*/  SHFL.IDX PT, R9, R9, RZ, 0x1c1f ;  /* 0x001c1fff09097589 */ /* 0x000f6200000e0000 */
[----:B------:R-:W-:-:S02]  /*20a0*/  IMAD R13, R18, -0x2, R13 ;  /* 0xfffffffe120d7824 */ /* 0x000fc400078e020d */
        /* <DEDUP_REMOVED lines=14> */
[----:B------:R-:W-:Y:S01]  /*2190*/  FMUL.FTZ R65, R65, UR4 ;  /* 0x0000000441417c20 */ /* 0x000fe20008410000 */
[----:B------:R-:W-:Y:S01]  /*21a0*/  FMUL.FTZ R68, R68, UR4 ;  /* 0x0000000444447c20 */ /* 0x000fe20008410000 */
[----:B------:R-:W-:Y:S01]  /*21b0*/  FMUL.FTZ R69, R69, UR4 ;  /* 0x0000000445457c20 */ /* 0x000fe20008410000 */
[----:B------:R-:W-:Y:S01]  /*21c0*/  ULDC UR4, c[0x0][0x988] ;  /* 0x0002620000047ab9 */ /* 0x000fe20000000800 */
[----:B-1----:R-:W-:-:S02]  /*21d0*/  VIADDMNMX R14, R14, R12, R13, PT ;  /* 0x0000000c0e0e7246 */ /* 0x002fc4000380010d */
[----:B------:R4:W-:Y:S02]  /*21e0*/  MUFU.TANH R84, R46 ;  /* 0x0000002e00547308 */ /* 0x0009e40000002400 */
[C---:B------:R-:W-:Y:S02]  /*21f0*/  ISETP.GT.AND P1, PT, R14.reuse, RZ, PT ;  /* 0x000000ff0e00720c */ /* 0x040fe40003f24270 */
[C---:B------:R-:W-:Y:S02]  /*2200*/  ISETP.GT.AND P2, PT, R14.reuse, 0x1, PT ;  /* 0x000000010e00780c */ /* 0x040fe40003f44270 */
[----:B------:R-:W-:Y:S02]  /*2210*/  ISETP.GT.AND P3, PT, R14, 0x8, PT ;  /* 0x000000080e00780c */ /* 0x000fe40003f64270 */
[----:B0-----:R-:W-:Y:S01]  /*2220*/  FSEL R36, R26, -INF , P1 ;  /* 0xff8000001a247808 */ /* 0x001fe20000800000 */
[----:B------:R-:W0:Y:S01]  /*2230*/  MUFU.TANH R39, R39 ;  /* 0x0000002700277308 */ /* 0x000e220000002400 */
[----:B--2---:R-:W-:-:S02]  /*2240*/  FSEL R15, R27, -INF , P2 ;  /* 0xff8000001b0f7808 */ /* 0x004fc40001000000 */
[----:B------:R-:W-:Y:S02]  /*2250*/  ISETP.GT.AND P1, PT, R14, 0x9, PT ;  /* 0x000000090e00780c */ /* 0x000fe40003f24270 */
[----:B----4-:R-:W-:Y:S02]  /*2260*/  FSEL R46, R30, -INF , P3 ;  /* 0xff8000001e2e7808 */ /* 0x010fe40001800000 */
[----:B------:R-:W-:Y:S01]  /*2270*/  FMNMX.FTZ R21, R36, R15, !PT ;  /* 0x0000000f24157209 */ /* 0x000fe20007810000 */
[----:B------:R1:W-:Y:S01]  /*2280*/  MUFU.TANH R88, R50 ;  /* 0x0000003200587308 */ /* 0x0003e20000002400 */
[----:B------:R-:W-:Y:S02]  /*2290*/  ISETP.GT.AND P2, PT, R14, 0x10, PT ;  /* 0x000000100e00780c */ /* 0x000fe40003f44270 */
[----:B------:R-:W-:Y:S02]  /*22a0*/  FMNMX.FTZ R21, R46, R21, !PT ;  /* 0x000000152e157209 */ /* 0x000fe40007810000 */
[----:B-----5:R-:W-:Y:S01]  /*22b0*/  VIADDMNMX R12, R9, R12, R13, PT ;  /* 0x0000000c090c7246 */ /* 0x020fe2000380010d */
[----:B------:R-:W-:Y:S01]  /*22c0*/  IMAD.U32 R9, RZ, RZ, UR4 ;  /* 0x00000004ff097e24 */ /* 0x000fe2000f8e00ff */
[----:B------:R-:W-:Y:S01]  /*22d0*/  R2UR UR4, R0 ;  /* 0x00000000000472ca */ /* 0x000fe200000e0000 */
[----:B------:R-:W2:Y:S01]  /*22e0*/  MUFU.TANH R42, R42 ;  /* 0x0000002a002a7308 */ /* 0x000ea20000002400 */
[----:B-1----:R-:W-:-:S02]  /*22f0*/  FSEL R50, R31, -INF , P1 ;  /* 0xff8000001f327808 */ /* 0x002fc40000800000 */
[----:B------:R-:W-:Y:S01]  /*2300*/  ISETP.GT.AND P1, PT, R14, 0x11, PT ;  /* 0x000000110e00780c */ /* 0x000fe20003f24270 */
[----:B------:R-:W1:Y:S01]  /*2310*/  @P4 LDC R31, c[0x0][0x44c] ;  /* 0x00011300ff1f4b82 */ /* 0x000e620000000800 */
[----:B------:R-:W-:Y:S02]  /*2320*/  FMNMX.FTZ R21, R50, R21, !PT ;  /* 0x0000001532157209 */ /* 0x000fe40007810000 */
[----:B---3--:R-:W-:Y:S01]  /*2330*/  FSEL R74, R35, -INF , P1 ;  /* 0xff800000234a7808 */ /* 0x008fe20000800000 */
[----:B------:R3:W-:Y:S01]  /*2340*/  MUFU.TANH R92, R54 ;  /* 0x00000036005c7308 */ /* 0x0007e20000002400 */
[----:B------:R-:W-:Y:S02]  /*2350*/  ISETP.GT.AND P1, PT, R14, 0x19, PT ;  /* 0x000000190e00780c */ /* 0x000fe40003f24270 */
[----:B------:R-:W-:Y:S01]  /*2360*/  ISETP.GT.AND P3, PT, R12, 0x8, PT ;  /* 0x000000080c00780c */ /* 0x000fe20003f64270 */
[----:B------:R-:W4:Y:S01]  /*2370*/  @P4 LDC R35, c[0x0][0x450] ;  /* 0x00011400ff234b82 */ /* 0x000f220000000800 */
[----:B0-----:R-:W-:Y:S01]  /*2380*/  FSEL R78, R39, -INF , P1 ;  /* 0xff800000274e7808 */ /* 0x001fe20000800000 */
[----:B------:R-:W-:Y:S01]  /*2390*/  UIADD3 UR4, UR4, 0x2a840, URZ ;  /* 0x0002a84004047890 */ /* 0x000fe2000fffe03f */
[----:B------:R-:W-:Y:S01]  /*23a0*/  ISETP.GT.AND P1, PT, R14, 0x21, PT ;  /* 0x000000210e00780c */ /* 0x000fe20003f24270 */
[----:B------:R-:W0:Y:S01]  /*23b0*/  MUFU.TANH R43, R43 ;  /* 0x0000002b002b7308 */ /* 0x000e220000002400 */
[----:B---3--:R-:W-:Y:S01]  /*23c0*/  FSEL R54, R34, -INF , P2 ;  /* 0xff80000022367808 */ /* 0x008fe20001000000 */
[----:B------:R-:W-:Y:S01]  /*23d0*/  UPRMT UR4, UR42, 0x654, UR4 ;  /* 0x000006542a047896 */ /* 0x000fe20008000004 */
[----:B------:R-:W-:-:S02]  /*23e0*/  ISETP.GT.AND P2, PT, R14, 0x18, PT ;  /* 0x000000180e00780c */ /* 0x000fc40003f44270 */
[----:B------:R-:W-:Y:S02]  /*23f0*/  FMNMX.FTZ R21, R54, R21, !PT ;  /* 0x0000001536157209 */ /* 0x000fe40007810000 */
[----:B------:R-:W-:Y:S01]  /*2400*/  FSEL R76, R38, -INF , P2 ;  /* 0xff800000264c7808 */ /* 0x000fe20001000000 */
[----:B------:R-:W3:Y:S01]  /*2410*/  MUFU.TANH R47, R47 ;  /* 0x0000002f002f7308 */ /* 0x000ee20000002400 */
[----:B------:R-:W-:Y:S02]  /*2420*/  FMNMX.FTZ R21, R74, R21, !PT ;  /* 0x000000154a157209 */ /* 0x000fe40007810000 */
[----:B------:R-:W-:Y:S01]  /*2430*/  ISETP.GT.AND P2, PT, R14, 0x20, PT ;  /* 0x000000200e00780c */ /* 0x000fe20003f44270 */
[----:B------:R-:W-:Y:S01]  /*2440*/  SYNCS.ARRIVE.TRANS64.RED.A1T0 RZ, [UR4], RZ ;  /* 0x000000ffffff79a7 */ /* 0x000fe20008100404 */
[----:B------:R-:W-:Y:S02]  /*2450*/  FMNMX.FTZ R21, R76, R21, !PT ;  /* 0x000000154c157209 */ /* 0x000fe40007810000 */
[----:B--2---:R-:W-:Y:S01]  /*2460*/  FSEL R80, R42, -INF , P2 ;  /* 0xff8000002a507808 */ /* 0x004fe20001000000 */
[----:B------:R-:W2:Y:S01]  /*2470*/  MUFU.TANH R51, R51 ;  /* 0x0000003300337308 */ /* 0x000ea20000002400 */
[----:B------:R-:W-:-:S02]  /*2480*/  FMNMX.FTZ R21, R78, R21, !PT ;  /* 0x000000154e157209 */ /* 0x000fc40007810000 */
[----:B------:R-:W-:Y:S02]  /*2490*/  ISETP.GT.AND P2, PT, R14, 0x28, PT ;  /* 0x000000280e00780c */ /* 0x000fe40003f44270 */
[----:B0-----:R-:W-:Y:S02]  /*24a0*/  FSEL R82, R43, -INF , P1 ;  /* 0xff8000002b527808 */ /* 0x001fe40000800000 */
[----:B------:R-:W-:Y:S01]  /*24b0*/  FMNMX.FTZ R21, R80, R21, !PT ;  /* 0x0000001550157209 */ /* 0x000fe20007810000 */
[----:B------:R-:W0:Y:S01]  /*24c0*/  MUFU.TANH R55, R55 ;  /* 0x0000003700377308 */ /* 0x000e220000002400 */
[----:B------:R-:W-:Y:S02]  /*24d0*/  ISETP.GT.AND P1, PT, R14, 0x29, PT ;  /* 0x000000290e00780c */ /* 0x000fe40003f24270 */
[----:B------:R-:W-:Y:S02]  /*24e0*/  FSEL R84, R84, -INF , P2 ;  /* 0xff80000054547808 */ /* 0x000fe40001000000 */
[----:B------:R-:W-:-:S02]  /*24f0*/  FMNMX.FTZ R21, R82, R21, !PT ;  /* 0x0000001552157209 */ /* 0x000fc40007810000 */
[----:B------:R-:W-:Y:S01]  /*2500*/  ISETP.GT.AND P2, PT, R14, 0x30, PT ;  /* 0x000000300e00780c */ /* 0x000fe20003f44270 */
[----:B------:R-:W-:Y:S01]  /*2510*/  MUFU.TANH R58, R58 ;  /* 0x0000003a003a7308 */ /* 0x000fe20000002400 */
[----:B---3--:R-:W-:Y:S02]  /*2520*/  FSEL R86, R47, -INF , P1 ;  /* 0xff8000002f567808 */ /* 0x008fe40000800000 */
[----:B------:R-:W-:Y:S02]  /*2530*/  FMNMX.FTZ R21, R84, R21, !PT ;  /* 0x0000001554157209 */ /* 0x000fe40007810000 */
[----:B------:R-:W-:Y:S02]  /*2540*/  ISETP.GT.AND P1, PT, R14, 0x31, PT ;  /* 0x000000310e00780c */ /* 0x000fe40003f24270 */
[----:B------:R-:W-:Y:S01]  /*2550*/  FSEL R88, R88, -INF , P2 ;  /* 0xff80000058587808 */ /* 0x000fe20001000000 */
[----:B------:R-:W3:Y:S01]  /*2560*/  MUFU.TANH R59, R59 ;  /* 0x0000003b003b7308 */ /* 0x000ee20000002400 */
[----:B------:R-:W-:-:S02]  /*2570*/  FMNMX.FTZ R21, R86, R21, !PT ;  /* 0x0000001556157209 */ /* 0x000fc40007810000 */
[----:B------:R-:W-:Y:S02]  /*2580*/  ISETP.GT.AND P2, PT, R14, 0x38, PT ;  /* 0x000000380e00780c */ /* 0x000fe40003f44270 */
[----:B--2---:R-:W-:Y:S02]  /*2590*/  FSEL R90, R51, -INF , P1 ;  /* 0xff800000335a7808 */ /* 0x004fe40000800000 */
[----:B------:R-:W-:Y:S01]  /*25a0*/  FMNMX.FTZ R21, R88, R21, !PT ;  /* 0x0000001558157209 */ /* 0x000fe20007810000 */
[----:B------:R-:W2:Y:S01]  /*25b0*/  MUFU.TANH R62, R62 ;  /* 0x0000003e003e7308 */ /* 0x000ea20000002400 */
[----:B------:R-:W-:Y:S02]  /*25c0*/  ISETP.GT.AND P1, PT, R14, 0x39, PT ;  /* 0x000000390e00780c */ /* 0x000fe40003f24270 */
[----:B------:R-:W-:Y:S02]  /*25d0*/  FSEL R92, R92, -INF , P2 ;  /* 0xff8000005c5c7808 */ /* 0x000fe40001000000 */
[----:B------:R-:W-:-:S02]  /*25e0*/  FMNMX.FTZ R21, R90, R21, !PT ;  /* 0x000000155a157209 */ /* 0x000fc40007810000 */
[----:B------:R-:W-:Y:S01]  /*25f0*/  ISETP.GT.AND P2, PT, R14, 0x40, PT ;  /* 0x000000400e00780c */ /* 0x000fe20003f44270 */
[----:B------:R-:W5:Y:S01]  /*2600*/  MUFU.TANH R63, R63 ;  /* 0x0000003f003f7308 */ /* 0x000f620000002400 */
[----:B0-----:R-:W-:Y:S02]  /*2610*/  FSEL R94, R55, -INF , P1 ;  /* 0xff800000375e7808 */ /* 0x001fe40000800000 */
[----:B------:R-:W-:Y:S02]  /*2620*/  FMNMX.FTZ R21, R92, R21, !PT ;  /* 0x000000155c157209 */ /* 0x000fe40007810000 */
[----:B------:R-:W-:Y:S02]  /*2630*/  ISETP.GT.AND P1, PT, R14, 0x41, PT ;  /* 0x000000410e00780c */ /* 0x000fe40003f24270 */
[----:B------:R-:W-:Y:S01]  /*2640*/  FMNMX.FTZ R21, R94, R21, !PT ;  /* 0x000000155e157209 */ /* 0x000fe20007810000 */
[----:B------:R0:W1:Y:S01]  /*2650*/  MUFU.TANH R6, R66 ;  /* 0x0000004200067308 */ /* 0x0000620000002400 */
[----:B---3--:R-:W-:-:S02]  /*2660*/  FSEL R96, R59, -INF , P1 ;  /* 0xff8000003b607808 */ /* 0x008fc40000800000 */
[----:B------:R-:W-:-:S05]  /*2670*/  ISETP.GT.AND P1, PT, R14, 0x49, PT ;  /* 0x000000490e00780c */ /* 0x000fca0003f24270 */
[----:B------:R-:W3:Y:S01]  /*2680*/  MUFU.TANH R67, R67 ;  /* 0x0000004300437308 */ /* 0x000ee20000002400 */
[----:B0-----:R-:W-:Y:S02]  /*2690*/  FSEL R66, R58, -INF , P2 ;  /* 0xff8000003a427808 */ /* 0x001fe40001000000 */
[----:B------:R-:W-:Y:S02]  /*26a0*/  ISETP.GT.AND P2, PT, R14, 0x48, PT ;  /* 0x000000480e00780c */ /* 0x000fe40003f44270 */
[----:B------:R-:W-:Y:S02]  /*26b0*/  FMNMX.FTZ R21, R66, R21, !PT ;  /* 0x0000001542157209 */ /* 0x000fe40007810000 */
[----:B--2---:R-:W-:Y:S01]  /*26c0*/  FSEL R98, R62, -INF , P2 ;  /* 0xff8000003e627808 */ /* 0x004fe20001000000 */
[----:B------:R1:W0:Y:S01]  /*26d0*/  MUFU.TANH R104, R70 ;  /* 0x0000004600687308 */ /* 0x0002220000002400 */
[----:B------:R-:W-:Y:S02]  /*26e0*/  FMNMX.FTZ R21, R96, R21, !PT ;  /* 0x0000001560157209 */ /* 0x000fe40007810000 */
[----:B------:R-:W-:-:S02]  /*26f0*/  ISETP.GT.AND P2, PT, R14, 0x50, PT ;  /* 0x000000500e00780c */ /* 0x000fc40003f44270 */
[----:B-----5:R-:W-:Y:S02]  /*2700*/  FSEL R100, R63, -INF , P1 ;  /* 0xff8000003f647808 */ /* 0x020fe40000800000 */
[----:B------:R-:W-:Y:S01]  /*2710*/  FMNMX.FTZ R21, R98, R21, !PT ;  /* 0x0000001562157209 */ /* 0x000fe20007810000 */
[----:B------:R-:W2:Y:S01]  /*2720*/  MUFU.TANH R71, R71 ;  /* 0x0000004700477308 */ /* 0x000ea20000002400 */
[----:B------:R-:W-:Y:S02]  /*2730*/  ISETP.GT.AND P1, PT, R14, 0x51, PT ;  /* 0x000000510e00780c */ /* 0x000fe40003f24270 */
[----:B-1----:R-:W-:Y:S02]  /*2740*/  FSEL R70, R6, -INF , P2 ;  /* 0xff80000006467808 */ /* 0x002fe40001000000 */
[----:B------:R-:W-:Y:S02]  /*2750*/  FMNMX.FTZ R21, R100, R21, !PT ;  /* 0x0000001564157209 */ /* 0x000fe40007810000 */
[----:B------:R-:W-:Y:S01]  /*2760*/  ISETP.GT.AND P2, PT, R14, 0x58, PT ;  /* 0x000000580e00780c */ /* 0x000fe20003f44270 */
[----:B------:R-:W-:Y:S01]  /*2770*/  MUFU.TANH R7, R7 ;  /* 0x0000000700077308 */ /* 0x000fe20000002400 */
[----:B---3--:R-:W-:-:S02]  /*2780*/  FSEL R102, R67, -INF , P1 ;  /* 0xff80000043667808 */ /* 0x008fc40000800000 */
[----:B------:R-:W-:Y:S02]  /*2790*/  FMNMX.FTZ R21, R70, R21, !PT ;  /* 0x0000001546157209 */ /* 0x000fe40007810000 */
[----:B------:R-:W-:Y:S02]  /*27a0*/  ISETP.GT.AND P1, PT, R14, 0x59, PT ;  /* 0x000000590e00780c */ /* 0x000fe40003f24270 */
[----:B0-----:R-:W-:Y:S01]  /*27b0*/  FSEL R104, R104, -INF , P2 ;  /* 0xff80000068687808 */ /* 0x001fe20001000000 */
[----:B------:R-:W0:Y:S01]  /*27c0*/  MUFU.TANH R8, R8 ;  /* 0x0000000800087308 */ /* 0x000e220000002400 */
[----:B------:R-:W-:Y:S02]  /*27d0*/  FMNMX.FTZ R21, R102, R21, !PT ;  /* 0x0000001566157209 */ /* 0x000fe40007810000 */
[----:B--2---:R-:W-:Y:S02]  /*27e0*/  FSEL R6, R71, -INF , P1 ;  /* 0xff80000047067808 */ /* 0x004fe40000800000 */
[----:B------:R-:W-:-:S02]  /*27f0*/  FMNMX.FTZ R21, R104, R21, !PT ;  /* 0x0000001568157209 */ /* 0x000fc40007810000 */
[----:B------:R-:W-:Y:S01]  /*2800*/  ISETP.GT.AND P1, PT, R12, RZ, PT ;  /* 0x000000ff0c00720c */ /* 0x000fe20003f24270 */
[----:B------:R-:W1:Y:S01]  /*2810*/  MUFU.TANH R11, R11 ;  /* 0x0000000b000b7308 */ /* 0x000e620000002400 */
[----:B------:R-:W-:Y:S02]  /*2820*/  FMNMX.FTZ R21, R6, R21, !PT ;  /* 0x0000001506157209 */ /* 0x000fe40007810000 */
[----:B------:R-:W-:-:S03]  /*2830*/  ISETP.GT.AND P2, PT, R12, 0x1, PT ;  /* 0x000000010c00780c */ /* 0x000fc60003f44270 */
[----:B------:R-:W2:Y:S02]  /*2840*/  SHFL.BFLY PT, R14, R21, 0x2, 0x1f ;  /* 0x0c401f00150e7f89 */ /* 0x000ea400000e0000 */
[----:B------:R-:W-:Y:S01]  /*2850*/  MUFU.TANH R10, R10 ;  /* 0x0000000a000a7308 */ /* 0x000fe20000002400 */
[----:B0-----:R-:W-:Y:S02]  /*2860*/  FSEL R8, R8, -INF , P2 ;  /* 0xff80000008087808 */ /* 0x001fe40001000000 */
[----:B------:R-:W-:-:S05]  /*2870*/  ISETP.GT.AND P2, PT, R12, 0x10, PT ;  /* 0x000000100c00780c */ /* 0x000fca0003f44270 */
[----:B------:R0:W3:Y:S01]  /*2880*/  MUFU.TANH R28, R32 ;  /* 0x00000020001c7308 */ /* 0x0000e20000002400 */
[----:B-1----:R-:W-:Y:S02]  /*2890*/  FSEL R24, R11, -INF , P3 ;  /* 0xff8000000b187808 */ /* 0x002fe40001800000 */
[----:B------:R-:W-:-:S05]  /*28a0*/  ISETP.GT.AND P3, PT, R12, 0x18, PT ;  /* 0x000000180c00780c */ /* 0x000fca0003f64270 */
[----:B------:R-:W1:Y:S01]  /*28b0*/  MUFU.TANH R33, R33 ;  /* 0x0000002100217308 */ /* 0x000e620000002400 */
[----:B0-----:R-:W-:Y:S02]  /*28c0*/  FSEL R32, R25, -INF , P3 ;  /* 0xff80000019207808 */ /* 0x001fe40001800000 */
[----:B--2---:R-:W-:-:S05]  /*28d0*/  FMNMX.FTZ R14, R21, R14, !PT ;  /* 0x0000000e150e7209 */ /* 0x004fca0007810000 */
[----:B------:R-:W0:Y:S01]  /*28e0*/  MUFU.TANH R37, R37 ;  /* 0x0000002500257308 */ /* 0x000e220000002400 */
[----:B---3--:R-:W-:Y:S01]  /*28f0*/  FSEL R28, R28, -INF , P2 ;  /* 0xff8000001c1c7808 */ /* 0x008fe20001000000 */
[----:B------:R-:W2:Y:S06]  /*2900*/  SHFL.BFLY PT, R21, R14, 0x1, 0x1f ;  /* 0x0c201f000e157f89 */ /* 0x000eac00000e0000 */
[----:B------:R-:W3:Y:S08]  /*2910*/  MUFU.TANH R40, R40 ;  /* 0x0000002800287308 */ /* 0x000ef00000002400 */
[----:B------:R-:W5:Y:S08]  /*2920*/  MUFU.TANH R41, R41 ;  /* 0x0000002900297308 */ /* 0x000f700000002400 */
[----:B------:R-:W4:Y:S01]  /*2930*/  MUFU.TANH R44, R44 ;  /* 0x0000002c002c7308 */ /* 0x000f220000002400 */
[----:B--2---:R-:W-:-:S02]  /*2940*/  FMNMX.FTZ R20, R14, R21, !PT ;  /* 0x000000150e147209 */ /* 0x004fc40007810000 */
[----:B------:R-:W-:Y:S02]  /*2950*/  FSEL R14, R7, -INF , P1 ;  /* 0xff800000070e7808 */ /* 0x000fe40000800000 */
[----:B------:R-:W-:-:S03]  /*2960*/  ISETP.GT.AND P1, PT, R12, 0x9, PT ;  /* 0x000000090c00780c */ /* 0x000fc60003f24270 */
[----:B------:R-:W2:Y:S01]  /*2970*/  MUFU.TANH R42, R45 ;  /* 0x0000002d002a7308 */ /* 0x000ea20000002400 */
[----:B------:R-:W-:Y:S02]  /*2980*/  FMNMX.FTZ R7, R14, R8, !PT ;  /* 0x000000080e077209 */ /* 0x000fe40007810000 */
[----:B------:R-:W-:Y:S01]  /*2990*/  FSEL R26, R10, -INF , P1 ;  /* 0xff8000000a1a7808 */ /* 0x000fe20000800000 */
[----:B------:R-:W-:Y:S01]  /*29a0*/  FMUL.FTZ R10, R20, R9 ;  /* 0x00000009140a7220 */ /* 0x000fe20000410000 */
[----:B------:R-:W-:Y:S02]  /*29b0*/  FMNMX.FTZ R7, R24, R7, !PT ;  /* 0x0000000718077209 */ /* 0x000fe40007810000 */
[----:B------:R-:W-:Y:S01]  /*29c0*/  ISETP.GT.AND P1, PT, R12, 0x11, PT ;  /* 0x000000110c00780c */ /* 0x000fe20003f24270 */
[----:B------:R-:W2:Y:S01]  /*29d0*/  MUFU.TANH R48, R48 ;  /* 0x0000003000307308 */ /* 0x000ea20000002400 */
[----:B------:R-:W-:Y:S02]  /*29e0*/  FMNMX.FTZ R7, R26, R7, !PT ;  /* 0x000000071a077209 */ /* 0x000fe40007810000 */
[----:B-1----:R-:W-:-:S02]  /*29f0*/  FSEL R30, R33, -INF , P1 ;  /* 0xff800000211e7808 */ /* 0x002fc40000800000 */
[----:B------:R-:W-:Y:S02]  /*2a00*/  FMNMX.FTZ R7, R28, R7, !PT ;  /* 0x000000071c077209 */ /* 0x000fe40007810000 */
[----:B------:R-:W-:Y:S01]  /*2a10*/  FSETP.NEU.FTZ.AND P2, PT, R20, -INF , PT ;  /* 0xff8000001400780b */ /* 0x000fe20003f5d000 */
[----:B------:R-:W1:Y:S01]  /*2a20*/  MUFU.TANH R49, R49 ;  /* 0x0000003100317308 */ /* 0x000e620000002400 */
[----:B------:R-:W-:Y:S02]  /*2a30*/  ISETP.GT.AND P1, PT, R12, 0x19, PT ;  /* 0x000000190c00780c */ /* 0x000fe40003f24270 */
[----:B------:R-:W-:Y:S02]  /*2a40*/  FMNMX.FTZ R7, R30, R7, !PT ;  /* 0x000000071e077209 */ /* 0x000fe40007810000 */
[----:B------:R-:W-:Y:S02]  /*2a50*/  FSEL R33, R10, RZ, P2 ;  /* 0x000000ff0a217208 */ /* 0x000fe40001000000 */
[----:B------:R-:W-:Y:S01]  /*2a60*/  ISETP.GT.AND P2, PT, R12, 0x20, PT ;  /* 0x000000200c00780c */ /* 0x000fe20003f44270 */
[----:B------:R-:W1:Y:S01]  /*2a70*/  MUFU.TANH R52, R52 ;  /* 0x0000003400347308 */ /* 0x000e620000002400 */
[----:B0-----:R-:W-:Y:S01]  /*2a80*/  FSEL R34, R37, -INF , P1 ;  /* 0xff80000025227808 */ /* 0x001fe20000800000 */
[--C-:B------:R-:W-:Y:S01]  /*2a90*/  FFMA.FTZ R157, R36, R9, -R33.reuse ;  /* 0x00000009249d7223 */ /* 0x100fe20000010821 */
[----:B------:R-:W-:Y:S01]  /*2aa0*/  FMNMX.FTZ R7, R32, R7, !PT ;  /* 0x0000000720077209 */ /* 0x000fe20007810000 */
[-CC-:B------:R-:W-:Y:S01]  /*2ab0*/  FFMA.FTZ R10, R46, R9.reuse, -R33.reuse ;  /* 0x000000092e0a7223 */ /* 0x180fe20000010821 */
[----:B------:R-:W-:Y:S01]  /*2ac0*/  ISETP.GT.AND P1, PT, R12, 0x21, PT ;  /* 0x000000210c00780c */ /* 0x000fe20003f24270 */
[--C-:B------:R-:W-:Y:S01]  /*2ad0*/  FFMA.FTZ R11, R50, R9, -R33.reuse ;  /* 0x00000009320b7223 */ /* 0x100fe20000010821 */
[----:B---3--:R-:W-:Y:S01]  /*2ae0*/  FSEL R36, R40, -INF , P2 ;  /* 0xff80000028247808 */ /* 0x008fe20001000000 */
[----:B------:R-:W0:Y:S01]  /*2af0*/  MUFU.TANH R53, R53 ;  /* 0x0000003500357308 */ /* 0x000e220000002400 */
[----:B------:R-:W-:Y:S01]  /*2b00*/  FMNMX.FTZ R7, R34, R7, !PT ;  /* 0x0000000722077209 */ /* 0x000fe20007810000 */
[-CC-:B------:R-:W-:Y:S01]  /*2b10*/  FFMA.FTZ R15, R15, R9.reuse, -R33.reuse ;  /* 0x000000090f0f7223 */ /* 0x180fe20000010821 */
[----:B------:R-:W-:Y:S01]  /*2b20*/  ISETP.GT.AND P2, PT, R12, 0x28, PT ;  /* 0x000000280c00780c */ /* 0x000fe20003f44270 */
[-CC-:B------:R-:W-:Y:S01]  /*2b30*/  FFMA.FTZ R74, R74, R9.reuse, -R33.reuse ;  /* 0x000000094a4a7223 */ /* 0x180fe20000010821 */
[----:B-----5:R-:W-:Y:S01]  /*2b40*/  FSEL R38, R41, -INF , P1 ;  /* 0xff80000029267808 */ /* 0x020fe20000800000 */
[--C-:B------:R-:W-:Y:S01]  /*2b50*/  FFMA.FTZ R76, R76, R9, -R33.reuse ;  /* 0x000000094c4c7223 */ /* 0x100fe20000010821 */
[----:B------:R-:W-:Y:S01]  /*2b60*/  FMNMX.FTZ R7, R36, R7, !PT ;  /* 0x0000000724077209 */ /* 0x000fe20007810000 */
[----:B------:R-:W3:Y:S01]  /*2b70*/  MUFU.TANH R56, R56 ;  /* 0x0000003800387308 */ /* 0x000ee20000002400 */
[----:B------:R-:W-:Y:S01]  /*2b80*/  ISETP.GT.AND P1, PT, R12, 0x29, PT ;  /* 0x000000290c00780c */ /* 0x000fe20003f24270 */
[-CC-:B------:R-:W-:Y:S01]  /*2b90*/  FFMA.FTZ R78, R78, R9.reuse, -R33.reuse ;  /* 0x000000094e4e7223 */ /* 0x180fe20000010821 */
[----:B----4-:R-:W-:Y:S01]  /*2ba0*/  FSEL R40, R44, -INF , P2 ;  /* 0xff8000002c287808 */ /* 0x010fe20001000000 */
[--C-:B------:R-:W-:Y:S01]  /*2bb0*/  FFMA.FTZ R80, R80, R9, -R33.reuse ;  /* 0x0000000950507223 */ /* 0x100fe20000010821 */
[----:B------:R-:W-:Y:S01]  /*2bc0*/  FMNMX.FTZ R7, R38, R7, !PT ;  /* 0x0000000726077209 */ /* 0x000fe20007810000 */
[-CC-:B------:R-:W-:Y:S01]  /*2bd0*/  FFMA.FTZ R82, R82, R9.reuse, -R33.reuse ;  /* 0x0000000952527223 */ /* 0x180fe20000010821 */
[----:B------:R-:W-:Y:S01]  /*2be0*/  ISETP.GT.AND P2, PT, R12, 0x30, PT ;  /* 0x000000300c00780c */ /* 0x000fe20003f44270 */
[----:B------:R-:W-:Y:S01]  /*2bf0*/  MUFU.TANH R57, R57 ;  /* 0x0000003900397308 */ /* 0x000fe20000002400 */
[----:B--2---:R-:W-:Y:S01]  /*2c00*/  FSEL R42, R42, -INF , P1 ;  /* 0xff8000002a2a7808 */ /* 0x004fe20000800000 */
[--C-:B------:R-:W-:Y:S01]  /*2c10*/  FFMA.FTZ R84, R84, R9, -R33.reuse ;  /* 0x0000000954547223 */ /* 0x100fe20000010821 */
[----:B------:R-:W-:Y:S01]  /*2c20*/  FMNMX.FTZ R7, R40, R7, !PT ;  /* 0x0000000728077209 */ /* 0x000fe20007810000 */
[-CC-:B------:R-:W-:Y:S01]  /*2c30*/  FFMA.FTZ R86, R86, R9.reuse, -R33.reuse ;  /* 0x0000000956567223 */ /* 0x180fe20000010821 */
[----:B------:R-:W-:Y:S01]  /*2c40*/  ISETP.GT.AND P1, PT, R12, 0x31, PT ;  /* 0x000000310c00780c */ /* 0x000fe20003f24270 */
[--C-:B------:R-:W-:Y:S01]  /*2c50*/  FFMA.FTZ R88, R88, R9, -R33.reuse ;  /* 0x0000000958587223 */ /* 0x100fe20000010821 */
[----:B------:R-:W-:Y:S01]  /*2c60*/  FSEL R44, R48, -INF , P2 ;  /* 0xff800000302c7808 */ /* 0x000fe20001000000 */
[----:B------:R-:W2:Y:S01]  /*2c70*/  MUFU.TANH R60, R60 ;  /* 0x0000003c003c7308 */ /* 0x000ea20000002400 */
[----:B------:R-:W-:Y:S01]  /*2c80*/  FMNMX.FTZ R7, R42, R7, !PT ;  /* 0x000000072a077209 */ /* 0x000fe20007810000 */
[-CC-:B------:R-:W-:Y:S01]  /*2c90*/  FFMA.FTZ R90, R90, R9.reuse, -R33.reuse ;  /* 0x000000095a5a7223 */ /* 0x180fe20000010821 */
[----:B------:R-:W-:Y:S01]  /*2ca0*/  ISETP.GT.AND P2, PT, R12, 0x38, PT ;  /* 0x000000380c00780c */ /* 0x000fe20003f44270 */
[-CC-:B------:R-:W-:Y:S01]  /*2cb0*/  FFMA.FTZ R92, R92, R9.reuse, -R33.reuse ;  /* 0x000000095c5c7223 */ /* 0x180fe20000010821 */
[----:B-1----:R-:W-:Y:S01]  /*2cc0*/  FSEL R46, R49, -INF , P1 ;  /* 0xff800000312e7808 */ /* 0x002fe20000800000 */
[--C-:B------:R-:W-:Y:S01]  /*2cd0*/  FFMA.FTZ R94, R94, R9, -R33.reuse ;  /* 0x000000095e5e7223 */ /* 0x100fe20000010821 */
[----:B------:R-:W-:Y:S01]  /*2ce0*/  FMNMX.FTZ R7, R44, R7, !PT ;  /* 0x000000072c077209 */ /* 0x000fe20007810000 */
[----:B------:R-:W1:Y:S01]  /*2cf0*/  MUFU.TANH R58, R61 ;  /* 0x0000003d003a7308 */ /* 0x000e620000002400 */
[----:B------:R-:W-:Y:S01]  /*2d00*/  ISETP.GT.AND P1, PT, R12, 0x39, PT ;  /* 0x000000390c00780c */ /* 0x000fe20003f24270 */
[-CC-:B------:R-:W-:Y:S01]  /*2d10*/  FFMA.FTZ R66, R66, R9.reuse, -R33.reuse ;  /* 0x0000000942427223 */ /* 0x180fe20000010821 */
[----:B------:R-:W-:Y:S01]  /*2d20*/  FSEL R48, R52, -INF , P2 ;  /* 0xff80000034307808 */ /* 0x000fe20001000000 */
[--C-:B------:R-:W-:Y:S01]  /*2d30*/  FFMA.FTZ R96, R96, R9, -R33.reuse ;  /* 0x0000000960607223 */ /* 0x100fe20000010821 */
[----:B------:R-:W-:Y:S01]  /*2d40*/  FMNMX.FTZ R7, R46, R7, !PT ;  /* 0x000000072e077209 */ /* 0x000fe20007810000 */
[-CC-:B------:R-:W-:Y:S01]  /*2d50*/  FFMA.FTZ R98, R98, R9.reuse, -R33.reuse ;  /* 0x0000000962627223 */ /* 0x180fe20000010821 */
[----:B------:R-:W-:Y:S01]  /*2d60*/  ISETP.GT.AND P2, PT, R12, 0x40, PT ;  /* 0x000000400c00780c */ /* 0x000fe20003f44270 */
[----:B------:R-:W4:Y:S01]  /*2d70*/  MUFU.TANH R64, R64 ;  /* 0x0000004000407308 */ /* 0x000f220000002400 */
[----:B0-----:R-:W-:Y:S01]  /*2d80*/  FSEL R50, R53, -INF , P1 ;  /* 0xff80000035327808 */ /* 0x001fe20000800000 */
[--C-:B------:R-:W-:Y:S01]  /*2d90*/  FFMA.FTZ R100, R100, R9, -R33.reuse ;  /* 0x0000000964647223 */ /* 0x100fe20000010821 */
[----:B------:R-:W-:Y:S01]  /*2da0*/  FMNMX.FTZ R7, R48, R7, !PT ;  /* 0x0000000730077209 */ /* 0x000fe20007810000 */
[-CC-:B------:R-:W-:Y:S01]  /*2db0*/  FFMA.FTZ R70, R70, R9.reuse, -R33.reuse ;  /* 0x0000000946467223 */ /* 0x180fe20000010821 */
[----:B------:R-:W-:Y:S01]  /*2dc0*/  ISETP.GT.AND P1, PT, R12, 0x41, PT ;  /* 0x000000410c00780c */ /* 0x000fe20003f24270 */
[--C-:B------:R-:W-:Y:S01]  /*2dd0*/  FFMA.FTZ R102, R102, R9, -R33.reuse ;  /* 0x0000000966667223 */ /* 0x100fe20000010821 */
[----:B---3--:R-:W-:Y:S01]  /*2de0*/  FSEL R52, R56, -INF , P2 ;  /* 0xff80000038347808 */ /* 0x008fe20001000000 */
[----:B------:R0:W-:Y:S01]  /*2df0*/  MUFU.EX2 R159, R10 ;  /* 0x0000000a009f7308 */ /* 0x0001e20000000800 */
[----:B------:R-:W-:Y:S01]  /*2e00*/  FMNMX.FTZ R7, R50, R7, !PT ;  /* 0x0000000732077209 */ /* 0x000fe20007810000 */
[-CC-:B------:R-:W-:Y:S01]  /*2e10*/  FFMA.FTZ R104, R104, R9.reuse, -R33.reuse ;  /* 0x0000000968687223 */ /* 0x180fe20000010821 */
[----:B------:R-:W-:Y:S01]  /*2e20*/  ISETP.GT.AND P2, PT, R12, 0x48, PT ;  /* 0x000000480c00780c */ /* 0x000fe20003f44270 */
[----:B------:R-:W-:Y:S01]  /*2e30*/  FFMA.FTZ R6, R6, R9, -R33 ;  /* 0x0000000906067223 */ /* 0x000fe20000010821 */
[----:B------:R-:W-:-:S02]  /*2e40*/  FMNMX.FTZ R7, R52, R7, !PT ;  /* 0x0000000734077209 */ /* 0x000fc40007810000 */
[----:B--2---:R-:W-:Y:S01]  /*2e50*/  FSEL R56, R60, -INF , P2 ;  /* 0xff8000003c387808 */ /* 0x004fe20001000000 */
[----:B------:R-:W2:Y:S01]  /*2e60*/  MUFU.TANH R62, R65 ;  /* 0x00000041003e7308 */ /* 0x000ea20000002400 */
[----:B0-----:R-:W-:Y:S01]  /*2e70*/  FFMA.FTZ R10, R54, R9, -R33 ;  /* 0x00000009360a7223 */ /* 0x001fe20000010821 */
[----:B------:R-:W-:Y:S02]  /*2e80*/  FSEL R54, R57, -INF , P1 ;  /* 0xff80000039367808 */ /* 0x000fe40000800000 */
[----:B------:R-:W-:Y:S02]  /*2e90*/  ISETP.GT.AND P1, PT, R12, 0x49, PT ;  /* 0x000000490c00780c */ /* 0x000fe40003f24270 */
[----:B------:R-:W-:Y:S02]  /*2ea0*/  FMNMX.FTZ R7, R54, R7, !PT ;  /* 0x0000000736077209 */ /* 0x000fe40007810000 */
[----:B------:R-:W0:Y:S01]  /*2eb0*/  MUFU.TANH R13, R68 ;  /* 0x00000044000d7308 */ /* 0x000e220000002400 */
[----:B------:R-:W-:-:S02]  /*2ec0*/  ISETP.GT.AND P2, PT, R12, 0x50, PT ;  /* 0x000000500c00780c */ /* 0x000fc40003f44270 */
[----:B-1----:R-:W-:Y:S02]  /*2ed0*/  FSEL R58, R58, -INF , P1 ;  /* 0xff8000003a3a7808 */ /* 0x002fe40000800000 */
[----:B------:R-:W-:Y:S02]  /*2ee0*/  FMNMX.FTZ R7, R56, R7, !PT ;  /* 0x0000000738077209 */ /* 0x000fe40007810000 */
[----:B------:R-:W-:Y:S01]  /*2ef0*/  ISETP.GT.AND P1, PT, R12, 0x51, PT ;  /* 0x000000510c00780c */ /* 0x000fe20003f24270 */
[----:B------:R-:W1:Y:S01]  /*2f00*/  MUFU.TANH R69, R69 ;  /* 0x0000004500457308 */ /* 0x000e620000002400 */
[----:B----4-:R-:W-:Y:S02]  /*2f10*/  FSEL R60, R64, -INF , P2 ;  /* 0xff800000403c7808 */ /* 0x010fe40001000000 */
[----:B------:R-:W-:Y:S02]  /*2f20*/  FMNMX.FTZ R7, R58, R7, !PT ;  /* 0x000000073a077209 */ /* 0x000fe40007810000 */
[----:B------:R-:W-:-:S02]  /*2f30*/  ISETP.GT.AND P2, PT, R12, 0x58, PT ;  /* 0x000000580c00780c */ /* 0x000fc40003f44270 */
[----:B--2---:R-:W-:Y:S01]  /*2f40*/  FSEL R62, R62, -INF , P1 ;  /* 0xff8000003e3e7808 */ /* 0x004fe20000800000 */
[----:B------:R2:W-:Y:S01]  /*2f50*/  MUFU.EX2 R153, R10 ;  /* 0x0000000a00997308 */ /* 0x0005e20000000800 */
[----:B------:R-:W-:Y:S02]  /*2f60*/  FMNMX.FTZ R7, R60, R7, !PT ;  /* 0x000000073c077209 */ /* 0x000fe40007810000 */
[----:B------:R-:W-:Y:S02]  /*2f70*/  ISETP.GT.AND P1, PT, R12, 0x59, PT ;  /* 0x000000590c00780c */ /* 0x000fe40003f24270 */
[----:B0-----:R-:W-:Y:S02]  /*2f80*/  FSEL R12, R13, -INF , P2 ;  /* 0xff8000000d0c7808 */ /* 0x001fe40001000000 */
[----:B------:R-:W-:Y:S01]  /*2f90*/  FMNMX.FTZ R7, R62, R7, !PT ;  /* 0x000000073e077209 */ /* 0x000fe20007810000 */
[----:B------:R-:W-:Y:S01]  /*2fa0*/  MUFU.EX2 R106, R11 ;  /* 0x0000000b006a7308 */ /* 0x000fe20000000800 */
[----:B-1----:R-:W-:-:S02]  /*2fb0*/  FSEL R64, R69, -INF , P1 ;  /* 0xff80000045407808 */ /* 0x002fc40000800000 */
[----:B------:R-:W-:-:S04]  /*2fc0*/  FMNMX.FTZ R7, R12, R7, !PT ;  /* 0x000000070c077209 */ /* 0x000fc80007810000 */
[----:B------:R-:W-:Y:S01]  /*2fd0*/  FMNMX.FTZ R7, R64, R7, !PT ;  /* 0x0000000740077209 */ /* 0x000fe20007810000 */
[----:B------:R-:W-:Y:S04]  /*2fe0*/  MUFU.EX2 R157, R157 ;  /* 0x0000009d009d7308 */ /* 0x000fe80000000800 */
[----:B--2---:R-:W0:Y:S04]  /*2ff0*/  SHFL.BFLY PT, R10, R7, 0x2, 0x1f ;  /* 0x0c401f00070a7f89 */ /* 0x004e2800000e0000 */
[----:B------:R-:W1:Y:S08]  /*3000*/  MUFU.EX2 R68, R15 ;  /* 0x0000000f00447308 */ /* 0x000e700000000800 */
[----:B------:R-:W-:Y:S08]  /*3010*/  MUFU.EX2 R74, R74 ;  /* 0x0000004a004a7308 */ /* 0x000ff00000000800 */
[----:B------:R-:W-:Y:S01]  /*3020*/  MUFU.EX2 R76, R76 ;  /* 0x0000004c004c7308 */ /* 0x000fe20000000800 */
[----:B-1----:R-:W-:Y:S01]  /*3030*/  FADD.FTZ R0, R157, R68 ;  /* 0x000000449d007221 */ /* 0x002fe20000010000 */
[----:B------:R-:W-:-:S02]  /*3040*/  F2FP.BF16.F32.PACK_AB R157, R68, R157 ;  /* 0x0000009d449d723e */ /* 0x000fc400000010ff */
[----:B------:R-:W-:Y:S02]  /*3050*/  CS2R R68, SRZ ;  /* 0x0000000000447805 */ /* 0x000fe4000001ff00 */
[----:B0-----:R-:W-:Y:S02]  /*3060*/  FMNMX.FTZ R11, R7, R10, !PT ;  /* 0x0000000a070b7209 */ /* 0x001fe40007810000 */
[----:B------:R0:W-:Y:S03]  /*3070*/  MUFU.EX2 R155, R78 ;  /* 0x0000004e009b7308 */ /* 0x0001e60000000800 */
[----:B------:R-:W1:Y:S05]  /*3080*/  SHFL.BFLY PT, R10, R11, 0x1, 0x1f ;  /* 0x0c201f000b0a7f89 */ /* 0x000e6a00000e0000 */
[----:B------:R-:W-:Y:S01]  /*3090*/  MUFU.EX2 R80, R80 ;  /* 0x0000005000507308 */ /* 0x000fe20000000800 */
[----:B0-----:R-:W-:-:S07]  /*30a0*/  CS2R R78, SRZ ;  /* 0x00000000004e7805 */ /* 0x001fce000001ff00 */
[----:B------:R0:W-:Y:S08]  /*30b0*/  MUFU.EX2 R149, R82 ;  /* 0x0000005200957308 */ /* 0x0001f00000000800 */
[----:B------:R-:W-:Y:S01]  /*30c0*/  MUFU.EX2 R84, R84 ;  /* 0x0000005400547308 */ /* 0x000fe20000000800 */
[----:B-1----:R-:W-:Y:S02]  /*30d0*/  FMNMX.FTZ R10, R11, R10, !PT ;  /* 0x0000000a0b0a7209 */ /* 0x002fe40007810000 */
[----:B0-----:R-:W-:-:S02]  /*30e0*/  CS2R R82, SRZ ;  /* 0x0000000000527805 */ /* 0x001fc4000001ff00 */
[C---:B------:R-:W-:Y:S01]  /*30f0*/  FSETP.NEU.FTZ.AND P1, PT, R10.reuse, -INF , PT ;  /* 0xff8000000a00780b */ /* 0x040fe20003f3d000 */
[----:B------:R-:W-:Y:S02]  /*3100*/  FMUL.FTZ R7, R10, R9 ;  /* 0x000000090a077220 */ /* 0x000fe40000410000 */
[----:B------:R-:W-:Y:S03]  /*3110*/  MUFU.EX2 R151, R86 ;  /* 0x0000005600977308 */ /* 0x000fe60000000800 */
[----:B------:R-:W-:-:S05]  /*3120*/  FSEL R7, R7, RZ, P1 ;  /* 0x000000ff07077208 */ /* 0x000fca0000800000 */
[-CC-:B------:R-:W-:Y:S01]  /*3130*/  FFMA.FTZ R14, R14, R9.reuse, -R7.reuse ;  /* 0x000000090e0e7223 */ /* 0x180fe20000010807 */
[-CC-:B------:R-:W-:Y:S01]  /*3140*/  FFMA.FTZ R8, R8, R9.reuse, -R7.reuse ;  /* 0x0000000908087223 */ /* 0x180fe20000010807 */
[-CC-:B------:R-:W-:Y:S01]  /*3150*/  FFMA.FTZ R24, R24, R9.reuse, -R7.reuse ;  /* 0x0000000918187223 */ /* 0x180fe20000010807 */
[-CC-:B------:R-:W-:Y:S01]  /*3160*/  FFMA.FTZ R26, R26, R9.reuse, -R7.reuse ;  /* 0x000000091a1a7223 */ /* 0x180fe20000010807 */
[-CC-:B------:R-:W-:Y:S01]  /*3170*/  FFMA.FTZ R28, R28, R9.reuse, -R7.reuse ;  /* 0x000000091c1c7223 */ /* 0x180fe20000010807 */
[----:B------:R0:W-:Y:S01]  /*3180*/  MUFU.EX2 R11, R8 ;  /* 0x00000008000b7308 */ /* 0x0001e20000000800 */
        /* <DEDUP_REMOVED lines=8> */
[----:B0-----:R-:W-:-:S02]  /*3210*/  IMAD.MOV.U32 R8, RZ, RZ, R16 ;  /* 0x000000ffff087224 */ /* 0x001fc400078e0010 */
        /* <DEDUP_REMOVED lines=12> */
[----:B------:R-:W-:Y:S01]  /*32e0*/  FFMA.FTZ R64, R64, R9, -R7 ;  /* 0x0000000940407223 */ /* 0x000fe20000010807 */
[----:B------:R-:W-:Y:S01]  /*32f0*/  CS2R R86, SRZ ;  /* 0x0000000000567805 */ /* 0x000fe2000001ff00 */
[----:B------:R0:W2:Y:S01]  /*3300*/  MUFU.EX2 R13, R26 ;  /* 0x0000001a000d7308 */ /* 0x0000a20000000800 */
[----:B-1----:R-:W-:-:S07]  /*3310*/  F2FP.BF16.F32.PACK_AB R156, R11, R14 ;  /* 0x0000000e0b9c723e */ /* 0x002fce00000010ff */
[----:B------:R-:W1:Y:S01]  /*3320*/  MUFU.EX2 R28, R28 ;  /* 0x0000001c001c7308 */ /* 0x000e620000000800 */
[----:B0-----:R-:W-:-:S05]  /*3330*/  @P4 IMAD.HI.U32 R26, R16, R31, RZ ;  /* 0x0000001f101a4227 */ /* 0x001fca00078e00ff */
[----:B------:R-:W-:Y:S01]  /*3340*/  @P4 SHF.R.U32.HI R8, RZ, R35, R26 ;  /* 0x00000023ff084219 */ /* 0x000fe2000001161a */
[----:B------:R-:W-:Y:S01]  /*3350*/  FADD.FTZ R35, R14, R11 ;  /* 0x0000000b0e237221 */ /* 0x000fe20000010000 */
[----:B------:R-:W0:Y:S01]  /*3360*/  MUFU.EX2 R15, R30 ;  /* 0x0000001e000f7308 */ /* 0x000e220000000800 */
[----:B--2---:R-:W-:Y:S01]  /*3370*/  F2FP.BF16.F32.PACK_AB R158, R13, R24 ;  /* 0x000000180d9e723e */ /* 0x004fe200000010ff */
[----:B------:R-:W-:Y:S01]  /*3380*/  VIADD R14, R72, 0xfffffffe ;  /* 0xfffffffe480e7836 */ /* 0x000fe20000000000 */
[----:B------:R-:W-:Y:S02]  /*3390*/  IADD3 R8, R8, R171, -R170 ;  /* 0x000000ab08087210 */ /* 0x000fe40007ffe8aa */
[----:B------:R-:W-:-:S03]  /*33a0*/  CS2R R72, SRZ ;  /* 0x0000000000487805 */ /* 0x000fc6000001ff00 */
[----:B------:R-:W2:Y:S01]  /*33b0*/  MUFU.EX2 R32, R32 ;  /* 0x0000002000207308 */ /* 0x000ea20000000800 */
[----:B------:R-:W-:-:S04]  /*33c0*/  IMAD.HI R26, R8, 0x2aaaaaab, RZ ;  /* 0x2aaaaaab081a7827 */ /* 0x000fc800078e02ff */
[----:B------:R-:W-:Y:S01]  /*33d0*/  FADD.FTZ R8, R24, R35 ;  /* 0x0000002318087221 */ /* 0x000fe20000010000 */
[----:B------:R-:W-:Y:S01]  /*33e0*/  FADD.FTZ R35, R159, R0 ;  /* 0x000000009f237221 */ /* 0x000fe20000010000 */
[C---:B------:R-:W-:Y:S02]  /*33f0*/  F2FP.BF16.F32.PACK_AB R159, R106.reuse, R159 ;  /* 0x0000009f6a9f723e */ /* 0x040fe400000010ff */
[----:B------:R-:W-:Y:S01]  /*3400*/  FADD.FTZ R33, R13, R8 ;  /* 0x000000080d217221 */ /* 0x000fe20000010000 */
[----:B------:R-:W-:Y:S01]  /*3410*/  FADD.FTZ R0, R106, R35 ;  /* 0x000000236a007221 */ /* 0x000fe20000010000 */
[----:B------:R-:W3:Y:S01]  /*3420*/  MUFU.EX2 R21, R34 ;  /* 0x0000002200157308 */ /* 0x000ee20000000800 */
[----:B------:R-:W-:Y:S01]  /*3430*/  SHF.R.U32.HI R39, RZ, 0x1f, R26 ;  /* 0x0000001fff277819 */ /* 0x000fe2000001161a */
[----:B-1----:R-:W-:Y:S01]  /*3440*/  FADD.FTZ R8, R28, R33 ;  /* 0x000000211c087221 */ /* 0x002fe20000010000 */
[----:B------:R-:W-:Y:S01]  /*3450*/  FADD.FTZ R35, R153, R0 ;  /* 0x0000000099237221 */ /* 0x000fe20000010000 */
[----:B0-----:R-:W-:-:S02]  /*3460*/  F2FP.BF16.F32.PACK_AB R152, R15, R28 ;  /* 0x0000001c0f98723e */ /* 0x001fc400000010ff */
[----:B------:R-:W-:Y:S01]  /*3470*/  FADD.FTZ R37, R15, R8 ;  /* 0x000000080f257221 */ /* 0x000fe20000010000 */
[----:B------:R-:W-:Y:S01]  /*3480*/  FADD.FTZ R35, R74, R35 ;  /* 0x000000234a237221 */ /* 0x000fe20000010000 */
[----:B------:R-:W0:Y:S01]  /*3490*/  MUFU.EX2 R36, R36 ;  /* 0x0000002400247308 */ /* 0x000e220000000800 */
[----:B------:R-:W-:Y:S01]  /*34a0*/  LEA.HI.SX32 R26, R26, R39, 0x1c ;  /* 0x000000271a1a7211 */ /* 0x000fe200078fe2ff */
[----:B--2---:R-:W-:Y:S01]  /*34b0*/  FADD.FTZ R0, R32, R37 ;  /* 0x0000002520007221 */ /* 0x004fe20000010000 */
[----:B------:R-:W-:Y:S01]  /*34c0*/  FADD.FTZ R8, R76, R35 ;  /* 0x000000234c087221 */ /* 0x000fe20000010000 */
[----:B------:R-:W-:Y:S02]  /*34d0*/  F2FP.BF16.F32.PACK_AB R153, R74, R153 ;  /* 0x000000994a99723e */ /* 0x000fe400000010ff */
[----:B------:R-:W-:Y:S01]  /*34e0*/  CS2R R74, SRZ ;  /* 0x00000000004a7805 */ /* 0x000fe2000001ff00 */
[----:B------:R-:W-:Y:S01]  /*34f0*/  FADD.FTZ R37, R155, R8 ;  /* 0x000000089b257221 */ /* 0x000fe20000010000 */
[----:B------:R-:W1:Y:S01]  /*3500*/  MUFU.EX2 R25, R38 ;  /* 0x0000002600197308 */ /* 0x000e620000000800 */
[----:B---3--:R-:W-:Y:S01]  /*3510*/  FADD.FTZ R35, R21, R0 ;  /* 0x0000000015237221 */ /* 0x008fe20000010000 */
[----:B------:R-:W-:Y:S01]  /*3520*/  F2FP.BF16.F32.PACK_AB R155, R155, R76 ;  /* 0x0000004c9b9b723e */ /* 0x000fe200000010ff */
[----:B------:R-:W-:Y:S01]  /*3530*/  FADD.FTZ R8, R80, R37 ;  /* 0x0000002550087221 */ /* 0x000fe20000010000 */
[----:B------:R-:W-:-:S02]  /*3540*/  F2FP.BF16.F32.PACK_AB R154, R21, R32 ;  /* 0x00000020159a723e */ /* 0x000fc400000010ff */
[----:B------:R-:W-:Y:S01]  /*3550*/  CS2R R76, SRZ ;  /* 0x00000000004c7805 */ /* 0x000fe2000001ff00 */
[C---:B------:R-:W-:Y:S01]  /*3560*/  FADD.FTZ R37, R149.reuse, R8 ;  /* 0x0000000895257221 */ /* 0x040fe20000010000 */
[----:B------:R-:W2:Y:S01]  /*3570*/  MUFU.EX2 R40, R40 ;  /* 0x0000002800287308 */ /* 0x000ea20000000800 */
[----:B0-----:R-:W-:Y:S01]  /*3580*/  FADD.FTZ R0, R36, R35 ;  /* 0x0000002324007221 */ /* 0x001fe20000010000 */
[----:B------:R-:W-:Y:S01]  /*3590*/  F2FP.BF16.F32.PACK_AB R149, R149, R80 ;  /* 0x000000509595723e */ /* 0x000fe200000010ff */
[----:B------:R-:W-:Y:S01]  /*35a0*/  FADD.FTZ R8, R84, R37 ;  /* 0x0000002554087221 */ /* 0x000fe20000010000 */
[----:B------:R-:W-:-:S03]  /*35b0*/  CS2R R80, SRZ ;  /* 0x0000000000507805 */ /* 0x000fc6000001ff00 */
[----:B------:R-:W-:Y:S01]  /*35c0*/  FADD.FTZ R37, R151, R8 ;  /* 0x0000000897257221 */ /* 0x000fe20000010000 */
[----:B------:R0:W3:Y:S01]  /*35d0*/  MUFU.EX2 R27, R42 ;  /* 0x0000002a001b7308 */ /* 0x0000e20000000800 */
[----:B-1----:R-:W-:Y:S01]  /*35e0*/  FADD.FTZ R35, R25, R0 ;  /* 0x0000000019237221 */ /* 0x002fe20000010000 */
[----:B------:R-:W-:Y:S02]  /*35f0*/  F2FP.BF16.F32.PACK_AB R151, R151, R84 ;  /* 0x000000549797723e */ /* 0x000fe400000010ff */
[----:B------:R-:W-:Y:S02]  /*3600*/  CS2R R84, SRZ ;  /* 0x0000000000547805 */ /* 0x000fe4000001ff00 */
[----:B------:R-:W-:Y:S02]  /*3610*/  F2FP.BF16.F32.PACK_AB R148, R25, R36 ;  /* 0x000000241994723e */ /* 0x000fe400000010ff */
[----:B------:R-:W-:Y:S01]  /*3620*/  CS2R R24, SRZ ;  /* 0x0000000000187805 */ /* 0x000fe2000001ff00 */
[----:B------:R-:W1:Y:S01]  /*3630*/  MUFU.EX2 R44, R44 ;  /* 0x0000002c002c7308 */ /* 0x000e620000000800 */
[----:B--2---:R-:W-:Y:S01]  /*3640*/  FADD.FTZ R0, R40, R35 ;  /* 0x0000002328007221 */ /* 0x004fe20000010000 */
[----:B0-----:R-:W-:-:S06]  /*3650*/  CS2R R42, SRZ ;  /* 0x00000000002a7805 */ /* 0x001fcc000001ff00 */
[----:B------:R-:W0:Y:S01]  /*3660*/  MUFU.EX2 R88, R88 ;  /* 0x0000005800587308 */ /* 0x000e220000000800 */
[C---:B---3--:R-:W-:Y:S01]  /*3670*/  FADD.FTZ R35, R27.reuse, R0 ;  /* 0x000000001b237221 */ /* 0x048fe20000010000 */
[----:B------:R-:W-:Y:S02]  /*3680*/  F2FP.BF16.F32.PACK_AB R150, R27, R40 ;  /* 0x000000281b96723e */ /* 0x000fe400000010ff */
[----:B------:R-:W-:-:S04]  /*3690*/  CS2R R40, SRZ ;  /* 0x0000000000287805 */ /* 0x000fc8000001ff00 */
[----:B------:R2:W3:Y:S01]  /*36a0*/  MUFU.EX2 R29, R46 ;  /* 0x0000002e001d7308 */ /* 0x0004e20000000800 */
[----:B-1----:R-:W-:-:S07]  /*36b0*/  FADD.FTZ R0, R44, R35 ;  /* 0x000000232c007221 */ /* 0x002fce0000010000 */
[----:B------:R-:W1:Y:S01]  /*36c0*/  MUFU.EX2 R145, R90 ;  /* 0x0000005a00917308 */ /* 0x000e620000000800 */
[----:B0-----:R-:W-:Y:S01]  /*36d0*/  FADD.FTZ R8, R88, R37 ;  /* 0x0000002558087221 */ /* 0x001fe20000010000 */
[----:B--2---:R-:W-:-:S06]  /*36e0*/  CS2R R46, SRZ ;  /* 0x00000000002e7805 */ /* 0x004fcc000001ff00 */
[----:B------:R-:W0:Y:S01]  /*36f0*/  MUFU.EX2 R48, R48 ;  /* 0x0000003000307308 */ /* 0x000e220000000800 */
[C---:B---3--:R-:W-:Y:S01]  /*3700*/  FADD.FTZ R37, R29.reuse, R0 ;  /* 0x000000001d257221 */ /* 0x048fe20000010000 */
[----:B------:R-:W-:Y:S02]  /*3710*/  F2FP.BF16.F32.PACK_AB R144, R29, R44 ;  /* 0x0000002c1d90723e */ /* 0x000fe400000010ff */
[----:B------:R-:W-:Y:S02]  /*3720*/  CS2R R44, SRZ ;  /* 0x00000000002c7805 */ /* 0x000fe4000001ff00 */
[----:B------:R-:W-:Y:S02]  /*3730*/  CS2R R28, SRZ ;  /* 0x00000000001c7805 */ /* 0x000fe4000001ff00 */
[----:B------:R-:W2:Y:S01]  /*3740*/  MUFU.EX2 R92, R92 ;  /* 0x0000005c005c7308 */ /* 0x000ea20000000800 */
[C---:B-1----:R-:W-:Y:S01]  /*3750*/  FADD.FTZ R39, R145.reuse, R8 ;  /* 0x0000000891277221 */ /* 0x042fe20000010000 */
[----:B------:R-:W-:-:S06]  /*3760*/  F2FP.BF16.F32.PACK_AB R145, R145, R88 ;  /* 0x000000589191723e */ /* 0x000fcc00000010ff */
[----:B------:R1:W3:Y:S01]  /*3770*/  MUFU.EX2 R31, R50 ;  /* 0x00000032001f7308 */ /* 0x0002e20000000800 */
[----:B0-----:R-:W-:Y:S01]  /*3780*/  FADD.FTZ R0, R48, R37 ;  /* 0x0000002530007221 */ /* 0x001fe20000010000 */
[----:B------:R-:W-:-:S06]  /*3790*/  CS2R R36, SRZ ;  /* 0x0000000000247805 */ /* 0x000fcc000001ff00 */
[----:B------:R-:W0:Y:S01]  /*37a0*/  MUFU.EX2 R147, R94 ;  /* 0x0000005e00937308 */ /* 0x000e220000000800 */
[----:B--2---:R-:W-:Y:S01]  /*37b0*/  FADD.FTZ R8, R92, R39 ;  /* 0x000000275c087221 */ /* 0x004fe20000010000 */
[----:B-1----:R-:W-:Y:S02]  /*37c0*/  CS2R R50, SRZ ;  /* 0x0000000000327805 */ /* 0x002fe4000001ff00 */
[----:B------:R-:W-:-:S04]  /*37d0*/  CS2R R38, SRZ ;  /* 0x0000000000267805 */ /* 0x000fc8000001ff00 */
[----:B------:R-:W1:Y:S01]  /*37e0*/  MUFU.EX2 R52, R52 ;  /* 0x0000003400347308 */ /* 0x000e620000000800 */
[C---:B---3--:R-:W-:Y:S01]  /*37f0*/  FADD.FTZ R11, R31.reuse, R0 ;  /* 0x000000001f0b7221 */ /* 0x048fe20000010000 */
[----:B------:R-:W-:Y:S02]  /*3800*/  F2FP.BF16.F32.PACK_AB R146, R31, R48 ;  /* 0x000000301f92723e */ /* 0x000fe400000010ff */
[----:B------:R-:W-:Y:S02]  /*3810*/  CS2R R48, SRZ ;  /* 0x0000000000307805 */ /* 0x000fe4000001ff00 */
[----:B------:R-:W-:Y:S02]  /*3820*/  CS2R R30, SRZ ;  /* 0x00000000001e7805 */ /* 0x000fe4000001ff00 */
[----:B------:R-:W2:Y:S01]  /*3830*/  MUFU.EX2 R66, R66 ;  /* 0x0000004200427308 */ /* 0x000ea20000000800 */
[C---:B0-----:R-:W-:Y:S01]  /*3840*/  FADD.FTZ R13, R147.reuse, R8 ;  /* 0x00000008930d7221 */ /* 0x041fe20000010000 */
[----:B------:R-:W-:-:S06]  /*3850*/  F2FP.BF16.F32.PACK_AB R147, R147, R92 ;  /* 0x0000005c9393723e */ /* 0x000fcc00000010ff */
[----:B------:R0:W3:Y:S01]  /*3860*/  MUFU.EX2 R33, R54 ;  /* 0x0000003600217308 */ /* 0x0000e20000000800 */
[----:B-1----:R-:W-:-:S07]  /*3870*/  FADD.FTZ R0, R52, R11 ;  /* 0x0000000b34007221 */ /* 0x002fce0000010000 */
[----:B------:R-:W1:Y:S01]  /*3880*/  MUFU.EX2 R56, R56 ;  /* 0x0000003800387308 */ /* 0x000e620000000800 */
[----:B--2---:R-:W-:Y:S01]  /*3890*/  FADD.FTZ R8, R66, R13 ;  /* 0x0000000d42087221 */ /* 0x004fe20000010000 */
[----:B0-----:R-:W-:-:S06]  /*38a0*/  CS2R R54, SRZ ;  /* 0x0000000000367805 */ /* 0x001fcc000001ff00 */
[----:B------:R0:W2:Y:S01]  /*38b0*/  MUFU.EX2 R7, R58 ;  /* 0x0000003a00077308 */ /* 0x0000a20000000800 */
[C---:B---3--:R-:W-:Y:S01]  /*38c0*/  FADD.FTZ R13, R33.reuse, R0 ;  /* 0x00000000210d7221 */ /* 0x048fe20000010000 */
[----:B------:R-:W-:Y:S02]  /*38d0*/  F2FP.BF16.F32.PACK_AB R140, R33, R52 ;  /* 0x00000034218c723e */ /* 0x000fe400000010ff */
[----:B------:R-:W-:Y:S02]  /*38e0*/  CS2R R52, SRZ ;  /* 0x0000000000347805 */ /* 0x000fe4000001ff00 */
[----:B------:R-:W-:Y:S02]  /*38f0*/  CS2R R32, SRZ ;  /* 0x0000000000207805 */ /* 0x000fe4000001ff00 */
[----:B------:R-:W3:Y:S01]  /*3900*/  MUFU.EX2 R60, R60 ;  /* 0x0000003c003c7308 */ /* 0x000ee20000000800 */
[----:B-1----:R-:W-:Y:S01]  /*3910*/  FADD.FTZ R0, R56, R13 ;  /* 0x0000000d38007221 */ /* 0x002fe20000010000 */
[----:B0-----:R-:W-:-:S06]  /*3920*/  CS2R R58, SRZ ;  /* 0x00000000003a7805 */ /* 0x001fcc000001ff00 */
[----:B------:R-:W0:Y:S01]  /*3930*/  MUFU.EX2 R141, R96 ;  /* 0x00000060008d7308 */ /* 0x000e220000000800 */
[C---:B--2---:R-:W-:Y:S01]  /*3940*/  FADD.FTZ R13, R7.reuse, R0 ;  /* 0x00000000070d7221 */ /* 0x044fe20000010000 */
[----:B------:R-:W-:Y:S02]  /*3950*/  F2FP.BF16.F32.PACK_AB R142, R7, R56 ;  /* 0x00000038078e723e */ /* 0x000fe400000010ff */
[----:B------:R-:W-:-:S04]  /*3960*/  CS2R R56, SRZ ;  /* 0x0000000000387805 */ /* 0x000fc8000001ff00 */
[----:B------:R1:W2:Y:S01]  /*3970*/  MUFU.EX2 R35, R62 ;  /* 0x0000003e00237308 */ /* 0x0002a20000000800 */
[----:B---3--:R-:W-:-:S07]  /*3980*/  FADD.FTZ R0, R60, R13 ;  /* 0x0000000d3c007221 */ /* 0x008fce0000010000 */
[----:B------:R-:W3:Y:S01]  /*3990*/  MUFU.EX2 R98, R98 ;  /* 0x0000006200627308 */ /* 0x000ee20000000800 */
[C---:B0-----:R-:W-:Y:S01]  /*39a0*/  FADD.FTZ R15, R141.reuse, R8 ;  /* 0x000000088d0f7221 */ /* 0x041fe20000010000 */
[----:B------:R-:W-:Y:S02]  /*39b0*/  F2FP.BF16.F32.PACK_AB R141, R141, R66 ;  /* 0x000000428d8d723e */ /* 0x000fe400000010ff */
[----:B------:R-:W-:Y:S02]  /*39c0*/  CS2R R66, SRZ ;  /* 0x0000000000427805 */ /* 0x000fe4000001ff00 */
[----:B-1----:R-:W-:Y:S02]  /*39d0*/  CS2R R62, SRZ ;  /* 0x00000000003e7805 */ /* 0x002fe4000001ff00 */
[----:B------:R-:W0:Y:S01]  /*39e0*/  MUFU.EX2 R12, R12 ;  /* 0x0000000c000c7308 */ /* 0x000e220000000800 */
[C---:B--2---:R-:W-:Y:S01]  /*39f0*/  FADD.FTZ R13, R35.reuse, R0 ;  /* 0x00000000230d7221 */ /* 0x044fe20000010000 */
[----:B------:R-:W-:-:S02]  /*3a00*/  F2FP.BF16.F32.PACK_AB R136, R35, R60 ;  /* 0x0000003c2388723e */ /* 0x000fc400000010ff */
[----:B------:R-:W-:Y:S02]  /*3a10*/  CS2R R60, SRZ ;  /* 0x00000000003c7805 */ /* 0x000fe4000001ff00 */
[----:B------:R-:W-:Y:S02]  /*3a20*/  CS2R R34, SRZ ;  /* 0x0000000000227805 */ /* 0x000fe4000001ff00 */
[----:B------:R-:W1:Y:S01]  /*3a30*/  MUFU.EX2 R143, R100 ;  /* 0x00000064008f7308 */ /* 0x000e620000000800 */
[----:B---3--:R-:W-:-:S07]  /*3a40*/  FADD.FTZ R8, R98, R15 ;  /* 0x0000000f62087221 */ /* 0x008fce0000010000 */
[----:B------:R-:W2:Y:S01]  /*3a50*/  MUFU.EX2 R70, R70 ;  /* 0x0000004600467308 */ /* 0x000ea20000000800 */
[----:B0-----:R-:W-:Y:S01]  /*3a60*/  FADD.FTZ R0, R12, R13 ;  /* 0x0000000d0c007221 */ /* 0x001fe20000010000 */
[----:B------:R-:W-:Y:S02]  /*3a70*/  VIMNMX R13, RZ, R26, !PT ;  /* 0x0000001aff0d7248 */ /* 0x000fe40007fe0100 */
[----:B------:R-:W-:Y:S02]  /*3a80*/  CS2R R26, SRZ ;  /* 0x00000000001a7805 */ /* 0x000fe4000001ff00 */
[----:B------:R-:W-:Y:S02]  /*3a90*/  ISETP.GE.AND P1, PT, R14, R13, PT ;  /* 0x0000000d0e00720c */ /* 0x000fe40003f26270 */
[----:B------:R-:W0:Y:S01]  /*3aa0*/  MUFU.EX2 R137, R102 ;  /* 0x0000006600897308 */ /* 0x000e220000000800 */
[C---:B-1----:R-:W-:Y:S01]  /*3ab0*/  FADD.FTZ R15, R143.reuse, R8 ;  /* 0x000000088f0f7221 */ /* 0x042fe20000010000 */
[----:B------:R-:W-:-:S06]  /*3ac0*/  F2FP.BF16.F32.PACK_AB R143, R143, R98 ;  /* 0x000000628f8f723e */ /* 0x000fcc00000010ff */
[----:B------:R-:W1:Y:S01]  /*3ad0*/  MUFU.EX2 R104, R104 ;  /* 0x0000006800687308 */ /* 0x000e620000000800 */
[----:B--2---:R-:W-:-:S07]  /*3ae0*/  FADD.FTZ R8, R70, R15 ;  /* 0x0000000f46087221 */ /* 0x004fce0000010000 */
[----:B------:R2:W3:Y:S01]  /*3af0*/  MUFU.EX2 R11, R64 ;  /* 0x00000040000b7308 */ /* 0x0004e20000000800 */
[C---:B0-----:R-:W-:Y:S01]  /*3b00*/  FADD.FTZ R7, R137.reuse, R8 ;  /* 0x0000000889077221 */ /* 0x041fe20000010000 */
[----:B------:R-:W-:Y:S01]  /*3b10*/  F2FP.BF16.F32.PACK_AB R137, R137, R70 ;  /* 0x000000468989723e */ /* 0x000fe200000010ff */
[----:B------:R-:W-:Y:S01]  /*3b20*/  IMAD.MOV.U32 R8, RZ, RZ, 0x3f800000 ;  /* 0x3f800000ff087424 */ /* 0x000fe200078e00ff */
[----:B------:R-:W-:-:S04]  /*3b30*/  CS2R R70, SRZ ;  /* 0x0000000000467805 */ /* 0x000fc8000001ff00 */
[----:B------:R1:W0:Y:S01]  /*3b40*/  MUFU.EX2 R139, R6 ;  /* 0x00000006008b7308 */ /* 0x0002220000000800 */
[----:B--2---:R-:W-:Y:S01]  /*3b50*/  CS2R R64, SRZ ;  /* 0x0000000000407805 */ /* 0x004fe2000001ff00 */
[----:B-1----:R-:W-:Y:S01]  /*3b60*/  FADD.FTZ R6, R104, R7 ;  /* 0x0000000768067221 */ /* 0x002fe20000010000 */
[C---:B---3--:R-:W-:Y:S01]  /*3b70*/  FADD.FTZ R7, R11.reuse, R0 ;  /* 0x000000000b077221 */ /* 0x048fe20000010000 */
[----:B------:R-:W-:Y:S02]  /*3b80*/  F2FP.BF16.F32.PACK_AB R138, R11, R12 ;  /* 0x0000000c0b8a723e */ /* 0x000fe400000010ff */
[----:B------:R-:W-:Y:S01]  /*3b90*/  MOV R0, 0x3f800000 ;  /* 0x3f80000000007802 */ /* 0x000fe20000000f00 */
[C---:B0-----:R-:W-:Y:S01]  /*3ba0*/  FADD.FTZ R6, R139.reuse, R6 ;  /* 0x000000068b067221 */ /* 0x041fe20000010000 */
[----:B------:R-:W-:Y:S01]  /*3bb0*/  F2FP.BF16.F32.PACK_AB R139, R139, R104 ;  /* 0x000000688b8b723e */ /* 0x000fe200000010ff */
[----:B------:R-:W-:Y:S06]  /*3bc0*/  @!P1 BRA `(.L_x_2425) ;  /* 0x0000002800889947 */ /* 0x000fec0003800000 */
[----:B------:R-:W-:Y:S01]  /*3bd0*/  IMAD.MOV.U32 R12, RZ, RZ, R20 ;  /* 0x000000ffff0c7224 */ /* 0x000fe200078e0014 */
[----:B------:R-:W-:Y:S01]  /*3be0*/  MOV R87, RZ ;  /* 0x000000ff00577202 */ /* 0x000fe20000000f00 */
[----:B------:R-:W-:Y:S01]  /*3bf0*/  IMAD.MOV.U32 R11, RZ, RZ, R10 ;  /* 0x000000ffff0b7224 */ /* 0x000fe200078e000a */
[----:B------:R-:W-:Y:S01]  /*3c00*/  UMOV UR4, UR38 ;  /* 0x0000002600047c82 */ /* 0x000fe20008000000 */
[----:B------:R-:W-:Y:S01]  /*3c10*/  IMAD.MOV.U32 R0, RZ, RZ, 0x3f800000 ;  /* 0x3f800000ff007424 */ /* 0x000fe200078e00ff */
[----:B------:R-:W-:Y:S01]  /*3c20*/  UMOV UR5, UR39 ;  /* 0x0000002700057c82 */ /* 0x000fe20008000000 */
[----:B------:R-:W-:-:S05]  /*3c30*/  ULDC UR6, c[0x0][0x9d8] ;  /* 0x0002760000067ab9 */ /* 0x000fca0000000800 */
.L_x_2436:
[----:B------:R-:W-:-:S04]  /*3c40*/  UISETP.NE.AND UP0, UPT, UR5, 0x1, UPT ;  /* 0x000000010500788c */ /* 0x000fc8000bf05270 */
[----:B------:R-:W-:-:S04]  /*3c50*/  USEL UR38, URZ, 0x1, UP0 ;  /* 0x000000013f267887 */ /* 0x000fc80008000000 */
[----:B------:R-:W-:Y:S01]  /*3c60*/  ULOP3.LUT UR38, UR4, UR38, URZ, 0x3c, !UPT ;  /* 0x0000002604267292 */ /* 0x000fe2000f8e3c3f */
[----:B------:R-:W-:Y:S11]  /*3c70*/  @!P0 BRA `(.L_x_2426) ;  /* 0x0000000000048947 */ /* 0x000ff60003800000 */
[----:B------:R-:W-:Y:S01]  /*3c80*/  BPT.TRAP 0x1 ;  /* 0x000000040000795c */ /* 0x000fe20000300000 */
.L_x_2426:
        /* <DEDUP_REMOVED lines=9> */
.L_x_2427:
[----:B-1----:R-:W-:Y:S05]  /*3d20*/  @P1 BRA `(.L_x_2428) ;  /* 0x0000000000081947 */ /* 0x002fea0003800000 */
[----:B------:R-:W1:Y:S02]  /*3d30*/  SYNCS.PHASECHK.TRANS64.TRYWAIT P1, [UR7+0x2a830], R9 ;  /* 0x02a83009ff0075a7 */ /* 0x000e640008020147 */
[----:B-1----:R-:W-:Y:S05]  /*3d40*/  @!P1 BRA `(.L_x_2429) ;  /* 0x000000d000989947 */ /* 0x002fea0003800000 */
.L_x_2428:
        /* <DEDUP_REMOVED lines=143> */
.L_x_2430:
[----:B------:R-:W-:Y:S01]  /*4640*/  ULEA UR10, UR5, UR40, 0x3 ;  /* 0x00000028050a7291 */ /* 0x000fe2000f8e183f */
[----:B------:R-:W-:-:S05]  /*4650*/  IMAD.U32 R0, RZ, RZ, UR4 ;  /* 0x00000004ff007e24 */ /* 0x000fca000f8e00ff */
[----:B------:R-:W-:-:S04]  /*4660*/  SHF.L.U32 R0, R0, 0x1f, RZ ;  /* 0x0000001f00007819 */ /* 0x000fc800000006ff */
[----:B------:R2:W3:Y:S01]  /*4670*/  SYNCS.PHASECHK.TRANS64.TRYWAIT P1, [UR10+0x2a850], R0 ;  /* 0x02a85000ff0075a7 */ /* 0x0004e2000802014a */
[----:B------:R-:W-:Y:S05]  /*4680*/  @!P0 BRA `(.L_x_2431) ;  /* 0x0000000000048947 */ /* 0x000fea0003800000 */
[----:B------:R-:W-:Y:S01]  /*4690*/  BPT.TRAP 0x1 ;  /* 0x000000040000795c */ /* 0x000fe20000300000 */
.L_x_2431:
[----:B---3--:R-:W-:Y:S05]  /*46a0*/  @P1 BRA `(.L_x_2432) ;  /* 0x0000000000081947 */ /* 0x008fea0003800000 */
[----:B------:R-:W3:Y:S02]  /*46b0*/  SYNCS.PHASECHK.TRANS64.TRYWAIT P1, [UR10+0x2a850], R0 ;  /* 0x02a85000ff0075a7 */ /* 0x000ee4000802014a */
[----:B---3--:R-:W-:Y:S05]  /*46c0*/  @!P1 BRA `(.L_x_2433) ;  /* 0x000000c800509947 */ /* 0x008fea0003800000 */
.L_x_2432:
        /* <DEDUP_REMOVED lines=38> */
.L_x_2434:
[----:B------:R-:W-:Y:S01]  /*4930*/  ISETP.NE.AND P1, PT, R172, 0x1, PT ;  /* 0x00000001ac00780c */ /* 0x000fe20003f25270 */
[----:B------:R-:W-:Y:S01]  /*4940*/  FMUL.FTZ R20, R94, UR6 ;  /* 0x000000065e147c20 */ /* 0x000fe20008410000 */
[----:B-1----:R-:W-:Y:S02]  /*4950*/  IMAD.IADD R10, R19, 0x1, R16 ;  /* 0x00000001130a7824 */ /* 0x002fe400078e0210 */
        /* <DEDUP_REMOVED lines=9> */
[----:B------:R-:W-:Y:S01]  /*49f0*/  FMUL.FTZ R101, R101, UR6 ;  /* 0x0000000665657c20 */ /* 0x000fe20008410000 */
[----:B0-----:R-:W0:Y:S01]  /*4a00*/  @P1 LDC R9, c[0x0][0x44c] ;  /* 0x00011300ff091b82 */ /* 0x001e220000000800 */
[----:B------:R-:W-:Y:S01]  /*4a10*/  FMUL.FTZ R21, R99, UR6 ;  /* 0x0000000663157c20 */ /* 0x000fe20008410000 */
[----:B------:R1:W3:Y:S01]  /*4a20*/  MUFU.TANH R152, R88 ;  /* 0x0000005800987308 */ /* 0x0002e20000002400 */
[----:B------:R-:W-:Y:S01]  /*4a30*/  FMUL.FTZ R104, R104, UR6 ;  /* 0x0000000668687c20 */ /* 0x000fe20008410000 */
[----:B--2---:R-:W-:Y:S01]  /*4a40*/  FMUL.FTZ R0, R90, UR6 ;  /* 0x000000065a007c20 */ /* 0x004fe20008410000 */
[----:B------:R-:W-:Y:S01]  /*4a50*/  FMUL.FTZ R90, R102, UR6 ;  /* 0x00000006665a7c20 */ /* 0x000fe20008410000 */
[----:B------:R-:W-:Y:S01]  /*4a60*/  FMUL.FTZ R105, R105, UR6 ;  /* 0x0000000669697c20 */ /* 0x000fe20008410000 */
[----:B------:R-:W-:Y:S01]  /*4a70*/  FMUL.FTZ R108, R108, UR6 ;  /* 0x000000066c6c7c20 */ /* 0x000fe20008410000 */
[----:B------:R-:W2:Y:S01]  /*4a80*/  @P1 LDC R94, c[0x0][0x450] ;  /* 0x00011400ff5e1b82 */ /* 0x000ea20000000800 */
[----:B------:R-:W-:Y:S01]  /*4a90*/  FMUL.FTZ R109, R109, UR6 ;  /* 0x000000066d6d7c20 */ /* 0x000fe20008410000 */
[----:B------:R4:W5:Y:S01]  /*4aa0*/  MUFU.TANH R150, R89 ;  /* 0x0000005900967308 */ /* 0x0009620000002400 */
[----:B-1----:R-:W-:Y:S01]  /*4ab0*/  FMUL.FTZ R88, R98, UR6 ;  /* 0x0000000662587c20 */ /* 0x002fe20008410000 */
        /* <DEDUP_REMOVED lines=10> */
[----:B----4-:R-:W-:Y:S01]  /*4b60*/  FMUL.FTZ R89, R103, UR6 ;  /* 0x0000000667597c20 */ /* 0x010fe20008410000 */
[----:B------:R-:W-:Y:S01]  /*4b70*/  FMUL.FTZ R133, R133, UR6 ;  /* 0x0000000685857c20 */ /* 0x000fe20008410000 */
[----:B0-----:R-:W-:-:S04]  /*4b80*/  @P1 IMAD.HI.U32 R9, R10, R9, RZ ;  /* 0x000000090a091227 */ /* 0x001fc800078e00ff */
[----:B------:R-:W-:Y:S01]  /*4b90*/  FMUL.FTZ R8, R91, UR6 ;  /* 0x000000065b087c20 */ /* 0x000fe20008410000 */
[----:B------:R-:W-:Y:S01]  /*4ba0*/  MUFU.TANH R140, R97 ;  /* 0x00000061008c7308 */ /* 0x000fe20000002400 */
[----:B-1----:R-:W-:Y:S01]  /*4bb0*/  FMUL.FTZ R92, R106, UR6 ;  /* 0x000000066a5c7c20 */ /* 0x002fe20008410000 */
[----:B------:R-:W-:Y:S01]  /*4bc0*/  FMUL.FTZ R118, R118, UR6 ;  /* 0x0000000676767c20 */ /* 0x000fe20008410000 */
[----:B------:R-:W-:Y:S01]  /*4bd0*/  FMUL.FTZ R122, R122, UR6 ;  /* 0x000000067a7a7c20 */ /* 0x000fe20008410000 */
[----:B------:R-:W-:Y:S01]  /*4be0*/  FMUL.FTZ R91, R107, UR6 ;  /* 0x000000066b5b7c20 */ /* 0x000fe20008410000 */
[----:B------:R-:W-:Y:S01]  /*4bf0*/  FMUL.FTZ R126, R126, UR6 ;  /* 0x000000067e7e7c20 */ /* 0x000fe20008410000 */
[----:B--2---:R-:W-:Y:S01]  /*4c00*/  @P1 SHF.R.U32.HI R10, RZ, R94, R9 ;  /* 0x0000005eff0a1219 */ /* 0x004fe20000011609 */
[----:B------:R-:W-:Y:S01]  /*4c10*/  IMAD.MOV.U32 R9, RZ, RZ, -0x60 ;  /* 0xffffffa0ff097424 */ /* 0x000fe200078e00ff */
[----:B------:R0:W1:Y:S01]  /*4c20*/  MUFU.TANH R146, R93 ;  /* 0x0000005d00927308 */ /* 0x0000620000002400 */
[----:B------:R-:W-:Y:S01]  /*4c30*/  FMUL.FTZ R94, R111, UR6 ;  /* 0x000000066f5e7c20 */ /* 0x000fe20008410000 */
[----:B------:R-:W-:Y:S01]  /*4c40*/  FMUL.FTZ R130, R130, UR6 ;  /* 0x0000000682827c20 */ /* 0x000fe20008410000 */
[----:B------:R-:W2:Y:S01]  /*4c50*/  SHFL.IDX PT, R96, R10, RZ, 0x1c1f ;  /* 0x001c1fff0a607589 */ /* 0x000ea200000e0000 */
[----:B------:R-:W-:-:S02]  /*4c60*/  IMAD R9, R14, R9, 0x1 ;  /* 0x000000010e097424 */ /* 0x000fc400078e0209 */
[----:B------:R-:W-:Y:S01]  /*4c70*/  FMUL.FTZ R115, R115, UR6 ;  /* 0x0000000673737c20 */ /* 0x000fe20008410000 */
[----:B------:R-:W-:Y:S01]  /*4c80*/  FMUL.FTZ R119, R119, UR6 ;  /* 0x0000000677777c20 */ /* 0x000fe20008410000 */
[----:B------:R-:W4:Y:S01]  /*4c90*/  SHFL.IDX PT, R10, R10, 0x1, 0x1c1f ;  /* 0x003c1f000a0a7f89 */ /* 0x000f2200000e0000 */
[----:B------:R-:W-:Y:S01]  /*4ca0*/  IMAD R9, R18, -0x2, R9 ;  /* 0xfffffffe12097824 */ /* 0x000fe200078e0209 */
[----:B------:R-:W4:Y:S01]  /*4cb0*/  MUFU.TANH R100, R100 ;  /* 0x0000006400647308 */ /* 0x000f220000002400 */
[----:B0-----:R-:W-:Y:S01]  /*4cc0*/  FMUL.FTZ R93, R110, UR6 ;  /* 0x000000066e5d7c20 */ /* 0x001fe20008410000 */
[----:B------:R-:W-:Y:S01]  /*4cd0*/  FMUL.FTZ R134, R134, UR6 ;  /* 0x0000000686867c20 */ /* 0x000fe20008410000 */
[----:B------:R-:W-:Y:S01]  /*4ce0*/  FMUL.FTZ R123, R123, UR6 ;  /* 0x000000067b7b7c20 */ /* 0x000fe20008410000 */
[----:B------:R-:W-:Y:S01]  /*4cf0*/  IADD3 R95, -R170, R9, R171 ;  /* 0x00000009aa5f7210 */ /* 0x000fe20007ffe1ab */
[----:B------:R-:W-:Y:S01]  /*4d00*/  FMUL.FTZ R127, R127, UR6 ;  /* 0x000000067f7f7c20 */ /* 0x000fe20008410000 */
[----:B------:R-:W-:Y:S01]  /*4d10*/  FMUL.FTZ R131, R131, UR6 ;  /* 0x0000000683837c20 */ /* 0x000fe20008410000 */
[----:B------:R-:W-:Y:S01]  /*4d20*/  FMUL.FTZ R135, R135, UR6 ;  /* 0x0000000687877c20 */ /* 0x000fe20008410000 */
[----:B------:R-:W0:Y:S01]  /*4d30*/  MUFU.TANH R101, R101 ;  /* 0x0000006500657308 */ /* 0x000e220000002400 */
[----:B------:R-:W-:-:S04]  /*4d40*/  UIADD3 UR7, UR7, 0x2a840, URZ ;  /* 0x0002a84007077890 */ /* 0x000fc8000fffe03f */
[----:B------:R-:W-:-:S03]  /*4d50*/  UPRMT UR7, UR42, 0x654, UR7 ;  /* 0x000006542a077896 */ /* 0x000fc60008000007 */
[----:B------:R-:W0:Y:S01]  /*4d60*/  MUFU.TANH R102, R104 ;  /* 0x0000006800667308 */ /* 0x000e220000002400 */
[----:B--2---:R-:W-:-:S04]  /*4d70*/  IADD3 R97, R95, R96, RZ ;  /* 0x000000605f617210 */ /* 0x004fc80007ffe0ff */
[C---:B------:R-:W-:Y:S01]  /*4d80*/  ISETP.GT.AND P1, PT, R97.reuse, RZ, PT ;  /* 0x000000ff6100720c */ /* 0x040fe20003f24270 */
[----:B------:R-:W-:Y:S01]  /*4d90*/  SYNCS.ARRIVE.TRANS64.RED.A1T0 RZ, [UR7], RZ ;  /* 0x000000ffffff79a7 */ /* 0x000fe20008100407 */
[C---:B------:R-:W-:Y:S01]  /*4da0*/  ISETP.GT.AND P2, PT, R97.reuse, 0x1, PT ;  /* 0x000000016100780c */ /* 0x040fe20003f44270 */
[----:B------:R-:W2:Y:S01]  /*4db0*/  MUFU.TANH R98, R105 ;  /* 0x0000006900627308 */ /* 0x000ea20000002400 */
[----:B---3--:R-:W-:Y:S02]  /*4dc0*/  FSEL R152, R152, -INF , P1 ;  /* 0xff80000098987808 */ /* 0x008fe40000800000 */
[C---:B------:R-:W-:Y:S02]  /*4dd0*/  ISETP.GT.AND P1, PT, R97.reuse, 0x8, PT ;  /* 0x000000086100780c */ /* 0x040fe40003f24270 */
[----:B-----5:R-:W-:Y:S02]  /*4de0*/  FSEL R150, R150, -INF , P2 ;  /* 0xff80000096967808 */ /* 0x020fe40001000000 */
[----:B------:R-:W-:Y:S01]  /*4df0*/  FMNMX.FTZ R9, R152, R11, !PT ;  /* 0x0000000b98097209 */ /* 0x000fe20007810000 */
[----:B------:R-:W3:Y:S01]  /*4e00*/  MUFU.TANH R108, R108 ;  /* 0x0000006c006c7308 */ /* 0x000ee20000002400 */
[----:B------:R-:W-:-:S02]  /*4e10*/  ISETP.GT.AND P2, PT, R97, 0x9, PT ;  /* 0x000000096100780c */ /* 0x000fc40003f44270 */
[----:B------:R-:W-:Y:S02]  /*4e20*/  FSEL R148, R148, -INF , P1 ;  /* 0xff80000094947808 */ /* 0x000fe40000800000 */
[----:B------:R-:W-:Y:S02]  /*4e30*/  FMNMX.FTZ R9, R150, R9, !PT ;  /* 0x0000000996097209 */ /* 0x000fe40007810000 */
[C---:B------:R-:W-:Y:S01]  /*4e40*/  ISETP.GT.AND P1, PT, R97.reuse, 0x10, PT ;  /* 0x000000106100780c */ /* 0x040fe20003f24270 */
[----:B------:R-:W5:Y:S01]  /*4e50*/  MUFU.TANH R109, R109 ;  /* 0x0000006d006d7308 */ /* 0x000f620000002400 */
[----:B-1----:R-:W-:Y:S02]  /*4e60*/  FSEL R146, R146, -INF , P2 ;  /* 0xff80000092927808 */ /* 0x002fe40001000000 */
[----:B------:R-:W-:Y:S01]  /*4e70*/  FMNMX.FTZ R99, R148, R9, !PT ;  /* 0x0000000994637209 */ /* 0x000fe20007810000 */
[----:B------:R-:W-:Y:S01]  /*4e80*/  FMUL.FTZ R9, R120, UR6 ;  /* 0x0000000678097c20 */ /* 0x000fe20008410000 */
[----:B------:R-:W-:-:S02]  /*4e90*/  ISETP.GT.AND P2, PT, R97, 0x11, PT ;  /* 0x000000116100780c */ /* 0x000fc40003f44270 */
[----:B------:R-:W-:Y:S01]  /*4ea0*/  FSEL R144, R144, -INF , P1 ;  /* 0xff80000090907808 */ /* 0x000fe20000800000 */
[----:B------:R-:W1:Y:S01]  /*4eb0*/  MUFU.TANH R104, R112 ;  /* 0x0000007000687308 */ /* 0x000e620000002400 */
[----:B------:R-:W-:Y:S02]  /*4ec0*/  FMNMX.FTZ R99, R146, R99, !PT ;  /* 0x0000006392637209 */ /* 0x000fe40007810000 */
[C---:B------:R-:W-:Y:S02]  /*4ed0*/  ISETP.GT.AND P1, PT, R97.reuse, 0x18, PT ;  /* 0x000000186100780c */ /* 0x040fe40003f24270 */
[----:B------:R-:W-:Y:S02]  /*4ee0*/  FSEL R140, R140, -INF , P2 ;  /* 0xff8000008c8c7808 */ /* 0x000fe40001000000 */
[----:B------:R-:W-:Y:S01]  /*4ef0*/  FMNMX.FTZ R99, R144, R99, !PT ;  /* 0x0000006390637209 */ /* 0x000fe20007810000 */
[----:B------:R-:W1:Y:S01]  /*4f00*/  MUFU.TANH R113, R113 ;  /* 0x0000007100717308 */ /* 0x000e620000002400 */
[----:B------:R-:W-:-:S02]  /*4f10*/  ISETP.GT.AND P2, PT, R97, 0x19, PT ;  /* 0x000000196100780c */ /* 0x000fc40003f44270 */
[----:B----4-:R-:W-:Y:S02]  /*4f20*/  FSEL R120, R100, -INF , P1 ;  /* 0xff80000064787808 */ /* 0x010fe40000800000 */
[----:B------:R-:W-:Y:S02]  /*4f30*/  FMNMX.FTZ R99, R140, R99, !PT ;  /* 0x000000638c637209 */ /* 0x000fe40007810000 */
[----:B------:R-:W-:Y:S01]  /*4f40*/  ISETP.GT.AND P1, PT, R97, 0x20, PT ;  /* 0x000000206100780c */ /* 0x000fe20003f24270 */
[----:B------:R-:W4:Y:S01]  /*4f50*/  MUFU.TANH R110, R116 ;  /* 0x00000074006e7308 */ /* 0x000f220000002400 */
[----:B0-----:R-:W-:Y:S02]  /*4f60*/  FSEL R106, R101, -INF , P2 ;  /* 0xff800000656a7808 */ /* 0x001fe40001000000 */
[----:B------:R-:W-:Y:S02]  /*4f70*/  FMNMX.FTZ R99, R120, R99, !PT ;  /* 0x0000006378637209 */ /* 0x000fe40007810000 */
[----:B------:R-:W-:-:S02]  /*4f80*/  ISETP.GT.AND P2, PT, R97, 0x21, PT ;  /* 0x000000216100780c */ /* 0x000fc40003f44270 */
[----:B------:R-:W-:Y:S01]  /*4f90*/  FSEL R102, R102, -INF , P1 ;  /* 0xff80000066667808 */ /* 0x000fe20000800000 */
[----:B------:R-:W0:Y:S01]  /*4fa0*/  MUFU.TANH R112, R117 ;  /* 0x0000007500707308 */ /* 0x000e220000002400 */
[----:B------:R-:W-:Y:S02]  /*4fb0*/  FMNMX.FTZ R99, R106, R99, !PT ;  /* 0x000000636a637209 */ /* 0x000fe40007810000 */
[C---:B------:R-:W-:Y:S02]  /*4fc0*/  ISETP.GT.AND P1, PT, R97.reuse, 0x28, PT ;  /* 0x000000286100780c */ /* 0x040fe40003f24270 */
[----:B--2---:R-:W-:Y:S02]  /*4fd0*/  FSEL R98, R98, -INF , P2 ;  /* 0xff80000062627808 */ /* 0x004fe40001000000 */
[----:B------:R-:W-:Y:S01]  /*4fe0*/  FMNMX.FTZ R99, R102, R99, !PT ;  /* 0x0000006366637209 */ /* 0x000fe20007810000 */
[----:B------:R2:W0:Y:S01]  /*4ff0*/  MUFU.TANH R116, R9 ;  /* 0x0000000900747308 */ /* 0x0004220000002400 */
[----:B------:R-:W-:-:S02]  /*5000*/  ISETP.GT.AND P2, PT, R97, 0x29, PT ;  /* 0x000000296100780c */ /* 0x000fc40003f44270 */
[----:B---3--:R-:W-:Y:S02]  /*5010*/  FSEL R96, R108, -INF , P1 ;  /* 0xff8000006c607808 */ /* 0x008fe40000800000 */
[----:B------:R-:W-:Y:S02]  /*5020*/  FMNMX.FTZ R99, R98, R99, !PT ;  /* 0x0000006362637209 */ /* 0x000fe40007810000 */
[----:B------:R-:W-:Y:S01]  /*5030*/  ISETP.GT.AND P1, PT, R97, 0x30, PT ;  /* 0x000000306100780c */ /* 0x000fe20003f24270 */
[----:B------:R-:W3:Y:S01]  /*5040*/  MUFU.TANH R121, R121 ;  /* 0x0000007900797308 */ /* 0x000ee20000002400 */
[----:B-----5:R-:W-:Y:S01]  /*5050*/  FSEL R100, R109, -INF , P2 ;  /* 0xff8000006d647808 */ /* 0x020fe20001000000 */
[----:B--2---:R-:W-:Y:S01]  /*5060*/  FMUL.FTZ R9, R132, UR6 ;  /* 0x0000000684097c20 */ /* 0x004fe20008410000 */
[----:B------:R-:W-:Y:S02]  /*5070*/  FMNMX.FTZ R99, R96, R99, !PT ;  /* 0x0000006360637209 */ /* 0x000fe40007810000 */
[----:B------:R-:W-:-:S02]  /*5080*/  ISETP.GT.AND P2, PT, R97, 0x31, PT ;  /* 0x000000316100780c */ /* 0x000fc40003f44270 */
[----:B-1----:R-:W-:Y:S01]  /*5090*/  FSEL R104, R104, -INF , P1 ;  /* 0xff80000068687808 */ /* 0x002fe20000800000 */
[----:B------:R3:W1:Y:S01]  /*50a0*/  MUFU.TANH R101, R124 ;  /* 0x0000007c00657308 */ /* 0x0006620000002400 */
[----:B------:R-:W-:Y:S02]  /*50b0*/  FMNMX.FTZ R99, R100, R99, !PT ;  /* 0x0000006364637209 */ /* 0x000fe40007810000 */
[----:B------:R-:W-:Y:S02]  /*50c0*/  ISETP.GT.AND P1, PT, R97, 0x38, PT ;  /* 0x000000386100780c */ /* 0x000fe40003f24270 */
[----:B------:R-:W-:Y:S02]  /*50d0*/  FSEL R108, R113, -INF , P2 ;  /* 0xff800000716c7808 */ /* 0x000fe40001000000 */
[----:B------:R-:W-:Y:S01]  /*50e0*/  FMNMX.FTZ R99, R104, R99, !PT ;  /* 0x0000006368637209 */ /* 0x000fe20007810000 */
[----:B------:R-:W2:Y:S01]  /*50f0*/  MUFU.TANH R125, R125 ;  /* 0x0000007d007d7308 */ /* 0x000ea20000002400 */
[----:B------:R-:W-:-:S02]  /*5100*/  ISETP.GT.AND P2, PT, R97, 0x39, PT ;  /* 0x000000396100780c */ /* 0x000fc40003f44270 */
[----:B----4-:R-:W-:Y:S02]  /*5110*/  FSEL R110, R110, -INF , P1 ;  /* 0xff8000006e6e7808 */ /* 0x010fe40000800000 */
[----:B------:R-:W-:Y:S02]  /*5120*/  FMNMX.FTZ R99, R108, R99, !PT ;  /* 0x000000636c637209 */ /* 0x000fe40007810000 */
[C---:B------:R-:W-:Y:S01]  /*5130*/  ISETP.GT.AND P1, PT, R97.reuse, 0x40, PT ;  /* 0x000000406100780c */ /* 0x040fe20003f24270 */
[----:B------:R1:W4:Y:S01]  /*5140*/  MUFU.TANH R103, R128 ;  /* 0x0000008000677308 */ /* 0x0003220000002400 */
[----:B0-----:R-:W-:Y:S02]  /*5150*/  FSEL R112, R112, -INF , P2 ;  /* 0xff80000070707808 */ /* 0x001fe40001000000 */
[----:B------:R-:W-:Y:S02]  /*5160*/  FMNMX.FTZ R99, R110, R99, !PT ;  /* 0x000000636e637209 */ /* 0x000fe40007810000 */
[----:B------:R-:W-:-:S02]  /*5170*/  ISETP.GT.AND P2, PT, R97, 0x41, PT ;  /* 0x000000416100780c */ /* 0x000fc40003f44270 */
[----:B------:R-:W-:Y:S01]  /*5180*/  FSEL R116, R116, -INF , P1 ;  /* 0xff80000074747808 */ /* 0x000fe20000800000 */
[----:B------:R-:W0:Y:S01]  /*5190*/  MUFU.TANH R129, R129 ;  /* 0x0000008100817308 */ /* 0x000e220000002400 */
[----:B------:R-:W-:Y:S02]  /*51a0*/  FMNMX.FTZ R99, R112, R99, !PT ;  /* 0x0000006370637209 */ /* 0x000fe40007810000 */
[----:B------:R-:W-:Y:S02]  /*51b0*/  ISETP.GT.AND P1, PT, R97, 0x48, PT ;  /* 0x000000486100780c */ /* 0x000fe40003f24270 */
[----:B---3--:R-:W-:Y:S02]  /*51c0*/  FSEL R124, R121, -INF , P2 ;  /* 0xff800000797c7808 */ /* 0x008fe40001000000 */
[----:B------:R-:W-:Y:S01]  /*51d0*/  FMNMX.FTZ R99, R116, R99, !PT ;  /* 0x0000006374637209 */ /* 0x000fe20007810000 */
[----:B------:R3:W5:Y:S01]  /*51e0*/  MUFU.TANH R138, R9 ;  /* 0x00000009008a7308 */ /* 0x0007620000002400 */
[----:B------:R-:W-:-:S02]  /*51f0*/  ISETP.GT.AND P2, PT, R97, 0x49, PT ;  /* 0x000000496100780c */ /* 0x000fc40003f44270 */
[----:B-1----:R-:W-:Y:S02]  /*5200*/  FSEL R128, R101, -INF , P1 ;  /* 0xff80000065807808 */ /* 0x002fe40000800000 */
[----:B------:R-:W-:Y:S02]  /*5210*/  FMNMX.FTZ R99, R124, R99, !PT ;  /* 0x000000637c637209 */ /* 0x000fe40007810000 */
[----:B------:R-:W-:Y:S01]  /*5220*/  ISETP.GT.AND P1, PT, R97, 0x50, PT ;  /* 0x000000506100780c */ /* 0x000fe20003f24270 */
[----:B------:R-:W1:Y:S01]  /*5230*/  MUFU.TANH R133, R133 ;  /* 0x0000008500857308 */ /* 0x000e620000002400 */
[----:B--2---:R-:W-:Y:S01]  /*5240*/  FSEL R132, R125, -INF , P2 ;  /* 0xff8000007d847808 */ /* 0x004fe20001000000 */
[----:B---3--:R-:W-:Y:S01]  /*5250*/  FMUL.FTZ R9, R114, UR6 ;  /* 0x0000000672097c20 */ /* 0x008fe20008410000 */
[----:B------:R-:W-:Y:S02]  /*5260*/  FMNMX.FTZ R99, R128, R99, !PT ;  /* 0x0000006380637209 */ /* 0x000fe40007810000 */
[----:B------:R-:W-:-:S02]  /*5270*/  ISETP.GT.AND P2, PT, R97, 0x51, PT ;  /* 0x000000516100780c */ /* 0x000fc40003f44270 */
[----:B----4-:R-:W-:Y:S01]  /*5280*/  FSEL R114, R103, -INF , P1 ;  /* 0xff80000067727808 */ /* 0x010fe20000800000 */
[----:B------:R-:W2:Y:S01]  /*5290*/  MUFU.TANH R0, R0 ;  /* 0x0000000000007308 */ /* 0x000ea20000002400 */
[----:B------:R-:W-:Y:S02]  /*52a0*/  FMNMX.FTZ R99, R132, R99, !PT ;  /* 0x0000006384637209 */ /* 0x000fe40007810000 */
[----:B------:R-:W-:Y:S02]  /*52b0*/  ISETP.GT.AND P1, PT, R97, 0x58, PT ;  /* 0x000000586100780c */ /* 0x000fe40003f24270 */
[----:B0-----:R-:W-:Y:S02]  /*52c0*/  FSEL R136, R129, -INF , P2 ;  /* 0xff80000081887808 */ /* 0x001fe40001000000 */
[----:B------:R-:W-:Y:S01]  /*52d0*/  FMNMX.FTZ R99, R114, R99, !PT ;  /* 0x0000006372637209 */ /* 0x000fe20007810000 */
[----:B------:R-:W0:Y:S01]  /*52e0*/  MUFU.TANH R8, R8 ;  /* 0x0000000800087308 */ /* 0x000e220000002400 */
[----:B------:R-:W-:Y:S01]  /*52f0*/  ISETP.GT.AND P2, PT, R97, 0x59, PT ;  /* 0x000000596100780c */ /* 0x000fe20003f44270 */
[----:B------:R-:W-:Y:S01]  /*5300*/  IMAD.IADD R97, R95, 0x1, R10 ;  /* 0x000000015f617824 */ /* 0x000fe200078e020a */
[----:B-----5:R-:W-:-:S02]  /*5310*/  FSEL R138, R138, -INF , P1 ;  /* 0xff8000008a8a7808 */ /* 0x020fc40000800000 */
[----:B------:R-:W-:Y:S02]  /*5320*/  FMNMX.FTZ R99, R136, R99, !PT ;  /* 0x0000006388637209 */ /* 0x000fe40007810000 */
[----:B-1----:R-:W-:Y:S01]  /*5330*/  FSEL R142, R133, -INF , P2 ;  /* 0xff800000858e7808 */ /* 0x002fe20001000000 */
[----:B------:R-:W-:Y:S01]  /*5340*/  MUFU.TANH R20, R20 ;  /* 0x0000001400147308 */ /* 0x000fe20000002400 */
[----:B------:R-:W-:Y:S02]  /*5350*/  FMNMX.FTZ R99, R138, R99, !PT ;  /* 0x000000638a637209 */ /* 0x000fe40007810000 */
[C---:B------:R-:W-:Y:S02]  /*5360*/  ISETP.GT.AND P1, PT, R97.reuse, RZ, PT ;  /* 0x000000ff6100720c */ /* 0x040fe40003f24270 */
[----:B------:R-:W-:Y:S02]  /*5370*/  FMNMX.FTZ R99, R142, R99, !PT ;  /* 0x000000638e637209 */ /* 0x000fe40007810000 */
[C---:B------:R-:W-:Y:S01]  /*5380*/  ISETP.GT.AND P2, PT, R97.reuse, 0x1, PT ;  /* 0x000000016100780c */ /* 0x040fe20003f44270 */
[----:B------:R-:W-:Y:S01]  /*5390*/  MUFU.TANH R15, R15 ;  /* 0x0000000f000f7308 */ /* 0x000fe20000002400 */
[----:B--2---:R-:W-:Y:S01]  /*53a0*/  FSEL R0, R0, -INF , P1 ;  /* 0xff80000000007808 */ /* 0x004fe20000800000 */
[----:B------:R-:W1:Y:S01]  /*53b0*/  SHFL.BFLY PT, R154, R99, 0x2, 0x1f ;  /* 0x0c401f00639a7f89 */ /* 0x000e6200000e0000 */
[----:B------:R-:W-:-:S02]  /*53c0*/  ISETP.GT.AND P3, PT, R97, 0x8, PT ;  /* 0x000000086100780c */ /* 0x000fc40003f64270 */
[----:B0-----:R-:W-:Y:S02]  /*53d0*/  FSEL R8, R8, -INF , P2 ;  /* 0xff80000008087808 */ /* 0x001fe40001000000 */
[----:B------:R-:W-:Y:S01]  /*53e0*/  FMNMX.FTZ R95, R0, R12, !PT ;  /* 0x0000000c005f7209 */ /* 0x000fe20007810000 */
[----:B------:R-:W0:Y:S01]  /*53f0*/  MUFU.TANH R88, R88 ;  /* 0x0000005800587308 */ /* 0x000e220000002400 */
[C---:B------:R-:W-:Y:S02]  /*5400*/  ISETP.GT.AND P4, PT, R97.reuse, 0x9, PT ;  /* 0x000000096100780c */ /* 0x040fe40003f84270 */
[----:B------:R-:W-:-:S05]  /*5410*/  ISETP.GT.AND P2, PT, R97, 0x10, PT ;  /* 0x000000106100780c */ /* 0x000fca0003f44270 */
[----:B------:R2:W-:Y:S08]  /*5420*/  MUFU.TANH R103, R9 ;  /* 0x0000000900677308 */ /* 0x0005f00000002400 */
[----:B------:R-:W-:Y:S01]  /*5430*/  MUFU.TANH R21, R21 ;  /* 0x0000001500157308 */ /* 0x000fe20000002400 */
[----:B--2---:R-:W2:Y:S01]  /*5440*/  LDC R9, c[0x0][0x988] ;  /* 0x00026200ff097b82 */ /* 0x004ea20000000800 */
[----:B-1----:R-:W-:-:S02]  /*5450*/  FMNMX.FTZ R154, R99, R154, !PT ;  /* 0x0000009a639a7209 */ /* 0x002fc40007810000 */
[----:B0-----:R-:W-:Y:S02]  /*5460*/  FSEL R88, R88, -INF , P2 ;  /* 0xff80000058587808 */ /* 0x001fe40001000000 */
[----:B------:R-:W-:Y:S01]  /*5470*/  ISETP.GT.AND P2, PT, R97, 0x18, PT ;  /* 0x000000186100780c */ /* 0x000fe20003f44270 */
[----:B------:R-:W0:Y:S01]  /*5480*/  SHFL.BFLY PT, R99, R154, 0x1, 0x1f ;  /* 0x0c201f009a637f89 */ /* 0x000e2200000e0000 */
[----:B------:R-:W1:Y:S08]  /*5490*/  MUFU.TANH R90, R90 ;  /* 0x0000005a005a7308 */ /* 0x000e700000002400 */
[----:B------:R3:W-:Y:S08]  /*54a0*/  MUFU.TANH R105, R118 ;  /* 0x0000007600697308 */ /* 0x0007f00000002400 */
[----:B------:R-:W-:Y:S01]  /*54b0*/  MUFU.TANH R89, R89 ;  /* 0x0000005900597308 */ /* 0x000fe20000002400 */
[----:B---3--:R-:W-:-:S02]  /*54c0*/  FSEL R118, R20, -INF , P3 ;  /* 0xff80000014767808 */ /* 0x008fc40001800000 */
[----:B------:R-:W-:Y:S02]  /*54d0*/  ISETP.GT.AND P3, PT, R97, 0x11, PT ;  /* 0x000000116100780c */ /* 0x000fe40003f64270 */
[----:B-1----:R-:W-:Y:S02]  /*54e0*/  FSEL R90, R90, -INF , P2 ;  /* 0xff8000005a5a7808 */ /* 0x002fe40001000000 */
[----:B0-----:R-:W-:Y:S01]  /*54f0*/  FMNMX.FTZ R10, R154, R99, !PT ;  /* 0x000000639a0a7209 */ /* 0x001fe20007810000 */
[----:B------:R0:W-:Y:S01]  /*5500*/  MUFU.TANH R176, R122 ;  /* 0x0000007a00b07308 */ /* 0x0001e20000002400 */
[----:B------:R-:W-:Y:S02]  /*5510*/  FMNMX.FTZ R99, R8, R95, !PT ;  /* 0x0000005f08637209 */ /* 0x000fe40007810000 */
[C---:B------:R-:W-:Y:S01]  /*5520*/  FSETP.NEU.FTZ.AND P1, PT, R10.reuse, -INF , PT ;  /* 0xff8000000a00780b */ /* 0x040fe20003f3d000 */
[----:B--2---:R-:W-:Y:S01]  /*5530*/  FMUL.FTZ R101, R10, R9 ;  /* 0x000000090a657220 */ /* 0x004fe20000410000 */
[----:B------:R-:W-:-:S02]  /*5540*/  FMNMX.FTZ R99, R118, R99, !PT ;  /* 0x0000006376637209 */ /* 0x000fc40007810000 */
[----:B------:R-:W-:Y:S01]  /*5550*/  ISETP.GT.AND P2, PT, R97, 0x20, PT ;  /* 0x000000206100780c */ /* 0x000fe20003f44270 */
[----:B------:R-:W1:Y:S01]  /*5560*/  MUFU.TANH R92, R92 ;  /* 0x0000005c005c7308 */ /* 0x000e620000002400 */
[----:B0-----:R-:W-:Y:S02]  /*5570*/  FSEL R122, R15, -INF , P4 ;  /* 0xff8000000f7a7808 */ /* 0x001fe40002000000 */
[----:B------:R-:W-:Y:S02]  /*5580*/  FSEL R95, R101, RZ, P1 ;  /* 0x000000ff655f7208 */ /* 0x000fe40000800000 */
[----:B------:R-:W-:-:S03]  /*5590*/  FMNMX.FTZ R99, R122, R99, !PT ;  /* 0x000000637a637209 */ /* 0x000fc60007810000 */
[----:B------:R-:W-:Y:S01]  /*55a0*/  MUFU.TANH R91, R91 ;  /* 0x0000005b005b7308 */ /* 0x000fe20000002400 */
[----:B------:R-:W-:Y:S01]  /*55b0*/  FMNMX.FTZ R99, R88, R99, !PT ;  /* 0x0000006358637209 */ /* 0x000fe20007810000 */
[-CC-:B------:R-:W-:Y:S01]  /*55c0*/  FFMA.FTZ R158, R148, R9.reuse, -R95.reuse ;  /* 0x00000009949e7223 */ /* 0x180fe2000001085f */
[-CC-:B------:R-:W-:Y:S01]  /*55d0*/  FFMA.FTZ R156, R150, R9.reuse, -R95.reuse ;  /* 0x00000009969c7223 */ /* 0x180fe2000001085f */
[-CC-:B------:R-:W-:Y:S01]  /*55e0*/  FFMA.FTZ R15, R152, R9.reuse, -R95.reuse ;  /* 0x00000009980f7223 */ /* 0x180fe2000001085f */
[-CC-:B------:R-:W-:Y:S01]  /*55f0*/  FFMA.FTZ R152, R144, R9.reuse, -R95.reuse ;  /* 0x0000000990987223 */ /* 0x180fe2000001085f */
[-CC-:B------:R-:W-:Y:S01]  /*5600*/  FFMA.FTZ R154, R120, R9.reuse, -R95.reuse ;  /* 0x00000009789a7223 */ /* 0x180fe2000001085f */
[-CC-:B------:R-:W-:Y:S01]  /*5610*/  FFMA.FTZ R107, R114, R9.reuse, -R95.reuse ;  /* 0x00000009726b7223 */ /* 0x180fe2000001085f */
[----:B------:R0:W-:Y:S01]  /*5620*/  MUFU.TANH R178, R126 ;  /* 0x0000007e00b27308 */ /* 0x0001e20000002400 */
[----:B-1----:R-:W-:Y:S01]  /*5630*/  FSEL R92, R92, -INF , P2 ;  /* 0xff8000005c5c7808 */ /* 0x002fe20001000000 */
[-CC-:B------:R-:W-:Y:S01]  /*5640*/  FFMA.FTZ R98, R98, R9.reuse, -R95.reuse ;  /* 0x0000000962627223 */ /* 0x180fe2000001085f */
[----:B------:R-:W-:Y:S01]  /*5650*/  ISETP.GT.AND P2, PT, R97, 0x28, PT ;  /* 0x000000286100780c */ /* 0x000fe20003f44270 */
[-CC-:B------:R-:W-:Y:S01]  /*5660*/  FFMA.FTZ R96, R96, R9.reuse, -R95.reuse ;  /* 0x0000000960607223 */ /* 0x180fe2000001085f */
[-CC-:B------:R-:W-:Y:S01]  /*5670*/  FFMA.FTZ R101, R110, R9.reuse, -R95.reuse ;  /* 0x000000096e657223 */ /* 0x180fe2000001085f */
[-CC-:B------:R-:W-:Y:S01]  /*5680*/  FFMA.FTZ R110, R132, R9.reuse, -R95.reuse ;  /* 0x00000009846e7223 */ /* 0x180fe2000001085f */
[-CC-:B------:R-:W-:Y:S01]  /*5690*/  FFMA.FTZ R136, R136, R9.reuse, -R95.reuse ;  /* 0x0000000988887223 */ /* 0x180fe2000001085f */
[----:B------:R-:W1:Y:S01]  /*56a0*/  MUFU.TANH R93, R93 ;  /* 0x0000005d005d7308 */ /* 0x000e620000002400 */
[----:B0-----:R-:W-:Y:S01]  /*56b0*/  FSEL R126, R21, -INF , P3 ;  /* 0xff800000157e7808 */ /* 0x001fe20001800000 */
[-CC-:B------:R-:W-:Y:S01]  /*56c0*/  FFMA.FTZ R21, R146, R9.reuse, -R95.reuse ;  /* 0x0000000992157223 */ /* 0x180fe2000001085f */
[----:B------:R-:W-:Y:S01]  /*56d0*/  ISETP.GT.AND P3, PT, R97, 0x19, PT ;  /* 0x000000196100780c */ /* 0x000fe20003f64270 */
[----:B------:R-:W-:Y:S01]  /*56e0*/  FFMA.FTZ R138, R138, R9, -R95 ;  /* 0x000000098a8a7223 */ /* 0x000fe2000001085f */
[----:B------:R-:W-:-:S03]  /*56f0*/  FMNMX.FTZ R99, R126, R99, !PT ;  /* 0x000000637e637209 */ /* 0x000fc60007810000 */
[----:B------:R-:W0:Y:S01]  /*5700*/  MUFU.TANH R94, R94 ;  /* 0x0000005e005e7308 */ /* 0x000e220000002400 */
[----:B------:R-:W-:-:S07]  /*5710*/  FMNMX.FTZ R99, R90, R99, !PT ;  /* 0x000000635a637209 */ /* 0x000fce0007810000 */
[----:B------:R2:W-:Y:S01]  /*5720*/  MUFU.TANH R180, R130 ;  /* 0x0000008200b47308 */ /* 0x0005e20000002400 */
[----:B-1----:R-:W-:Y:S01]  /*5730*/  FSEL R150, R93, -INF , P2 ;  /* 0xff8000005d967808 */ /* 0x002fe20001000000 */
[----:B------:R-:W-:Y:S01]  /*5740*/  FFMA.FTZ R93, R102, R9, -R95 ;  /* 0x00000009665d7223 */ /* 0x000fe2000001085f */
[----:B------:R-:W-:-:S05]  /*5750*/  ISETP.GT.AND P2, PT, R97, 0x30, PT ;  /* 0x000000306100780c */ /* 0x000fca0003f44270 */
[----:B------:R-:W1:Y:S01]  /*5760*/  MUFU.TANH R115, R115 ;  /* 0x0000007300737308 */ /* 0x000e620000002400 */
[----:B--2---:R-:W-:Y:S01]  /*5770*/  FSEL R130, R89, -INF , P3 ;  /* 0xff80000059827808 */ /* 0x004fe20001800000 */
[--C-:B------:R-:W-:Y:S01]  /*5780*/  FFMA.FTZ R89, R140, R9, -R95.reuse ;  /* 0x000000098c597223 */ /* 0x100fe2000001085f */
[----:B------:R-:W-:Y:S02]  /*5790*/  ISETP.GT.AND P3, PT, R97, 0x21, PT ;  /* 0x000000216100780c */ /* 0x000fe40003f64270 */
[----:B------:R-:W-:Y:S02]  /*57a0*/  FMNMX.FTZ R99, R130, R99, !PT ;  /* 0x0000006382637209 */ /* 0x000fe40007810000 */
[----:B------:R-:W-:Y:S01]  /*57b0*/  FSEL R148, R91, -INF , P3 ;  /* 0xff8000005b947808 */ /* 0x000fe20001800000 */
[----:B------:R-:W2:Y:S01]  /*57c0*/  MUFU.TANH R119, R119 ;  /* 0x0000007700777308 */ /* 0x000ea20000002400 */
[----:B------:R-:W-:Y:S01]  /*57d0*/  FMNMX.FTZ R99, R92, R99, !PT ;  /* 0x000000635c637209 */ /* 0x000fe20007810000 */
[----:B------:R-:W-:Y:S01]  /*57e0*/  FFMA.FTZ R91, R106, R9, -R95 ;  /* 0x000000096a5b7223 */ /* 0x000fe2000001085f */
[----:B------:R-:W-:-:S02]  /*57f0*/  ISETP.GT.AND P3, PT, R97, 0x29, PT ;  /* 0x000000296100780c */ /* 0x000fc40003f64270 */
[----:B------:R-:W-:Y:S02]  /*5800*/  FMNMX.FTZ R99, R148, R99, !PT ;  /* 0x0000006394637209 */ /* 0x000fe40007810000 */
[----:B0-----:R-:W-:Y:S01]  /*5810*/  FSEL R94, R94, -INF , P3 ;  /* 0xff8000005e5e7808 */ /* 0x001fe20001800000 */
[----:B------:R0:W-:Y:S01]  /*5820*/  MUFU.TANH R182, R134 ;  /* 0x0000008600b67308 */ /* 0x0001e20000002400 */
[----:B------:R-:W-:Y:S02]  /*5830*/  FMNMX.FTZ R99, R150, R99, !PT ;  /* 0x0000006396637209 */ /* 0x000fe40007810000 */
[----:B------:R-:W-:Y:S02]  /*5840*/  ISETP.GT.AND P3, PT, R97, 0x31, PT ;  /* 0x000000316100780c */ /* 0x000fe40003f64270 */
[----:B------:R-:W-:Y:S02]  /*5850*/  FMNMX.FTZ R99, R94, R99, !PT ;  /* 0x000000635e637209 */ /* 0x000fe40007810000 */
[----:B-1----:R-:W-:Y:S01]  /*5860*/  FSEL R144, R115, -INF , P3 ;  /* 0xff80000073907808 */ /* 0x002fe20001800000 */
[----:B------:R-:W1:Y:S01]  /*5870*/  MUFU.TANH R123, R123 ;  /* 0x0000007b007b7308 */ /* 0x000e620000002400 */
[----:B0-----:R-:W-:-:S02]  /*5880*/  FSEL R134, R103, -INF , P2 ;  /* 0xff80000067867808 */ /* 0x001fc40001000000 */
[C---:B------:R-:W-:Y:S02]  /*5890*/  ISETP.GT.AND P2, PT, R97.reuse, 0x38, PT ;  /* 0x000000386100780c */ /* 0x040fe40003f44270 */
[----:B------:R-:W-:Y:S02]  /*58a0*/  FMNMX.FTZ R99, R134, R99, !PT ;  /* 0x0000006386637209 */ /* 0x000fe40007810000 */
[----:B------:R-:W-:Y:S01]  /*58b0*/  ISETP.GT.AND P3, PT, R97, 0x39, PT ;  /* 0x000000396100780c */ /* 0x000fe20003f64270 */
[----:B------:R-:W0:Y:S01]  /*58c0*/  MUFU.TANH R127, R127 ;  /* 0x0000007f007f7308 */ /* 0x000e220000002400 */
[----:B------:R-:W-:Y:S01]  /*58d0*/  FSEL R146, R105, -INF , P2 ;  /* 0xff80000069927808 */ /* 0x000fe20001000000 */
[----:B------:R-:W-:Y:S01]  /*58e0*/  FFMA.FTZ R105, R128, R9, -R95 ;  /* 0x0000000980697223 */ /* 0x000fe2000001085f */
[----:B------:R-:W-:Y:S02]  /*58f0*/  FMNMX.FTZ R99, R144, R99, !PT ;  /* 0x0000006390637209 */ /* 0x000fe40007810000 */
[----:B------:R-:W-:-:S02]  /*5900*/  ISETP.GT.AND P2, PT, R97, 0x40, PT ;  /* 0x000000406100780c */ /* 0x000fc40003f44270 */
[----:B--2---:R-:W-:Y:S01]  /*5910*/  FSEL R140, R119, -INF , P3 ;  /* 0xff800000778c7808 */ /* 0x004fe20001800000 */
[----:B------:R-:W2:Y:S01]  /*5920*/  MUFU.TANH R131, R131 ;  /* 0x0000008300837308 */ /* 0x000ea20000002400 */
[----:B------:R-:W-:Y:S02]  /*5930*/  FMNMX.FTZ R99, R146, R99, !PT ;  /* 0x0000006392637209 */ /* 0x000fe40007810000 */
[C---:B------:R-:W-:Y:S02]  /*5940*/  ISETP.GT.AND P3, PT, R97.reuse, 0x41, PT ;  /* 0x000000416100780c */ /* 0x040fe40003f64270 */
[----:B------:R-:W-:Y:S02]  /*5950*/  FSEL R176, R176, -INF , P2 ;  /* 0xff800000b0b07808 */ /* 0x000fe40001000000 */
[----:B------:R-:W-:Y:S01]  /*5960*/  FMNMX.FTZ R99, R140, R99, !PT ;  /* 0x000000638c637209 */ /* 0x000fe20007810000 */
[----:B------:R-:W3:Y:S01]  /*5970*/  MUFU.TANH R135, R135 ;  /* 0x0000008700877308 */ /* 0x000ee20000002400 */
[----:B------:R-:W-:-:S02]  /*5980*/  ISETP.GT.AND P2, PT, R97, 0x48, PT ;  /* 0x000000486100780c */ /* 0x000fc40003f44270 */
[----:B-1----:R-:W-:Y:S02]  /*5990*/  FSEL R120, R123, -INF , P3 ;  /* 0xff8000007b787808 */ /* 0x002fe40001800000 */
[----:B------:R-:W-:Y:S02]  /*59a0*/  FMNMX.FTZ R99, R176, R99, !PT ;  /* 0x00000063b0637209 */ /* 0x000fe40007810000 */
[C---:B------:R-:W-:Y:S01]  /*59b0*/  ISETP.GT.AND P3, PT, R97.reuse, 0x49, PT ;  /* 0x000000496100780c */ /* 0x040fe20003f64270 */
[----:B------:R-:W-:Y:S01]  /*59c0*/  MUFU.EX2 R15, R15 ;  /* 0x0000000f000f7308 */ /* 0x000fe20000000800 */
[----:B------:R-:W-:Y:S02]  /*59d0*/  FSEL R178, R178, -INF , P2 ;  /* 0xff800000b2b27808 */ /* 0x000fe40001000000 */
[----:B------:R-:W-:Y:S02]  /*59e0*/  FMNMX.FTZ R99, R120, R99, !PT ;  /* 0x0000006378637209 */ /* 0x000fe40007810000 */
[----:B------:R-:W-:-:S02]  /*59f0*/  ISETP.GT.AND P2, PT, R97, 0x50, PT ;  /* 0x000000506100780c */ /* 0x000fc40003f44270 */
[----:B0-----:R-:W-:Y:S01]  /*5a00*/  FSEL R106, R127, -INF , P3 ;  /* 0xff8000007f6a7808 */ /* 0x001fe20001800000 */
[----:B------:R-:W-:Y:S01]  /*5a10*/  MUFU.EX2 R156, R156 ;  /* 0x0000009c009c7308 */ /* 0x000fe20000000800 */
[----:B------:R-:W-:Y:S02]  /*5a20*/  FMNMX.FTZ R99, R178, R99, !PT ;  /* 0x00000063b2637209 */ /* 0x000fe40007810000 */
[C---:B------:R-:W-:Y:S02]  /*5a30*/  ISETP.GT.AND P3, PT, R97.reuse, 0x51, PT ;  /* 0x000000516100780c */ /* 0x040fe40003f64270 */
[----:B------:R-:W-:Y:S02]  /*5a40*/  FSEL R180, R180, -INF , P2 ;  /* 0xff800000b4b47808 */ /* 0x000fe40001000000 */
[----:B------:R-:W-:Y:S01]  /*5a50*/  FMNMX.FTZ R99, R106, R99, !PT ;  /* 0x000000636a637209 */ /* 0x000fe20007810000 */
[----:B------:R-:W-:Y:S01]  /*5a60*/  MUFU.EX2 R158, R158 ;  /* 0x0000009e009e7308 */ /* 0x000fe20000000800 */
[----:B------:R-:W-:-:S02]  /*5a70*/  ISETP.GT.AND P2, PT, R97, 0x58, PT ;  /* 0x000000586100780c */ /* 0x000fc40003f44270 */
[----:B--2---:R-:W-:Y:S02]  /*5a80*/  FSEL R102, R131, -INF , P3 ;  /* 0xff80000083667808 */ /* 0x004fe40001800000 */
[----:B------:R-:W-:Y:S02]  /*5a90*/  FMNMX.FTZ R99, R180, R99, !PT ;  /* 0x00000063b4637209 */ /* 0x000fe40007810000 */
[----:B------:R-:W-:Y:S01]  /*5aa0*/  ISETP.GT.AND P3, PT, R97, 0x59, PT ;  /* 0x000000596100780c */ /* 0x000fe20003f64270 */
[----:B------:R-:W-:Y:S01]  /*5ab0*/  MUFU.EX2 R21, R21 ;  /* 0x0000001500157308 */ /* 0x000fe20000000800 */
[----:B------:R-:W-:Y:S01]  /*5ac0*/  FSEL R182, R182, -INF , P2 ;  /* 0xff800000b6b67808 */ /* 0x000fe20001000000 */
[--C-:B------:R-:W-:Y:S01]  /*5ad0*/  FFMA.FTZ R97, R100, R9, -R95.reuse ;  /* 0x0000000964617223 */ /* 0x100fe2000001085f */
[----:B------:R-:W-:Y:S01]  /*5ae0*/  FMNMX.FTZ R99, R102, R99, !PT ;  /* 0x0000006366637209 */ /* 0x000fe20007810000 */
[-CC-:B------:R-:W-:Y:S01]  /*5af0*/  FFMA.FTZ R100, R108, R9.reuse, -R95.reuse ;  /* 0x000000096c647223 */ /* 0x180fe2000001085f */
[----:B---3--:R-:W-:Y:S01]  /*5b00*/  FSEL R184, R135, -INF , P3 ;  /* 0xff80000087b87808 */ /* 0x008fe20001800000 */
        /* <DEDUP_REMOVED lines=10> */
[----:B0-----:R-:W-:-:S07]  /*5bb0*/  FMNMX.FTZ R109, R20, R103, !PT ;  /* 0x00000067146d7209 */ /* 0x001fce0007810000 */
[----:B------:R-:W-:Y:S01]  /*5bc0*/  MUFU.EX2 R93, R93 ;  /* 0x0000005d005d7308 */ /* 0x000fe20000000800 */
[-CC-:B------:R-:W-:Y:S01]  /*5bd0*/  FFMA.FTZ R103, R116, R9.reuse, -R95.reuse ;  /* 0x0000000974677223 */ /* 0x180fe2000001085f */
[----:B------:R-:W-:Y:S01]  /*5be0*/  FFMA.FTZ R95, R142, R9, -R95 ;  /* 0x000000098e5f7223 */ /* 0x000fe2000001085f */
[----:B------:R-:W0:Y:S05]  /*5bf0*/  SHFL.BFLY PT, R20, R109, 0x1, 0x1f ;  /* 0x0c201f006d147f89 */ /* 0x000e2a00000e0000 */
        /* <DEDUP_REMOVED lines=14> */
[-C--:B------:R-:W-:Y:S01]  /*5ce0*/  FFMA.FTZ R153, R88, R9.reuse, -R109 ;  /* 0x0000000958997223 */ /* 0x080fe2000001086d */
[----:B------:R-:W-:Y:S01]  /*5cf0*/  FADD.FTZ R0, -R0, R11 ;  /* 0x0000000b00007221 */ /* 0x000fe20000010100 */
[----:B------:R-:W-:Y:S01]  /*5d00*/  FSEL R11, R20, RZ, P2 ;  /* 0x000000ff140b7208 */ /* 0x000fe20001000000 */
[----:B------:R-:W-:Y:S01]  /*5d10*/  MUFU.EX2 R157, R157 ;  /* 0x0000009d009d7308 */ /* 0x000fe20000000800 */
[-CC-:B------:R-:W-:Y:S01]  /*5d20*/  FFMA.FTZ R88, R126, R9.reuse, -R109.reuse ;  /* 0x000000097e587223 */ /* 0x180fe2000001086d */
[-C--:B------:R-:W-:Y:S01]  /*5d30*/  FMUL.FTZ R8, R0, R9.reuse ;  /* 0x0000000900087220 */ /* 0x080fe20000410000 */
[-CC-:B------:R-:W-:Y:S01]  /*5d40*/  FFMA.FTZ R155, R90, R9.reuse, -R109.reuse ;  /* 0x000000095a9b7223 */ /* 0x180fe2000001086d */
[----:B------:R-:W-:Y:S01]  /*5d50*/  FADD.FTZ R0, -R11, R12 ;  /* 0x0000000c0b007221 */ /* 0x000fe20000010100 */
[-CC-:B------:R-:W-:Y:S01]  /*5d60*/  FFMA.FTZ R90, R130, R9.reuse, -R109.reuse ;  /* 0x00000009825a7223 */ /* 0x180fe2000001086d */
[-CC-:B------:R-:W-:Y:S01]  /*5d70*/  FFMA.FTZ R149, R92, R9.reuse, -R109.reuse ;  /* 0x000000095c957223 */ /* 0x180fe2000001086d */
[-CC-:B------:R-:W-:Y:S01]  /*5d80*/  FFMA.FTZ R92, R148, R9.reuse, -R109.reuse ;  /* 0x00000009945c7223 */ /* 0x180fe2000001086d */
[-C--:B------:R-:W-:Y:S01]  /*5d90*/  FMUL.FTZ R0, R0, R9.reuse ;  /* 0x0000000900007220 */ /* 0x080fe20000410000 */
        /* <DEDUP_REMOVED lines=17> */
[----:B0-----:R-:W-:-:S04]  /*5eb0*/  FFMA.FTZ R7, R8, R7, R15 ;  /* 0x0000000708077223 */ /* 0x001fc8000001000f */
[----:B------:R-:W-:-:S03]  /*5ec0*/  FADD.FTZ R7, R156, R7 ;  /* 0x000000079c077221 */ /* 0x000fc60000010000 */
[----:B------:R-:W0:Y:S01]  /*5ed0*/  MUFU.EX2 R159, R159 ;  /* 0x0000009f009f7308 */ /* 0x000e220000000800 */
[----:B-1----:R-:W-:Y:S01]  /*5ee0*/  FFMA.FTZ R11, R0, R6, R157 ;  /* 0x00000006000b7223 */ /* 0x002fe2000001009d */
[----:B------:R-:W-:-:S06]  /*5ef0*/  FADD.FTZ R12, R158, R7 ;  /* 0x000000079e0c7221 */ /* 0x000fcc0000010000 */
        /* <DEDUP_REMOVED lines=77> */
.L_x_2435:
        /* <DEDUP_REMOVED lines=34> */
.L_x_2425:
[----:B------:R-:W-:-:S13]  /*65f0*/  ISETP.GE.AND P1, PT, R14, RZ, PT ;  /* 0x000000ff0e00720c */ /* 0x000fda0003f26270 */
[----:B------:R-:W-:Y:S05]  /*6600*/  @!P1 BRA `(.L_x_2437) ;  /* 0x0000002000b49947 */ /* 0x000fea0003800000 */
[----:B------:R-:W-:Y:S01]  /*6610*/  MOV R13, R20 ;  /* 0x00000014000d7202 */ /* 0x000fe20000000f00 */
[----:B------:R-:W-:Y:S01]  /*6620*/  IMAD.MOV.U32 R11, RZ, RZ, R10 ;  /* 0x000000ffff0b7224 */ /* 0x000fe200078e000a */
[----:B------:R-:W-:Y:S01]  /*6630*/  UMOV UR4, UR38 ;  /* 0x0000002600047c82 */ /* 0x000fe20008000000 */
[----:B------:R-:W-:Y:S01]  /*6640*/  UMOV UR5, UR39 ;  /* 0x0000002700057c82 */ /* 0x000fe20008000000 */
[----:B------:R-:W-:-:S05]  /*6650*/  ULDC UR6, c[0x0][0x9d8] ;  /* 0x0002760000067ab9 */ /* 0x000fca0000000800 */
.L_x_2448:
        /* <DEDUP_REMOVED lines=8> */
.L_x_2438:
[----:B------:R-:W-:Y:S01]  /*66e0*/  ULEA UR7, UR39, UR40, 0x3 ;  /* 0x0000002827077291 */ /* 0x000fe2000f8e183f */
[----:B------:R-:W-:-:S05]  /*66f0*/  IMAD.U32 R9, RZ, RZ, UR38 ;  /* 0x00000026ff097e24 */ /* 0x000fca000f8e00ff */
[----:B------:R-:W-:-:S04]  /*6700*/  SHF.L.U32 R9, R9, 0x1f, RZ ;  /* 0x0000001f09097819 */ /* 0x000fc800000006ff */
[----:B------:R0:W1:Y:S01]  /*6710*/  SYNCS.PHASECHK.TRANS64.TRYWAIT P1, [UR7+0x2a830], R9 ;  /* 0x02a83009ff0075a7 */ /* 0x0000620008020147 */
[----:B------:R-:W-:Y:S05]  /*6720*/  @!P0 BRA `(.L_x_2439) ;  /* 0x0000000000048947 */ /* 0x000fea0003800000 */
[----:B------:R-:W-:Y:S01]  /*6730*/  BPT.TRAP 0x1 ;  /* 0x000000040000795c */ /* 0x000fe20000300000 */
.L_x_2439:
[----:B-1----:R-:W-:Y:S05]  /*6740*/  @P1 BRA `(.L_x_2440) ;  /* 0x0000000000081947 */ /* 0x002fea0003800000 */
[----:B------:R-:W1:Y:S02]  /*6750*/  SYNCS.PHASECHK.TRANS64.TRYWAIT P1, [UR7+0x2a830], R9 ;  /* 0x02a83009ff0075a7 */ /* 0x000e640008020147 */
[----:B-1----:R-:W-:Y:S05]  /*6760*/  @!P1 BRA `(.L_x_2441) ;  /* 0x000000a800409947 */ /* 0x002fea0003800000 */
.L_x_2440:
        /* <DEDUP_REMOVED lines=143> */
.L_x_2442:
[----:B------:R-:W-:Y:S01]  /*7060*/  ULEA UR7, UR5, UR40, 0x3 ;  /* 0x0000002805077291 */ /* 0x000fe2000f8e183f */
[----:B------:R-:W-:-:S05]  /*7070*/  IMAD.U32 R0, RZ, RZ, UR4 ;  /* 0x00000004ff007e24 */ /* 0x000fca000f8e00ff */
[----:B------:R-:W-:-:S04]  /*7080*/  SHF.L.U32 R0, R0, 0x1f, RZ ;  /* 0x0000001f00007819 */ /* 0x000fc800000006ff */
[----:B------:R2:W3:Y:S01]  /*7090*/  SYNCS.PHASECHK.TRANS64.TRYWAIT P1, [UR7+0x2a850], R0 ;  /* 0x02a85000ff0075a7 */ /* 0x0004e20008020147 */
[----:B------:R-:W-:Y:S05]  /*70a0*/  @!P0 BRA `(.L_x_2443) ;  /* 0x0000000000048947 */ /* 0x000fea0003800000 */
[----:B------:R-:W-:Y:S01]  /*70b0*/  BPT.TRAP 0x1 ;  /* 0x000000040000795c */ /* 0x000fe20000300000 */
.L_x_2443:
[----:B---3--:R-:W-:Y:S05]  /*70c0*/  @P1 BRA `(.L_x_2444) ;  /* 0x0000000000081947 */ /* 0x008fea0003800000 */
[----:B------:R-:W3:Y:S02]  /*70d0*/  SYNCS.PHASECHK.TRANS64.TRYWAIT P1, [UR7+0x2a850], R0 ;  /* 0x02a85000ff0075a7 */ /* 0x000ee40008020147 */
[----:B---3--:R-:W-:Y:S05]  /*70e0*/  @!P1 BRA `(.L_x_2445) ;  /* 0x0000009c00f89947 */ /* 0x008fea0003800000 */
.L_x_2444:
        /* <DEDUP_REMOVED lines=38> */
.L_x_2446:
        /* <DEDUP_REMOVED lines=311> */
.L_x_2447:
[----:B------:R-:W-:Y:S01]  /*86c0*/  UIADD3 UR7, UR7, 0x2a860, URZ ;  /* 0x0002a86007077890 */ /* 0x000fe2000fffe03f */
[----:B------:R-:W-:Y:S01]  /*86d0*/  ISETP.GT.AND P1, PT, R14, RZ, PT ;  /* 0x000000ff0e00720c */ /* 0x000fe20003f24270 */
        /* <DEDUP_REMOVED lines=32> */
.L_x_2437:
        /* <DEDUP_REMOVED lines=67> */
.L_x_2449:
[----:B------:R-:W-:Y:S01]  /*8d10*/  ULEA UR5, UR39, UR40, 0x3 ;  /* 0x0000002827057291 */ /* 0x000fe2000f8e183f */
[----:B------:R-:W-:-:S05]  /*8d20*/  IMAD.U32 R0, RZ, RZ, UR38 ;  /* 0x00000026ff007e24 */ /* 0x000fca000f8e00ff */
[----:B------:R-:W-:-:S04]  /*8d30*/  SHF.L.U32 R0, R0, 0x1f, RZ ;  /* 0x0000001f00007819 */ /* 0x000fc800000006ff */
[----:B------:R0:W1:Y:S01]  /*8d40*/  SYNCS.PHASECHK.TRANS64.TRYWAIT P1, [UR5+0x2a850], R0 ;  /* 0x02a85000ff0075a7 */ /* 0x0000620008020145 */
[----:B------:R-:W-:Y:S05]  /*8d50*/  @!P0 BRA `(.L_x_2450) ;  /* 0x0000000000048947 */ /* 0x000fea0003800000 */
[----:B------:R-:W-:Y:S01]  /*8d60*/  BPT.TRAP 0x1 ;  /* 0x000000040000795c */ /* 0x000fe20000300000 */
.L_x_2450:
[----:B-1----:R-:W-:Y:S05]  /*8d70*/  @P1 BRA `(.L_x_2451) ;  /* 0x0000000000081947 */ /* 0x002fea0003800000 */
[----:B------:R-:W1:Y:S02]  /*8d80*/  SYNCS.PHASECHK.TRANS64.TRYWAIT P1, [UR5+0x2a850], R0 ;  /* 0x02a85000ff0075a7 */ /* 0x000e640008020145 */
[----:B-1----:R-:W-:Y:S05]  /*8d90*/  @!P1 BRA `(.L_x_2452) ;  /* 0x0000008000e49947 */ /* 0x002fea0003800000 */
.L_x_2451:
        /* <DEDUP_REMOVED lines=19> */
[----:B------:R-:W-:Y:S02]  /*8ed0*/  IMAD.MOV.U32 R3, RZ, RZ, RZ ;  /* 0x000000ffff037224 */ /* 0x000fe400078e00ff */
[----:B------:R-:W-:Y:S02]  /*8ee0*/  IMAD.MOV.U32 R0, RZ, RZ, -0x800000 ;  /* 0xff800000ff007424 */ /* 0x000fe400078e00ff */
[----:B-1----:R-:W-:Y:S01]  /*8ef0*/  FADD.FTZ R12, R2, R5 ;  /* 0x00000005020c7221 */ /* 0x002fe20000010000 */
[----:B------:R-:W-:-:S02]  /*8f00*/  FSETP.NE.FTZ.AND P1, PT, R8, RZ, PT ;  /* 0x000000ff0800720b */ /* 0x000fc40003f35000 */
[----:B------:R-:W-:Y:S02]  /*8f10*/  MOV R2, 0xff800000 ;  /* 0xff80000000027802 */ /* 0x000fe40000000f00 */
[----:B------:R-:W-:-:S09]  /*8f20*/  FSETP.NE.FTZ.AND P2, PT, R12, RZ, PT ;  /* 0x000000ff0c00720b */ /* 0x000fd20003f55000 */
[----:B------:R-:W0:Y:S01]  /*8f30*/  @P1 MUFU.LG2 R4, R8 ;  /* 0x0000000800041308 */ /* 0x000e220000000c00 */
[----:B------:R-:W-:-:S03]  /*8f40*/  @P1 FMUL.FTZ R5, R9, 0.69314718246459960938 ;  /* 0x3f31721809051820 */ /* 0x000fc60000410000 */
[----:B------:R-:W-:-:S04]  /*8f50*/  @P2 FMUL.FTZ R14, R9, 0.69314718246459960938 ;  /* 0x3f317218090e2820 */ /* 0x000fc80000410000 */
        /* <DEDUP_REMOVED lines=34> */
.L_x_2453:
[----:B------:R-:W-:Y:S01]  /*9180*/  UIADD3 UR4, UR5, 0x2a860, URZ ;  /* 0x0002a86005047890 */ /* 0x000fe2000fffe03f */
[-C--:B------:R-:W-:Y:S01]  /*9190*/  FMUL.FTZ R90, R32, R3.reuse ;  /* 0x00000003205a7220 */ /* 0x080fe20000410000 */
[----:B------:R-:W-:Y:S01]  /*91a0*/  UIADD3 UR39, UR39, 0x1, URZ ;  /* 0x0000000127277890 */ /* 0x000fe2000fffe03f */
[-C--:B------:R-:W-:Y:S01]  /*91b0*/  FMUL.FTZ R89, R33, R3.reuse ;  /* 0x0000000321597220 */ /* 0x080fe20000410000 */
[----:B------:R-:W-:Y:S01]  /*91c0*/  UPRMT UR4, UR42, 0x654, UR4 ;  /* 0x000006542a047896 */ /* 0x000fe20008000004 */
[----:B------:R-:W-:Y:S01]  /*91d0*/  FMUL.FTZ R88, R36, R3 ;  /* 0x0000000324587220 */ /* 0x000fe20000410000 */
[----:B------:R-:W-:Y:S01]  /*91e0*/  UISETP.NE.AND UP0, UPT, UR39, 0x2, UPT ;  /* 0x000000022700788c */ /* 0x000fe2000bf05270 */
[-C--:B------:R-:W-:Y:S01]  /*91f0*/  FMUL.FTZ R8, R30, R11.reuse ;  /* 0x0000000b1e087220 */ /* 0x080fe20000410000 */
[----:B------:R-:W-:Y:S01]  /*9200*/  FMUL.FTZ R7, R31, R11 ;  /* 0x0000000b1f077220 */ /* 0x000fe20000410000 */
        /* <DEDUP_REMOVED lines=65> */
.L_x_2417:
        /* <DEDUP_REMOVED lines=21> */
[----:B------:R-:W-:-:S02]  /*9770*/  MOV R20, R3 ;  /* 0x0000000300147202 */ /* 0x000fc40000000f00 */
[----:B--2---:R-:W-:-:S03]  /*9780*/  MOV R21, R4 ;  /* 0x0000000400157202 */ /* 0x004fc60000000f00 */
[----:B------:R-:W-:-:S03]  /*9790*/  IMAD.WIDE R4, R168, 0x2, R20 ;  /* 0x00000002a8047825 */ /* 0x000fc600078e0214 */
[C---:B------:R-:W-:Y:S02]  /*97a0*/  LOP3.LUT R9, R4.reuse, 0x380, RZ, 0xc0, !PT ;  /* 0x0000038004097812 */ /* 0x040fe400078ec0ff */
[C---:B------:R-:W-:Y:S02]  /*97b0*/  IADD3 R99, P5, R4.reuse, 0x40, RZ ;  /* 0x0000004004637810 */ /* 0x040fe40007fbe0ff */
[----:B------:R-:W-:Y:S02]  /*97c0*/  SHF.R.U64 R9, R9, 0x3, RZ ;  /* 0x0000000309097819 */ /* 0x000fe400000012ff */
[C---:B------:R-:W-:Y:S01]  /*97d0*/  IADD3 R97, P6, R4.reuse, 0x20, RZ ;  /* 0x0000002004617810 */ /* 0x040fe20007fde0ff */
[--C-:B------:R-:W-:Y:S01]  /*97e0*/  IMAD.X R25, RZ, RZ, R5.reuse, P5 ;  /* 0x000000ffff197224 */ /* 0x100fe200028e0605 */
[C---:B------:R-:W-:Y:S02]  /*97f0*/  IADD3 R101, P4, R4.reuse, 0x60, RZ ;  /* 0x0000006004657810 */ /* 0x040fe40007f9e0ff */
[C---:B------:R-:W-:Y:S01]  /*9800*/  IADD3 R103, P3, R4.reuse, 0x4000, RZ ;  /* 0x0000400004677810 */ /* 0x040fe20007f7e0ff */
[----:B------:R-:W-:Y:S01]  /*9810*/  IMAD.X R27, RZ, RZ, R5, P6 ;  /* 0x000000ffff1b7224 */ /* 0x000fe200030e0605 */
[----:B------:R-:W-:-:S02]  /*9820*/  IADD3 R105, P2, R4, 0x4020, RZ ;  /* 0x0000402004697810 */ /* 0x000fc40007f5e0ff */
[C---:B------:R-:W-:Y:S01]  /*9830*/  IADD3 R107, P1, R4.reuse, 0x4040, RZ ;  /* 0x00004040046b7810 */ /* 0x040fe20007f3e0ff */
[--C-:B------:R-:W-:Y:S01]  /*9840*/  IMAD.X R13, RZ, RZ, R5.reuse, P3 ;  /* 0x000000ffff0d7224 */ /* 0x100fe200018e0605 */
[----:B------:R-:W-:Y:S01]  /*9850*/  BAR.SYNC.DEFER_BLOCKING 0x1, 0x100 ;  /* 0x0044000000007b1d */ /* 0x000fe20000010000 */
[----:B------:R-:W-:Y:S01]  /*9860*/  IADD3 R109, P0, R4, 0x4060, RZ ;  /* 0x00004060046d7810 */ /* 0x000fe20007f1e0ff */
[--C-:B------:R-:W-:Y:S01]  /*9870*/  IMAD.X R11, RZ, RZ, R5.reuse, P2 ;  /* 0x000000ffff0b7224 */ /* 0x100fe200010e0605 */
[----:B------:R-:W-:Y:S01]  /*9880*/  LOP3.LUT R4, R9, R4, RZ, 0x3c, !PT ;  /* 0x0000000409047212 */ /* 0x000fe200078e3cff */
[--C-:B------:R-:W-:Y:S01]  /*9890*/  IMAD.X R9, RZ, RZ, R5.reuse, P1 ;  /* 0x000000ffff097224 */ /* 0x100fe200008e0605 */
[----:B------:R-:W-:Y:S01]  /*98a0*/  LOP3.LUT R14, R99, 0x380, RZ, 0xc0, !PT ;  /* 0x00000380630e7812 */ /* 0x000fe200078ec0ff */
[----:B------:R-:W-:Y:S01]  /*98b0*/  IMAD.X R29, RZ, RZ, R5, P0 ;  /* 0x000000ffff1d7224 */ /* 0x000fe200000e0605 */
[----:B------:R-:W-:Y:S02]  /*98c0*/  LOP3.LUT R28, R101, 0x380, RZ, 0xc0, !PT ;  /* 0x00000380651c7812 */ /* 0x000fe400078ec0ff */
[----:B------:R-:W-:-:S02]  /*98d0*/  IADD3.X R15, RZ, R5, RZ, P4, !PT ;  /* 0x00000005ff0f7210 */ /* 0x000fc400027fe4ff */
[----:B------:R-:W-:Y:S02]  /*98e0*/  MOV R96, R4 ;  /* 0x0000000400607202 */ /* 0x000fe40000000f00 */
[----:B------:R-:W-:Y:S02]  /*98f0*/  LOP3.LUT R12, R97, 0x380, RZ, 0xc0, !PT ;  /* 0x00000380610c7812 */ /* 0x000fe400078ec0ff */
[----:B------:R-:W-:Y:S02]  /*9900*/  F2FP.BF16.F32.PACK_AB R5, R10, R93 ;  /* 0x0000005d0a05723e */ /* 0x000fe400000010ff */
[----:B-1----:R-:W-:Y:S02]  /*9910*/  LOP3.LUT R44, R103, 0x380, RZ, 0xc0, !PT ;  /* 0x00000380672c7812 */ /* 0x002fe400078ec0ff */
[----:B------:R-:W-:Y:S02]  /*9920*/  SHF.R.U64 R14, R14, 0x3, RZ ;  /* 0x000000030e0e7819 */ /* 0x000fe400000012ff */
[----:B------:R-:W-:-:S02]  /*9930*/  LOP3.LUT R10, R105, 0x380, RZ, 0xc0, !PT ;  /* 0x00000380690a7812 */ /* 0x000fc400078ec0ff */
[----:B------:R-:W-:Y:S02]  /*9940*/  SHF.R.U64 R28, R28, 0x3, RZ ;  /* 0x000000031c1c7819 */ /* 0x000fe400000012ff */
[----:B------:R-:W-:Y:S02]  /*9950*/  SHF.R.U64 R12, R12, 0x3, RZ ;  /* 0x000000030c0c7819 */ /* 0x000fe400000012ff */
[----:B------:R-:W-:Y:S02]  /*9960*/  SHF.R.U64 R44, R44, 0x3, RZ ;  /* 0x000000032c2c7819 */ /* 0x000fe400000012ff */
[----:B------:R-:W-:Y:S02]  /*9970*/  LOP3.LUT R24, R14, R99, RZ, 0x3c, !PT ;  /* 0x000000630e187212 */ /* 0x000fe400078e3cff */
[----:B------:R-:W-:Y:S02]  /*9980*/  SHF.R.U64 R10, R10, 0x3, RZ ;  /* 0x000000030a0a7819 */ /* 0x000fe400000012ff */
[----:B------:R-:W-:-:S02]  /*9990*/  LOP3.LUT R14, R28, R101, RZ, 0x3c, !PT ;  /* 0x000000651c0e7212 */ /* 0x000fc400078e3cff */
[----:B------:R-:W-:Y:S02]  /*99a0*/  LOP3.LUT R28, R107, 0x380, RZ, 0xc0, !PT ;  /* 0x000003806b1c7812 */ /* 0x000fe400078ec0ff */
[----:B------:R-:W-:Y:S02]  /*99b0*/  LOP3.LUT R26, R12, R97, RZ, 0x3c, !PT ;  /* 0x000000610c1a7212 */ /* 0x000fe400078e3cff */
[----:B------:R-:W-:Y:S02]  /*99c0*/  LOP3.LUT R12, R44, R103, RZ, 0x3c, !PT ;  /* 0x000000672c0c7212 */ /* 0x000fe400078e3cff */
[----:B------:R-:W-:Y:S02]  /*99d0*/  LOP3.LUT R10, R10, R105, RZ, 0x3c, !PT ;  /* 0x000000690a0a7212 */ /* 0x000fe400078e3cff */
[----:B------:R-:W-:Y:S02]  /*99e0*/  LOP3.LUT R44, R109, 0x380, RZ, 0xc0, !PT ;  /* 0x000003806d2c7812 */ /* 0x000fe400078ec0ff */
[----:B------:R-:W-:-:S02]  /*99f0*/  SHF.R.U64 R28, R28, 0x3, RZ ;  /* 0x000000031c1c7819 */ /* 0x000fc400000012ff */
[----:B------:R-:W-:Y:S02]  /*9a00*/  MOV R72, R10 ;  /* 0x0000000a00487202 */ /* 0x000fe40000000f00 */
[----:B------:R-:W-:Y:S02]  /*9a10*/  SHF.R.U64 R44, R44, 0x3, RZ ;  /* 0x000000032c2c7819 */ /* 0x000fe400000012ff */
[----:B------:R-:W-:Y:S02]  /*9a20*/  F2FP.BF16.F32.PACK_AB R11, R39, R38 ;  /* 0x00000026270b723e */ /* 0x000fe400000010ff */
[----:B------:R-:W-:Y:S01]  /*9a30*/  F2FP.BF16.F32.PACK_AB R4, R92, R95 ;  /* 0x0000005f5c04723e */ /* 0x000fe200000010ff */
[----:B------:R-:W1:Y:S01]  /*9a40*/  LDC.64 R38, c[0x0][0xc00] ;  /* 0x00030000ff267b82 */ /* 0x000e620000000a00 */
[----:B------:R-:W-:Y:S02]  /*9a50*/  LOP3.LUT R8, R28, R107, RZ, 0x3c, !PT ;  /* 0x0000006b1c087212 */ /* 0x000fe400078e3cff */
[----:B------:R-:W-:Y:S01]  /*9a60*/  LOP3.LUT R28, R44, R109, RZ, 0x3c, !PT ;  /* 0x0000006d2c1c7212 */ /* 0x000fe200078e3cff */
[----:B------:R2:W-:Y:S01]  /*9a70*/  STSM.16.M88.4 [R96], R4 ;  /* 0x0000000460007844 */ /* 0x0005e20000000200 */
[----:B------:R-:W-:-:S02]  /*9a80*/  MOV R44, R8 ;  /* 0x00000008002c7202 */ /* 0x000fc40000000f00 */
[----:B------:R-:W-:Y:S02]  /*9a90*/  MOV R94, R26 ;  /* 0x0000001a005e7202 */ /* 0x000fe40000000f00 */
[----:B------:R-:W-:Y:S02]  /*9aa0*/  F2FP.BF16.F32.PACK_AB R8, R89, R90 ;  /* 0x0000005a5908723e */ /* 0x000fe400000010ff */
[----:B------:R-:W-:Y:S02]  /*9ab0*/  F2FP.BF16.F32.PACK_AB R9, R35, R34 ;  /* 0x000000222309723e */ /* 0x000fe400000010ff */
[----:B------:R-:W-:Y:S02]  /*9ac0*/  F2FP.BF16.F32.PACK_AB R10, R37, R88 ;  /* 0x00000058250a723e */ /* 0x000fe400000010ff */
[----:B------:R-:W-:Y:S02]  /*9ad0*/  MOV R93, R24 ;  /* 0x00000018005d7202 */ /* 0x000fe40000000f00 */
[----:B------:R-:W-:Y:S01]  /*9ae0*/  MOV R92, R14 ;  /* 0x0000000e005c7202 */ /* 0x000fe20000000f00 */
[----:B------:R-:W-:Y:S01]  /*9af0*/  STSM.16.M88.4 [R94], R8 ;  /* 0x000000085e007844 */ /* 0x000fe20000000200 */
[----:B------:R-:W-:-:S02]  /*9b00*/  MOV R91, R12 ;  /* 0x0000000c005b7202 */ /* 0x000fc40000000f00 */
[----:B--2---:R-:W-:Y:S02]  /*9b10*/  F2FP.BF16.F32.PACK_AB R4, R41, R40 ;  /* 0x000000282904723e */ /* 0x004fe400000010ff */
[----:B------:R-:W-:Y:S02]  /*9b20*/  F2FP.BF16.F32.PACK_AB R5, R43, R42 ;  /* 0x0000002a2b05723e */ /* 0x000fe400000010ff */
[----:B------:R-:W-:Y:S02]  /*9b30*/  F2FP.BF16.F32.PACK_AB R6, R33, R36 ;  /* 0x000000242106723e */ /* 0x000fe400000010ff */
[----:B------:R-:W-:Y:S02]  /*9b40*/  F2FP.BF16.F32.PACK_AB R7, R30, R31 ;  /* 0x0000001f1e07723e */ /* 0x000fe400000010ff */
[----:B------:R-:W-:Y:S01]  /*9b50*/  F2FP.BF16.F32.PACK_AB R12, R49, R48 ;  /* 0x00000030310c723e */ /* 0x000fe200000010ff */
[----:B------:R-:W-:Y:S01]  /*9b60*/  IMAD.MOV.U32 R48, RZ, RZ, RZ ;  /* 0x000000ffff307224 */ /* 0x000fe200078e00ff */
[----:B------:R-:W-:Y:S01]  /*9b70*/  F2FP.BF16.F32.PACK_AB R13, R51, R50 ;  /* 0x00000032330d723e */ /* 0x000fe200000010ff */
[----:B------:R2:W-:Y:S01]  /*9b80*/  STSM.16.M88.4 [R93], R4 ;  /* 0x000000045d007844 */ /* 0x0005e20000000200 */
[----:B------:R-:W-:-:S02]  /*9b90*/  F2FP.BF16.F32.PACK_AB R14, R53, R52 ;  /* 0x00000034350e723e */ /* 0x000fc400000010ff */
[----:B------:R-:W-:Y:S02]  /*9ba0*/  F2FP.BF16.F32.PACK_AB R15, R55, R54 ;  /* 0x00000036370f723e */ /* 0x000fe400000010ff */
[----:B------:R-:W-:Y:S01]  /*9bb0*/  F2FP.BF16.F32.PACK_AB R24, R57, R56 ;  /* 0x000000383918723e */ /* 0x000fe200000010ff */
[----:B------:R-:W3:Y:S01]  /*9bc0*/  LDC R54, c[0x0][0xbe8] ;  /* 0x0002fa00ff367b82 */ /* 0x000ee20000000800 */
[----:B------:R-:W-:Y:S01]  /*9bd0*/  F2FP.BF16.F32.PACK_AB R25, R59, R58 ;  /* 0x0000003a3b19723e */ /* 0x000fe200000010ff */
[----:B------:R4:W-:Y:S01]  /*9be0*/  STSM.16.M88.4 [R92], R12 ;  /* 0x0000000c5c007844 */ /* 0x0009e20000000200 */
[----:B------:R-:W-:Y:S02]  /*9bf0*/  F2FP.BF16.F32.PACK_AB R26, R61, R60 ;  /* 0x0000003c3d1a723e */ /* 0x000fe400000010ff */
[----:B------:R-:W-:Y:S02]  /*9c00*/  F2FP.BF16.F32.PACK_AB R27, R63, R62 ;  /* 0x0000003e3f1b723e */ /* 0x000fe400000010ff */
[----:B------:R-:W-:-:S02]  /*9c10*/  F2FP.BF16.F32.PACK_AB R33, R75, R74 ;  /* 0x0000004a4b21723e */ /* 0x000fc400000010ff */
[----:B------:R-:W-:Y:S01]  /*9c20*/  F2FP.BF16.F32.PACK_AB R34, R77, R76 ;  /* 0x0000004c4d22723e */ /* 0x000fe200000010ff */
[----:B------:R4:W-:Y:S01]  /*9c30*/  STSM.16.M88.4 [R91], R24 ;  /* 0x000000185b007844 */ /* 0x0009e20000000200 */
[----:B------:R-:W-:Y:S02]  /*9c40*/  F2FP.BF16.F32.PACK_AB R35, R79, R78 ;  /* 0x0000004e4f23723e */ /* 0x000fe400000010ff */
[----:B------:R-:W-:Y:S01]  /*9c50*/  MOV R28, R28 ;  /* 0x0000001c001c7202 */ /* 0x000fe20000000f00 */
[----:B------:R4:W-:Y:S01]  /*9c60*/  STSM.16.M88.4 [R72], R64 ;  /* 0x0000004048007844 */ /* 0x0009e20000000200 */
[----:B------:R-:W-:Y:S02]  /*9c70*/  ISETP.NE.U32.AND P2, PT, RZ, UR4, PT ;  /* 0x00000004ff007c0c */ /* 0x000fe4000bf45070 */
[----:B-1----:R-:W-:Y:S01]  /*9c80*/  ISETP.NE.U32.AND P0, PT, R38, RZ, PT ;  /* 0x000000ff2600720c */ /* 0x002fe20003f05070 */
[----:B------:R4:W-:Y:S01]  /*9c90*/  STSM.16.M88.4 [R44], R32 ;  /* 0x000000202c007844 */ /* 0x0009e20000000200 */
[----:B------:R-:W-:-:S02]  /*9ca0*/  ISETP.NE.AND.EX P2, PT, RZ, UR5, PT, P2 ;  /* 0x00000005ff007c0c */ /* 0x000fc4000bf45320 */
[C---:B--2---:R-:W-:Y:S01]  /*9cb0*/  SHF.L.U32 R5, R22.reuse, 0x2, RZ ;  /* 0x0000000216057819 */ /* 0x044fe200000006ff */
[----:B------:R4:W-:Y:S01]  /*9cc0*/  STSM.16.M88.4 [R28], R80 ;  /* 0x000000501c007844 */ /* 0x0009e20000000200 */
[----:B------:R-:W-:Y:S01]  /*9cd0*/  BAR.SYNC.DEFER_BLOCKING 0x1, 0x100 ;  /* 0x0044000000007b1d */ /* 0x000fe20000010000 */
[----:B------:R-:W-:Y:S02]  /*9ce0*/  ISETP.NE.AND.EX P0, PT, R39, RZ, PT, P0 ;  /* 0x000000ff2700720c */ /* 0x000fe40003f05300 */
[----:B------:R-:W-:Y:S02]  /*9cf0*/  SHF.L.U64.HI R10, R22, 0x2, R162 ;  /* 0x00000002160a7819 */ /* 0x000fe400000102a2 */
[----:B------:R-:W-:-:S04]  /*9d00*/  IADD3 R6, P1, R5, R38, RZ ;  /* 0x0000002605067210 */ /* 0x000fc80007f3e0ff */
[----:B------:R-:W-:Y:S01]  /*9d10*/  @P2 IADD3 R4, P3, R5, UR4, RZ ;  /* 0x0000000405042c10 */ /* 0x000fe2000ff7e0ff */
[----:B------:R-:W-:Y:S02]  /*9d20*/  ULDC UR4, c[0x0][0xa88] ;  /* 0x0002a20000047ab9 */ /* 0x000fe40000000800 */
[----:B------:R-:W-:Y:S01]  /*9d30*/  IMAD.U32 R9, RZ, RZ, UR4 ;  /* 0x00000004ff097e24 */ /* 0x000fe2000f8e00ff */
[C---:B------:R-:W-:Y:S01]  /*9d40*/  @P2 IADD3.X R5, R10.reuse, UR5, RZ, P3, !PT ;  /* 0x000000050a052c10 */ /* 0x040fe20009ffe4ff */
[----:B------:R-:W-:-:S05]  /*9d50*/  IMAD.X R7, R10, 0x1, R39, P1 ;  /* 0x000000010a077824 */ /* 0x000fca00008e0627 */
[----:B------:R4:W5:Y:S01]  /*9d60*/  @P0 LDG.E R48, desc[UR36][R6.64] ;  /* 0x0000002406300981 */ /* 0x000962000c1e1900 */
[----:B---3--:R-:W-:-:S03]  /*9d70*/  ISETP.NE.AND P1, PT, R54, 0x1, PT ;  /* 0x000000013600780c */ /* 0x008fc60003f25270 */
[----:B------:R4:W5:Y:S10]  /*9d80*/  @P2 LDG.E R9, desc[UR36][R4.64] ;  /* 0x0000002404092981 */ /* 0x000974000c1e1900 */
[----:B------:R-:W1:Y:S08]  /*9d90*/  @P1 LDC R8, c[0x0][0xbec] ;  /* 0x0002fb00ff081b82 */ /* 0x000e700000000800 */
[----:B------:R-:W2:Y:S01]  /*9da0*/  @P1 LDC R11, c[0x0][0xbf0] ;  /* 0x0002fc00ff0b1b82 */ /* 0x000ea20000000800 */
[----:B----4-:R-:W-:Y:S05]  /*9db0*/  @P2 BRA `(.L_x_2456) ;  /* 0x0000000000102947 */ /* 0x010fea0003800000 */
[----:B------:R-:W-:Y:S05]  /*9dc0*/  @!P0 BRA `(.L_x_2456) ;  /* 0x00000000000c8947 */ /* 0x000fea0003800000 */
[----:B------:R-:W3:Y:S04]  /*9dd0*/  LDG.E R4, desc[UR36][R6.64] ;  /* 0x0000002406047981 */ /* 0x000ee8000c1e1900 */
[----:B-----5:R-:W3:Y:S02]  /*9de0*/  LDG.E R9, desc[UR36][R6.64+0x4] ;  /* 0x0000042406097981 */ /* 0x020ee4000c1e1900 */
[----:B---3--:R-:W-:-:S07]  /*9df0*/  IMAD.IADD R9, R9, 0x1, -R4 ;  /* 0x0000000109097824 */ /* 0x008fce00078e0a04 */
.L_x_2456:
[----:B------:R-:W-:Y:S01]  /*9e00*/  SHF.R.S32.HI R44, RZ, 0x1f, R161 ;  /* 0x0000001fff2c7819 */ /* 0x000fe200000114a1 */
[----:B------:R-:W-:Y:S01]  /*9e10*/  ULDC.64 UR4, c[0x0][0xb90] ;  /* 0x0002e40000047ab9 */ /* 0x000fe20000000a00 */
[----:B------:R-:W-:Y:S01]  /*9e20*/  IADD3 R15, R19, R16, RZ ;  /* 0x00000010130f7210 */ /* 0x000fe20007ffe0ff */
[----:B-----5:R-:W-:Y:S01]  /*9e30*/  IMAD R57, R9, R54, RZ ;  /* 0x0000003609397224 */ /* 0x020fe200078e02ff */
[----:B------:R-:W-:Y:S01]  /*9e40*/  SHF.R.S32.HI R49, RZ, 0x1f, R48 ;  /* 0x0000001fff317819 */ /* 0x000fe20000011430 */
[----:B------:R-:W-:Y:S01]  /*9e50*/  IMAD R4, R44, UR4, RZ ;  /* 0x000000042c047c24 */ /* 0x000fe2000f8e02ff */
[----:B------:R-:W-:Y:S01]  /*9e60*/  SEL R162, R162, RZ, !P0 ;  /* 0x000000ffa2a27207 */ /* 0x000fe20004000000 */
[----:B-1----:R-:W-:Y:S01]  /*9e70*/  @P1 IMAD.HI.U32 R6, R15, R8, RZ ;  /* 0x000000080f061227 */ /* 0x002fe200078e00ff */
[----:B------:R-:W-:-:S03]  /*9e80*/  SEL R55, R22, RZ, !P0 ;  /* 0x000000ff16377207 */ /* 0x000fc60004000000 */
[----:B------:R-:W-:Y:S01]  /*9e90*/  IMAD.MOV.U32 R7, RZ, RZ, R15 ;  /* 0x000000ffff077224 */ /* 0x000fe200078e000f */
[----:B--2---:R-:W-:Y:S01]  /*9ea0*/  @P1 SHF.R.U32.HI R7, RZ, R11, R6 ;  /* 0x0000000bff071219 */ /* 0x004fe20000011606 */
        /* <DEDUP_REMOVED lines=17> */
[----:B------:R-:W-:Y:S01]  /*9fc0*/  SHF.R.S32.HI R6, RZ, 0x1f, R11 ;  /* 0x0000001fff067819 */ /* 0x000fe2000001140b */
[----:B------:R-:W-:Y:S01]  /*9fd0*/  IMAD.IADD R22, R167, 0x1, R16 ;  /* 0x00000001a7167824 */ /* 0x000fe200078e0210 */
[----:B------:R-:W-:-:S02]  /*9fe0*/  IADD3.X R5, R13, R5, R8, P2, !PT ;  /* 0x000000050d057210 */ /* 0x000fc400017fe408 */
        /* <DEDUP_REMOVED lines=8> */
[----:B------:R-:W-:Y:S02]  /*a070*/  SHF.R.U64 R6, R7, 0x3, RZ ;  /* 0x0000000307067819 */ /* 0x000fe400000012ff */
[----:B------:R-:W-:-:S02]  /*a080*/  LEA R10, P4, R4, UR4, 0x2 ;  /* 0x00000004040a7c11 */ /* 0x000fc4000f8810ff */
[----:B------:R-:W-:Y:S01]  /*a090*/  IADD3 R5, R5, R13, RZ ;  /* 0x0000000d05057210 */ /* 0x000fe20007ffe0ff */
[----:B------:R-:W-:Y:S01]  /*a0a0*/  IMAD.X R13, RZ, RZ, R21, P0 ;  /* 0x000000ffff0d7224 */ /* 0x000fe200000e0615 */
[----:B------:R-:W-:Y:S01]  /*a0b0*/  IADD3 R7, P2, R20, 0x3000, RZ ;  /* 0x0000300014077810 */ /* 0x000fe20007f5e0ff */
[----:B------:R-:W-:Y:S01]  /*a0c0*/  SHFL.IDX PT, R50, R10, RZ, 0x1c1f ;  /* 0x001c1fff0a327589 */ /* 0x000fe200000e0000 */
[----:B------:R-:W-:Y:S01]  /*a0d0*/  LEA.HI.X R14, R4, UR5, R5, 0x2, P4 ;  /* 0x00000005040e7c11 */ /* 0x000fe2000a0f1405 */
[C---:B------:R-:W-:Y:S01]  /*a0e0*/  VIADD R4, R22.reuse, 0x8 ;  /* 0x0000000816047836 */ /* 0x040fe20000000000 */
[----:B------:R-:W-:Y:S01]  /*a0f0*/  LOP3.LUT P0, RZ, R165, 0x3, RZ, 0xc0, !PT ;  /* 0x00000003a5ff7812 */ /* 0x000fe2000780c0ff */
[----:B------:R-:W-:Y:S01]  /*a100*/  SHFL.IDX PT, R52, R10, 0x1, 0x1c1f ;  /* 0x003c1f000a347f89 */ /* 0x000fe200000e0000 */
[----:B------:R-:W-:Y:S01]  /*a110*/  IADD3.X R9, RZ, R21, RZ, P2, !PT ;  /* 0x00000015ff097210 */ /* 0x000fe200017fe4ff */
[----:B------:R-:W-:Y:S01]  /*a120*/  ULDC.64 UR4, c[0x0][0xaa0] ;  /* 0x0002a80000047ab9 */ /* 0x000fe20000000a00 */
[-C--:B------:R-:W-:Y:S01]  /*a130*/  ISETP.GE.OR P2, PT, R22, R57.reuse, P0 ;  /* 0x000000391600720c */ /* 0x080fe20000746670 */
[----:B------:R-:W1:Y:S01]  /*a140*/  SHFL.IDX PT, R51, R14, RZ, 0x1c1f ;  /* 0x001c1fff0e337589 */ /* 0x000e6200000e0000 */
[----:B------:R-:W-:-:S02]  /*a150*/  ISETP.GE.OR P0, PT, R4, R57, P0 ;  /* 0x000000390400720c */ /* 0x000fc40000706670 */
[----:B------:R-:W-:Y:S01]  /*a160*/  LOP3.LUT R8, R7, 0x380, RZ, 0xc0, !PT ;  /* 0x0000038007087812 */ /* 0x000fe200078ec0ff */
[----:B------:R-:W2:Y:S01]  /*a170*/  SHFL.IDX PT, R53, R14, 0x1, 0x1c1f ;  /* 0x003c1f000e357f89 */ /* 0x000ea200000e0000 */
[C---:B------:R-:W-:Y:S02]  /*a180*/  IADD3 R33, P4, R20.reuse, 0x6000, RZ ;  /* 0x0000600014217810 */ /* 0x040fe40007f9e0ff */
[----:B------:R-:W-:Y:S02]  /*a190*/  LOP3.LUT R11, R20, 0x380, RZ, 0xc0, !PT ;  /* 0x00000380140b7812 */ /* 0x000fe400078ec0ff */
[----:B------:R-:W-:Y:S02]  /*a1a0*/  SHF.R.U64 R8, R8, 0x3, RZ ;  /* 0x0000000308087819 */ /* 0x000fe400000012ff */
[----:B------:R-:W-:Y:S02]  /*a1b0*/  LOP3.LUT R36, R37, 0x380, RZ, 0xc0, !PT ;  /* 0x0000038025247812 */ /* 0x000fe400078ec0ff */
[----:B------:R-:W-:-:S02]  /*a1c0*/  LOP3.LUT R32, R33, 0x380, RZ, 0xc0, !PT ;  /* 0x0000038021207812 */ /* 0x000fc400078ec0ff */
[----:B------:R-:W-:Y:S02]  /*a1d0*/  SHF.R.U64 R11, R11, 0x3, RZ ;  /* 0x000000030b0b7819 */ /* 0x000fe400000012ff */
[----:B------:R-:W-:Y:S01]  /*a1e0*/  LOP3.LUT R8, R8, R7, RZ, 0x3c, !PT ;  /* 0x0000000708087212 */ /* 0x000fe200078e3cff */
[--C-:B------:R-:W-:Y:S01]  /*a1f0*/  IMAD.X R7, RZ, RZ, R21.reuse, P3 ;  /* 0x000000ffff077224 */ /* 0x100fe200018e0615 */
[----:B------:R-:W-:Y:S02]  /*a200*/  IADD3 R5, P3, R20, 0x7000, RZ ;  /* 0x0000700014057810 */ /* 0x000fe40007f7e0ff */
[----:B------:R-:W-:Y:S02]  /*a210*/  SHF.R.U64 R12, R12, 0x3, RZ ;  /* 0x000000030c0c7819 */ /* 0x000fe400000012ff */
[----:B------:R-:W-:Y:S01]  /*a220*/  SHF.R.U64 R40, R40, 0x3, RZ ;  /* 0x0000000328287819 */ /* 0x000fe200000012ff */
[----:B-1----:R1:W-:Y:S01]  /*a230*/  @!P2 ST.E desc[UR36][R50.64], R2 ;  /* 0x000000023200a985 */ /* 0x0023e2000c101924 */
[----:B------:R-:W-:Y:S01]  /*a240*/  SHF.R.U64 R36, R36, 0x3, RZ ;  /* 0x0000000324247819 */ /* 0x000fe200000012ff */
[----:B------:R-:W-:Y:S01]  /*a250*/  IMAD R49, R49, UR4, RZ ;  /* 0x0000000431317c24 */ /* 0x000fe2000f8e02ff */
[----:B------:R-:W-:Y:S01]  /*a260*/  SHF.R.U64 R32, R32, 0x3, RZ ;  /* 0x0000000320207819 */ /* 0x000fe200000012ff */
[----:B--2---:R2:W-:Y:S01]  /*a270*/  @!P0 ST.E desc[UR36][R52.64], R0 ;  /* 0x0000000034008985 */ /* 0x0045e2000c101924 */
[----:B------:R-:W-:Y:S01]  /*a280*/  LOP3.LUT R20, R11, R20, RZ, 0x3c, !PT ;  /* 0x000000140b147212 */ /* 0x000fe200078e3cff */
[----:B------:R-:W-:Y:S01]  /*a290*/  IMAD.X R29, RZ, RZ, R21, P3 ;  /* 0x000000ffff1d7224 */ /* 0x000fe200018e0615 */
[----:B------:R-:W-:-:S02]  /*a2a0*/  LOP3.LUT R12, R12, R25, RZ, 0x3c, !PT ;  /* 0x000000190c0c7212 */ /* 0x000fc400078e3cff */
[----:B------:R-:W-:Y:S01]  /*a2b0*/  LOP3.LUT R40, R40, R41, RZ, 0x3c, !PT ;  /* 0x0000002928287212 */ /* 0x000fe200078e3cff */
[--C-:B------:R-:W-:Y:S01]  /*a2c0*/  IMAD.X R41, RZ, RZ, R21.reuse, P6 ;  /* 0x000000ffff297224 */ /* 0x100fe200030e0615 */
[----:B------:R-:W-:Y:S01]  /*a2d0*/  LOP3.LUT R36, R36, R37, RZ, 0x3c, !PT ;  /* 0x0000002524247212 */ /* 0x000fe200078e3cff */
[----:B-1----:R-:W1:Y:S01]  /*a2e0*/  @P1 LDC R51, c[0x0][0xbec] ;  /* 0x0002fb00ff331b82 */ /* 0x002e620000000800 */
[----:B------:R-:W-:Y:S01]  /*a2f0*/  LOP3.LUT R32, R32, R33, RZ, 0x3c, !PT ;  /* 0x0000002120207212 */ /* 0x000fe200078e3cff */
[--C-:B------:R-:W-:Y:S01]  /*a300*/  IMAD.X R37, RZ, RZ, R21.reuse, P5 ;  /* 0x000000ffff257224 */ /* 0x100fe200028e0615 */
[----:B------:R3:W5:Y:S01]  /*a310*/  LD.E.128 R24, desc[UR36][R20.64] ;  /* 0x0000002414187980 */ /* 0x000762000c101d00 */
[----:B------:R-:W-:Y:S01]  /*a320*/  IMAD.X R33, RZ, RZ, R21, P4 ;  /* 0x000000ffff217224 */ /* 0x000fe200020e0615 */
[----:B------:R-:W-:Y:S01]  /*a330*/  LOP3.LUT R4, R5, 0x380, RZ, 0xc0, !PT ;  /* 0x0000038005047812 */ /* 0x000fe200078ec0ff */
[----:B------:R-:W-:Y:S01]  /*a340*/  IMAD R49, R48, UR5, R49 ;  /* 0x0000000530317c24 */ /* 0x000fe2000f8e0231 */
[----:B------:R-:W-:Y:S01]  /*a350*/  LOP3.LUT R6, R6, R15, RZ, 0x3c, !PT ;  /* 0x0000000f06067212 */ /* 0x000fe200078e3cff */
[----:B--2---:R-:W2:Y:S01]  /*a360*/  @P1 LDC R53, c[0x0][0xbf0] ;  /* 0x0002fc00ff351b82 */ /* 0x004ea20000000800 */
[----:B------:R-:W-:Y:S01]  /*a370*/  SHF.R.U64 R4, R4, 0x3, RZ ;  /* 0x0000000304047819 */ /* 0x000fe200000012ff */
[----:B------:R-:W5:Y:S01]  /*a380*/  LD.E.128 R12, desc[UR36][R12.64] ;  /* 0x000000240c0c7980 */ /* 0x000f62000c101d00 */
[----:B---3--:R-:W-:Y:S01]  /*a390*/  IMAD.WIDE.U32 R20, R48, UR4, RZ ;  /* 0x0000000430147c25 */ /* 0x008fe2000f8e00ff */
[----:B------:R-:W-:Y:S01]  /*a3a0*/  ULDC.64 UR4, c[0x0][0xae8] ;  /* 0x0002ba0000047ab9 */ /* 0x000fe20000000a00 */
[----:B------:R-:W-:Y:S01]  /*a3b0*/  LOP3.LUT R28, R4, R5, RZ, 0x3c, !PT ;  /* 0x00000005041c7212 */ /* 0x000fe200078e3cff */
[----:B------:R-:W5:Y:S02]  /*a3c0*/  LD.E.128 R8, desc[UR36][R8.64] ;  /* 0x0000002408087980 */ /* 0x000f64000c101d00 */
[----:B------:R-:W-:Y:S01]  /*a3d0*/  IADD3 R21, R21, R49, RZ ;  /* 0x0000003115157210 */ /* 0x000fe20007ffe0ff */
[----:B------:R-:W-:Y:S01]  /*a3e0*/  IMAD R49, R160, 0x20, R163 ;  /* 0x00000020a0317824 */ /* 0x000fe200078e02a3 */
[----:B------:R-:W5:Y:S01]  /*a3f0*/  LD.E.128 R4, desc[UR36][R6.64] ;  /* 0x0000002406047980 */ /* 0x000f62000c101d00 */
[----:B------:R-:W-:-:S02]  /*a400*/  IMAD R0, R44, UR4, RZ ;  /* 0x000000042c007c24 */ /* 0x000fc4000f8e02ff */
[----:B------:R-:W-:Y:S01]  /*a410*/  IMAD.IADD R22, R16, 0x1, R49 ;  /* 0x0000000110167824 */ /* 0x000fe200078e0231 */
[----:B------:R-:W5:Y:S01]  /*a420*/  LD.E.128 R40, desc[UR36][R40.64] ;  /* 0x0000002428287980 */ /* 0x000f62000c101d00 */
[C---:B------:R-:W-:Y:S02]  /*a430*/  IMAD R49, R161.reuse, UR5, R0 ;  /* 0x00000005a1317c24 */ /* 0x040fe4000f8e0200 */
[----:B------:R-:W-:Y:S01]  /*a440*/  IMAD.WIDE.U32 R20, R161, UR4, R20 ;  /* 0x00000004a1147c25 */ /* 0x000fe2000f8e0014 */
[----:B------:R-:W-:Y:S01]  /*a450*/  ULDC.64 UR4, c[0x0][0xaf0] ;  /* 0x0002bc0000047ab9 */ /* 0x000fe20000000a00 */
[----:B------:R-:W5:Y:S02]  /*a460*/  LD.E.128 R36, desc[UR36][R36.64] ;  /* 0x0000002424247980 */ /* 0x000f64000c101d00 */
[----:B-1----:R-:W-:Y:S02]  /*a470*/  @P1 IMAD.HI.U32 R0, R22, R51, RZ ;  /* 0x0000003316001227 */ /* 0x002fe400078e00ff */
[----:B------:R-:W5:Y:S02]  /*a480*/  LD.E.128 R32, desc[UR36][R32.64] ;  /* 0x0000002420207980 */ /* 0x000f64000c101d00 */
[----:B------:R-:W-:-:S02]  /*a490*/  IMAD.IADD R21, R21, 0x1, R49 ;  /* 0x0000000115157824 */ /* 0x000fc400078e0231 */
[----:B------:R-:W-:Y:S01]  /*a4a0*/  IMAD.MOV.U32 R49, RZ, RZ, R22 ;  /* 0x000000ffff317224 */ /* 0x000fe200078e0016 */
[----:B--2---:R-:W-:Y:S01]  /*a4b0*/  @P1 SHF.R.U32.HI R49, RZ, R53, R0 ;  /* 0x00000035ff311219 */ /* 0x004fe20000011600 */
[----:B------:R-:W-:Y:S01]  /*a4c0*/  IMAD R2, R162, UR4, RZ ;  /* 0x00000004a2027c24 */ /* 0x000fe2000f8e02ff */
[----:B------:R-:W5:Y:S01]  /*a4d0*/  LD.E.128 R28, desc[UR36][R28.64] ;  /* 0x000000241c1c7980 */ /* 0x000f62000c101d00 */
[----:B------:R-:W-:Y:S01]  /*a4e0*/  IMAD.WIDE.U32 R20, R55, UR4, R20 ;  /* 0x0000000437147c25 */ /* 0x000fe2000f8e0014 */
[----:B------:R-:W-:Y:S02]  /*a4f0*/  SHF.R.S32.HI R0, RZ, 0x1f, R49 ;  /* 0x0000001fff007819 */ /* 0x000fe40000011431 */
[----:B------:R-:W-:Y:S01]  /*a500*/  IADD3 R53, -R49, RZ, RZ ;  /* 0x000000ff31357210 */ /* 0x000fe20007ffe1ff */
[----:B------:R-:W-:Y:S01]  /*a510*/  IMAD R51, R55, UR5, R2 ;  /* 0x0000000537337c24 */ /* 0x000fe2000f8e0202 */
[----:B------:R-:W-:Y:S01]  /*a520*/  ULDC.64 UR4, c[0x0][0xae0] ;  /* 0x0002b80000047ab9 */ /* 0x000fe20000000a00 */
[----:B------:R-:W-:Y:S01]  /*a530*/  @!PT LDS RZ, [RZ] ;  /* 0x00000000fffff984 */ /* 0x000fe20000000800 */
[----:B------:R-:W-:Y:S01]  /*a540*/  @!PT LDS RZ, [RZ] ;  /* 0x00000000fffff984 */ /* 0x000fe20000000800 */
[----:B------:R-:W-:Y:S01]  /*a550*/  @!PT LDS RZ, [RZ] ;  /* 0x00000000fffff984 */ /* 0x000fe20000000800 */
[----:B------:R-:W-:Y:S01]  /*a560*/  @!PT LDS RZ, [RZ] ;  /* 0x00000000fffff984 */ /* 0x000fe20000000800 */
[----:B------:R1:W-:Y:S06]  /*a570*/  MEMBAR.ALL.CTA ;  /* 0x0000000000007992 */ /* 0x0003ec0000008000 */
[----:B-1----:R-:W1:Y:S01]  /*a580*/  FENCE.VIEW.ASYNC.S ;  /* 0x00000000000073c6 */ /* 0x002e620000000000 */
[----:B------:R-:W-:-:S02]  /*a590*/  IMAD R0, R0, UR4, RZ ;  /* 0x0000000400007c24 */ /* 0x000fc4000f8e02ff */
[----:B------:R-:W-:Y:S02]  /*a5a0*/  IMAD.IADD R21, R21, 0x1, R51 ;  /* 0x0000000115157824 */ /* 0x000fe400078e0233 */
[----:B------:R-:W-:Y:S02]  /*a5b0*/  IMAD R51, R54, R53, R22 ;  /* 0x0000003536337224 */ /* 0x000fe400078e0216 */
[C---:B------:R-:W-:Y:S02]  /*a5c0*/  IMAD R53, R49.reuse, UR5, R0 ;  /* 0x0000000531357c24 */ /* 0x040fe4000f8e0200 */
[----:B------:R-:W-:Y:S01]  /*a5d0*/  IMAD.WIDE.U32 R20, R49, UR4, R20 ;  /* 0x0000000431147c25 */ /* 0x000fe2000f8e0014 */
[----:B------:R-:W-:Y:S01]  /*a5e0*/  SHF.R.S32.HI R0, RZ, 0x1f, R51 ;  /* 0x0000001fff007819 */ /* 0x000fe20000011433 */
[----:B------:R-:W-:Y:S02]  /*a5f0*/  ULDC.64 UR4, c[0x0][0xad8] ;  /* 0x0002b60000047ab9 */ /* 0x000fe40000000a00 */
[----:B------:R-:W-:-:S02]  /*a600*/  IMAD.IADD R21, R21, 0x1, R53 ;  /* 0x0000000115157824 */ /* 0x000fc400078e0235 */
[----:B------:R-:W-:Y:S02]  /*a610*/  IMAD R2, R0, UR4, RZ ;  /* 0x0000000400027c24 */ /* 0x000fe4000f8e02ff */
[----:B------:R-:W-:Y:S02]  /*a620*/  IMAD.IADD R44, R163, 0x1, R16 ;  /* 0x00000001a32c7824 */ /* 0x000fe400078e0210 */
[C---:B------:R-:W-:Y:S02]  /*a630*/  IMAD R49, R51.reuse, UR5, R2 ;  /* 0x0000000533317c24 */ /* 0x040fe4000f8e0202 */
[----:B------:R-:W-:Y:S01]  /*a640*/  IMAD.WIDE.U32 R20, R51, UR4, R20 ;  /* 0x0000000433147c25 */ /* 0x000fe2000f8e0014 */
[C---:B------:R-:W-:Y:S01]  /*a650*/  ISETP.GE.AND P2, PT, R44.reuse, R57, PT ;  /* 0x000000392c00720c */ /* 0x040fe20003f46270 */
[----:B------:R-:W-:Y:S02]  /*a660*/  ULDC.64 UR4, c[0x0][0xa80] ;  /* 0x0002a00000047ab9 */ /* 0x000fe40000000a00 */
[----:B------:R-:W-:Y:S01]  /*a670*/  VIADD R0, R44, 0x20 ;  /* 0x000000202c007836 */ /* 0x000fe20000000000 */
[----:B------:R-:W-:Y:S01]  /*a680*/  LEA R16, P3, R20, UR4, 0x1 ;  /* 0x0000000414107c11 */ /* 0x000fe2000f8608ff */
[----:B------:R-:W-:Y:S01]  /*a690*/  IMAD.IADD R21, R21, 0x1, R49 ;  /* 0x0000000115157824 */ /* 0x000fe200078e0231 */
[----:B0-----:R-:W-:-:S02]  /*a6a0*/  IADD3 R3, R3, 0x2a820, RZ ;  /* 0x0002a82003037810 */ /* 0x001fc40007ffe0ff */
        /* <DEDUP_REMOVED lines=13> */
[-C--:B-1----:R-:W-:Y:S02]  /*a780*/  @!P2 LEA R2, P4, R17, R20.reuse, 0x1 ;  /* 0x000000141102a211 */ /* 0x082fe400078808ff */
[----:B------:R-:W-:Y:S02]  /*a790*/  @!P3 LEA R20, P5, R23, R20, 0x1 ;  /* 0x000000141714b211 */ /* 0x000fe400078a08ff */
[-C--:B0-2---:R-:W-:Y:S02]  /*a7a0*/  @!P2 LEA.HI.X R3, R17, R0.reuse, R173, 0x1, P4 ;  /* 0x000000001103a211 */ /* 0x085fe400020f0cad */
[----:B------:R-:W-:-:S03]  /*a7b0*/  @!P3 LEA.HI.X R21, R23, R0, R169, 0x1, P5 ;  /* 0x000000001715b211 */ /* 0x000fc600028f0ca9 */
[----:B-----5:R3:W-:Y:S04]  /*a7c0*/  @!P2 ST.E.128 desc[UR36][R2.64], R24 ;  /* 0x000000180200a985 */ /* 0x0207e8000c101d24 */
[----:B------:R3:W-:Y:S02]  /*a7d0*/  @!P3 ST.E.128 desc[UR36][R20.64], R40 ;  /* 0x000000281400b985 */ /* 0x0007e4000c101d24 */
.L_x_2458:
[----:B------:R-:W-:Y:S05]  /*a7e0*/  BSYNC B1 ;  /* 0x0000000000017941 */ /* 0x000fea0003800000 */
.L_x_2457:
[----:B--2---:R2:W4:Y:S01]  /*a7f0*/  SHFL.IDX PT, R0, R22, 0x1, 0x181f ;  /* 0x00381f0016007f89 */ /* 0x00452200000e0000 */
[----:B------:R-:W-:Y:S03]  /*a800*/  BSSY B1, `(.L_x_2459) ;  /* 0x000000c000017945 */ /* 0x000fe60003800000 */
[----:B-1-3--:R2:W1:Y:S01]  /*a810*/  SHFL.IDX PT, R20, R16, 0x1, 0x181f ;  /* 0x00381f0010147f89 */ /* 0x00a46200000e0000 */
[----:B------:R-:W-:Y:S05]  /*a820*/  @P0 BRA `(.L_x_2460) ;  /* 0x0000000000240947 */ /* 0x000fea0003800000 */
[----:B------:R-:W-:Y:S02]  /*a830*/  ULDC UR4, c[0x0][0xac8] ;  /* 0x0002b20000047ab9 */ /* 0x000fe40000000800 */
[----:B------:R-:W-:Y:S02]  /*a840*/  ISETP.GE.AND P3, PT, R17, UR4, PT ;  /* 0x0000000411007c0c */ /* 0x000fe4000bf66270 */
[----:B------:R-:W-:-:S11]  /*a850*/  ISETP.GE.AND P4, PT, R23, UR4, PT ;  /* 0x0000000417007c0c */ /* 0x000fd6000bf86270 */
[-C--:B-1----:R-:W-:Y:S02]  /*a860*/  @!P3 LEA R2, P0, R17, R20.reuse, 0x1 ;  /* 0x000000141102b211 */ /* 0x082fe400078008ff */
[----:B------:R-:W-:Y:S02]  /*a870*/  @!P4 LEA R20, P2, R23, R20, 0x1 ;  /* 0x000000141714c211 */ /* 0x000fe400078408ff */
[-C--:B0---4-:R-:W-:Y:S02]  /*a880*/  @!P3 LEA.HI.X R3, R17, R0.reuse, R173, 0x1, P0 ;  /* 0x000000001103b211 */ /* 0x091fe400000f0cad */
[----:B------:R-:W-:-:S03]  /*a890*/  @!P4 LEA.HI.X R21, R23, R0, R169, 0x1, P2 ;  /* 0x000000001715c211 */ /* 0x000fc600010f0ca9 */
[----:B-----5:R3:W-:Y:S04]  /*a8a0*/  @!P3 ST.E.128 desc[UR36][R2.64], R12 ;  /* 0x0000000c0200b985 */ /* 0x0207e8000c101d24 */
[----:B------:R3:W-:Y:S02]  /*a8b0*/  @!P4 ST.E.128 desc[UR36][R20.64], R36 ;  /* 0x000000241400c985 */ /* 0x0007e4000c101d24 */
.L_x_2460:
[----:B------:R-:W-:Y:S05]  /*a8c0*/  BSYNC B1 ;  /* 0x0000000000017941 */ /* 0x000fea0003800000 */
.L_x_2459:
[----:B----4-:R4:W0:Y:S01]  /*a8d0*/  SHFL.IDX PT, R0, R22, 0x2, 0x181f ;  /* 0x00581f0016007f89 */ /* 0x01082200000e0000 */
[----:B------:R-:W-:Y:S03]  /*a8e0*/  BSSY B1, `(.L_x_2461) ;  /* 0x000000c000017945 */ /* 0x000fe60003800000 */
[----:B---3-5:R4:W3:Y:S01]  /*a8f0*/  SHFL.IDX PT, R12, R16, 0x2, 0x181f ;  /* 0x00581f00100c7f89 */ /* 0x0288e200000e0000 */
[----:B------:R-:W-:Y:S05]  /*a900*/  @P1 BRA `(.L_x_2462) ;  /* 0x0000000000241947 */ /* 0x000fea0003800000 */
[----:B------:R-:W-:Y:S02]  /*a910*/  ULDC UR4, c[0x0][0xac8] ;  /* 0x0002b20000047ab9 */ /* 0x000fe40000000800 */
[----:B------:R-:W-:Y:S02]  /*a920*/  ISETP.GE.AND P2, PT, R17, UR4, PT ;  /* 0x0000000411007c0c */ /* 0x000fe4000bf46270 */
[----:B------:R-:W-:-:S11]  /*a930*/  ISETP.GE.AND P3, PT, R23, UR4, PT ;  /* 0x0000000417007c0c */ /* 0x000fd6000bf66270 */
[-C--:B---3--:R-:W-:Y:S02]  /*a940*/  @!P2 LEA R2, P0, R17, R12.reuse, 0x1 ;  /* 0x0000000c1102a211 */ /* 0x088fe400078008ff */
[----:B------:R-:W-:Y:S02]  /*a950*/  @!P3 LEA R12, P1, R23, R12, 0x1 ;  /* 0x0000000c170cb211 */ /* 0x000fe400078208ff */
[-C--:B0-----:R-:W-:Y:S02]  /*a960*/  @!P2 LEA.HI.X R3, R17, R0.reuse, R173, 0x1, P0 ;  /* 0x000000001103a211 */ /* 0x081fe400000f0cad */
[----:B------:R-:W-:-:S03]  /*a970*/  @!P3 LEA.HI.X R13, R23, R0, R169, 0x1, P1 ;  /* 0x00000000170db211 */ /* 0x000fc600008f0ca9 */
[----:B------:R0:W-:Y:S04]  /*a980*/  @!P2 ST.E.128 desc[UR36][R2.64], R4 ;  /* 0x000000040200a985 */ /* 0x0001e8000c101d24 */
[----:B------:R0:W-:Y:S02]  /*a990*/  @!P3 ST.E.128 desc[UR36][R12.64], R32 ;  /* 0x000000200c00b985 */ /* 0x0001e4000c101d24 */
.L_x_2462:
[----:B------:R-:W-:Y:S05]  /*a9a0*/  BSYNC B1 ;  /* 0x0000000000017941 */ /* 0x000fea0003800000 */
.L_x_2461:
        /* <DEDUP_REMOVED lines=16> */
.L_x_2455:
[----:B------:R-:W2:Y:S01]  /*aab0*/  LDC.64 R4, c[0x0][0xc00] ;  /* 0x00030000ff047b82 */ /* 0x000ea20000000a00 */
[----:B------:R-:W-:Y:S01]  /*aac0*/  ULDC.64 UR4, c[0x0][0xc08] ;  /* 0x0003020000047ab9 */ /* 0x000fe20000000a00 */
[----:B------:R-:W-:-:S06]  /*aad0*/  IMAD.MOV.U32 R6, RZ, RZ, RZ ;  /* 0x000000ffff067224 */ /* 0x000fcc00078e00ff */
[----:B0-----:R-:W0:Y:S01]  /*aae0*/  LDC.64 R2, c[0x0][0xc00] ;  /* 0x00030000ff027b82 */ /* 0x001e220000000a00 */
[----:B------:R-:W-:-:S04]  /*aaf0*/  ISETP.NE.U32.AND P1, PT, RZ, UR4, PT ;  /* 0x00000004ff007c0c */ /* 0x000fc8000bf25070 */
[----:B------:R-:W-:-:S03]  /*ab00*/  ISETP.NE.AND.EX P1, PT, RZ, UR5, PT, P1 ;  /* 0x00000005ff007c0c */ /* 0x000fc6000bf25310 */
[----:B------:R-:W3:Y:S01]  /*ab10*/  LDC R21, c[0x0][0xbe8] ;  /* 0x0002fa00ff157b82 */ /* 0x000ee20000000800 */
[----:B--2---:R-:W-:-:S04]  /*ab20*/  ISETP.NE.U32.AND P0, PT, R4, RZ, PT ;  /* 0x000000ff0400720c */ /* 0x004fc80003f05070 */
[----:B------:R-:W-:Y:S01]  /*ab30*/  ISETP.NE.AND.EX P0, PT, R5, RZ, PT, P0 ;  /* 0x000000ff0500720c */ /* 0x000fe20003f05300 */
[----:B0-----:R-:W-:-:S04]  /*ab40*/  IMAD.WIDE R4, R22, 0x4, R2 ;  /* 0x0000000416047825 */ /* 0x001fc800078e0202 */
[----:B------:R-:W0:Y:S01]  /*ab50*/  @P1 LDC.64 R2, c[0x0][0xc08] ;  /* 0x00030200ff021b82 */ /* 0x000e220000000a00 */
[----:B------:R-:W-:Y:S02]  /*ab60*/  ULDC UR4, c[0x0][0xa88] ;  /* 0x0002a20000047ab9 */ /* 0x000fe40000000800 */
[----:B------:R-:W-:-:S05]  /*ab70*/  MOV R0, UR4 ;  /* 0x0000000400007c02 */ /* 0x000fca0008000f00 */
[----:B------:R2:W5:Y:S01]  /*ab80*/  @P0 LDG.E R6, desc[UR36][R4.64] ;  /* 0x0000002404060981 */ /* 0x000562000c1e1900 */
[----:B0-----:R-:W-:-:S05]  /*ab90*/  @P1 IMAD.WIDE R2, R22, 0x4, R2 ;  /* 0x0000000416021825 */ /* 0x001fca00078e0202 */
[----:B------:R2:W5:Y:S01]  /*aba0*/  @P1 LDG.E R0, desc[UR36][R2.64] ;  /* 0x0000002402001981 */ /* 0x000562000c1e1900 */
[----:B---3--:R-:W-:Y:S02]  /*abb0*/  ISETP.NE.AND P2, PT, R21, 0x1, PT ;  /* 0x000000011500780c */ /* 0x008fe40003f45270 */
[----:B------:R-:W-:-:S11]  /*abc0*/  ISETP.GE.AND P3, PT, R174, 0x80, PT ;  /* 0x00000080ae00780c */ /* 0x000fd60003f66270 */
[----:B------:R-:W0:Y:S08]  /*abd0*/  @P2 LDC R14, c[0x0][0xbec] ;  /* 0x0002fb00ff0e2b82 */ /* 0x000e300000000800 */
[----:B------:R-:W3:Y:S01]  /*abe0*/  @P2 LDC R25, c[0x0][0xbf0] ;  /* 0x0002fc00ff192b82 */ /* 0x000ee20000000800 */
[----:B--2---:R-:W-:Y:S05]  /*abf0*/  @P1 BRA `(.L_x_2464) ;  /* 0x0000000000101947 */ /* 0x004fea0003800000 */
[----:B------:R-:W-:Y:S05]  /*ac00*/  @!P0 BRA `(.L_x_2464) ;  /* 0x00000000000c8947 */ /* 0x000fea0003800000 */
[----:B------:R-:W2:Y:S04]  /*ac10*/  LDG.E R3, desc[UR36][R4.64] ;  /* 0x0000002404037981 */ /* 0x000ea8000c1e1900 */
[----:B-----5:R-:W2:Y:S02]  /*ac20*/  LDG.E R0, desc[UR36][R4.64+0x4] ;  /* 0x0000042404007981 */ /* 0x020ea4000c1e1900 */
[----:B--2---:R-:W-:-:S07]  /*ac30*/  IMAD.IADD R0, R0, 0x1, -R3 ;  /* 0x0000000100007824 */ /* 0x004fce00078e0a03 */
.L_x_2464:
[----:B------:R-:W-:Y:S01]  /*ac40*/  BSSY B1, `(.L_x_2465) ;  /* 0x000002d000017945 */ /* 0x000fe20003800000 */
[----:B------:R-:W-:Y:S02]  /*ac50*/  SHF.R.S32.HI R10, RZ, 0x1f, R161 ;  /* 0x0000001fff0a7819 */ /* 0x000fe400000114a1 */
[----:B------:R-:W-:Y:S02]  /*ac60*/  SEL R13, R22, RZ, !P0 ;  /* 0x000000ff160d7207 */ /* 0x000fe40004000000 */
[----:B------:R-:W-:Y:S02]  /*ac70*/  SEL R162, R162, RZ, !P0 ;  /* 0x000000ffa2a27207 */ /* 0x000fe40004000000 */
[----:B-----5:R-:W-:Y:S01]  /*ac80*/  SHF.R.S32.HI R11, RZ, 0x1f, R6 ;  /* 0x0000001fff0b7819 */ /* 0x020fe20000011406 */
[----:B------:R-:W-:Y:S06]  /*ac90*/  @P3 BRA `(.L_x_2466) ;  /* 0x00000000009c3947 */ /* 0x000fec0003800000 */
[----:B------:R-:W2:Y:S01]  /*aca0*/  S2R R3, SR_TID.X ;  /* 0x0000000000037919 */ /* 0x000ea20000002100 */
[----:B------:R-:W4:Y:S02]  /*acb0*/  LDC R12, c[0x0][0xbe8] ;  /* 0x0002fa00ff0c7b82 */ /* 0x000f240000000800 */
[----:B----4-:R-:W-:Y:S01]  /*acc0*/  IMAD R2, R0, R12, RZ ;  /* 0x0000000c00027224 */ /* 0x010fe200078e02ff */
[----:B--2---:R-:W-:-:S04]  /*acd0*/  IADD3 R9, R16, -0x80, R3 ;  /* 0xffffff8010097810 */ /* 0x004fc80007ffe003 */
        /* <DEDUP_REMOVED lines=11> */
[----:B------:R-:W-:-:S04]  /*ad90*/  ULDC.64 UR4, c[0x0][0xb98] ;  /* 0x0002e60000047ab9 */ /* 0x000fc80000000a00 */
[----:B------:R-:W-:Y:S02]  /*ada0*/  IADD3 R3, R3, R7, RZ ;  /* 0x0000000703037210 */ /* 0x000fe40007ffe0ff */
        /* <DEDUP_REMOVED lines=22> */
.L_x_2466:
[----:B------:R-:W-:Y:S05]  /*af10*/  BSYNC B1 ;  /* 0x0000000000017941 */ /* 0x000fea0003800000 */
.L_x_2465:
[----:B------:R-:W-:Y:S01]  /*af20*/  ULDC.64 UR4, c[0x0][0xaa0] ;  /* 0x0002a80000047ab9 */ /* 0x000fe20000000a00 */
[----:B------:R-:W-:Y:S01]  /*af30*/  IMAD R7, R160, 0x20, R163 ;  /* 0x00000020a0077824 */ /* 0x000fe200078e02a3 */
[----:B------:R-:W-:Y:S01]  /*af40*/  BSSY B1, `(.L_x_2467) ;  /* 0x0000037000017945 */ /* 0x000fe20003800000 */
[----:B--2---:R-:W-:Y:S02]  /*af50*/  IMAD R3, R11, UR4, RZ ;  /* 0x000000040b037c24 */ /* 0x004fe4000f8e02ff */
[----:B------:R-:W-:Y:S02]  /*af60*/  IMAD.IADD R9, R16, 0x1, R7 ;  /* 0x0000000110097824 */ /* 0x000fe400078e0207 */
[C---:B------:R-:W-:Y:S02]  /*af70*/  IMAD R5, R6.reuse, UR5, R3 ;  /* 0x0000000506057c24 */ /* 0x040fe4000f8e0203 */
[----:B------:R-:W-:Y:S01]  /*af80*/  IMAD.WIDE.U32 R2, R6, UR4, RZ ;  /* 0x0000000406027c25 */ /* 0x000fe2000f8e00ff */
[----:B------:R-:W-:-:S03]  /*af90*/  ULDC.64 UR4, c[0x0][0xae8] ;  /* 0x0002ba0000047ab9 */ /* 0x000fc60000000a00 */
[----:B------:R-:W-:Y:S01]  /*afa0*/  IMAD R6, R10, UR4, RZ ;  /* 0x000000040a067c24 */ /* 0x000fe2000f8e02ff */
[----:B------:R-:W-:Y:S01]  /*afb0*/  IADD3 R3, R3, R5, RZ ;  /* 0x0000000503037210 */ /* 0x000fe20007ffe0ff */
[----:B0-----:R-:W-:-:S04]  /*afc0*/  @P2 IMAD.HI.U32 R4, R9, R14, RZ ;  /* 0x0000000e09042227 */ /* 0x001fc800078e00ff */
        /* <DEDUP_REMOVED lines=28> */
[----:B------:R-:W-:Y:S02]  /*b190*/  IADD3 R3, R3, R5, RZ ;  /* 0x0000000503037210 */ /* 0x000fe40007ffe0ff */
[----:B------:R-:W-:Y:S02]  /*b1a0*/  LEA R4, P3, R2, UR4, 0x1 ;  /* 0x0000000402047c11 */ /* 0x000fe4000f8608ff */
[-C--:B------:R-:W-:Y:S01]  /*b1b0*/  ISETP.GE.AND P1, PT, R0, R21.reuse, PT ;  /* 0x000000150000720c */ /* 0x080fe20003f26270 */
[----:B------:R-:W-:Y:S01]  /*b1c0*/  VIADD R0, R16, 0x40 ;  /* 0x0000004010007836 */ /* 0x000fe20000000000 */
[----:B------:R-:W-:Y:S02]  /*b1d0*/  LEA.HI.X R5, R2, UR5, R3, 0x1, P3 ;  /* 0x0000000502057c11 */ /* 0x000fe400098f0c03 */
[----:B------:R0:W2:Y:S02]  /*b1e0*/  SHFL.IDX PT, R2, R4, RZ, 0x181f ;  /* 0x00181fff04027589 */ /* 0x0000a400000e0000 */
[----:B------:R-:W-:-:S02]  /*b1f0*/  ISETP.GE.AND P0, PT, R0, R21, PT ;  /* 0x000000150000720c */ /* 0x000fc40003f06270 */
[----:B------:R0:W3:Y:S01]  /*b200*/  SHFL.IDX PT, R0, R5, RZ, 0x181f ;  /* 0x00181fff05007589 */ /* 0x0000e200000e0000 */
[----:B------:R-:W-:Y:S10]  /*b210*/  @P2 BRA `(.L_x_2468) ;  /* 0x0000000000242947 */ /* 0x000ff40003800000 */
[----:B------:R-:W-:Y:S02]  /*b220*/  ULDC UR4, c[0x0][0xac8] ;  /* 0x0002b20000047ab9 */ /* 0x000fe40000000800 */
[----:B------:R-:W-:Y:S02]  /*b230*/  ISETP.GE.AND P4, PT, R17, UR4, PT ;  /* 0x0000000411007c0c */ /* 0x000fe4000bf86270 */
[----:B------:R-:W-:-:S11]  /*b240*/  ISETP.GE.AND P5, PT, R23, UR4, PT ;  /* 0x0000000417007c0c */ /* 0x000fd6000bfa6270 */
[-C--:B--2---:R-:W-:Y:S02]  /*b250*/  @!P4 LEA R6, P2, R17, R2.reuse, 0x1 ;  /* 0x000000021106c211 */ /* 0x084fe400078408ff */
[----:B------:R-:W-:Y:S02]  /*b260*/  @!P5 LEA R2, P3, R23, R2, 0x1 ;  /* 0x000000021702d211 */ /* 0x000fe400078608ff */
[-C--:B---3--:R-:W-:Y:S02]  /*b270*/  @!P4 LEA.HI.X R7, R17, R0.reuse, R173, 0x1, P2 ;  /* 0x000000001107c211 */ /* 0x088fe400010f0cad */
[----:B------:R-:W-:-:S03]  /*b280*/  @!P5 LEA.HI.X R3, R23, R0, R169, 0x1, P3 ;  /* 0x000000001703d211 */ /* 0x000fc600018f0ca9 */
[----:B------:R4:W-:Y:S04]  /*b290*/  @!P4 ST.E.128 desc[UR36][R6.64], RZ ;  /* 0x000000ff0600c985 */ /* 0x0009e8000c101d24 */
[----:B------:R4:W-:Y:S02]  /*b2a0*/  @!P5 ST.E.128 desc[UR36][R2.64], RZ ;  /* 0x000000ff0200d985 */ /* 0x0009e4000c101d24 */
.L_x_2468:
[----:B------:R-:W-:Y:S05]  /*b2b0*/  BSYNC B1 ;  /* 0x0000000000017941 */ /* 0x000fea0003800000 */
.L_x_2467:
[----:B---3--:R3:W0:Y:S01]  /*b2c0*/  SHFL.IDX PT, R0, R5, 0x1, 0x181f ;  /* 0x00381f0005007f89 */ /* 0x00862200000e0000 */
[----:B------:R-:W-:Y:S03]  /*b2d0*/  BSSY B1, `(.L_x_2469) ;  /* 0x000000c000017945 */ /* 0x000fe60003800000 */
[----:B--2-4-:R3:W2:Y:S01]  /*b2e0*/  SHFL.IDX PT, R2, R4, 0x1, 0x181f ;  /* 0x00381f0004027f89 */ /* 0x0146a200000e0000 */
[----:B------:R-:W-:Y:S05]  /*b2f0*/  @P1 BRA `(.L_x_2470) ;  /* 0x0000000000241947 */ /* 0x000fea0003800000 */
[----:B------:R-:W-:Y:S02]  /*b300*/  ULDC UR4, c[0x0][0xac8] ;  /* 0x0002b20000047ab9 */ /* 0x000fe40000000800 */
[----:B------:R-:W-:Y:S02]  /*b310*/  ISETP.GE.AND P3, PT, R17, UR4, PT ;  /* 0x0000000411007c0c */ /* 0x000fe4000bf66270 */
[----:B------:R-:W-:-:S11]  /*b320*/  ISETP.GE.AND P4, PT, R23, UR4, PT ;  /* 0x0000000417007c0c */ /* 0x000fd6000bf86270 */
[-C--:B--2---:R-:W-:Y:S02]  /*b330*/  @!P3 LEA R6, P1, R17, R2.reuse, 0x1 ;  /* 0x000000021106b211 */ /* 0x084fe400078208ff */
[----:B------:R-:W-:Y:S02]  /*b340*/  @!P4 LEA R2, P2, R23, R2, 0x1 ;  /* 0x000000021702c211 */ /* 0x000fe400078408ff */
[-C--:B0-----:R-:W-:Y:S02]  /*b350*/  @!P3 LEA.HI.X R7, R17, R0.reuse, R173, 0x1, P1 ;  /* 0x000000001107b211 */ /* 0x081fe400008f0cad */
[----:B------:R-:W-:-:S03]  /*b360*/  @!P4 LEA.HI.X R3, R23, R0, R169, 0x1, P2 ;  /* 0x000000001703c211 */ /* 0x000fc600010f0ca9 */
[----:B------:R4:W-:Y:S04]  /*b370*/  @!P3 ST.E.128 desc[UR36][R6.64], RZ ;  /* 0x000000ff0600b985 */ /* 0x0009e8000c101d24 */
[----:B------:R4:W-:Y:S02]  /*b380*/  @!P4 ST.E.128 desc[UR36][R2.64], RZ ;  /* 0x000000ff0200c985 */ /* 0x0009e4000c101d24 */
.L_x_2470:
[----:B------:R-:W-:Y:S05]  /*b390*/  BSYNC B1 ;  /* 0x0000000000017941 */ /* 0x000fea0003800000 */
.L_x_2469:
[----:B0-----:R0:W0:Y:S01]  /*b3a0*/  SHFL.IDX PT, R0, R5, 0x2, 0x181f ;  /* 0x00581f0005007f89 */ /* 0x00102200000e0000 */
[----:B------:R-:W-:Y:S03]  /*b3b0*/  BSSY B1, `(.L_x_2471) ;  /* 0x000000c000017945 */ /* 0x000fe60003800000 */
[----:B--2-4-:R2:W4:Y:S01]  /*b3c0*/  SHFL.IDX PT, R2, R4, 0x2, 0x181f ;  /* 0x00581f0004027f89 */ /* 0x01452200000e0000 */
[----:B------:R-:W-:Y:S05]  /*b3d0*/  @P0 BRA `(.L_x_2472) ;  /* 0x0000000000240947 */ /* 0x000fea0003800000 */
[----:B------:R-:W-:Y:S02]  /*b3e0*/  ULDC UR4, c[0x0][0xac8] ;  /* 0x0002b20000047ab9 */ /* 0x000fe40000000800 */
[----:B------:R-:W-:Y:S02]  /*b3f0*/  ISETP.GE.AND P2, PT, R17, UR4, PT ;  /* 0x0000000411007c0c */ /* 0x000fe4000bf46270 */
[----:B------:R-:W-:-:S11]  /*b400*/  ISETP.GE.AND P3, PT, R23, UR4, PT ;  /* 0x0000000417007c0c */ /* 0x000fd6000bf66270 */
[-C--:B----4-:R-:W-:Y:S02]  /*b410*/  @!P2 LEA R6, P0, R17, R2.reuse, 0x1 ;  /* 0x000000021106a211 */ /* 0x090fe400078008ff */
[----:B------:R-:W-:Y:S02]  /*b420*/  @!P3 LEA R2, P1, R23, R2, 0x1 ;  /* 0x000000021702b211 */ /* 0x000fe400078208ff */
[-C--:B0-----:R-:W-:Y:S02]  /*b430*/  @!P2 LEA.HI.X R7, R17, R0.reuse, R173, 0x1, P0 ;  /* 0x000000001107a211 */ /* 0x081fe400000f0cad */
[----:B------:R-:W-:-:S03]  /*b440*/  @!P3 LEA.HI.X R3, R23, R0, R169, 0x1, P1 ;  /* 0x000000001703b211 */ /* 0x000fc600008f0ca9 */
[----:B------:R0:W-:Y:S04]  /*b450*/  @!P2 ST.E.128 desc[UR36][R6.64], RZ ;  /* 0x000000ff0600a985 */ /* 0x0001e8000c101d24 */
[----:B------:R0:W-:Y:S02]  /*b460*/  @!P3 ST.E.128 desc[UR36][R2.64], RZ ;  /* 0x000000ff0200b985 */ /* 0x0001e4000c101d24 */
.L_x_2472:
[----:B------:R-:W-:Y:S05]  /*b470*/  BSYNC B1 ;  /* 0x0000000000017941 */ /* 0x000fea0003800000 */
.L_x_2471:
        /* <DEDUP_REMOVED lines=8> */
[-C--:B0-23--:R-:W-:Y:S02]  /*b500*/  @!P2 LEA R4, P0, R17, R2.reuse, 0x1 ;  /* 0x000000021104a211 */ /* 0x08dfe400078008ff */
[----:B------:R-:W-:Y:S02]  /*b510*/  @!P3 LEA R2, P1, R23, R2, 0x1 ;  /* 0x000000021702b211 */ /* 0x000fe400078208ff */
[-C--:B------:R-:W-:Y:S02]  /*b520*/  @!P2 LEA.HI.X R5, R17, R6.reuse, R173, 0x1, P0 ;  /* 0x000000061105a211 */ /* 0x080fe400000f0cad */
[----:B------:R-:W-:-:S03]  /*b530*/  @!P3 LEA.HI.X R3, R23, R6, R169, 0x1, P1 ;  /* 0x000000061703b211 */ /* 0x000fc600008f0ca9 */
[----:B------:R4:W-:Y:S04]  /*b540*/  @!P2 ST.E.128 desc[UR36][R4.64], RZ ;  /* 0x000000ff0400a985 */ /* 0x0009e8000c101d24 */
[----:B------:R4:W-:Y:S02]  /*b550*/  @!P3 ST.E.128 desc[UR36][R2.64], RZ ;  /* 0x000000ff0200b985 */ /* 0x0009e4000c101d24 */
.L_x_2463:
[----:B------:R-:W-:Y:S05]  /*b560*/  BSYNC B0 ;  /* 0x0000000000007941 */ /* 0x000fea0003800000 */
.L_x_2454:
[----:B------:R-:W-:Y:S02]  /*b570*/  ULDC UR4, c[0x0][0xc3c] ;  /* 0x00030f0000047ab9 */ /* 0x000fe40000000800 */
[----:B-1----:R-:W-:-:S13]  /*b580*/  ISETP.GE.AND P0, PT, R47, UR4, PT ;  /* 0x000000042f007c0c */ /* 0x002fda000bf06270 */
[----:B------:R-:W-:Y:S05]  /*b590*/  @!P0 BRA `(.L_x_2473) ;  /* 0xffffff5400d08947 */ /* 0x000fea000383ffff */
[----:B------:R-:W-:Y:S05]  /*b5a0*/  EXIT ;  /* 0x000000000000794d */ /* 0x000fea0003800000 */
.L_x_2412:
[----:B------:R-:W-:-:S08]  /*b5b0*/  NOP ;  /* 0x0000000000007918 */ /* 0x000fd00000000000 */
[----:B------:R-:W0:-:S00]  /*b5c0*/  USETMAXREG.DEALLOC.CTAPOOL 0x28 ;  /* 0x00000028000079c8 */ /* 0x000e0000080e0500 */
[----:B0-----:R-:W-:Y:S02]  /*b5d0*/  LOP3.LUT R0, R0, 0x3, RZ, 0xc0, !PT ;  /* 0x0000000300007812 */ /* 0x001fe400078ec0ff */
[----:B------:R-:W-:-:S04]  /*b5e0*/  LOP3.LUT R25, R25, 0xfffffeff, RZ, 0xc0, !PT ;  /* 0xfffffeff19197812 */ /* 0x000fc800078ec0ff */
[----:B------:R-:W0:Y:S02]  /*b5f0*/  SHFL.IDX PT, R0, R0, RZ, 0x1f ;  /* 0x00001fff00007589 */ /* 0x000e2400000e0000 */
[----:B0-----:R-:W-:Y:S01]  /*b600*/  ISETP.NE.AND P0, PT, R0, RZ, PT ;  /* 0x000000ff0000720c */ /* 0x001fe20003f05270 */
[----:B------:R-:W-:-:S12]  /*b610*/  IMAD.MOV.U32 R0, RZ, RZ, RZ ;  /* 0x000000ffff007224 */ /* 0x000fd800078e00ff */
        /* <DEDUP_REMOVED lines=9> */
.L_x_2474:
        /* <DEDUP_REMOVED lines=40> */
.L_x_2480:
        /* <DEDUP_REMOVED lines=12> */
.L_x_2479:
[----:B------:R-:W-:Y:S05]  /*b9f0*/  BSYNC B0 ;  /* 0x0000000000007941 */ /* 0x000fea0003800000 */
.L_x_2478:
[----:B0----5:R-:W0:Y:S02]  /*ba00*/  SHFL.UP PT, R2, R0, 0x1, RZ ;  /* 0x0420000000027989 */ /* 0x021e2400000e00ff */
        /* <DEDUP_REMOVED lines=19> */
.L_x_2476:
[----:B------:R-:W-:-:S04]  /*bb40*/  IMAD.IADD R11, R4, 0x1, -R3 ;  /* 0x00000001040b7824 */ /* 0x000fc800078e0a03 */
[----:B------:R-:W-:-:S05]  /*bb50*/  IMAD R2, R6, UR5, R11 ;  /* 0x0000000506027c24 */ /* 0x000fca000f8e020b */
[----:B------:R-:W-:Y:S02]  /*bb60*/  ISETP.GT.AND P0, PT, R2, UR6, PT ;  /* 0x0000000602007c0c */ /* 0x000fe4000bf04270 */
[----:B------:R-:W0:Y:S11]  /*bb70*/  LDC.64 R2, c[0x0][0xc90] ;  /* 0x00032400ff027b82 */ /* 0x000e360000000a00 */
[----:B------:R-:W-:-:S04]  /*bb80*/  VOTE.ANY R8, PT, !P0 ;  /* 0x0000000000087806 */ /* 0x000fc800040e0100 */
[----:B------:R-:W1:Y:S02]  /*bb90*/  POPC R13, R8 ;  /* 0x00000008000d7309 */ /* 0x000e640000000000 */
[----:B-1----:R-:W-:-:S05]  /*bba0*/  IADD3 R19, R13, UR4, RZ ;  /* 0x000000040d137c10 */ /* 0x002fca000fffe0ff */
        /* <DEDUP_REMOVED lines=13> */
.L_x_2481:
[----:B---3--:R-:W-:Y:S01]  /*bc80*/  IMAD R16, R16, UR5, R11 ;  /* 0x0000000510107c24 */ /* 0x008fe2000f8e020b */
[----:B------:R-:W-:Y:S01]  /*bc90*/  IABS R2, R4 ;  /* 0x0000000400027213 */ /* 0x000fe20000000000 */
[----:B-12---:R-:W-:-:S03]  /*bca0*/  IMAD.MOV R9, RZ, RZ, -R3 ;  /* 0x000000ffff097224 */ /* 0x006fc600078e0a03 */
[----:B------:R-:W-:Y:S01]  /*bcb0*/  IADD3 R11, -R16, UR6, RZ ;  /* 0x00000006100b7c10 */ /* 0x000fe2000fffe1ff */
[----:B------:R-:W-:Y:S01]  /*bcc0*/  IMAD.MOV R8, RZ, RZ, -R2 ;  /* 0x000000ffff087224 */ /* 0x000fe200078e0a02 */
[----:B------:R-:W-:Y:S01]  /*bcd0*/  MOV R2, RZ ;  /* 0x000000ff00027202 */ /* 0x000fe20000000f00 */
[----:B------:R-:W-:Y:S01]  /*bce0*/  IMAD R9, R9, R12, RZ ;  /* 0x0000000c09097224 */ /* 0x000fe200078e02ff */
[----:B------:R-:W-:-:S03]  /*bcf0*/  IABS R6, R11 ;  /* 0x0000000b00067213 */ /* 0x000fc60000000000 */
        /* <DEDUP_REMOVED lines=14> */
[----:B------:R-:W-:-:S05]  /*bde0*/  @!P1 LOP3.LUT R2, RZ, R4, RZ, 0x33, !PT ;  /* 0x00000004ff029212 */ /* 0x000fca00078e33ff */
[----:B------:R-:W-:-:S04]  /*bdf0*/  IMAD R13, R7, R2, RZ ;  /* 0x00000002070d7224 */ /* 0x000fc800078e02ff */
[----:B------:R-:W-:-:S05]  /*be00*/  IMAD.MOV R6, RZ, RZ, -R13 ;  /* 0x000000ffff067224 */ /* 0x000fca00078e0a0d */
[----:B------:R-:W-:Y:S01]  /*be10*/  VIADDMNMX R15, R6, UR5, R7, PT ;  /* 0x00000005060f7c46 */ /* 0x000fe2000b800107 */
[----:B------:R-:W-:-:S03]  /*be20*/  IMAD.MOV R7, RZ, RZ, -R2 ;  /* 0x000000ffff077224 */ /* 0x000fc600078e0a02 */
[----:B------:R-:W-:Y:S01]  /*be30*/  IABS R8, R15 ;  /* 0x0000000f00087213 */ /* 0x000fe20000000000 */
[----:B------:R-:W-:Y:S01]  /*be40*/  IMAD R4, R4, R7, R11 ;  /* 0x0000000704047224 */ /* 0x000fe200078e020b */
[----:B0-----:R-:W-:Y:S01]  /*be50*/  IABS R10, R15 ;  /* 0x0000000f000a7213 */ /* 0x001fe20000000000 */
[----:B------:R-:W-:Y:S01]  /*be60*/  IMAD.MOV R18, RZ, RZ, -R15 ;  /* 0x000000ffff127224 */ /* 0x000fe200078e0a0f */
[----:B------:R-:W0:Y:S02]  /*be70*/  I2F.RP R6, R8 ;  /* 0x0000000800067306 */ /* 0x000e240000209400 */
[----:B------:R-:W-:-:S06]  /*be80*/  IABS R9, R4 ;  /* 0x0000000400097213 */ /* 0x000fcc0000000000 */
[----:B0-----:R-:W0:Y:S02]  /*be90*/  MUFU.RCP R6, R6 ;  /* 0x0000000600067308 */ /* 0x001e240000001000 */
[----:B0-----:R-:W-:-:S06]  /*bea0*/  VIADD R3, R6, 0xffffffe ;  /* 0x0ffffffe06037836 */ /* 0x001fcc0000000000 */
[----:B------:R-:W0:Y:S02]  /*beb0*/  F2I.FTZ.U32.TRUNC.NTZ R3, R3 ;  /* 0x0000000300037305 */ /* 0x000e24000021f000 */
[----:B0-----:R-:W-:-:S05]  /*bec0*/  IADD3 R2, RZ, -R3, RZ ;  /* 0x80000003ff027210 */ /* 0x001fca0007ffe0ff */
[----:B------:R-:W-:Y:S02]  /*bed0*/  IMAD.MOV.U32 R7, RZ, RZ, R2 ;  /* 0x000000ffff077224 */ /* 0x000fe400078e0002 */
[----:B------:R-:W-:Y:S02]  /*bee0*/  IMAD.MOV.U32 R2, RZ, RZ, RZ ;  /* 0x000000ffff027224 */ /* 0x000fe400078e00ff */
[----:B------:R-:W-:-:S04]  /*bef0*/  IMAD R7, R7, R8, RZ ;  /* 0x0000000807077224 */ /* 0x000fc800078e02ff */
[----:B------:R-:W-:-:S04]  /*bf00*/  IMAD.HI.U32 R2, R3, R7, R2 ;  /* 0x0000000703027227 */ /* 0x000fc800078e0002 */
[----:B------:R-:W-:Y:S02]  /*bf10*/  IMAD.MOV R3, RZ, RZ, -R10 ;  /* 0x000000ffff037224 */ /* 0x000fe400078e0a0a */
[----:B------:R-:W-:-:S04]  /*bf20*/  IMAD.HI.U32 R2, R2, R9, RZ ;  /* 0x0000000902027227 */ /* 0x000fc800078e00ff */
[----:B------:R-:W-:-:S05]  /*bf30*/  IMAD R3, R2, R3, R9 ;  /* 0x0000000302037224 */ /* 0x000fca00078e0209 */
[----:B------:R-:W-:-:S13]  /*bf40*/  ISETP.GT.U32.AND P1, PT, R8, R3, PT ;  /* 0x000000030800720c */ /* 0x000fda0003f24070 */
[----:B------:R-:W-:Y:S01]  /*bf50*/  @!P1 IMAD.IADD R3, R3, 0x1, -R8 ;  /* 0x0000000103039824 */ /* 0x000fe200078e0a08 */
[----:B------:R-:W-:Y:S02]  /*bf60*/  @!P1 IADD3 R2, R2, 0x1, RZ ;  /* 0x0000000102029810 */ /* 0x000fe40007ffe0ff */
        /* <DEDUP_REMOVED lines=9> */
[----:B------:R-:W-:-:S03]  /*c000*/  IMAD R18, R2, R18, R3 ;  /* 0x0000001202127224 */ /* 0x000fc600078e0203 */
[----:B------:R-:W-:Y:S01]  /*c010*/  IADD3 R17, R0, R17, RZ ;  /* 0x0000001100117210 */ /* 0x000fe20007ffe0ff */
[----:B------:R-:W-:Y:S06]  /*c020*/  BRA `(.L_x_2482) ;  /* 0x0000000000147947 */ /* 0x000fec0003800000 */
.L_x_2477:
[----:B------:R-:W-:Y:S01]  /*c030*/  ULDC UR4, c[0x0][0xc3c] ;  /* 0x00030f0000047ab9 */ /* 0x000fe20000000800 */
[----:B------:R-:W-:Y:S02]  /*c040*/  IMAD.MOV.U32 R17, RZ, RZ, RZ ;  /* 0x000000ffff117224 */ /* 0x000fe400078e00ff */
[----:B------:R-:W-:Y:S02]  /*c050*/  IMAD.U32 R16, RZ, RZ, UR6 ;  /* 0x00000006ff107e24 */ /* 0x000fe4000f8e00ff */
[----:B------:R-:W-:Y:S02]  /*c060*/  IMAD.MOV.U32 R18, RZ, RZ, RZ ;  /* 0x000000ffff127224 */ /* 0x000fe400078e00ff */
[----:B------:R-:W-:-:S07]  /*c070*/  IMAD.U32 R19, RZ, RZ, UR4 ;  /* 0x00000004ff137e24 */ /* 0x000fce000f8e00ff */
.L_x_2482:
[----:B------:R-:W-:-:S13]  /*c080*/  ISETP.NE.AND P0, PT, R5, RZ, PT ;  /* 0x000000ff0500720c */ /* 0x000fda0003f05270 */
[----:B------:R-:W0:Y:S01]  /*c090*/  @!P0 S2R R3, SR_CgaCtaId ;  /* 0x0000000000038919 */ /* 0x000e220000008800 */
[----:B------:R-:W-:-:S04]  /*c0a0*/  @!P0 MOV R0, 0x400 ;  /* 0x0000040000008802 */ /* 0x000fc80000000f00 */
[----:B0-----:R-:W-:-:S05]  /*c0b0*/  @!P0 LEA R0, R3, R0, 0x18 ;  /* 0x0000000003008211 */ /* 0x001fca00078ec0ff */
[----:B------:R1:W-:Y:S01]  /*c0c0*/  @!P0 STS.128 [R0+0x2a8d0], R16 ;  /* 0x02a8d01000008388 */ /* 0x0003e20000000c00 */
[----:B------:R-:W-:Y:S06]  /*c0d0*/  BAR.ARV 0x5, 0x180 ;  /* 0x0146000000007b1d */ /* 0x000fec0000002000 */
.L_x_2475:
[----:B------:R2:W-:Y:S01]  /*c0e0*/  STL [R1+0x18], RZ ;  /* 0x000018ff01007387 */ /* 0x0005e20000100800 */
[----:B------:R-:W-:Y:S01]  /*c0f0*/  ULDC UR4, c[0x0][0xc3c] ;  /* 0x00030f0000047ab9 */ /* 0x000fe20000000800 */
[----:B------:R-:W-:Y:S01]  /*c100*/  MOV R28, 0x1 ;  /* 0x00000001001c7802 */ /* 0x000fe20000000f00 */
[----:B------:R-:W-:Y:S01]  /*c110*/  IMAD.MOV.U32 R27, RZ, RZ, RZ ;  /* 0x000000ffff1b7224 */ /* 0x000fe200078e00ff */
[----:B0-----:R-:W-:-:S13]  /*c120*/  ISETP.GE.AND P0, PT, R19, UR4, PT ;  /* 0x0000000413007c0c */ /* 0x001fda000bf06270 */
[----:B--2---:R-:W-:Y:S05]  /*c130*/  @P0 BRA `(.L_x_2483) ;  /* 0x0000004800880947 */ /* 0x004fea0003800000 */
[----:B------:R-:W0:Y:S01]  /*c140*/  S2R R4, SR_TID.X ;  /* 0x0000000000047919 */ /* 0x000e220000002100 */
[----:B------:R-:W2:Y:S01]  /*c150*/  S2UR UR5, SR_CgaCtaId ;  /* 0x00000000000579c3 */ /* 0x000ea20000008800 */
[----:B------:R-:W-:Y:S01]  /*c160*/  UMOV UR4, 0x400 ;  /* 0x0000040000047882 */ /* 0x000fe20000000000 */
[----:B------:R-:W-:Y:S01]  /*c170*/  BSSY B8, `(.L_x_2483) ;  /* 0x000049e000087945 */ /* 0x000fe20003800000 */
[----:B------:R3:W-:Y:S01]  /*c180*/  STL [R1+0x18], RZ ;  /* 0x000018ff01007387 */ /* 0x0007e20000100800 */
[----:B------:R-:W-:Y:S01]  /*c190*/  IMAD.MOV.U32 R28, RZ, RZ, 0x1 ;  /* 0x00000001ff1c7424 */ /* 0x000fe200078e00ff */
[----:B------:R-:W-:Y:S01]  /*c1a0*/  MOV R27, RZ ;  /* 0x000000ff001b7202 */ /* 0x000fe20000000f00 */
[----:B------:R-:W-:Y:S01]  /*c1b0*/  ULOP3.LUT UR38, UR60, 0x2, URZ, 0xfc, !UPT ;  /* 0x000000023c267892 */ /* 0x000fe2000f8efc3f */
[----:B------:R-:W-:Y:S01]  /*c1c0*/  ULDC UR39, c[0x0][0xc] ;  /* 0x0000030000277ab9 */ /* 0x000fe20000000800 */
[----:B--2---:R-:W-:-:S06]  /*c1d0*/  ULEA UR4, UR5, UR4, 0x18 ;  /* 0x0000000405047291 */ /* 0x004fcc000f8ec03f */
[----:B------:R-:W-:Y:S01]  /*c1e0*/  IMAD.U32 R22, RZ, RZ, UR4 ;  /* 0x00000004ff167e24 */ /* 0x000fe2000f8e00ff */
[C---:B0-----:R-:W-:Y:S01]  /*c1f0*/  LOP3.LUT R3, R4.reuse, 0x7f, RZ, 0xc0, !PT ;  /* 0x0000007f04037812 */ /* 0x041fe200078ec0ff */
[----:B-1----:R-:W-:-:S05]  /*c200*/  IMAD.SHL.U32 R0, R4, 0x8, RZ ;  /* 0x0000000804007824 */ /* 0x002fca00078e00ff */
[----:B------:R-:W-:-:S04]  /*c210*/  LOP3.LUT R2, R0, 0x1f8, RZ, 0xc0, !PT ;  /* 0x000001f800027812 */ /* 0x000fc800078ec0ff */
[----:B------:R-:W-:Y:S01]  /*c220*/  LOP3.LUT R33, R2, 0x38, R4, 0x78, !PT ;  /* 0x0000003802217812 */ /* 0x000fe200078e7804 */
[----:B------:R-:W-:Y:S01]  /*c230*/  IMAD.SHL.U32 R2, R4, 0x10, RZ ;  /* 0x0000001004027824 */ /* 0x000fe200078e00ff */
[----:B------:R-:W-:Y:S02]  /*c240*/  SHF.R.U32.HI R4, RZ, 0x3, R3 ;  /* 0x00000003ff047819 */ /* 0x000fe40000011603 */
[----:B------:R-:W-:Y:S02]  /*c250*/  LOP3.LUT R33, R33, 0x200, R0, 0xf8, !PT ;  /* 0x0000020021217812 */ /* 0x000fe400078ef800 */
[----:B------:R-:W-:Y:S02]  /*c260*/  LOP3.LUT R3, R0, 0x38, RZ, 0xc0, !PT ;  /* 0x0000003800037812 */ /* 0x000fe400078ec0ff */
[----:B------:R-:W-:Y:S01]  /*c270*/  LOP3.LUT R4, R4, 0x70, R2, 0xf8, !PT ;  /* 0x0000007004047812 */ /* 0x000fe200078ef802 */
[----:B------:R-:W-:Y:S01]  /*c280*/  IMAD R34, R33, 0x2, R22 ;  /* 0x0000000221227824 */ /* 0x000fe200078e0216 */
[----:B------:R-:W-:-:S02]  /*c290*/  LOP3.LUT R2, R3, 0x40, RZ, 0xfc, !PT ;  /* 0x0000004003027812 */ /* 0x000fc400078efcff */
[----:B---3--:R-:W-:-:S07]  /*c2a0*/  LOP3.LUT R0, R3, 0x80, RZ, 0xfc, !PT ;  /* 0x0000008003007812 */ /* 0x008fce00078efcff */
.L_x_2546:
[----:B0-----:R-:W0:Y:S02]  /*c2b0*/  LDC.64 R30, c[0x0][0xc88] ;  /* 0x00032200ff1e7b82 */ /* 0x001e240000000a00 */
[----:B0-----:R-:W-:-:S06]  /*c2c0*/  IMAD.WIDE R30, R19, 0x4, R30 ;  /* 0x00000004131e7825 */ /* 0x001fcc00078e021e */
[----:B--2---:R-:W2:Y:S01]  /*c2d0*/  LDG.E R30, desc[UR36][R30.64] ;  /* 0x000000241e1e7981 */ /* 0x004ea2000c1e1900 */
[----:B------:R-:W-:Y:S05]  /*c2e0*/  YIELD ;  /* 0x0000000000007946 */ /* 0x000fea0003800000 */
[----:B------:R-:W-:Y:S01]  /*c2f0*/  ULDC.64 UR4, c[0x0][0xa28] ;  /* 0x00028a0000047ab9 */ /* 0x000fe20000000a00 */
[----:B------:R-:W-:Y:S01]  /*c300*/  IMAD.MOV.U32 R37, RZ, RZ, RZ ;  /* 0x000000ffff257224 */ /* 0x000fe200078e00ff */
[----:B------:R-:W-:Y:S01]  /*c310*/  ISETP.NE.U32.AND P0, PT, RZ, UR4, PT ;  /* 0x00000004ff007c0c */ /* 0x000fe2000bf05070 */
[----:B------:R-:W-:-:S03]  /*c320*/  ULDC.64 UR6, c[0x0][0xa18] ;  /* 0x0002860000067ab9 */ /* 0x000fc60000000a00 */
[----:B------:R-:W-:Y:S02]  /*c330*/  ISETP.NE.AND.EX P0, PT, RZ, UR5, PT, P0 ;  /* 0x00000005ff007c0c */ /* 0x000fe4000bf05300 */
[----:B------:R-:W-:Y:S02]  /*c340*/  MOV R35, RZ ;  /* 0x000000ff00237202 */ /* 0x000fe40000000f00 */
[----:B--2---:R-:W-:-:S09]  /*c350*/  SHF.R.S32.HI R0, RZ, 0x1f, R30 ;  /* 0x0000001fff007819 */ /* 0x004fd2000001141e */
[C---:B------:R-:W-:Y:S01]  /*c360*/  @P0 LEA R2, P1, R30.reuse, UR4, 0x2 ;  /* 0x000000041e020c11 */ /* 0x040fe2000f8210ff */
[C---:B------:R-:W-:Y:S01]  /*c370*/  IMAD.SHL.U32 R23, R30.reuse, 0x4, RZ ;  /* 0x000000041e177824 */ /* 0x040fe200078e00ff */
[C-C-:B------:R-:W-:Y:S01]  /*c380*/  SHF.L.U64.HI R24, R30.reuse, 0x2, R0.reuse ;  /* 0x000000021e187819 */ /* 0x140fe20000010200 */
[----:B------:R0:W-:Y:S01]  /*c390*/  STL [R1+0xc], R0 ;  /* 0x00000c0001007387 */ /* 0x0001e20000100800 */
[----:B------:R-:W-:Y:S01]  /*c3a0*/  @P0 LEA.HI.X R3, R30, UR5, R0, 0x2, P1 ;  /* 0x000000051e030c11 */ /* 0x000fe200088f1400 */
[----:B------:R-:W-:-:S04]  /*c3b0*/  ULDC.64 UR4, c[0x0][0xa00] ;  /* 0x0002800000047ab9 */ /* 0x000fc80000000a00 */
[----:B------:R1:W5:Y:S01]  /*c3c0*/  @P0 LDG.E R37, desc[UR36][R2.64] ;  /* 0x0000002402250981 */ /* 0x000362000c1e1900 */
        /* <DEDUP_REMOVED lines=19> */
[----:B------:R-:W-:Y:S01]  /*c500*/  IMAD.U32 R36, RZ, RZ, UR4 ;  /* 0x00000004ff247e24 */ /* 0x000fe2000f8e00ff */
[----:B--2---:R1:W-:Y:S01]  /*c510*/  @P0 STL [R1+0x4], R0 ;  /* 0x0000040001000387 */ /* 0x0043e20000100800 */
[----:B------:R-:W-:Y:S05]  /*c520*/  @P0 BRA `(.L_x_2484) ;  /* 0x0000000000200947 */ /* 0x000fea0003800000 */
        /* <DEDUP_REMOVED lines=8> */
.L_x_2484:
        /* <DEDUP_REMOVED lines=9> */
.L_x_2485:
        /* <DEDUP_REMOVED lines=9> */
.L_x_2486:
[----:B------:R-:W3:Y:S01]  /*c6d0*/  LDL R4, [R1+0x4] ;  /* 0x0000040001047983 */ /* 0x000ee20000100800 */
[----:B012---:R-:W0:Y:S01]  /*c6e0*/  LDC R0, c[0x0][0x448] ;  /* 0x00011200ff007b82 */ /* 0x007e220000000800 */
[----:B-----5:R-:W-:Y:S01]  /*c6f0*/  IMAD.IADD R36, R36, 0x1, -R37 ;  /* 0x0000000124247824 */ /* 0x020fe200078e0a25 */
[----:B------:R-:W-:Y:S01]  /*c700*/  LOP3.LUT R25, R25, 0xffffff7f, RZ, 0xc0, !PT ;  /* 0xffffff7f19197812 */ /* 0x000fe200078ec0ff */
[----:B------:R-:W-:Y:S01]  /*c710*/  BSSY B7, `(.L_x_2487) ;  /* 0x0000382000077945 */ /* 0x000fe20003800000 */
[----:B0-----:R-:W-:Y:S01]  /*c720*/  ISETP.NE.AND P0, PT, R0, 0x1, PT ;  /* 0x000000010000780c */ /* 0x001fe20003f05270 */
[----:B------:R-:W-:-:S04]  /*c730*/  IMAD.SHL.U32 R0, R17, 0x80, RZ ;  /* 0x0000008011007824 */ /* 0x000fc800078e00ff */
[----:B------:R-:W-:-:S08]  /*c740*/  VIADD R0, R0, 0x7f ;  /* 0x0000007f00007836 */ /* 0x000fd00000000000 */
[----:B------:R-:W0:Y:S01]  /*c750*/  @P0 LDC R3, c[0x0][0x44c] ;  /* 0x00011300ff030b82 */ /* 0x000e220000000800 */
[----:B------:R-:W-:-:S07]  /*c760*/  @P0 LOP3.LUT R25, R25, 0x80, RZ, 0xfc, !PT ;  /* 0x0000008019190812 */ /* 0x000fce00078efcff */
[----:B------:R-:W1:Y:S01]  /*c770*/  @P0 LDC R5, c[0x0][0x450] ;  /* 0x00011400ff050b82 */ /* 0x000e620000000800 */
[----:B0-----:R-:W-:-:S05]  /*c780*/  @P0 IMAD.HI.U32 R2, R0, R3, RZ ;  /* 0x0000000300020227 */ /* 0x001fca00078e00ff */
[----:B-1----:R-:W-:Y:S01]  /*c790*/  @P0 SHF.R.U32.HI R0, RZ, R5, R2 ;  /* 0x00000005ff000219 */ /* 0x002fe20000011602 */
[----:B------:R-:W-:-:S04]  /*c7a0*/  VIADD R2, R36, 0x5f ;  /* 0x0000005f24027836 */ /* 0x000fc80000000000 */
[----:B------:R-:W-:Y:S01]  /*c7b0*/  IMAD.HI R2, R2, 0x2aaaaaab, RZ ;  /* 0x2aaaaaab02027827 */ /* 0x000fe200078e02ff */
[----:B---3--:R-:W-:-:S04]  /*c7c0*/  IADD3 R3, R36, 0x60, -R4 ;  /* 0x0000006024037810 */ /* 0x008fc80007ffe804 */
[----:B------:R-:W-:Y:S02]  /*c7d0*/  IADD3 R0, R3, R0, RZ ;  /* 0x0000000003007210 */ /* 0x000fe40007ffe0ff */
[----:B------:R-:W-:-:S03]  /*c7e0*/  SHF.R.U32.HI R3, RZ, 0x1f, R2 ;  /* 0x0000001fff037819 */ /* 0x000fc60000011602 */
[----:B------:R-:W-:Y:S01]  /*c7f0*/  IMAD.HI R0, R0, 0x2aaaaaab, RZ ;  /* 0x2aaaaaab00007827 */ /* 0x000fe200078e02ff */
[----:B------:R-:W-:-:S04]  /*c800*/  LEA.HI.SX32 R3, R2, R3, 0x1c ;  /* 0x0000000302037211 */ /* 0x000fc800078fe2ff */
[----:B------:R-:W-:-:S04]  /*c810*/  SHF.R.U32.HI R5, RZ, 0x1f, R0 ;  /* 0x0000001fff057819 */ /* 0x000fc80000011600 */
[----:B------:R-:W-:-:S04]  /*c820*/  LEA.HI.SX32 R0, R0, R5, 0x1c ;  /* 0x0000000500007211 */ /* 0x000fc800078fe2ff */
[----:B------:R-:W-:-:S04]  /*c830*/  VIMNMX R29, R3, R0, PT ;  /* 0x00000000031d7248 */ /* 0x000fc80003fe0100 */
[----:B------:R-:W-:Y:S01]  /*c840*/  ISETP.GT.AND P0, PT, R29, RZ, PT ;  /* 0x000000ff1d00720c */ /* 0x000fe20003f04270 */
[----:B------:R0:W-:-:S12]  /*c850*/  STL [R1+0x8], R29 ;  /* 0x0000081d01007387 */ /* 0x0001d80000100800 */
        /* <DEDUP_REMOVED lines=18> */
.L_x_2488:
        /* <DEDUP_REMOVED lines=10> */
[----:B------:R-:W0:Y:S01]  /*ca20*/  LDC.64 R2, c[0x4][R2] ;  /* 0x0100000002027b82 */ /* 0x000e220000000a00 */
[----:B------:R-:W-:Y:S01]  /*ca30*/  IMAD.U32 R5, RZ, RZ, UR7 ;  /* 0x00000007ff057e24 */ /* 0x000fe2000f8e00ff */
[----:B------:R-:W-:Y:S01]  /*ca40*/  MOV R13, RZ ;  /* 0x000000ff000d7202 */ /* 0x000fe20000000f00 */
[----:B------:R-:W-:Y:S02]  /*ca50*/  IMAD.U32 R6, RZ, RZ, UR8 ;  /* 0x00000008ff067e24 */ /* 0x000fe4000f8e00ff */
[----:B------:R-:W-:-:S02]  /*ca60*/  IMAD.U32 R10, RZ, RZ, UR4 ;  /* 0x00000004ff0a7e24 */ /* 0x000fc4000f8e00ff */
[----:B------:R-:W-:Y:S02]  /*ca70*/  IMAD.U32 R11, RZ, RZ, UR5 ;  /* 0x00000005ff0b7e24 */ /* 0x000fe4000f8e00ff */
[----:B------:R-:W-:Y:S02]  /*ca80*/  IMAD.MOV.U32 R8, RZ, RZ, 0x70 ;  /* 0x00000070ff087424 */ /* 0x000fe400078e00ff */
[----:B------:R-:W-:-:S07]  /*ca90*/  IMAD.MOV.U32 R12, RZ, RZ, 0x1 ;  /* 0x00000001ff0c7424 */ /* 0x000fce00078e00ff */
[----:B------:R-:W-:-:S07]  /*caa0*/  LEPC R20, `(.L_x_2491) ;  /* 0x000000001014794e */ /* 0x000fce0000000000 */
[----:B0-----:R-:W-:Y:S05]  /*cab0*/  CALL.ABS.NOINC R2 ;  /* 0x0000000002007343 */ /* 0x001fea0003c00000 */
.L_x_2491:
[----:B------:R-:W-:Y:S05]  /*cac0*/  BSYNC B6 ;  /* 0x0000000000067941 */ /* 0x000fea0003800000 */
.L_x_2490:
        /* <DEDUP_REMOVED lines=12> */
[----:B------:R-:W-:Y:S01]  /*cb90*/  MOV R13, RZ ;  /* 0x000000ff000d7202 */ /* 0x000fe20000000f00 */
[----:B------:R-:W-:Y:S02]  /*cba0*/  IMAD.U32 R6, RZ, RZ, UR8 ;  /* 0x00000008ff067e24 */ /* 0x000fe4000f8e00ff */
[----:B------:R-:W-:-:S02]  /*cbb0*/  IMAD.U32 R10, RZ, RZ, UR4 ;  /* 0x00000004ff0a7e24 */ /* 0x000fc4000f8e00ff */
[----:B------:R-:W-:Y:S02]  /*cbc0*/  IMAD.U32 R11, RZ, RZ, UR5 ;  /* 0x00000005ff0b7e24 */ /* 0x000fe4000f8e00ff */
[----:B------:R-:W-:Y:S02]  /*cbd0*/  IMAD.MOV.U32 R8, RZ, RZ, 0x70 ;  /* 0x00000070ff087424 */ /* 0x000fe400078e00ff */
[----:B0-----:R-:W-:-:S07]  /*cbe0*/  IMAD.MOV.U32 R12, RZ, RZ, 0x1 ;  /* 0x00000001ff0c7424 */ /* 0x001fce00078e00ff */
[----:B------:R-:W-:-:S07]  /*cbf0*/  LEPC R20, `(.L_x_2494) ;  /* 0x000000001014794e */ /* 0x000fce0000000000 */
[----:B-1----:R-:W-:Y:S05]  /*cc00*/  CALL.ABS.NOINC R2 ;  /* 0x0000000002007343 */ /* 0x002fea0003c00000 */
.L_x_2494:
        /* <DEDUP_REMOVED lines=15> */
.L_x_2493:
[----:B------:R-:W-:Y:S05]  /*cd00*/  BSYNC B6 ;  /* 0x0000000000067941 */ /* 0x000fea0003800000 */
.L_x_2492:
[----:B------:R-:W0:Y:S01]  /*cd10*/  S2R R2, SR_TID.X ;  /* 0x0000000000027919 */ /* 0x000e220000002100 */
[----:B------:R-:W-:Y:S01]  /*cd20*/  ULDC.64 UR4, c[0x0][0x9f8] ;  /* 0x00027e0000047ab9 */ /* 0x000fe20000000a00 */
[----:B------:R-:W1:Y:S01]  /*cd30*/  LDC R8, c[0x0][0x430] ;  /* 0x00010c00ff087b82 */ /* 0x000e620000000800 */
[----:B------:R-:W-:Y:S01]  /*cd40*/  ISETP.NE.U32.AND P0, PT, RZ, UR4, PT ;  /* 0x00000004ff007c0c */ /* 0x000fe2000bf05070 */
[----:B------:R-:W2:Y:S03]  /*cd50*/  S2R R21, SR_TID.X ;  /* 0x0000000000157919 */ /* 0x000ea60000002100 */
[----:B------:R-:W-:Y:S02]  /*cd60*/  ISETP.NE.AND.EX P0, PT, RZ, UR5, PT, P0 ;  /* 0x00000005ff007c0c */ /* 0x000fe4000bf05300 */
[----:B0-----:R-:W-:-:S11]  /*cd70*/  LOP3.LUT R20, R2, 0x7f, RZ, 0xc0, !PT ;  /* 0x0000007f02147812 */ /* 0x001fd600078ec0ff */
[----:B------:R-:W-:Y:S01]  /*cd80*/  @P0 IADD3 R2, P1, R23, UR4, RZ ;  /* 0x0000000417020c10 */ /* 0x000fe2000ff3e0ff */
[----:B------:R-:W-:Y:S01]  /*cd90*/  ULDC UR4, c[0x0][0x320] ;  /* 0x0000c80000047ab9 */ /* 0x000fe20000000800 */
[----:B------:R-:W-:Y:S02]  /*cda0*/  SHF.R.U32.HI R26, RZ, 0x3, R20 ;  /* 0x00000003ff1a7819 */ /* 0x000fe40000011614 */
[----:B------:R-:W-:-:S05]  /*cdb0*/  @P0 IADD3.X R3, R24, UR5, RZ, P1, !PT ;  /* 0x0000000518030c10 */ /* 0x000fca0008ffe4ff */
[----:B------:R0:W3:Y:S01]  /*cdc0*/  @P0 LDG.E R31, desc[UR36][R2.64] ;  /* 0x00000024021f0981 */ /* 0x0000e2000c1e1900 */
[----:B-1----:R-:W-:Y:S02]  /*cdd0*/  ISETP.NE.AND P2, PT, R8, 0x1, PT ;  /* 0x000000010800780c */ /* 0x002fe40003f45270 */
[----:B--2---:R-:W-:Y:S02]  /*cde0*/  SHF.L.U32 R20, R21, 0x4, RZ ;  /* 0x0000000415147819 */ /* 0x004fe400000006ff */
[----:B------:R-:W-:Y:S02]  /*cdf0*/  LOP3.LUT R25, R25, 0xffffffdf, RZ, 0xc0, !PT ;  /* 0xffffffdf19197812 */ /* 0x000fe400078ec0ff */
[----:B------:R-:W-:Y:S01]  /*ce00*/  LOP3.LUT R20, R26, 0x70, R20, 0xf8, !PT ;  /* 0x000000701a147812 */ /* 0x000fe200078ef814 */
[----:B------:R-:W-:Y:S02]  /*ce10*/  VIADD R26, R29, 0xffffffff ;  /* 0xffffffff1d1a7836 */ /* 0x000fe40000000000 */
[----:B------:R-:W1:Y:S02]  /*ce20*/  S2R R29, SR_TID.X ;  /* 0x00000000001d7919 */ /* 0x000e640000002100 */
[----:B------:R-:W-:-:S02]  /*ce30*/  IMAD R0, R26, 0x60, R20 ;  /* 0x000000601a007824 */ /* 0x000fc400078e0214 */
[----:B------:R-:W2:Y:S01]  /*ce40*/  @P2 LDC R7, c[0x0][0x434] ;  /* 0x00010d00ff072b82 */ /* 0x000ea20000000800 */
[----:B------:R-:W-:Y:S02]  /*ce50*/  @P2 LOP3.LUT R25, R25, 0x20, RZ, 0xfc, !PT ;  /* 0x0000002019192812 */ /* 0x000fe400078efcff */
[C---:B------:R-:W-:Y:S01]  /*ce60*/  ISETP.GE.AND P0, PT, R0.reuse, R36, PT ;  /* 0x000000240000720c */ /* 0x040fe20003f06270 */
[----:B------:R-:W-:-:S03]  /*ce70*/  IMAD.IADD R0, R0, 0x1, R37 ;  /* 0x0000000100007824 */ /* 0x000fc600078e0225 */
[----:B------:R-:W-:Y:S01]  /*ce80*/  ISETP.GT.U32.OR P0, PT, R20, 0x5f, P0 ;  /* 0x0000005f1400780c */ /* 0x000fe20000704470 */
[----:B------:R-:W4:Y:S01]  /*ce90*/  @P2 LDC R6, c[0x0][0x438] ;  /* 0x00010e00ff062b82 */ /* 0x000f220000000800 */
[----:B0-----:R-:W-:-:S11]  /*cea0*/  IMAD.MOV.U32 R2, RZ, RZ, R0 ;  /* 0x000000ffff027224 */ /* 0x001fd600078e0000 */
[----:B------:R-:W0:Y:S01]  /*ceb0*/  @!P0 LDC.64 R4, c[0x0][0x428] ;  /* 0x00010a00ff048b82 */ /* 0x000e220000000a00 */
[----:B--2---:R-:W-:Y:S01]  /*cec0*/  @P2 IMAD.HI.U32 R3, R0, R7, RZ ;  /* 0x0000000700032227 */ /* 0x004fe200078e00ff */
[----:B-1----:R-:W-:-:S04]  /*ced0*/  SHF.L.U32 R10, R29, 0x3, RZ ;  /* 0x000000031d0a7819 */ /* 0x002fc800000006ff */
[----:B----4-:R-:W-:Y:S02]  /*cee0*/  @P2 SHF.R.U32.HI R2, RZ, R6, R3 ;  /* 0x00000006ff022219 */ /* 0x010fe40000011603 */
[----:B------:R-:W-:-:S03]  /*cef0*/  LOP3.LUT R10, R10, 0x38, RZ, 0xc0, !PT ;  /* 0x000000380a0a7812 */ /* 0x000fc600078ec0ff */
[----:B------:R-:W-:Y:S01]  /*cf00*/  IMAD.MOV R3, RZ, RZ, -R2 ;  /* 0x000000ffff037224 */ /* 0x000fe200078e0a02 */
[C---:B------:R-:W-:Y:S02]  /*cf10*/  LOP3.LUT R32, R10.reuse, 0x40, RZ, 0xfc, !PT ;  /* 0x000000400a207812 */ /* 0x040fe400078efcff */
[----:B------:R-:W-:Y:S01]  /*cf20*/  ISETP.GE.AND P1, PT, R10, UR4, PT ;  /* 0x000000040a007c0c */ /* 0x000fe2000bf26270 */
[----:B------:R-:W-:Y:S01]  /*cf30*/  IMAD R0, R8, R3, R0 ;  /* 0x0000000308007224 */ /* 0x000fe200078e0200 */
[----:B------:R-:W-:Y:S02]  /*cf40*/  @!P0 SHF.R.S32.HI R3, RZ, 0x1f, R2 ;  /* 0x0000001fff038819 */ /* 0x000fe40000011402 */
[----:B------:R-:W-:Y:S01]  /*cf50*/  ISETP.GE.AND P2, PT, R32, UR4, PT ;  /* 0x0000000420007c0c */ /* 0x000fe2000bf46270 */
[----:B------:R-:W-:Y:S01]  /*cf60*/  ULDC UR4, c[0x0][0x2f4] ;  /* 0x0000bd0000047ab9 */ /* 0x000fe20000000800 */
[----:B------:R-:W-:Y:S02]  /*cf70*/  SEL R29, RZ, 0x1, P1 ;  /* 0x00000001ff1d7807 */ /* 0x000fe40000800000 */
[----:B------:R-:W-:-:S02]  /*cf80*/  LOP3.LUT R25, R25, 0xfffffffb, RZ, 0xc0, !PT ;  /* 0xfffffffb19197812 */ /* 0x000fc400078ec0ff */
[----:B------:R-:W-:Y:S01]  /*cf90*/  LOP3.LUT R9, R10, 0x80, RZ, 0xfc, !PT ;  /* 0x000000800a097812 */ /* 0x000fe200078efcff */
[----:B------:R-:W-:Y:S01]  /*cfa0*/  UMOV UR5, 0xffffffff ;  /* 0xffffffff00057882 */ /* 0x000fe20000000000 */
[----:B---3--:R-:W-:-:S05]  /*cfb0*/  SHF.R.S32.HI R6, RZ, 0x1f, R31 ;  /* 0x0000001fff067819 */ /* 0x008fca000001141f */
[----:B------:R1:W-:Y:S01]  /*cfc0*/  STL [R1], R6 ;  /* 0x0000000601007387 */ /* 0x0003e20000100800 */
[----:B0-----:R-:W-:-:S04]  /*cfd0*/  @!P0 IMAD R8, R6, R4, RZ ;  /* 0x0000000406088224 */ /* 0x001fc800078e02ff */
[C---:B------:R-:W-:Y:S02]  /*cfe0*/  @!P0 IMAD R5, R31.reuse, R5, R8 ;  /* 0x000000051f058224 */ /* 0x040fe400078e0208 */
[----:B-1----:R-:W-:Y:S01]  /*cff0*/  @!P0 IMAD.WIDE.U32 R6, R31, R4, R2 ;  /* 0x000000041f068225 */ /* 0x002fe200078e0002 */
[----:B------:R-:W-:-:S03]  /*d000*/  SEL R2, RZ, 0xffffffff, P2 ;  /* 0xffffffffff027807 */ /* 0x000fc60001000000 */
[----:B------:R-:W-:Y:S02]  /*d010*/  @!P0 IMAD.IADD R5, R7, 0x1, R5 ;  /* 0x0000000107058824 */ /* 0x000fe400078e0205 */
[----:B------:R-:W-:Y:S02]  /*d020*/  IMAD.SHL.U32 R2, R2, 0x2, RZ ;  /* 0x0000000202027824 */ /* 0x000fe400078e00ff */
[----:B------:R-:W-:-:S03]  /*d030*/  IMAD.MOV.U32 R4, RZ, RZ, RZ ;  /* 0x000000ffff047224 */ /* 0x000fc600078e00ff */
[----:B------:R-:W-:Y:S02]  /*d040*/  LOP3.LUT R29, R2, 0x2, R29, 0xe2, !PT ;  /* 0x00000002021d7812 */ /* 0x000fe400078ee21d */
[----:B------:R-:W0:Y:S01]  /*d050*/  @!P0 LDC.64 R2, c[0x0][0x418] ;  /* 0x00010600ff028b82 */ /* 0x000e220000000a00 */
[----:B------:R-:W-:-:S13]  /*d060*/  ISETP.GE.AND P2, PT, R10, UR4, PT ;  /* 0x000000040a007c0c */ /* 0x000fda000bf46270 */
[----:B------:R-:W-:Y:S02]  /*d070*/  @P2 LOP3.LUT R25, R25, 0x4, RZ, 0xfc, !PT ;  /* 0x0000000419192812 */ /* 0x000fe400078efcff */
[----:B0-----:R-:W-:-:S04]  /*d080*/  @!P0 LEA R2, P1, R6, R2, 0x2 ;  /* 0x0000000206028211 */ /* 0x001fc800078210ff */
[----:B------:R-:W-:Y:S02]  /*d090*/  @!P0 LEA.HI.X R3, R6, R3, R5, 0x2, P1 ;  /* 0x0000000306038211 */ /* 0x000fe400008f1405 */
[----:B------:R-:W-:-:S03]  /*d0a0*/  ISETP.GE.AND P1, PT, R32, UR4, PT ;  /* 0x0000000420007c0c */ /* 0x000fc6000bf26270 */
[----:B------:R0:W5:Y:S01]  /*d0b0*/  @!P0 LDG.E R4, desc[UR36][R2.64] ;  /* 0x0000002402048981 */ /* 0x000162000c1e1900 */
[----:B------:R-:W-:Y:S02]  /*d0c0*/  ISETP.GE.AND P0, PT, R9, UR4, PT ;  /* 0x0000000409007c0c */ /* 0x000fe4000bf06270 */
[----:B------:R-:W-:-:S07]  /*d0d0*/  LOP3.LUT R25, R25, 0xfffffffd, RZ, 0xc0, !PT ;  /* 0xfffffffd19197812 */ /* 0x000fce00078ec0ff */
[----:B------:R-:W-:Y:S01]  /*d0e0*/  @P1 LOP3.LUT R25, R25, 0x2, RZ, 0xfc, !PT ;  /* 0x0000000219191812 */ /* 0x000fe200078efcff */
[----:B0-----:R-:W-:-:S03]  /*d0f0*/  IMAD.U32 R2, RZ, RZ, UR38 ;  /* 0x00000026ff027e24 */ /* 0x001fc6000f8e00ff */
[----:B------:R-:W-:-:S04]  /*d100*/  LOP3.LUT R25, R25, 0xfffffffe, RZ, 0xc0, !PT ;  /* 0xfffffffe19197812 */ /* 0x000fc800078ec0ff */
[----:B------:R-:W-:Y:S01]  /*d110*/  @P0 LOP3.LUT R25, R25, 0x1, RZ, 0xfc, !PT ;  /* 0x0000000119190812 */ /* 0x000fe200078efcff */
[----:B------:R-:W-:Y:S06]  /*d120*/  BRA.DIV UR5, `(.L_x_2495) ;  /* 0x0000004205187947 */ /* 0x000fec000b800000 */
.L_x_2563:
[----:B------:R-:W-:Y:S02]  /*d130*/  ISETP.NE.AND P0, PT, R2, 0x3, PT ;  /* 0x000000030200780c */ /* 0x000fe40003f05270 */
[----:B------:R-:W-:Y:S02]  /*d140*/  ISETP.GT.U32.AND P1, PT, R20, 0x5f, PT ;  /* 0x0000005f1400780c */ /* 0x000fe40003f24070 */
[----:B------:R-:W-:Y:S02]  /*d150*/  LOP3.LUT R25, R25, 0xffffffef, RZ, 0xc0, !PT ;  /* 0xffffffef19197812 */ /* 0x000fe400078ec0ff */
[----:B------:R-:W-:-:S07]  /*d160*/  SHF.R.S32.HI R32, RZ, 0x1f, R18 ;  /* 0x0000001fff207819 */ /* 0x000fce0000011412 */
[----:B------:R-:W-:-:S04]  /*d170*/  @P0 LOP3.LUT R25, R25, 0x10, RZ, 0xfc, !PT ;  /* 0x0000001019190812 */ /* 0x000fc800078efcff */
[----:B------:R-:W-:-:S04]  /*d180*/  LOP3.LUT R25, R25, 0xfffffff7, RZ, 0xc0, !PT ;  /* 0xfffffff719197812 */ /* 0x000fc800078ec0ff */
[----:B------:R-:W-:Y:S01]  /*d190*/  @P1 LOP3.LUT R25, R25, 0x8, RZ, 0xfc, !PT ;  /* 0x0000000819191812 */ /* 0x000fe200078efcff */
[----:B------:R-:W-:Y:S06]  /*d1a0*/  @!P0 BRA `(.L_x_2496) ;  /* 0x0000000000048947 */ /* 0x000fec0003800000 */
[----:B------:R-:W-:Y:S01]  /*d1b0*/  BPT.TRAP 0x1 ;  /* 0x000000040000795c */ /* 0x000fe20000300000 */
.L_x_2496:
[----:B------:R-:W-:Y:S01]  /*d1c0*/  SHF.R.S32.HI R5, RZ, 0x1f, R0 ;  /* 0x0000001fff057819 */ /* 0x000fe20000011400 */
[----:B------:R-:W-:Y:S01]  /*d1d0*/  ULDC.64 UR4, c[0x0][0x328] ;  /* 0x0000ca0000047ab9 */ /* 0x000fe20000000a00 */
[----:B------:R-:W-:Y:S01]  /*d1e0*/  BSSY B0, `(.L_x_2497) ;  /* 0x0000017000007945 */ /* 0x000fe20003800000 */
[----:B------:R-:W-:-:S04]  /*d1f0*/  IMAD.WIDE.U32 R2, R0, UR4, RZ ;  /* 0x0000000400027c25 */ /* 0x000fc8000f8e00ff */
[----:B------:R-:W-:-:S04]  /*d200*/  IMAD R6, R5, UR4, RZ ;  /* 0x0000000405067c24 */ /* 0x000fc8000f8e02ff */
[----:B------:R-:W-:Y:S01]  /*d210*/  IMAD R6, R0, UR5, R6 ;  /* 0x0000000500067c24 */ /* 0x000fe2000f8e0206 */
[----:B------:R-:W-:-:S04]  /*d220*/  ULDC.64 UR4, c[0x0][0x338] ;  /* 0x0000ce0000047ab9 */ /* 0x000fc80000000a00 */
[----:B------:R-:W-:Y:S02]  /*d230*/  IADD3 R3, R3, R6, RZ ;  /* 0x0000000603037210 */ /* 0x000fe40007ffe0ff */
        /* <DEDUP_REMOVED lines=17> */
.L_x_2564:
[----:B------:R-:W-:Y:S05]  /*d350*/  BSYNC B0 ;  /* 0x0000000000007941 */ /* 0x000fea0003800000 */
.L_x_2497:
        /* <DEDUP_REMOVED lines=14> */
[----:B------:R-:W-:Y:S01]  /*d440*/  IMAD R0, R32, UR4, RZ ;  /* 0x0000000420007c24 */ /* 0x000fe2000f8e02ff */
[----:B------:R-:W-:Y:S01]  /*d450*/  IADD3 R3, R3, R6, RZ ;  /* 0x0000000603037210 */ /* 0x000fe20007ffe0ff */
[----:B------:R-:W-:Y:S02]  /*d460*/  IMAD R6, R26, -0x60, R36 ;  /* 0xffffffa01a067824 */ /* 0x000fe400078e0224 */
[C---:B------:R-:W-:Y:S02]  /*d470*/  IMAD R0, R18.reuse, UR5, R0 ;  /* 0x0000000512007c24 */ /* 0x040fe4000f8e0200 */
[----:B------:R-:W-:Y:S01]  /*d480*/  IMAD.WIDE.U32 R2, R18, UR4, R2 ;  /* 0x0000000412027c25 */ /* 0x000fe2000f8e0002 */
[----:B------:R-:W-:Y:S01]  /*d490*/  ULDC.64 UR4, c[0x0][0x2e8] ;  /* 0x0000ba0000047ab9 */ /* 0x000fe20000000a00 */
[----:B-1----:R-:W-:Y:S02]  /*d4a0*/  LOP3.LUT R8, R8, 0x7f, RZ, 0xc0, !PT ;  /* 0x0000007f08087812 */ /* 0x002fe400078ec0ff */
[----:B------:R-:W-:Y:S01]  /*d4b0*/  IMAD.IADD R0, R3, 0x1, R0 ;  /* 0x0000000103007824 */ /* 0x000fe200078e0200 */
[C---:B------:R-:W-:Y:S01]  /*d4c0*/  LEA R4, P0, R2.reuse, UR4, 0x1 ;  /* 0x0000000402047c11 */ /* 0x040fe2000f8008ff */
[----:B------:R-:W-:Y:S01]  /*d4d0*/  UMOV UR4, 0xffffffff ;  /* 0xffffffff00047882 */ /* 0x000fe20000000000 */
[----:B------:R-:W-:Y:S01]  /*d4e0*/  SHF.R.U32.HI R9, RZ, 0x3, R8 ;  /* 0x00000003ff097819 */ /* 0x000fe20000011608 */
[----:B------:R-:W-:Y:S01]  /*d4f0*/  IMAD R5, R27, 0x4800, R33 ;  /* 0x000048001b057824 */ /* 0x000fe200078e0221 */
[----:B------:R-:W0:Y:S01]  /*d500*/  S2R R8, SR_TID.X ;  /* 0x0000000000087919 */ /* 0x000e220000002100 */
[----:B------:R-:W-:-:S02]  /*d510*/  LEA.HI.X R0, R2, UR5, R0, 0x1, P0 ;  /* 0x0000000502007c11 */ /* 0x000fc400080f0c00 */
[----:B------:R-:W-:-:S05]  /*d520*/  IMAD.IADD R6, R6, 0x1, -R9 ;  /* 0x0000000106067824 */ /* 0x000fca00078e0a09 */
[----:B------:R-:W-:Y:S01]  /*d530*/  ISETP.GE.AND P0, PT, R6, 0x1, PT ;  /* 0x000000010600780c */ /* 0x000fe20003f06270 */
[----:B0-----:R-:W-:-:S05]  /*d540*/  IMAD.SHL.U32 R9, R8, 0x8, RZ ;  /* 0x0000000808097824 */ /* 0x001fca00078e00ff */
[----:B------:R-:W-:Y:S01]  /*d550*/  LOP3.LUT R9, R9, 0x38, RZ, 0xc0, !PT ;  /* 0x0000003809097812 */ /* 0x000fe200078ec0ff */
[----:B------:R-:W-:Y:S06]  /*d560*/  BRA.DIV UR4, `(.L_x_2499) ;  /* 0x0000003e044c7947 */ /* 0x000fec000b800000 */
[----:B------:R-:W0:Y:S01]  /*d570*/  SHFL.IDX PT, R3, R4, RZ, 0x181f ;  /* 0x00181fff04037589 */ /* 0x000e2200000e0000 */
[----:B------:R-:W-:-:S03]  /*d580*/  @P0 LEA R8, R5, R22, 0x1 ;  /* 0x0000001605080211 */ /* 0x000fc600078e08ff */
        /* <DEDUP_REMOVED lines=60> */
.L_x_2578:
[----:B------:R-:W-:-:S13]  /*d950*/  ISETP.GE.AND P0, PT, R6, 0x51, PT ;  /* 0x000000510600780c */ /* 0x000fda0003f06270 */
[----:B-1----:R-:W-:Y:S02]  /*d960*/  @P0 LEA R2, P1, R9, R2, 0x1 ;  /* 0x0000000209020211 */ /* 0x002fe400078208ff */
[----:B------:R-:W-:-:S03]  /*d970*/  @P0 LEA R5, R5, R22, 0x1 ;  /* 0x0000001605050211 */ /* 0x000fc600078e08ff */
        /* <DEDUP_REMOVED lines=9> */
.L_x_2500:
[----:B------:R-:W-:Y:S02]  /*da10*/  PLOP3.LUT P1, PT, P1, P0, PT, 0xa2, 0x0 ;  /* 0x000000000000781c */ /* 0x000fe40000f21472 */
[----:B------:R-:W-:-:S08]  /*da20*/  @P0 R2UR P1, UR4, R7 ;  /* 0x00000000070402ca */ /* 0x000fd00000020000 */
[----:B------:R-:W-:-:S05]  /*da30*/  @P0 PLOP3.LUT P0, PT, P1, PT, PT, 0x80, 0x0 ;  /* 0x000000000000081c */ /* 0x000fca0000f0f070 */
[----:B------:R-:W-:Y:S01]  /*da40*/  @!P1 SYNCS.ARRIVE.TRANS64.RED.A0T1 RZ, [UR4+0x2a830], RZ ;  /* 0x02a830ffffff99a7 */ /* 0x000fe20008200404 */
[----:B------:R-:W-:Y:S07]  /*da50*/  @!P1 ARRIVES.LDGSTSBAR.64.TRANSCNT [UR4+0x2a830] ;  /* 0x02a83000ff0099b0 */ /* 0x000fee0008000a84 */
[----:B------:R-:W-:Y:S05]  /*da60*/  @P0 BRA.U.ANY `(.L_x_2500) ;  /* 0xfffffffd00e80947 */ /* 0x000fea000393ffff */
[----:B------:R-:W-:Y:S01]  /*da70*/  NOP ;  /* 0x0000000000007918 */ /* 0x000fe20000000000 */
[----:B------:R-:W-:-:S05]  /*da80*/  IMAD.U32 R0, RZ, RZ, UR38 ;  /* 0x00000026ff007e24 */ /* 0x000fca000f8e00ff */
[----:B------:R-:W-:-:S13]  /*da90*/  ISETP.NE.AND P2, PT, R0, 0x3, PT ;  /* 0x000000030000780c */ /* 0x000fda0003f45270 */
[----:B------:R-:W-:Y:S05]  /*daa0*/  @!P2 BRA `(.L_x_2501) ;  /* 0x000000000004a947 */ /* 0x000fea0003800000 */
[----:B------:R-:W-:Y:S01]  /*dab0*/  BPT.TRAP 0x1 ;  /* 0x000000040000795c */ /* 0x000fe20000300000 */
.L_x_2501:
        /* <DEDUP_REMOVED lines=27> */
[----:B------:R-:W-:Y:S01]  /*dc70*/  MOV R8, 0x70 ;  /* 0x0000007000087802 */ /* 0x000fe20000000f00 */
[----:B--2---:R-:W-:Y:S02]  /*dc80*/  IMAD.U32 R7, RZ, RZ, UR9 ;  /* 0x00000009ff077e24 */ /* 0x004fe4000f8e00ff */
[----:B------:R-:W-:-:S02]  /*dc90*/  IMAD.U32 R10, RZ, RZ, UR4 ;  /* 0x00000004ff0a7e24 */ /* 0x000fc4000f8e00ff */
[----:B------:R-:W-:Y:S02]  /*dca0*/  IMAD.U32 R11, RZ, RZ, UR5 ;  /* 0x00000005ff0b7e24 */ /* 0x000fe4000f8e00ff */
[----:B------:R-:W-:Y:S02]  /*dcb0*/  IMAD.MOV.U32 R12, RZ, RZ, 0x1 ;  /* 0x00000001ff0c7424 */ /* 0x000fe400078e00ff */
[----:B------:R-:W-:-:S07]  /*dcc0*/  IMAD.MOV.U32 R13, RZ, RZ, RZ ;  /* 0x000000ffff0d7224 */ /* 0x000fce00078e00ff */
[----:B------:R-:W-:-:S07]  /*dcd0*/  LEPC R20, `(.L_x_2503) ;  /* 0x000000001014794e */ /* 0x000fce0000000000 */
[----:B0-----:R-:W-:Y:S05]  /*dce0*/  CALL.ABS.NOINC R2 ;  /* 0x0000000002007343 */ /* 0x001fea0003c00000 */
.L_x_2503:
[----:B------:R-:W-:Y:S05]  /*dcf0*/  BSYNC B6 ;  /* 0x0000000000067941 */ /* 0x000fea0003800000 */
.L_x_2502:
[----:B------:R-:W3:Y:S01]  /*dd00*/  LDL.LU R2, [R1+0xc] ;  /* 0x00000c0001027983 */ /* 0x000ee20000300800 */
[----:B------:R-:W-:-:S03]  /*dd10*/  ULDC.64 UR4, c[0x0][0x2d8] ;  /* 0x0000b60000047ab9 */ /* 0x000fc60000000a00 */
[----:B------:R-:W4:Y:S01]  /*dd20*/  LDL.LU.64 R20, [R1+0x10] ;  /* 0x0000100001147983 */ /* 0x000f220000300a00 */
[----:B------:R-:W-:Y:S01]  /*dd30*/  MOV R3, R35 ;  /* 0x0000002300037202 */ /* 0x000fe20000000f00 */
[----:B------:R-:W-:Y:S02]  /*dd40*/  IMAD R0, R32, UR4, RZ ;  /* 0x0000000420007c24 */ /* 0x000fe4000f8e02ff */
[----:B------:R0:W5:Y:S02]  /*dd50*/  LDL R10, [R1+0x4] ;  /* 0x00000400010a7983 */ /* 0x0001640000100800 */
[----:B------:R-:W-:Y:S01]  /*dd60*/  IMAD R0, R18, UR5, R0 ;  /* 0x0000000512007c24 */ /* 0x000fe2000f8e0200 */
[----:B------:R-:W1:Y:S02]  /*dd70*/  S2R R11, SR_TID.X ;  /* 0x00000000000b7919 */ /* 0x000e640000002100 */
[----:B-1----:R-:W-:-:S05]  /*dd80*/  IMAD.SHL.U32 R8, R11, 0x8, RZ ;  /* 0x000000080b087824 */ /* 0x002fca00078e00ff */
[----:B------:R-:W-:Y:S01]  /*dd90*/  LOP3.LUT R8, R8, 0x38, RZ, 0xc0, !PT ;  /* 0x0000003808087812 */ /* 0x000fe200078ec0ff */
[----:B---3--:R-:W-:Y:S02]  /*dda0*/  IMAD.MOV.U32 R4, RZ, RZ, R2 ;  /* 0x000000ffff047224 */ /* 0x008fe400078e0002 */
[----:B----4-:R-:W-:Y:S01]  /*ddb0*/  IMAD.MOV.U32 R2, RZ, RZ, R20 ;  /* 0x000000ffff027224 */ /* 0x010fe200078e0014 */
[----:B------:R-:W1:Y:S01]  /*ddc0*/  S2R R21, SR_TID.X ;  /* 0x0000000000157919 */ /* 0x000e620000002100 */
[----:B------:R-:W3:Y:S02]  /*ddd0*/  LDC R20, c[0x0][0x448] ;  /* 0x00011200ff147b82 */ /* 0x000ee40000000800 */
[----:B------:R-:W-:Y:S01]  /*dde0*/  IMAD.WIDE.U32 R2, R18, UR4, R2 ;  /* 0x0000000412027c25 */ /* 0x000fe2000f8e0002 */
[----:B------:R-:W-:-:S03]  /*ddf0*/  ULDC.64 UR4, c[0x0][0x2e0] ;  /* 0x0000b80000047ab9 */ /* 0x000fc60000000a00 */
[----:B------:R-:W-:Y:S02]  /*de00*/  IMAD.IADD R3, R3, 0x1, R0 ;  /* 0x0000000103037824 */ /* 0x000fe400078e0200 */
[----:B------:R-:W-:Y:S02]  /*de10*/  IMAD R4, R4, UR4, RZ ;  /* 0x0000000404047c24 */ /* 0x000fe4000f8e02ff */
[----:B------:R-:W-:-:S04]  /*de20*/  IMAD.WIDE.U32 R2, R30, UR4, R2 ;  /* 0x000000041e027c25 */ /* 0x000fc8000f8e0002 */
[----:B------:R-:W-:Y:S01]  /*de30*/  IMAD R4, R30, UR5, R4 ;  /* 0x000000051e047c24 */ /* 0x000fe2000f8e0204 */
[----:B------:R-:W-:Y:S01]  /*de40*/  ULDC.64 UR4, c[0x0][0x2d0] ;  /* 0x0000b40000047ab9 */ /* 0x000fe20000000a00 */
[----:B---3--:R-:W-:Y:S02]  /*de50*/  ISETP.NE.AND P6, PT, R20, 0x1, PT ;  /* 0x000000011400780c */ /* 0x008fe40003fc5270 */
[----:B------:R-:W3:Y:S01]  /*de60*/  S2R R20, SR_TID.X ;  /* 0x0000000000147919 */ /* 0x000ee20000002100 */
[----:B-1----:R-:W-:-:S04]  /*de70*/  LOP3.LUT R21, R21, 0x7f, RZ, 0xc0, !PT ;  /* 0x0000007f15157812 */ /* 0x002fc800078ec0ff */
[----:B------:R-:W-:-:S06]  /*de80*/  SHF.R.U32.HI R21, RZ, 0x3, R21 ;  /* 0x00000003ff157819 */ /* 0x000fcc0000011615 */
[----:B--2---:R-:W1:Y:S08]  /*de90*/  @P6 LDC R7, c[0x0][0x44c] ;  /* 0x00011300ff076b82 */ /* 0x004e700000000800 */
[----:B------:R-:W2:Y:S01]  /*dea0*/  @P6 LDC R6, c[0x0][0x450] ;  /* 0x00011400ff066b82 */ /* 0x000ea20000000800 */
[----:B---3--:R-:W-:-:S05]  /*deb0*/  IMAD.SHL.U32 R20, R20, 0x10, RZ ;  /* 0x0000001014147824 */ /* 0x008fca00078e00ff */
[----:B------:R-:W-:-:S05]  /*dec0*/  LOP3.LUT R20, R21, 0x70, R20, 0xf8, !PT ;  /* 0x0000007015147812 */ /* 0x000fca00078ef814 */
[----:B------:R-:W-:-:S04]  /*ded0*/  IMAD R5, R17, 0x80, R20 ;  /* 0x0000008011057824 */ /* 0x000fc800078e0214 */
[----:B-1----:R-:W-:-:S04]  /*dee0*/  @P6 IMAD.HI.U32 R7, R5, R7, RZ ;  /* 0x0000000705076227 */ /* 0x002fc800078e00ff */
[----:B------:R-:W-:Y:S01]  /*def0*/  IMAD.MOV.U32 R0, RZ, RZ, R5 ;  /* 0x000000ffff007224 */ /* 0x000fe200078e0005 */
[----:B--2---:R-:W-:Y:S02]  /*df00*/  @P6 SHF.R.U32.HI R0, RZ, R6, R7 ;  /* 0x00000006ff006219 */ /* 0x004fe40000011607 */
[----:B------:R-:W1:Y:S01]  /*df10*/  LDC R6, c[0x0][0x448] ;  /* 0x00011200ff067b82 */ /* 0x000e620000000800 */
[----:B------:R-:W-:Y:S02]  /*df20*/  IADD3 R3, R3, R4, RZ ;  /* 0x0000000403037210 */ /* 0x000fe40007ffe0ff */
[----:B------:R-:W-:Y:S02]  /*df30*/  IMAD.MOV R4, RZ, RZ, -R0 ;  /* 0x000000ffff047224 */ /* 0x000fe400078e0a00 */
[----:B------:R-:W-:-:S04]  /*df40*/  IMAD.WIDE.U32 R2, R0, UR4, R2 ;  /* 0x0000000400027c25 */ /* 0x000fc8000f8e0002 */
[----:B-1----:R-:W-:Y:S01]  /*df50*/  IMAD R4, R6, R4, R5 ;  /* 0x0000000406047224 */ /* 0x002fe200078e0205 */
[----:B------:R-:W-:-:S05]  /*df60*/  SHF.R.S32.HI R5, RZ, 0x1f, R0 ;  /* 0x0000001fff057819 */ /* 0x000fca0000011400 */
        /* <DEDUP_REMOVED lines=23> */
[----:B0-----:R-:W-:Y:S10]  /*e0e0*/  BRA.DIV UR5, `(.L_x_2504) ;  /* 0x0000003a05947947 */ /* 0x001ff4000b800000 */
[----:B------:R-:W0:Y:S01]  /*e0f0*/  SHFL.IDX PT, R14, R0, RZ, 0x181f ;  /* 0x00181fff000e7589 */ /* 0x000e2200000e0000 */
[----:B-----5:R-:W-:Y:S02]  /*e100*/  IMAD R5, R10, R6, RZ ;  /* 0x000000060a057224 */ /* 0x020fe400078e02ff */
[----:B------:R-:W-:Y:S01]  /*e110*/  IMAD R17, R17, 0x80, R9 ;  /* 0x0000008011117824 */ /* 0x000fe200078e0209 */
[----:B------:R-:W1:Y:S03]  /*e120*/  SHFL.IDX PT, R2, R4, RZ, 0x181f ;  /* 0x00181fff04027589 */ /* 0x000e6600000e0000 */
[C---:B------:R-:W-:Y:S01]  /*e130*/  VIADD R6, R17.reuse, 0x10 ;  /* 0x0000001011067836 */ /* 0x040fe20000000000 */
[----:B------:R-:W-:-:S13]  /*e140*/  ISETP.GE.AND P2, PT, R17, R5, PT ;  /* 0x000000051100720c */ /* 0x000fda0003f46270 */
[----:B0-----:R-:W-:-:S05]  /*e150*/  @!P2 LEA R14, P4, R8, R14, 0x1 ;  /* 0x0000000e080ea211 */ /* 0x001fca00078808ff */
[----:B-1----:R-:W-:Y:S02]  /*e160*/  @!P2 IMAD.X R3, RZ, RZ, R2, P4 ;  /* 0x000000ffff03a224 */ /* 0x002fe400020e0602 */
[----:B------:R-:W-:Y:S02]  /*e170*/  @!P2 IMAD.MOV.U32 R2, RZ, RZ, R14 ;  /* 0x000000ffff02a224 */ /* 0x000fe400078e000e */
[----:B------:R-:W0:Y:S04]  /*e180*/  SHFL.IDX PT, R14, R0, 0x1, 0x181f ;  /* 0x00381f00000e7f89 */ /* 0x000e2800000e0000 */
[----:B------:R-:W-:Y:S04]  /*e190*/  @!P2 LDGSTS.E.BYPASS.LTC128B.128 [R34+0xc400], desc[UR36][R2.64], !P3 ;  /* 0x0c4000000222afae */ /* 0x000fe8000d901d64 */
[----:B------:R-:W-:Y:S04]  /*e1a0*/  @!P2 LDGSTS.E.BYPASS.LTC128B.128 [R34+0x10400], desc[UR36][R2.64+0x80], !P0 ;  /* 0x104000800222afae */ /* 0x000fe8000c101d64 */
[----:B------:R1:W-:Y:S01]  /*e1b0*/  @!P2 LDGSTS.E.BYPASS.LTC128B.128 [R34+0x14400], desc[UR36][R2.64+0x100], !P1 ;  /* 0x144001000222afae */ /* 0x0003e2000c901d64 */
[----:B------:R-:W-:Y:S01]  /*e1c0*/  ISETP.GE.AND P2, PT, R6, R5, PT ;  /* 0x000000050600720c */ /* 0x000fe20003f46270 */
[----:B------:R-:W-:-:S02]  /*e1d0*/  VIADD R6, R17, 0x20 ;  /* 0x0000002011067836 */ /* 0x000fc40000000000 */
[----:B-1----:R-:W1:Y:S10]  /*e1e0*/  SHFL.IDX PT, R2, R4, 0x1, 0x181f ;  /* 0x00381f0004027f89 */ /* 0x002e7400000e0000 */
[----:B0-----:R-:W-:-:S04]  /*e1f0*/  @!P2 LEA R14, P4, R8, R14, 0x1 ;  /* 0x0000000e080ea211 */ /* 0x001fc800078808ff */
[----:B-1----:R-:W-:Y:S01]  /*e200*/  @!P2 IADD3.X R7, RZ, R2, RZ, P4, !PT ;  /* 0x00000002ff07a210 */ /* 0x002fe200027fe4ff */
[----:B------:R-:W-:Y:S02]  /*e210*/  @!P2 IMAD.MOV.U32 R2, RZ, RZ, R14 ;  /* 0x000000ffff02a224 */ /* 0x000fe400078e000e */
[----:B------:R-:W0:Y:S02]  /*e220*/  SHFL.IDX PT, R14, R0, 0x2, 0x181f ;  /* 0x00581f00000e7f89 */ /* 0x000e2400000e0000 */
[----:B------:R-:W-:-:S05]  /*e230*/  @!P2 IMAD.MOV.U32 R3, RZ, RZ, R7 ;  /* 0x000000ffff03a224 */ /* 0x000fca00078e0007 */
[----:B------:R-:W-:Y:S04]  /*e240*/  @!P2 LDGSTS.E.BYPASS.LTC128B.128 [R34+0xcc00], desc[UR36][R2.64], !P3 ;  /* 0x0cc000000222afae */ /* 0x000fe8000d901d64 */
[----:B------:R-:W-:Y:S04]  /*e250*/  @!P2 LDGSTS.E.BYPASS.LTC128B.128 [R34+0x10c00], desc[UR36][R2.64+0x80], !P0 ;  /* 0x10c000800222afae */ /* 0x000fe8000c101d64 */
[----:B------:R1:W-:Y:S01]  /*e260*/  @!P2 LDGSTS.E.BYPASS.LTC128B.128 [R34+0x14c00], desc[UR36][R2.64+0x100], !P1 ;  /* 0x14c001000222afae */ /* 0x0003e2000c901d64 */
[----:B------:R-:W-:Y:S01]  /*e270*/  ISETP.GE.AND P2, PT, R6, R5, PT ;  /* 0x000000050600720c */ /* 0x000fe20003f46270 */
[----:B------:R-:W-:-:S02]  /*e280*/  VIADD R6, R17, 0x30 ;  /* 0x0000003011067836 */ /* 0x000fc40000000000 */
[----:B-1----:R-:W1:Y:S10]  /*e290*/  SHFL.IDX PT, R2, R4, 0x2, 0x181f ;  /* 0x00581f0004027f89 */ /* 0x002e7400000e0000 */
[----:B0-----:R-:W-:-:S05]  /*e2a0*/  @!P2 LEA R14, P4, R8, R14, 0x1 ;  /* 0x0000000e080ea211 */ /* 0x001fca00078808ff */
[----:B-1----:R-:W-:Y:S01]  /*e2b0*/  @!P2 IMAD.X R7, RZ, RZ, R2, P4 ;  /* 0x000000ffff07a224 */ /* 0x002fe200020e0602 */
[----:B------:R-:W-:Y:S02]  /*e2c0*/  @!P2 MOV R2, R14 ;  /* 0x0000000e0002a202 */ /* 0x000fe40000000f00 */
[----:B------:R-:W0:Y:S01]  /*e2d0*/  SHFL.IDX PT, R14, R0, 0x3, 0x181f ;  /* 0x00781f00000e7f89 */ /* 0x000e2200000e0000 */
        /* <DEDUP_REMOVED lines=8> */
[----:B-1----:R-:W-:Y:S02]  /*e360*/  @!P2 IMAD.X R7, RZ, RZ, R2, P4 ;  /* 0x000000ffff07a224 */ /* 0x002fe400020e0602 */
[----:B------:R-:W-:Y:S02]  /*e370*/  @!P2 IMAD.MOV.U32 R2, RZ, RZ, R14 ;  /* 0x000000ffff02a224 */ /* 0x000fe400078e000e */
[----:B------:R-:W0:Y:S01]  /*e380*/  SHFL.IDX PT, R14, R0, 0x4, 0x181f ;  /* 0x00981f00000e7f89 */ /* 0x000e2200000e0000 */
[----:B------:R-:W-:-:S05]  /*e390*/  @!P2 MOV R3, R7 ;  /* 0x000000070003a202 */ /* 0x000fca0000000f00 */
[----:B------:R-:W-:Y:S04]  /*e3a0*/  @!P2 LDGSTS.E.BYPASS.LTC128B.128 [R34+0xdc00], desc[UR36][R2.64], !P3 ;  /* 0x0dc000000222afae */ /* 0x000fe8000d901d64 */
[----:B------:R-:W-:Y:S04]  /*e3b0*/  @!P2 LDGSTS.E.BYPASS.LTC128B.128 [R34+0x11c00], desc[UR36][R2.64+0x80], !P0 ;  /* 0x11c000800222afae */ /* 0x000fe8000c101d64 */
[----:B------:R1:W-:Y:S01]  /*e3c0*/  @!P2 LDGSTS.E.BYPASS.LTC128B.128 [R34+0x15c00], desc[UR36][R2.64+0x100], !P1 ;  /* 0x15c001000222afae */ /* 0x0003e2000c901d64 */
[----:B------:R-:W-:Y:S02]  /*e3d0*/  ISETP.GE.AND P2, PT, R6, R5, PT ;  /* 0x000000050600720c */ /* 0x000fe40003f46270 */
[----:B------:R-:W-:Y:S01]  /*e3e0*/  IADD3 R6, R17, 0x50, RZ ;  /* 0x0000005011067810 */ /* 0x000fe20007ffe0ff */
[----:B-1----:R-:W1:Y:S10]  /*e3f0*/  SHFL.IDX PT, R2, R4, 0x4, 0x181f ;  /* 0x00981f0004027f89 */ /* 0x002e7400000e0000 */
[----:B0-----:R-:W-:-:S05]  /*e400*/  @!P2 LEA R14, P4, R8, R14, 0x1 ;  /* 0x0000000e080ea211 */ /* 0x001fca00078808ff */
[----:B-1----:R-:W-:Y:S02]  /*e410*/  @!P2 IMAD.X R7, RZ, RZ, R2, P4 ;  /* 0x000000ffff07a224 */ /* 0x002fe400020e0602 */
[----:B------:R-:W-:Y:S02]  /*e420*/  @!P2 IMAD.MOV.U32 R2, RZ, RZ, R14 ;  /* 0x000000ffff02a224 */ /* 0x000fe400078e000e */
[----:B------:R-:W-:Y:S01]  /*e430*/  @!P2 IMAD.MOV.U32 R3, RZ, RZ, R7 ;  /* 0x000000ffff03a224 */ /* 0x000fe200078e0007 */
[----:B------:R-:W0:Y:S04]  /*e440*/  SHFL.IDX PT, R14, R0, 0x5, 0x181f ;  /* 0x00b81f00000e7f89 */ /* 0x000e2800000e0000 */
        /* <DEDUP_REMOVED lines=14> */
[----:B------:R-:W-:-:S03]  /*e530*/  ISETP.GE.AND P2, PT, R6, R5, PT ;  /* 0x000000050600720c */ /* 0x000fc60003f46270 */
[----:B-1----:R-:W1:Y:S10]  /*e540*/  SHFL.IDX PT, R2, R4, 0x6, 0x181f ;  /* 0x00d81f0004027f89 */ /* 0x002e7400000e0000 */
[----:B0-----:R-:W-:Y:S01]  /*e550*/  @!P2 LEA R14, P4, R8, R14, 0x1 ;  /* 0x0000000e080ea211 */ /* 0x001fe200078808ff */
[----:B------:R-:W0:Y:S03]  /*e560*/  SHFL.IDX PT, R4, R4, 0x7, 0x181f ;  /* 0x00f81f0004047f89 */ /* 0x000e2600000e0000 */
[----:B-1----:R-:W-:Y:S01]  /*e570*/  @!P2 IADD3.X R7, RZ, R2, RZ, P4, !PT ;  /* 0x00000002ff07a210 */ /* 0x002fe200027fe4ff */
[----:B------:R-:W-:-:S02]  /*e580*/  @!P2 IMAD.MOV.U32 R2, RZ, RZ, R14 ;  /* 0x000000ffff02a224 */ /* 0x000fc400078e000e */
[----:B------:R1:W2:Y:S02]  /*e590*/  SHFL.IDX PT, R14, R0, 0x7, 0x181f ;  /* 0x00f81f00000e7f89 */ /* 0x0002a400000e0000 */
[----:B------:R-:W-:-:S05]  /*e5a0*/  @!P2 IMAD.MOV.U32 R3, RZ, RZ, R7 ;  /* 0x000000ffff03a224 */ /* 0x000fca00078e0007 */
[----:B------:R1:W-:Y:S04]  /*e5b0*/  @!P2 LDGSTS.E.BYPASS.LTC128B.128 [R34+0xf400], desc[UR36][R2.64], !P3 ;  /* 0x0f4000000222afae */ /* 0x0003e8000d901d64 */
[----:B------:R1:W-:Y:S04]  /*e5c0*/  @!P2 LDGSTS.E.BYPASS.LTC128B.128 [R34+0x13400], desc[UR36][R2.64+0x80], !P0 ;  /* 0x134000800222afae */ /* 0x0003e8000c101d64 */
[----:B0-----:R1:W-:Y:S02]  /*e5d0*/  @!P2 LDGSTS.E.BYPASS.LTC128B.128 [R34+0x17400], desc[UR36][R2.64+0x100], !P1 ;  /* 0x174001000222afae */ /* 0x0013e4000c901d64 */
.L_x_2595:
[----:B-1----:R-:W-:Y:S01]  /*e5e0*/  VIADD R0, R17, 0x70 ;  /* 0x0000007011007836 */ /* 0x002fe20000000000 */
[----:B------:R-:W-:Y:S04]  /*e5f0*/  BSSY B0, `(.L_x_2505) ;  /* 0x000000b000007945 */ /* 0x000fe80003800000 */
[----:B------:R-:W-:-:S13]  /*e600*/  ISETP.GE.AND P2, PT, R0, R5, PT ;  /* 0x000000050000720c */ /* 0x000fda0003f46270 */
[----:B------:R-:W-:Y:S05]  /*e610*/  @P2 BRA `(.L_x_2506) ;  /* 0x0000000000202947 */ /* 0x000fea0003800000 */
[----:B--2---:R-:W-:-:S05]  /*e620*/  LEA R2, P2, R8, R14, 0x1 ;  /* 0x0000000e08027211 */ /* 0x004fca00078408ff */
[----:B------:R-:W-:-:S05]  /*e630*/  IMAD.X R3, RZ, RZ, R4, P2 ;  /* 0x000000ffff037224 */ /* 0x000fca00010e0604 */
[----:B------:R-:W-:Y:S01]  /*e640*/  @!PT LDS RZ, [RZ] ;  /* 0x00000000fffff984 */ /* 0x000fe20000000800 */
[----:B------:R-:W-:Y:S01]  /*e650*/  @!PT LDS RZ, [RZ] ;  /* 0x00000000fffff984 */ /* 0x000fe20000000800 */
[----:B------:R-:W-:Y:S01]  /*e660*/  @!PT LDS RZ, [RZ] ;  /* 0x00000000fffff984 */ /* 0x000fe20000000800 */
[----:B------:R0:W-:Y:S04]  /*e670*/  LDGSTS.E.BYPASS.LTC128B.128 [R34+0xfc00], desc[UR36][R2.64], !P3 ;  /* 0x0fc0000002227fae */ /* 0x0001e8000d901d64 */
[----:B------:R0:W-:Y:S04]  /*e680*/  LDGSTS.E.BYPASS.LTC128B.128 [R34+0x13c00], desc[UR36][R2.64+0x80], !P0 ;  /* 0x13c0008002227fae */ /* 0x0001e8000c101d64 */
[----:B------:R0:W-:Y:S02]  /*e690*/  LDGSTS.E.BYPASS.LTC128B.128 [R34+0x17c00], desc[UR36][R2.64+0x100], !P1 ;  /* 0x17c0010002227fae */ /* 0x0001e4000c901d64 */
.L_x_2506:
[----:B------:R-:W-:Y:S05]  /*e6a0*/  BSYNC B0 ;  /* 0x0000000000007941 */ /* 0x000fea0003800000 */
.L_x_2505:
[----:B------:R-:W-:Y:S01]  /*e6b0*/  NOP ;  /* 0x0000000000007918 */ /* 0x000fe20000000000 */
[----:B------:R-:W-:-:S13]  /*e6c0*/  PLOP3.LUT P0, PT, PT, PT, PT, 0x80, 0x0 ;  /* 0x000000000000781c */ /* 0x000fda0003f0f070 */
.L_x_2507:
[----:B------:R-:W-:Y:S02]  /*e6d0*/  PLOP3.LUT P1, PT, P1, P0, PT, 0xa2, 0x0 ;  /* 0x000000000000781c */ /* 0x000fe40000f21472 */
[----:B------:R-:W-:-:S08]  /*e6e0*/  @P0 R2UR P1, UR4, R22 ;  /* 0x00000000160402ca */ /* 0x000fd00000020000 */
[----:B------:R-:W-:-:S05]  /*e6f0*/  @P0 PLOP3.LUT P0, PT, P1, PT, PT, 0x80, 0x0 ;  /* 0x000000000000081c */ /* 0x000fca0000f0f070 */
[----:B------:R-:W-:Y:S01]  /*e700*/  @!P1 SYNCS.ARRIVE.TRANS64.RED.A0T1 RZ, [UR4+0x2a800], RZ ;  /* 0x02a800ffffff99a7 */ /* 0x000fe20008200404 */
[----:B------:R-:W-:Y:S07]  /*e710*/  @!P1 ARRIVES.LDGSTSBAR.64.TRANSCNT [UR4+0x2a800] ;  /* 0x02a80000ff0099b0 */ /* 0x000fee0008000a84 */
[----:B------:R-:W-:Y:S05]  /*e720*/  @P0 BRA.U.ANY `(.L_x_2507) ;  /* 0xfffffffd00e80947 */ /* 0x000fea000393ffff */
[----:B0-----:R-:W3:Y:S02]  /*e730*/  LDL.LU R2, [R1+0x18] ;  /* 0x0000180001027983 */ /* 0x001ee40000300800 */
[----:B---3--:R-:W-:-:S04]  /*e740*/  IADD3 R2, R2, 0x1, RZ ;  /* 0x0000000102027810 */ /* 0x008fc80007ffe0ff */
[----:B------:R-:W-:Y:S01]  /*e750*/  LEA.HI R0, R2, R2, RZ, 0x1 ;  /* 0x0000000202007211 */ /* 0x000fe200078f08ff */
[----:B------:R0:W-:Y:S03]  /*e760*/  STL [R1+0x18], R2 ;  /* 0x0000180201007387 */ /* 0x0001e60000100800 */
        /* <DEDUP_REMOVED lines=8> */
.L_x_2596:
[----:B------:R-:W-:Y:S05]  /*e7f0*/  BSYNC B0 ;  /* 0x0000000000007941 */ /* 0x000fea0003800000 */
.L_x_2508:
[----:B------:R-:W3:Y:S01]  /*e800*/  LDL R0, [R1+0x8] ;  /* 0x0000080001007983 */ /* 0x000ee20000100800 */
[----:B------:R-:W-:Y:S01]  /*e810*/  BSSY B0, `(.L_x_2510) ;  /* 0x00000ff000007945 */ /* 0x000fe20003800000 */
[----:B---3--:R-:W-:-:S13]  /*e820*/  ISETP.GE.AND P0, PT, R0, 0x2, PT ;  /* 0x000000020000780c */ /* 0x008fda0003f06270 */
[----:B------:R-:W-:Y:S05]  /*e830*/  @!P0 BRA `(.L_x_2511) ;  /* 0x0000000c00f08947 */ /* 0x000fea0003800000 */
[----:B------:R-:W-:Y:S01]  /*e840*/  VIADD R0, R0, 0xfffffffe ;  /* 0xfffffffe00007836 */ /* 0x000fe20000000000 */
[----:B------:R-:W-:Y:S01]  /*e850*/  MOV R30, R26 ;  /* 0x0000001a001e7202 */ /* 0x000fe20000000f00 */
[----:B------:R-:W-:Y:S02]  /*e860*/  IMAD.MOV.U32 R17, RZ, RZ, R28 ;  /* 0x000000ffff117224 */ /* 0x000fe400078e001c */
[----:B------:R-:W-:-:S07]  /*e870*/  IMAD.MOV.U32 R10, RZ, RZ, R27 ;  /* 0x000000ffff0a7224 */ /* 0x000fce00078e001b */
.L_x_2524:
[----:B------:R-:W3:Y:S01]  /*e880*/  LDL R8, [R1] ;  /* 0x0000000001087983 */ /* 0x000ee20000100800 */
[----:B------:R-:W1:Y:S01]  /*e890*/  S2R R2, SR_TID.X ;  /* 0x0000000000027919 */ /* 0x000e620000002100 */
[----:B0-----:R-:W0:Y:S01]  /*e8a0*/  S2R R3, SR_TID.X ;  /* 0x0000000000037919 */ /* 0x001e220000002100 */
[----:B-1----:R-:W-:-:S04]  /*e8b0*/  LOP3.LUT R2, R2, 0x7f, RZ, 0xc0, !PT ;  /* 0x0000007f02027812 */ /* 0x002fc800078ec0ff */
[----:B------:R-:W-:Y:S01]  /*e8c0*/  SHF.R.U32.HI R4, RZ, 0x3, R2 ;  /* 0x00000003ff047819 */ /* 0x000fe20000011602 */
[----:B0-----:R-:W-:Y:S01]  /*e8d0*/  IMAD.SHL.U32 R3, R3, 0x10, RZ ;  /* 0x0000001003037824 */ /* 0x001fe200078e00ff */
[----:B------:R-:W0:Y:S04]  /*e8e0*/  LDC R2, c[0x0][0x430] ;  /* 0x00010c00ff027b82 */ /* 0x000e280000000800 */
[----:B------:R-:W-:-:S04]  /*e8f0*/  LOP3.LUT R3, R4, 0x70, R3, 0xf8, !PT ;  /* 0x0000007004037812 */ /* 0x000fc800078ef803 */
[----:B------:R-:W-:Y:S01]  /*e900*/  ISETP.GT.U32.AND P1, PT, R3, 0x5f, PT ;  /* 0x0000005f0300780c */ /* 0x000fe20003f24070 */
[----:B------:R-:W-:-:S12]  /*e910*/  IMAD R7, R0, 0x60, R37 ;  /* 0x0000006000077824 */ /* 0x000fd800078e0225 */
[----:B------:R-:W1:Y:S01]  /*e920*/  @!P1 LDC.64 R4, c[0x0][0x428] ;  /* 0x00010a00ff049b82 */ /* 0x000e620000000a00 */
[----:B0-----:R-:W-:-:S13]  /*e930*/  ISETP.NE.AND P0, PT, R2, 0x1, PT ;  /* 0x000000010200780c */ /* 0x001fda0003f05270 */
[----:B------:R-:W0:Y:S08]  /*e940*/  @P0 LDC R6, c[0x0][0x434] ;  /* 0x00010d00ff060b82 */ /* 0x000e300000000800 */
[----:B------:R-:W4:Y:S01]  /*e950*/  @P0 LDC R2, c[0x0][0x438] ;  /* 0x00010e00ff020b82 */ /* 0x000f220000000800 */
[----:B------:R-:W-:-:S04]  /*e960*/  IMAD.IADD R7, R3, 0x1, R7 ;  /* 0x0000000103077824 */ /* 0x000fc800078e0207 */
[----:B0-----:R-:W-:-:S04]  /*e970*/  @P0 IMAD.HI.U32 R3, R7, R6, RZ ;  /* 0x0000000607030227 */ /* 0x001fc800078e00ff */
[----:B------:R-:W-:Y:S01]  /*e980*/  IMAD.MOV.U32 R6, RZ, RZ, R7 ;  /* 0x000000ffff067224 */ /* 0x000fe200078e0007 */
[----:B----4-:R-:W-:-:S04]  /*e990*/  @P0 SHF.R.U32.HI R6, RZ, R2, R3 ;  /* 0x00000002ff060219 */ /* 0x010fc80000011603 */
[--C-:B------:R-:W-:Y:S01]  /*e9a0*/  @!P1 SHF.R.S32.HI R3, RZ, 0x1f, R6.reuse ;  /* 0x0000001fff039819 */ /* 0x100fe20000011406 */
[----:B------:R-:W-:-:S04]  /*e9b0*/  @!P1 IMAD.MOV.U32 R2, RZ, RZ, R6 ;  /* 0x000000ffff029224 */ /* 0x000fc800078e0006 */
[----:B-1----:R-:W-:-:S04]  /*e9c0*/  @!P1 IMAD.WIDE.U32 R2, R31, R4, R2 ;  /* 0x000000041f029225 */ /* 0x002fc800078e0002 */
[----:B------:R-:W-:Y:S02]  /*e9d0*/  IMAD.U32 R9, RZ, RZ, UR38 ;  /* 0x00000026ff097e24 */ /* 0x000fe4000f8e00ff */
[----:B------:R-:W-:Y:S01]  /*e9e0*/  VIADD R27, R10, 0x1 ;  /* 0x000000010a1b7836 */ /* 0x000fe20000000000 */
[----:B------:R-:W-:Y:S05]  /*e9f0*/  YIELD ;  /* 0x0000000000007946 */ /* 0x000fea0003800000 */
[----:B------:R-:W-:Y:S01]  /*ea00*/  ULDC UR4, c[0x0][0x430] ;  /* 0x00010c0000047ab9 */ /* 0x000fe20000000800 */
[----:B------:R-:W-:Y:S01]  /*ea10*/  MOV R26, R0 ;  /* 0x00000000001a7202 */ /* 0x000fe20000000f00 */
[----:B---3--:R-:W-:-:S04]  /*ea20*/  @!P1 IMAD R8, R8, R4, RZ ;  /* 0x0000000408089224 */ /* 0x008fc800078e02ff */
[----:B------:R-:W-:Y:S02]  /*ea30*/  @!P1 IMAD R8, R31, R5, R8 ;  /* 0x000000051f089224 */ /* 0x000fe400078e0208 */
[----:B------:R-:W0:Y:S03]  /*ea40*/  @!P1 LDC.64 R4, c[0x0][0x418] ;  /* 0x00010600ff049b82 */ /* 0x000e260000000a00 */
[----:B------:R-:W-:Y:S02]  /*ea50*/  @!P1 IADD3 R8, R8, R3, RZ ;  /* 0x0000000308089210 */ /* 0x000fe40007ffe0ff */
[----:B0-----:R-:W-:-:S04]  /*ea60*/  @!P1 LEA R4, P0, R2, R4, 0x2 ;  /* 0x0000000402049211 */ /* 0x001fc800078010ff */
[----:B------:R-:W-:Y:S01]  /*ea70*/  @!P1 LEA.HI.X R5, R2, R5, R8, 0x2, P0 ;  /* 0x0000000502059211 */ /* 0x000fe200000f1408 */
[----:B------:R-:W-:-:S06]  /*ea80*/  IMAD.MOV.U32 R8, RZ, RZ, RZ ;  /* 0x000000ffff087224 */ /* 0x000fcc00078e00ff */
[----:B------:R0:W5:Y:S01]  /*ea90*/  @!P1 LDG.E R8, desc[UR36][R4.64] ;  /* 0x0000002404089981 */ /* 0x000162000c1e1900 */
[----:B------:R-:W-:Y:S01]  /*eaa0*/  ISETP.NE.AND P1, PT, R9, 0x3, PT ;  /* 0x000000030900780c */ /* 0x000fe20003f25270 */
[----:B------:R-:W-:Y:S01]  /*eab0*/  IMAD.MOV R2, RZ, RZ, -R6 ;  /* 0x000000ffff027224 */ /* 0x000fe200078e0a06 */
[----:B------:R-:W-:-:S03]  /*eac0*/  ISETP.NE.AND P0, PT, R27, 0x2, PT ;  /* 0x000000021b00780c */ /* 0x000fc60003f05270 */
[----:B------:R-:W-:Y:S01]  /*ead0*/  IMAD R7, R2, UR4, R7 ;  /* 0x0000000402077c24 */ /* 0x000fe2000f8e0207 */
[----:B------:R-:W-:Y:S02]  /*eae0*/  SEL R28, RZ, 0x1, P0 ;  /* 0x00000001ff1c7807 */ /* 0x000fe40000000000 */
[----:B------:R-:W-:Y:S02]  /*eaf0*/  SEL R27, R27, RZ, P0 ;  /* 0x000000ff1b1b7207 */ /* 0x000fe40000000000 */
[----:B------:R-:W-:-:S03]  /*eb00*/  LOP3.LUT R28, R17, R28, RZ, 0x3c, !PT ;  /* 0x0000001c111c7212 */ /* 0x000fc600078e3cff */
[----:B0-----:R-:W-:Y:S05]  /*eb10*/  @!P1 BRA `(.L_x_2512) ;  /* 0x0000000000049947 */ /* 0x001fea0003800000 */
[----:B------:R-:W-:Y:S01]  /*eb20*/  BPT.TRAP 0x1 ;  /* 0x000000040000795c */ /* 0x000fe20000300000 */
.L_x_2512:
[----:B------:R-:W-:Y:S01]  /*eb30*/  IMAD R6, R27, 0x8, R22 ;  /* 0x000000081b067824 */ /* 0x000fe200078e0216 */
[----:B------:R-:W-:Y:S01]  /*eb40*/  SHF.L.U32 R3, R28, 0x1f, RZ ;  /* 0x0000001f1c037819 */ /* 0x000fe200000006ff */
[----:B------:R-:W-:Y:S03]  /*eb50*/  BSSY B1, `(.L_x_2513) ;  /* 0x0000003000017945 */ /* 0x000fe60003800000 */
[----:B------:R-:W0:Y:S02]  /*eb60*/  SYNCS.PHASECHK.TRANS64.TRYWAIT P0, [R6+URZ+0x2a840], R3 ;  /* 0x02a84003060075a7 */ /* 0x000e24000800017f */
[----:B0-----:R-:W-:Y:S05]  /*eb70*/  @!P0 BRA `(.L_x_2514) ;  /* 0x0000003800a08947 */ /* 0x001fea0003800000 */
.L_x_2597:
[----:B------:R-:W-:Y:S05]  /*eb80*/  BSYNC B1 ;  /* 0x0000000000017941 */ /* 0x000fea0003800000 */
.L_x_2513:
        /* <DEDUP_REMOVED lines=30> */
[----:B0-----:R-:W-:-:S03]  /*ed70*/  SHF.L.U32 R11, R3, 0x3, RZ ;  /* 0x00000003030b7819 */ /* 0x001fc600000006ff */
[----:B------:R-:W0:Y:S01]  /*ed80*/  SHFL.IDX PT, R3, R5, RZ, 0x181f ;  /* 0x00181fff05037589 */ /* 0x000e2200000e0000 */
        /* <DEDUP_REMOVED lines=15> */
[----:B0-----:R-:W-:-:S04]  /*ee80*/  IADD3 R2, P0, R2, R0, RZ ;  /* 0x0000000002027210 */ /* 0x001fc80007f1e0ff */
[----:B------:R-:W-:Y:S02]  /*ee90*/  IADD3.X R3, RZ, R35, RZ, P0, !PT ;  /* 0x00000023ff037210 */ /* 0x000fe400007fe4ff */
        /* <DEDUP_REMOVED lines=18> */
[----:B-1-3--:R0:W3:Y:S02]  /*efc0*/  SHFL.IDX PT, R2, R9, 0x5, 0x181f ;  /* 0x00b81f0009027f89 */ /* 0x00a0e400000e0000 */
.L_x_2611:
[----:B---3--:R-:W-:-:S05]  /*efd0*/  IADD3 R2, P0, R2, R0, RZ ;  /* 0x0000000002027210 */ /* 0x008fca0007f1e0ff */
        /* <DEDUP_REMOVED lines=9> */
.L_x_2516:
[----:B------:R-:W-:Y:S02]  /*f070*/  PLOP3.LUT P1, PT, P1, P0, PT, 0xa2, 0x0 ;  /* 0x000000000000781c */ /* 0x000fe40000f21472 */
[----:B------:R-:W-:-:S08]  /*f080*/  @P0 R2UR P1, UR4, R6 ;  /* 0x00000000060402ca */ /* 0x000fd00000020000 */
[----:B------:R-:W-:-:S05]  /*f090*/  @P0 PLOP3.LUT P0, PT, P1, PT, PT, 0x80, 0x0 ;  /* 0x000000000000081c */ /* 0x000fca0000f0f070 */
[----:B------:R-:W-:Y:S01]  /*f0a0*/  @!P1 SYNCS.ARRIVE.TRANS64.RED.A0T1 RZ, [UR4+0x2a830], RZ ;  /* 0x02a830ffffff99a7 */ /* 0x000fe20008200404 */
[----:B------:R-:W-:Y:S07]  /*f0b0*/  @!P1 ARRIVES.LDGSTSBAR.64.TRANSCNT [UR4+0x2a830] ;  /* 0x02a83000ff0099b0 */ /* 0x000fee0008000a84 */
[----:B------:R-:W-:Y:S05]  /*f0c0*/  @P0 BRA.U.ANY `(.L_x_2516) ;  /* 0xfffffffd00e80947 */ /* 0x000fea000393ffff */
[----:B------:R-:W-:Y:S01]  /*f0d0*/  NOP ;  /* 0x0000000000007918 */ /* 0x000fe20000000000 */
[----:B-1----:R-:W-:-:S05]  /*f0e0*/  IMAD.U32 R2, RZ, RZ, UR38 ;  /* 0x00000026ff027e24 */ /* 0x002fca000f8e00ff */
[----:B------:R-:W-:-:S13]  /*f0f0*/  ISETP.NE.AND P2, PT, R2, 0x3, PT ;  /* 0x000000030200780c */ /* 0x000fda0003f45270 */
[----:B------:R-:W-:Y:S05]  /*f100*/  @!P2 BRA `(.L_x_2517) ;  /* 0x000000000004a947 */ /* 0x000fea0003800000 */
[----:B------:R-:W-:Y:S01]  /*f110*/  BPT.TRAP 0x1 ;  /* 0x000000040000795c */ /* 0x000fe20000300000 */
.L_x_2517:
[----:B------:R1:W-:Y:S01]  /*f120*/  SYNCS.ARRIVE.TRANS64.A1T0 RZ, [R6+URZ+0x2a830], RZ ;  /* 0x02a830ff06ff79a7 */ /* 0x0003e2000810003f */
[----:B------:R-:W-:Y:S05]  /*f130*/  @!P2 BRA `(.L_x_2518) ;  /* 0x000000000004a947 */ /* 0x000fea0003800000 */
[----:B------:R-:W-:Y:S01]  /*f140*/  BPT.TRAP 0x1 ;  /* 0x000000040000795c */ /* 0x000fe20000300000 */
.L_x_2518:
[----:B------:R-:W-:Y:S01]  /*f150*/  SHF.L.U32 R2, R17, 0x1f, RZ ;  /* 0x0000001f11027819 */ /* 0x000fe200000006ff */
[----:B------:R-:W-:Y:S01]  /*f160*/  BSSY B1, `(.L_x_2519) ;  /* 0x0000004000017945 */ /* 0x000fe20003800000 */
[----:B------:R-:W-:-:S04]  /*f170*/  LEA R4, R10, R22, 0x3 ;  /* 0x000000160a047211 */ /* 0x000fc800078e18ff */
[----:B------:R-:W3:Y:S02]  /*f180*/  SYNCS.PHASECHK.TRANS64.TRYWAIT P0, [R4+URZ+0x2a860], R2 ;  /* 0x02a86002040075a7 */ /* 0x000ee4000800017f */
[----:B---3--:R-:W-:Y:S05]  /*f190*/  @!P0 BRA `(.L_x_2520) ;  /* 0x0000003c00088947 */ /* 0x008fea0003800000 */
.L_x_2612:
[----:B------:R-:W-:Y:S05]  /*f1a0*/  BSYNC B1 ;  /* 0x0000000000017941 */ /* 0x000fea0003800000 */
.L_x_2519:
[----:B------:R-:W4:Y:S01]  /*f1b0*/  S2R R3, SR_TID.X ;  /* 0x0000000000037919 */ /* 0x000f220000002100 */
[----:B------:R-:W-:Y:S01]  /*f1c0*/  UMOV UR4, 0xffffffff ;  /* 0xffffffff00047882 */ /* 0x000fe20000000000 */
[----:B-1----:R-:W-:Y:S01]  /*f1d0*/  IMAD R6, R30, -0x60, R36 ;  /* 0xffffffa01e067824 */ /* 0x002fe200078e0224 */
[----:B------:R-:W-:Y:S01]  /*f1e0*/  LOP3.LUT P0, RZ, R29, 0x2, RZ, 0xc0, !PT ;  /* 0x000000021dff7812 */ /* 0x000fe2000780c0ff */
[----:B0-----:R-:W-:Y:S01]  /*f1f0*/  IMAD R5, R10, 0x3000, R33 ;  /* 0x000030000a057824 */ /* 0x001fe200078e0221 */
[----:B----4-:R-:W-:-:S04]  /*f200*/  LOP3.LUT R3, R3, 0x7f, RZ, 0xc0, !PT ;  /* 0x0000007f03037812 */ /* 0x010fc800078ec0ff */
[----:B------:R-:W-:-:S05]  /*f210*/  SHF.R.U32.HI R3, RZ, 0x3, R3 ;  /* 0x00000003ff037819 */ /* 0x000fca0000011603 */
[----:B------:R-:W-:Y:S01]  /*f220*/  IMAD.IADD R6, R6, 0x1, -R3 ;  /* 0x0000000106067824 */ /* 0x000fe200078e0a03 */
[----:B------:R-:W-:Y:S06]  /*f230*/  BRA.DIV UR4, `(.L_x_2521) ;  /* 0x0000003a04f47947 */ /* 0x000fec000b800000 */
[----:B---3--:R-:W0:Y:S01]  /*f240*/  SHFL.IDX PT, R2, R23, RZ, 0x181f ;  /* 0x00181fff17027589 */ /* 0x008e2200000e0000 */
[----:B------:R-:W-:-:S03]  /*f250*/  IMAD R5, R5, 0x2, R22 ;  /* 0x0000000205057824 */ /* 0x000fc600078e0216 */
[----:B------:R-:W1:Y:S04]  /*f260*/  SHFL.IDX PT, R3, R24, RZ, 0x181f ;  /* 0x00181fff18037589 */ /* 0x000e6800000e0000 */
[----:B--2---:R-:W-:Y:S01]  /*f270*/  SHFL.IDX PT, R14, R23, 0x5, 0x181f ;  /* 0x00b81f00170e7f89 */ /* 0x004fe200000e0000 */
[----:B0-----:R-:W-:-:S05]  /*f280*/  IADD3 R2, P1, R2, R0, RZ ;  /* 0x0000000002027210 */ /* 0x001fca0007f3e0ff */
[----:B-1----:R-:W-:Y:S01]  /*f290*/  IMAD.X R3, RZ, RZ, R3, P1 ;  /* 0x000000ffff037224 */ /* 0x002fe200008e0603 */
[----:B------:R-:W-:-:S04]  /*f2a0*/  LOP3.LUT P1, RZ, R29, 0x1, RZ, 0xc0, !PT ;  /* 0x000000011dff7812 */ /* 0x000fc8000782c0ff */
        /* <DEDUP_REMOVED lines=34> */
[----:B------:R0:W-:Y:S01]  /*f4d0*/  LDGSTS.E.BYPASS.LTC128B.128 [R5+0x2400], desc[UR36][R2.64], !P2 ;  /* 0x0240000002057fae */ /* 0x0001e2000d101d64 */
[----:B------:R-:W-:-:S13]  /*f4e0*/  ISETP.LT.OR P2, PT, R6, 0x41, !P0 ;  /* 0x000000410600780c */ /* 0x000fda0004741670 */
[----:B--2---:R0:W-:Y:S02]  /*f4f0*/  LDGSTS.E.BYPASS.LTC128B.128 [R5+0x5400], desc[UR36][R2.64+0x80], !P2 ;  /* 0x0540008002057fae */ /* 0x0041e4000d101d64 */
.L_x_2626:
[C---:B------:R-:W-:Y:S01]  /*f500*/  ISETP.LT.OR P1, PT, R6.reuse, 0x51, !P1 ;  /* 0x000000510600780c */ /* 0x040fe20004f21670 */
[----:B------:R-:W-:Y:S01]  /*f510*/  ULDC.64 UR4, c[0x0][0x328] ;  /* 0x0000ca0000047ab9 */ /* 0x000fe20000000a00 */
[----:B------:R-:W-:Y:S01]  /*f520*/  ISETP.LT.OR P0, PT, R6, 0x51, !P0 ;  /* 0x000000510600780c */ /* 0x000fe20004701670 */
[----:B------:R-:W-:Y:S01]  /*f530*/  IMAD R20, R20, UR4, RZ ;  /* 0x0000000414147c24 */ /* 0x000fe2000f8e02ff */
[----:B01----:R-:W-:-:S03]  /*f540*/  IADD3 R2, P2, R14, R0, RZ ;  /* 0x000000000e027210 */ /* 0x003fc60007f5e0ff */
        /* <DEDUP_REMOVED lines=16> */
.L_x_2522:
        /* <DEDUP_REMOVED lines=11> */
.L_x_2523:
        /* <DEDUP_REMOVED lines=16> */
.L_x_2511:
[----:B------:R-:W-:Y:S05]  /*f800*/  BSYNC B0 ;  /* 0x0000000000007941 */ /* 0x000fea0003800000 */
.L_x_2510:
        /* <DEDUP_REMOVED lines=11> */
[----:B0-----:R-:W3:Y:S01]  /*f8c0*/  @P0 ATOMG.E.ADD.STRONG.GPU PT, R3, desc[UR36][R2.64], R5 ;  /* 0x00000005020309a8 */ /* 0x001ee200081ee1e4 */
[----:B------:R-:W0:Y:S02]  /*f8d0*/  S2R R4, SR_LTMASK ;  /* 0x0000000000047919 */ /* 0x000e240000003900 */
[----:B0-----:R-:W-:-:S04]  /*f8e0*/  LOP3.LUT R4, R4, UR4, RZ, 0xc0, !PT ;  /* 0x0000000404047c12 */ /* 0x001fc8000f8ec0ff */
[----:B------:R-:W0:Y:S01]  /*f8f0*/  POPC R7, R4 ;  /* 0x0000000400077309 */ /* 0x000e220000000000 */
[----:B---3--:R-:W0:Y:S02]  /*f900*/  SHFL.IDX PT, R0, R3, R0, 0x1f ;  /* 0x00001f0003007589 */ /* 0x008e2400000e0000 */
[----:B0-----:R-:W-:-:S07]  /*f910*/  IADD3 R16, R0, UR39, R7 ;  /* 0x0000002700107c10 */ /* 0x001fce000fffe007 */
.L_x_2526:
[----:B------:R-:W-:Y:S05]  /*f920*/  BSYNC B0 ;  /* 0x0000000000007941 */ /* 0x000fea0003800000 */
.L_x_2525:
[----:B------:R-:W-:-:S05]  /*f930*/  IMAD.U32 R0, RZ, RZ, UR38 ;  /* 0x00000026ff007e24 */ /* 0x000fca000f8e00ff */
[----:B------:R-:W-:-:S13]  /*f940*/  ISETP.NE.AND P0, PT, R0, 0x3, PT ;  /* 0x000000030000780c */ /* 0x000fda0003f05270 */
[----:B------:R-:W-:Y:S05]  /*f950*/  @!P0 BRA `(.L_x_2527) ;  /* 0x0000000000048947 */ /* 0x000fea0003800000 */
[----:B------:R-:W-:Y:S01]  /*f960*/  BPT.TRAP 0x1 ;  /* 0x000000040000795c */ /* 0x000fe20000300000 */
.L_x_2527:
[----:B------:R-:W-:Y:S01]  /*f970*/  IMAD R0, R27, 0x8, R22 ;  /* 0x000000081b007824 */ /* 0x000fe200078e0216 */
[----:B0-----:R-:W-:Y:S01]  /*f980*/  SHF.L.U32 R3, R28, 0x1f, RZ ;  /* 0x0000001f1c037819 */ /* 0x001fe200000006ff */
[----:B------:R-:W-:Y:S01]  /*f990*/  BSSY B0, `(.L_x_2528) ;  /* 0x0000004000007945 */ /* 0x000fe20003800000 */
[----:B------:R-:W-:Y:S02]  /*f9a0*/  IMAD R6, R26, -0x60, R36 ;  /* 0xffffffa01a067824 */ /* 0x000fe400078e0224 */
[----:B------:R-:W0:Y:S02]  /*f9b0*/  SYNCS.PHASECHK.TRANS64.TRYWAIT P0, [R0+URZ+0x2a860], R3 ;  /* 0x02a86003000075a7 */ /* 0x000e24000800017f */
[----:B0-----:R-:W-:Y:S05]  /*f9c0*/  @!P0 BRA `(.L_x_2529) ;  /* 0x0000003800fc8947 */ /* 0x001fea0003800000 */
.L_x_2627:
[----:B------:R-:W-:Y:S05]  /*f9d0*/  BSYNC B0 ;  /* 0x0000000000007941 */ /* 0x000fea0003800000 */
.L_x_2528:
        /* <DEDUP_REMOVED lines=8> */
[----:B------:R-:W-:Y:S01]  /*fa60*/  LOP3.LUT P0, RZ, R29, 0x2, RZ, 0xc0, !PT ;  /* 0x000000021dff7812 */ /* 0x000fe2000780c0ff */
[----:B------:R-:W-:Y:S01]  /*fa70*/  IMAD R4, R7, 0x2, R22 ;  /* 0x0000000207047824 */ /* 0x000fe200078e0216 */
[----:B--2---:R-:W2:Y:S02]  /*fa80*/  SHFL.IDX PT, R14, R23, RZ, 0x181f ;  /* 0x00181fff170e7589 */ /* 0x004ea400000e0000 */
        /* <DEDUP_REMOVED lines=19> */
[----:B------:R-:W0:Y:S02]  /*fbc0*/  SHFL.IDX PT, R14, R23, 0x3, 0x181f ;  /* 0x00781f00170e7f89 */ /* 0x000e2400000e0000 */
[----:B------:R-:W-:Y:S02]  /*fbd0*/  IADD3.X R3, RZ, R8, RZ, P4, !PT ;  /* 0x00000008ff037210 */ /* 0x000fe400027fe4ff */
        /* <DEDUP_REMOVED lines=25> */
.L_x_2641:
        /* <DEDUP_REMOVED lines=11> */
.L_x_2531:
[----:B------:R-:W-:Y:S02]  /*fe20*/  PLOP3.LUT P1, PT, P1, P0, PT, 0xa2, 0x0 ;  /* 0x000000000000781c */ /* 0x000fe40000f21472 */
[----:B------:R-:W-:-:S08]  /*fe30*/  @P0 R2UR P1, UR4, R0 ;  /* 0x00000000000402ca */ /* 0x000fd00000020000 */
[----:B------:R-:W-:-:S05]  /*fe40*/  @P0 PLOP3.LUT P0, PT, P1, PT, PT, 0x80, 0x0 ;  /* 0x000000000000081c */ /* 0x000fca0000f0f070 */
[----:B------:R-:W-:Y:S01]  /*fe50*/  @!P1 SYNCS.ARRIVE.TRANS64.RED.A0T1 RZ, [UR4+0x2a850], RZ ;  /* 0x02a850ffffff99a7 */ /* 0x000fe20008200404 */
[----:B------:R-:W-:Y:S07]  /*fe60*/  @!P1 ARRIVES.LDGSTSBAR.64.TRANSCNT [UR4+0x2a850] ;  /* 0x02a85000ff0099b0 */ /* 0x000fee0008000a84 */
[----:B------:R-:W-:Y:S05]  /*fe70*/  @P0 BRA.U.ANY `(.L_x_2531) ;  /* 0xfffffffd00e80947 */ /* 0x000fea000393ffff */
[----:B------:R-:W-:Y:S01]  /*fe80*/  NOP ;  /* 0x0000000000007918 */ /* 0x000fe20000000000 */
[----:B0-----:R-:W-:-:S04]  /*fe90*/  MOV R2, UR38 ;  /* 0x0000002600027c02 */ /* 0x001fc80008000f00 */
[----:B------:R-:W-:-:S13]  /*fea0*/  ISETP.NE.AND P2, PT, R2, 0x3, PT ;  /* 0x000000030200780c */ /* 0x000fda0003f45270 */
[----:B------:R-:W-:Y:S05]  /*feb0*/  @!P2 BRA `(.L_x_2532) ;  /* 0x000000000004a947 */ /* 0x000fea0003800000 */
[----:B------:R-:W-:Y:S01]  /*fec0*/  BPT.TRAP 0x1 ;  /* 0x000000040000795c */ /* 0x000fe20000300000 */
.L_x_2532:
[----:B------:R0:W-:Y:S01]  /*fed0*/  SYNCS.ARRIVE.TRANS64.A1T0 RZ, [R0+URZ+0x2a850], RZ ;  /* 0x02a850ff00ff79a7 */ /* 0x0001e2000810003f */
[----:B------:R-:W-:-:S05]  /*fee0*/  VIADD R27, R27, 0x1 ;  /* 0x000000011b1b7836 */ /* 0x000fca0000000000 */
[----:B------:R-:W-:-:S04]  /*fef0*/  ISETP.NE.AND P0, PT, R27, 0x2, PT ;  /* 0x000000021b00780c */ /* 0x000fc80003f05270 */
[----:B------:R-:W-:Y:S02]  /*ff00*/  SEL R3, RZ, 0x1, P0 ;  /* 0x00000001ff037807 */ /* 0x000fe40000000000 */
[----:B------:R-:W-:Y:S02]  /*ff10*/  SEL R27, R27, RZ, P0 ;  /* 0x000000ff1b1b7207 */ /* 0x000fe40000000000 */
[----:B0-----:R-:W-:-:S07]  /*ff20*/  LOP3.LUT R28, R28, R3, RZ, 0x3c, !PT ;  /* 0x000000031c1c7212 */ /* 0x001fce00078e3cff */
.L_x_2489:
[----:B------:R-:W-:Y:S05]  /*ff30*/  BSYNC B7 ;  /* 0x0000000000077941 */ /* 0x000fea0003800000 */
.L_x_2487:
        /* <DEDUP_REMOVED lines=8> */
[----:B------:R0:W1:Y:S01]  /*ffc0*/  LDS.128 R16, [R22+0x2a8d0] ;  /* 0x02a8d00016107984 */ /* 0x0000620000000c00 */
[----:B------:R-:W-:Y:S06]  /*ffd0*/  BAR.ARV 0x4, 0x180 ;  /* 0x0106000000007b1d */ /* 0x000fec0000002000 */
[----:B------:R-:W-:Y:S05]  /*ffe0*/  BRA `(.L_x_2534) ;  /* 0x0000000800cc7947 */ /* 0x000fea0003800000 */
.L_x_2533:
[----:B------:R-:W0:Y:S01]  /*fff0*/  S2R R0, SR_TID.X ;  /* 0x0000000000007919 */ /* 0x000e220000002100 */
[----:B------:R-:W-:Y:S01]  /*10000*/  UMOV UR4, 0xffffffff ;  /* 0xffffffff00047882 */ /* 0x000fe20000000000 */
[----:B0-----:R-:W-:-:S04]  /*10010*/  LOP3.LUT R8, R0, 0x1f, RZ, 0xc0, !PT ;  /* 0x0000001f00087812 */ /* 0x001fc800078ec0ff */
[----:B------:R-:W-:Y:S01]  /*10020*/  ISETP.NE.AND P0, PT, R8, 0x1f, PT ;  /* 0x0000001f0800780c */ /* 0x000fe20003f05270 */
[----:B------:R-:W-:-:S12]  /*10030*/  BRA.DIV UR4, `(.L_x_2535) ;  /* 0x0000003e04607947 */ /* 0x000fd8000b800000 */
[----:B------:R-:W-:Y:S01]  /*10040*/  IMAD.IADD R5, R19, 0x1, R8 ;  /* 0x0000000113057824 */ /* 0x000fe200078e0208 */
[----:B------:R-:W-:-:S04]  /*10050*/  ULDC UR4, c[0x0][0xc3c] ;  /* 0x00030f0000047ab9 */ /* 0x000fc80000000800 */
[----:B------:R-:W-:-:S13]  /*10060*/  ISETP.GE.OR P1, PT, R5, UR4, !P0 ;  /* 0x0000000405007c0c */ /* 0x000fda000c726670 */
[----:B------:R-:W0:Y:S02]  /*10070*/  @!P1 LDC.64 R2, c[0x0][0xc80] ;  /* 0x00032000ff029b82 */ /* 0x000e240000000a00 */
[----:B0-----:R-:W-:-:S06]  /*10080*/  @!P1 IMAD.WIDE R2, R5, 0x4, R2 ;  /* 0x0000000405029825 */ /* 0x001fcc00078e0202 */
[----:B------:R-:W2:Y:S01]  /*10090*/  @!P1 LDG.E R2, desc[UR36][R2.64] ;  /* 0x0000002402029981 */ /* 0x000ea2000c1e1900 */
[----:B------:R-:W-:Y:S01]  /*100a0*/  IMAD.MOV.U32 R4, RZ, RZ, RZ ;  /* 0x000000ffff047224 */ /* 0x000fe200078e00ff */
[C---:B------:R-:W-:Y:S02]  /*100b0*/  ISETP.GE.U32.AND P2, PT, R8.reuse, 0x2, PT ;  /* 0x000000020800780c */ /* 0x040fe40003f46070 */
[C---:B------:R-:W-:Y:S01]  /*100c0*/  ISETP.GE.U32.AND P3, PT, R8.reuse, 0x4, PT ;  /* 0x000000040800780c */ /* 0x040fe20003f66070 */
[----:B------:R-:W-:Y:S01]  /*100d0*/  SHFL.IDX PT, R0, R16, 0x1, 0x1f ;  /* 0x00201f0010007f89 */ /* 0x000fe200000e0000 */
[C---:B------:R-:W-:Y:S02]  /*100e0*/  ISETP.GE.U32.AND P4, PT, R8.reuse, 0x8, PT ;  /* 0x000000080800780c */ /* 0x040fe40003f86070 */
[----:B------:R-:W-:Y:S02]  /*100f0*/  ISETP.GE.U32.AND P5, PT, R8, 0x10, PT ;  /* 0x000000100800780c */ /* 0x000fe40003fa6070 */
[----:B--2---:R-:W-:-:S02]  /*10100*/  @!P1 MOV R4, R2 ;  /* 0x0000000200049202 */ /* 0x004fc40000000f00 */
[----:B------:R-:W-:-:S03]  /*10110*/  ISETP.NE.AND P1, PT, R8, RZ, PT ;  /* 0x000000ff0800720c */ /* 0x000fc60003f25270 */
        /* <DEDUP_REMOVED lines=16> */
[----:B------:R0:W1:Y:S02]  /*10220*/  SHFL.IDX PT, R14, R6, 0x1f, 0x1f ;  /* 0x03e01f00060e7f89 */ /* 0x00006400000e0000 */
.L_x_2651:
[----:B------:R-:W-:Y:S02]  /*10230*/  ULDC UR4, c[0x0][0xc38] ;  /* 0x00030e0000047ab9 */ /* 0x000fe40000000800 */
[----:B------:R-:W-:-:S04]  /*10240*/  IMAD.U32 R7, RZ, RZ, UR4 ;  /* 0x00000004ff077e24 */ /* 0x000fc8000f8e00ff */
[----:B-1----:R-:W-:-:S04]  /*10250*/  IMAD R3, R14, R7, RZ ;  /* 0x000000070e037224 */ /* 0x002fc800078e02ff */
[----:B------:R-:W-:-:S05]  /*10260*/  IMAD.IADD R8, R0, 0x1, R3 ;  /* 0x0000000100087824 */ /* 0x000fca00078e0203 */
[----:B------:R-:W-:-:S13]  /*10270*/  ISETP.GT.AND P6, PT, R8, R5, PT ;  /* 0x000000050800720c */ /* 0x000fda0003fc4270 */
[----:B------:R-:W-:Y:S05]  /*10280*/  @P6 BRA `(.L_x_2536) ;  /* 0x00000000009c6947 */ /* 0x000fea0003800000 */
.L_x_2541:
[----:B------:R-:W1:Y:S01]  /*10290*/  LDC R0, c[0x0][0xc3c] ;  /* 0x00030f00ff007b82 */ /* 0x000e620000000800 */
[----:B------:R-:W-:-:S05]  /*102a0*/  VIADD R19, R19, 0x1f ;  /* 0x0000001f13137836 */ /* 0x000fca0000000000 */
[----:B-1----:R-:W-:-:S13]  /*102b0*/  ISETP.GE.AND P6, PT, R19, R0, PT ;  /* 0x000000001300720c */ /* 0x002fda0003fc6270 */
[----:B------:R-:W-:Y:S05]  /*102c0*/  @P6 BRA `(.L_x_2537) ;  /* 0x0000000400d06947 */ /* 0x000fea0003800000 */
[----:B------:R-:W1:Y:S01]  /*102d0*/  S2R R2, SR_TID.X ;  /* 0x0000000000027919 */ /* 0x000e620000002100 */
[----:B------:R-:W-:Y:S01]  /*102e0*/  BSSY B0, `(.L_x_2538) ;  /* 0x0000009000007945 */ /* 0x000fe20003800000 */
[----:B------:R-:W-:Y:S02]  /*102f0*/  MOV R4, RZ ;  /* 0x000000ff00047202 */ /* 0x000fe40000000f00 */
[----:B-1----:R-:W-:-:S05]  /*10300*/  LOP3.LUT R2, R2, 0x1f, RZ, 0xc0, !PT ;  /* 0x0000001f02027812 */ /* 0x002fca00078ec0ff */
[----:B------:R-:W-:-:S05]  /*10310*/  IMAD.IADD R7, R19, 0x1, R2 ;  /* 0x0000000113077824 */ /* 0x000fca00078e0202 */
[----:B------:R-:W-:-:S13]  /*10320*/  ISETP.GE.OR P6, PT, R7, R0, !P0 ;  /* 0x000000000700720c */ /* 0x000fda00047c6670 */
[----:B------:R-:W-:Y:S05]  /*10330*/  @P6 BRA `(.L_x_2539) ;  /* 0x00000000000c6947 */ /* 0x000fea0003800000 */
[----:B------:R-:W1:Y:S02]  /*10340*/  LDC.64 R2, c[0x0][0xc80] ;  /* 0x00032000ff027b82 */ /* 0x000e640000000a00 */
[----:B-1----:R-:W-:-:S05]  /*10350*/  IMAD.WIDE R2, R7, 0x4, R2 ;  /* 0x0000000407027825 */ /* 0x002fca00078e0202 */
[----:B------:R1:W5:Y:S02]  /*10360*/  LDG.E R4, desc[UR36][R2.64] ;  /* 0x0000002402047981 */ /* 0x000364000c1e1900 */
.L_x_2539:
[----:B------:R-:W-:Y:S05]  /*10370*/  BSYNC B0 ;  /* 0x0000000000007941 */ /* 0x000fea0003800000 */
.L_x_2538:
[----:B------:R-:W-:-:S03]  /*10380*/  UMOV UR4, 0xffffffff ;  /* 0xffffffff00047882 */ /* 0x000fc60000000000 */
[----:B------:R-:W-:Y:S05]  /*10390*/  BRA.DIV UR4, `(.L_x_2540) ;  /* 0x0000003e04ac7947 */ /* 0x000fea000b800000 */
[----:B-----5:R-:W2:Y:S02]  /*103a0*/  SHFL.UP PT, R14, R4, 0x1, RZ ;  /* 0x04200000040e7989 */ /* 0x020ea400000e00ff */
[----:B--2---:R-:W-:-:S05]  /*103b0*/  SEL R13, R14, RZ, P1 ;  /* 0x000000ff0e0d7207 */ /* 0x004fca0000800000 */
[----:B------:R-:W-:-:S05]  /*103c0*/  IMAD.IADD R13, R4, 0x1, R13 ;  /* 0x00000001040d7824 */ /* 0x000fca00078e020d */
[----:B------:R-:W2:Y:S02]  /*103d0*/  SHFL.UP PT, R14, R13, 0x2, RZ ;  /* 0x044000000d0e7989 */ /* 0x000ea400000e00ff */
[----:B--2---:R-:W-:-:S05]  /*103e0*/  SEL R0, R14, RZ, P2 ;  /* 0x000000ff0e007207 */ /* 0x004fca0001000000 */
[----:B------:R-:W-:-:S05]  /*103f0*/  IMAD.IADD R0, R13, 0x1, R0 ;  /* 0x000000010d007824 */ /* 0x000fca00078e0200 */
[----:B------:R-:W1:Y:S02]  /*10400*/  SHFL.UP PT, R14, R0, 0x4, RZ ;  /* 0x04800000000e7989 */ /* 0x000e6400000e00ff */
[----:B-1----:R-:W-:-:S05]  /*10410*/  SEL R3, R14, RZ, P3 ;  /* 0x000000ff0e037207 */ /* 0x002fca0001800000 */
[----:B------:R-:W-:-:S05]  /*10420*/  IMAD.IADD R2, R0, 0x1, R3 ;  /* 0x0000000100027824 */ /* 0x000fca00078e0203 */
[----:B------:R-:W1:Y:S02]  /*10430*/  SHFL.UP PT, R14, R2, 0x8, RZ ;  /* 0x05000000020e7989 */ /* 0x000e6400000e00ff */
[----:B-1----:R-:W-:-:S05]  /*10440*/  SEL R3, R14, RZ, P4 ;  /* 0x000000ff0e037207 */ /* 0x002fca0002000000 */
[----:B------:R-:W-:-:S05]  /*10450*/  IMAD.IADD R3, R2, 0x1, R3 ;  /* 0x0000000102037824 */ /* 0x000fca00078e0203 */
[----:B------:R-:W0:Y:S02]  /*10460*/  SHFL.UP PT, R14, R3, 0x10, RZ ;  /* 0x06000000030e7989 */ /* 0x000e2400000e00ff */
[----:B0-----:R-:W-:-:S04]  /*10470*/  SEL R6, R14, RZ, P5 ;  /* 0x000000ff0e067207 */ /* 0x001fc80002800000 */
[----:B------:R-:W-:-:S05]  /*10480*/  IADD3 R6, R3, R6, RZ ;  /* 0x0000000603067210 */ /* 0x000fca0007ffe0ff */
[----:B------:R0:W1:Y:S02]  /*10490*/  SHFL.IDX PT, R14, R6, 0x1f, 0x1f ;  /* 0x03e01f00060e7f89 */ /* 0x00006400000e0000 */
.L_x_2659:
[----:B------:R-:W-:Y:S02]  /*104a0*/  ULDC UR4, c[0x0][0xc38] ;  /* 0x00030e0000047ab9 */ /* 0x000fe40000000800 */
[----:B------:R-:W-:-:S04]  /*104b0*/  IMAD.U32 R7, RZ, RZ, UR4 ;  /* 0x00000004ff077e24 */ /* 0x000fc8000f8e00ff */
[----:B-1----:R-:W-:-:S04]  /*104c0*/  IMAD R3, R14, R7, RZ ;  /* 0x000000070e037224 */ /* 0x002fc800078e02ff */
[----:B------:R-:W-:-:S05]  /*104d0*/  IMAD.IADD R8, R3, 0x1, R8 ;  /* 0x0000000103087824 */ /* 0x000fca00078e0208 */
[----:B------:R-:W-:-:S13]  /*104e0*/  ISETP.GT.AND P6, PT, R8, R5, PT ;  /* 0x000000050800720c */ /* 0x000fda0003fc4270 */
[----:B------:R-:W-:Y:S05]  /*104f0*/  @!P6 BRA `(.L_x_2541) ;  /* 0xfffffffc0064e947 */ /* 0x000fea000383ffff */
.L_x_2536:
        /* <DEDUP_REMOVED lines=8> */
.L_x_2663:
[----:B------:R-:W-:Y:S01]  /*10580*/  ISETP.NE.AND P0, PT, R0, RZ, PT ;  /* 0x000000ff0000720c */ /* 0x000fe20003f05270 */
[----:B------:R-:W-:-:S12]  /*10590*/  IMAD.MOV.U32 R14, RZ, RZ, RZ ;  /* 0x000000ffff0e7224 */ /* 0x000fd800078e00ff */
[----:B------:R-:W-:Y:S05]  /*105a0*/  @!P0 BRA `(.L_x_2543) ;  /* 0x0000000000108947 */ /* 0x000fea0003800000 */
[----:B------:R-:W-:Y:S01]  /*105b0*/  UMOV UR4, 0xffffffff ;  /* 0xffffffff00047882 */ /* 0x000fe20000000000 */
[----:B------:R-:W-:Y:S02]  /*105c0*/  IADD3 R12, R8, -0x1, RZ ;  /* 0xffffffff080c7810 */ /* 0x000fe40007ffe0ff */
[----:B------:R-:W-:Y:S05]  /*105d0*/  BRA.DIV UR4, `(.L_x_2544) ;  /* 0x0000004204207947 */ /* 0x000fea000b800000 */
[----:B------:R3:W4:Y:S02]  /*105e0*/  SHFL.IDX PT, R14, R6, R12, 0x1f ;  /* 0x00001f0c060e7589 */ /* 0x00072400000e0000 */
.L_x_2543:
[----:B------:R-:W5:Y:S01]  /*105f0*/  LDC.64 R2, c[0x0][0xc90] ;  /* 0x00032400ff027b82 */ /* 0x000f620000000a00 */
[----:B------:R-:W-:-:S04]  /*10600*/  IMAD.IADD R19, R8, 0x1, R19 ;  /* 0x0000000108137824 */ /* 0x000fc800078e0213 */
[----:B-----5:R-:W-:-:S05]  /*10610*/  IMAD.WIDE R2, R19, 0x4, R2 ;  /* 0x0000000413027825 */ /* 0x020fca00078e0202 */
[----:B0--3--:R0:W2:Y:S01]  /*10620*/  LDG.E R6, desc[UR36][R2.64] ;  /* 0x0000002402067981 */ /* 0x0090a2000c1e1900 */
[----:B----4-:R-:W-:-:S05]  /*10630*/  IMAD R16, R14, R7, R16 ;  /* 0x000000070e107224 */ /* 0x010fca00078e0210 */
[----:B------:R-:W-:Y:S01]  /*10640*/  IADD3 R5, R5, -R16, RZ ;  /* 0x8000001005057210 */ /* 0x000fe20007ffe0ff */
[----:B0-----:R-:W-:Y:S02]  /*10650*/  IMAD.MOV.U32 R2, RZ, RZ, RZ ;  /* 0x000000ffff027224 */ /* 0x001fe400078e00ff */
[----:B--2---:R-:W-:-:S05]  /*10660*/  IMAD R0, R4, R6, RZ ;  /* 0x0000000604007224 */ /* 0x004fca00078e02ff */
[----:B-1----:R-:W-:-:S04]  /*10670*/  IABS R8, R0 ;  /* 0x0000000000087213 */ /* 0x002fc80000000000 */
[----:B------:R-:W0:Y:S08]  /*10680*/  I2F.RP R9, R8 ;  /* 0x0000000800097306 */ /* 0x000e300000209400 */
[----:B0-----:R-:W0:Y:S02]  /*10690*/  MUFU.RCP R9, R9 ;  /* 0x0000000900097308 */ /* 0x001e240000001000 */
[----:B0-----:R-:W-:Y:S01]  /*106a0*/  VIADD R10, R9, 0xffffffe ;  /* 0x0ffffffe090a7836 */ /* 0x001fe20000000000 */
[----:B------:R-:W-:-:S05]  /*106b0*/  IABS R9, R0 ;  /* 0x0000000000097213 */ /* 0x000fca0000000000 */
[----:B------:R-:W0:Y:S01]  /*106c0*/  F2I.FTZ.U32.TRUNC.NTZ R3, R10 ;  /* 0x0000000a00037305 */ /* 0x000e22000021f000 */
[----:B------:R-:W-:Y:S02]  /*106d0*/  IMAD.MOV R9, RZ, RZ, -R9 ;  /* 0x000000ffff097224 */ /* 0x000fe400078e0a09 */
[----:B0-----:R-:W-:-:S04]  /*106e0*/  IMAD.MOV R11, RZ, RZ, -R3 ;  /* 0x000000ffff0b7224 */ /* 0x001fc800078e0a03 */
[----:B------:R-:W-:-:S04]  /*106f0*/  IMAD R11, R11, R8, RZ ;  /* 0x000000080b0b7224 */ /* 0x000fc800078e02ff */
[----:B------:R-:W-:Y:S01]  /*10700*/  IMAD.HI.U32 R2, R3, R11, R2 ;  /* 0x0000000b03027227 */ /* 0x000fe200078e0002 */
[----:B------:R-:W-:-:S05]  /*10710*/  IABS R3, R5 ;  /* 0x0000000500037213 */ /* 0x000fca0000000000 */
        /* <DEDUP_REMOVED lines=10> */
[----:B------:R-:W-:Y:S02]  /*107c0*/  @!P2 IADD3 R2, -R2, RZ, RZ ;  /* 0x000000ff0202a210 */ /* 0x000fe40007ffe1ff */
[----:B------:R-:W-:-:S05]  /*107d0*/  @!P1 LOP3.LUT R2, RZ, R0, RZ, 0x33, !PT ;  /* 0x00000000ff029212 */ /* 0x000fca00078e33ff */
[----:B------:R-:W-:Y:S02]  /*107e0*/  IMAD R8, R6, R2, RZ ;  /* 0x0000000206087224 */ /* 0x000fe400078e02ff */
[----:B------:R-:W-:Y:S02]  /*107f0*/  IMAD.MOV R2, RZ, RZ, -R2 ;  /* 0x000000ffff027224 */ /* 0x000fe400078e0a02 */
[----:B------:R-:W-:Y:S02]  /*10800*/  IMAD.MOV R3, RZ, RZ, -R8 ;  /* 0x000000ffff037224 */ /* 0x000fe400078e0a08 */
[----:B------:R-:W-:Y:S01]  /*10810*/  IMAD R11, R0, R2, R5 ;  /* 0x00000002000b7224 */ /* 0x000fe200078e0205 */
[----:B------:R-:W-:Y:S02]  /*10820*/  MOV R2, RZ ;  /* 0x000000ff00027202 */ /* 0x000fe40000000f00 */
[----:B------:R-:W-:-:S04]  /*10830*/  VIADDMNMX R6, R3, R7, R6, PT ;  /* 0x0000000703067246 */ /* 0x000fc80003800106 */
[----:B------:R-:W-:-:S04]  /*10840*/  IABS R7, R6 ;  /* 0x0000000600077213 */ /* 0x000fc80000000000 */
[----:B------:R-:W0:Y:S08]  /*10850*/  I2F.RP R9, R7 ;  /* 0x0000000700097306 */ /* 0x000e300000209400 */
[----:B0-----:R-:W0:Y:S02]  /*10860*/  MUFU.RCP R9, R9 ;  /* 0x0000000900097308 */ /* 0x001e240000001000 */
[----:B0-----:R-:W-:-:S06]  /*10870*/  VIADD R3, R9, 0xffffffe ;  /* 0x0ffffffe09037836 */ /* 0x001fcc0000000000 */
[----:B------:R-:W0:Y:S02]  /*10880*/  F2I.FTZ.U32.TRUNC.NTZ R3, R3 ;  /* 0x0000000300037305 */ /* 0x000e24000021f000 */
[----:B0-----:R-:W-:-:S04]  /*10890*/  IMAD.MOV R0, RZ, RZ, -R3 ;  /* 0x000000ffff007224 */ /* 0x001fc800078e0a03 */
[----:B------:R-:W-:Y:S01]  /*108a0*/  IMAD R5, R0, R7, RZ ;  /* 0x0000000700057224 */ /* 0x000fe200078e02ff */
[----:B------:R-:W-:-:S03]  /*108b0*/  IABS R0, R6 ;  /* 0x0000000600007213 */ /* 0x000fc60000000000 */
[----:B------:R-:W-:Y:S01]  /*108c0*/  IMAD.HI.U32 R2, R3, R5, R2 ;  /* 0x0000000503027227 */ /* 0x000fe200078e0002 */
[----:B------:R-:W-:-:S03]  /*108d0*/  IABS R5, R11 ;  /* 0x0000000b00057213 */ /* 0x000fc60000000000 */
[----:B------:R-:W-:Y:S02]  /*108e0*/  IMAD.MOV R0, RZ, RZ, -R0 ;  /* 0x000000ffff007224 */ /* 0x000fe400078e0a00 */
[----:B------:R-:W-:-:S04]  /*108f0*/  IMAD.HI.U32 R2, R2, R5, RZ ;  /* 0x0000000502027227 */ /* 0x000fc800078e00ff */
[----:B------:R-:W-:Y:S02]  /*10900*/  IMAD R0, R2, R0, R5 ;  /* 0x0000000002007224 */ /* 0x000fe400078e0205 */
[----:B------:R-:W-:-:S03]  /*10910*/  IMAD.IADD R3, R11, 0x1, R8 ;  /* 0x000000010b037824 */ /* 0x000fc600078e0208 */
        /* <DEDUP_REMOVED lines=9> */
[----:B------:R-:W-:Y:S01]  /*109b0*/  @!P1 LOP3.LUT R2, RZ, R6, RZ, 0x33, !PT ;  /* 0x00000006ff029212 */ /* 0x000fe200078e33ff */
[----:B------:R-:W-:-:S03]  /*109c0*/  IMAD.MOV R6, RZ, RZ, -R6 ;  /* 0x000000ffff067224 */ /* 0x000fc600078e0a06 */
[----:B------:R-:W-:Y:S01]  /*109d0*/  LOP3.LUT R17, RZ, R2, RZ, 0x33, !PT ;  /* 0x00000002ff117212 */ /* 0x000fe200078e33ff */
[----:B------:R-:W-:-:S04]  /*109e0*/  IMAD R18, R2, R6, R3 ;  /* 0x0000000602127224 */ /* 0x000fc800078e0203 */
[----:B------:R-:W-:Y:S01]  /*109f0*/  IMAD.IADD R17, R4, 0x1, R17 ;  /* 0x0000000104117824 */ /* 0x000fe200078e0211 */
[----:B------:R-:W-:Y:S06]  /*10a00*/  BRA `(.L_x_2545) ;  /* 0x00000000001c7947 */ /* 0x000fec0003800000 */
.L_x_2537:
[----:B------:R-:W-:Y:S01]  /*10a10*/  UMOV UR4, URZ ;  /* 0x0000003f00047c82 */ /* 0x000fe20008000000 */
[----:B------:R-:W-:Y:S01]  /*10a20*/  UMOV UR5, URZ ;  /* 0x0000003f00057c82 */ /* 0x000fe20008000000 */
[----:B------:R-:W-:Y:S01]  /*10a30*/  ULDC UR6, c[0x0][0xc3c] ;  /* 0x00030f0000067ab9 */ /* 0x000fe20000000800 */
[----:B------:R-:W-:Y:S01]  /*10a40*/  IMAD.MOV.U32 R16, RZ, RZ, R5 ;  /* 0x000000ffff107224 */ /* 0x000fe200078e0005 */
[----:B------:R-:W-:Y:S01]  /*10a50*/  MOV R17, UR4 ;  /* 0x0000000400117c02 */ /* 0x000fe20008000f00 */
[----:B------:R-:W-:Y:S02]  /*10a60*/  IMAD.U32 R18, RZ, RZ, UR5 ;  /* 0x00000005ff127e24 */ /* 0x000fe4000f8e00ff */
[----:B------:R-:W-:-:S07]  /*10a70*/  IMAD.U32 R19, RZ, RZ, UR6 ;  /* 0x00000006ff137e24 */ /* 0x000fce000f8e00ff */
.L_x_2545:
[----:B------:R-:W1:Y:S01]  /*10a80*/  S2R R0, SR_TID.X ;  /* 0x0000000000007919 */ /* 0x000e620000002100 */
        /* <DEDUP_REMOVED lines=9> */
.L_x_2534:
[----:B------:R-:W-:Y:S02]  /*10b20*/  ULDC UR4, c[0x0][0xc3c] ;  /* 0x00030f0000047ab9 */ /* 0x000fe40000000800 */
[----:B-1----:R-:W-:-:S13]  /*10b30*/  ISETP.GE.AND P0, PT, R19, UR4, PT ;  /* 0x0000000413007c0c */ /* 0x002fda000bf06270 */
[----:B------:R-:W-:Y:S05]  /*10b40*/  @!P0 BRA `(.L_x_2546) ;  /* 0xffffffb400d88947 */ /* 0x000fea000383ffff */
[----:B------:R-:W-:Y:S05]  /*10b50*/  BSYNC B8 ;  /* 0x0000000000087941 */ /* 0x000fea0003800000 */
.L_x_2483:
[----:B-1----:R-:W3:Y:S01]  /*10b60*/  LDL.LU R0, [R1+0x18] ;  /* 0x0000180001007983 */ /* 0x002ee20000300800 */
[----:B------:R-:W-:Y:S01]  /*10b70*/  BSSY B0, `(.L_x_2547) ;  /* 0x000000b000007945 */ /* 0x000fe20003800000 */
[----:B------:R-:W1:Y:S01]  /*10b80*/  S2R R5, SR_CgaCtaId ;  /* 0x0000000000057919 */ /* 0x000e620000008800 */
[----:B---3--:R-:W-:-:S05]  /*10b90*/  VIADD R0, R0, 0x1 ;  /* 0x0000000100007836 */ /* 0x008fca0000000000 */
        /* <DEDUP_REMOVED lines=8> */
.L_x_2666:
[----:B------:R-:W-:Y:S05]  /*10c20*/  BSYNC B0 ;  /* 0x0000000000007941 */ /* 0x000fea0003800000 */
.L_x_2547:
[----:B------:R-:W-:-:S03]  /*10c30*/  UMOV UR4, 0xffffffff ;  /* 0xffffffff00047882 */ /* 0x000fc60000000000 */
[----:B------:R-:W-:Y:S05]  /*10c40*/  BRA.DIV UR4, `(.L_x_2549) ;  /* 0x0000003a04bc7947 */ /* 0x000fea000b800000 */
[----:B-1----:R-:W1:Y:S02]  /*10c50*/  S2R R0, SR_TID.X ;  /* 0x0000000000007919 */ /* 0x002e640000002100 */
[----:B-1----:R-:W-:-:S04]  /*10c60*/  SHF.R.U32.HI R0, RZ, 0x5, R0 ;  /* 0x00000005ff007819 */ /* 0x002fc80000011600 */
[----:B------:R-:W-:-:S05]  /*10c70*/  LOP3.LUT R0, R0, 0x3, RZ, 0xc0, !PT ;  /* 0x0000000300007812 */ /* 0x000fca00078ec0ff */
[----:B------:R1:W3:Y:S02]  /*10c80*/  SHFL.IDX PT, R14, R0, RZ, 0x1f ;  /* 0x00001fff000e7589 */ /* 0x0002e400000e0000 */
.L_x_2669:
[----:B---3--:R-:W-:Y:S01]  /*10c90*/  ISETP.NE.AND P0, PT, R14, RZ, PT ;  /* 0x000000ff0e00720c */ /* 0x008fe20003f05270 */
[----:B------:R-:W-:-:S12]  /*10ca0*/  BSSY B0, `(.L_x_2550) ;  /* 0x0000024000007945 */ /* 0x000fd80003800000 */
[----:B------:R-:W-:Y:S05]  /*10cb0*/  @P0 BRA `(.L_x_2551) ;  /* 0x0000000000880947 */ /* 0x000fea0003800000 */
[----:B------:R-:W-:-:S03]  /*10cc0*/  UMOV UR4, 0xffffffff ;  /* 0xffffffff00047882 */ /* 0x000fc60000000000 */
[----:B------:R-:W-:Y:S05]  /*10cd0*/  BRA.DIV UR4, `(.L_x_2552) ;  /* 0x0000003a04cc7947 */ /* 0x000fea000b800000 */
[----:B------:R-:W-:-:S13]  /*10ce0*/  ELECT P6, URZ, PT ;  /* 0x00000000003f782f */ /* 0x000fda00038c0000 */
.L_x_2672:
[----:B------:R-:W-:Y:S05]  /*10cf0*/  @!P6 BRA `(.L_x_2551) ;  /* 0x000000000078e947 */ /* 0x000fea0003800000 */
[----:B------:R-:W-:-:S06]  /*10d00*/  ULOP3.LUT UR4, UR60, 0x2, URZ, 0xfc, !UPT ;  /* 0x000000023c047892 */ /* 0x000fcc000f8efc3f */
[----:B-1----:R-:W-:-:S04]  /*10d10*/  MOV R0, UR4 ;  /* 0x0000000400007c02 */ /* 0x002fc80008000f00 */
[----:B------:R-:W-:-:S13]  /*10d20*/  ISETP.NE.AND P0, PT, R0, 0x3, PT ;  /* 0x000000030000780c */ /* 0x000fda0003f05270 */
[----:B------:R-:W-:Y:S05]  /*10d30*/  @!P0 BRA `(.L_x_2553) ;  /* 0x0000000000048947 */ /* 0x000fea0003800000 */
[----:B------:R-:W-:Y:S01]  /*10d40*/  BPT.TRAP 0x1 ;  /* 0x000000040000795c */ /* 0x000fe20000300000 */
.L_x_2553:
[C---:B------:R-:W-:Y:S01]  /*10d50*/  IMAD R5, R27.reuse, 0x8, R4 ;  /* 0x000000081b057824 */ /* 0x040fe200078e0204 */
[----:B------:R-:W-:Y:S01]  /*10d60*/  SHF.L.U32 R0, R28, 0x1f, RZ ;  /* 0x0000001f1c007819 */ /* 0x000fe200000006ff */
[----:B------:R-:W-:-:S03]  /*10d70*/  VIADD R27, R27, 0x1 ;  /* 0x000000011b1b7836 */ /* 0x000fc60000000000 */
[----:B------:R-:W1:Y:S02]  /*10d80*/  SYNCS.PHASECHK.TRANS64.TRYWAIT P1, [R5+URZ+0x2a840], R0 ;  /* 0x02a84000050075a7 */ /* 0x000e64000802017f */
[----:B------:R-:W-:-:S04]  /*10d90*/  ISETP.NE.AND P2, PT, R27, 0x2, PT ;  /* 0x000000021b00780c */ /* 0x000fc80003f45270 */
[----:B------:R-:W-:Y:S01]  /*10da0*/  SEL R3, RZ, 0x1, P2 ;  /* 0x00000001ff037807 */ /* 0x000fe20001000000 */
[----:B-1----:R-:W-:Y:S08]  /*10db0*/  @!P1 BRA `(.L_x_2554) ;  /* 0x0000003800b49947 */ /* 0x002ff00003800000 */
.L_x_2673:
[----:B------:R-:W-:Y:S02]  /*10dc0*/  SEL R27, R27, RZ, P2 ;  /* 0x000000ff1b1b7207 */ /* 0x000fe40001000000 */
[----:B------:R-:W-:Y:S01]  /*10dd0*/  LOP3.LUT R2, R28, R3, RZ, 0x3c, !PT ;  /* 0x000000031c027212 */ /* 0x000fe200078e3cff */
[----:B------:R-:W-:Y:S06]  /*10de0*/  @!P0 BRA `(.L_x_2555) ;  /* 0x0000000000048947 */ /* 0x000fec0003800000 */
[----:B------:R-:W-:Y:S01]  /*10df0*/  BPT.TRAP 0x1 ;  /* 0x000000040000795c */ /* 0x000fe20000300000 */
.L_x_2555:
[----:B------:R-:W-:Y:S01]  /*10e00*/  IMAD R27, R27, 0x8, R4 ;  /* 0x000000081b1b7824 */ /* 0x000fe200078e0204 */
[----:B------:R-:W-:-:S04]  /*10e10*/  SHF.L.U32 R2, R2, 0x1f, RZ ;  /* 0x0000001f02027819 */ /* 0x000fc800000006ff */
[----:B------:R-:W3:Y:S02]  /*10e20*/  SYNCS.PHASECHK.TRANS64.TRYWAIT P1, [R27+URZ+0x2a840], R2 ;  /* 0x02a840021b0075a7 */ /* 0x000ee4000802017f */
[----:B---3--:R-:W-:Y:S05]  /*10e30*/  @!P1 BRA `(.L_x_2556) ;  /* 0x0000003800a89947 */ /* 0x008fea0003800000 */
.L_x_2674:
[----:B------:R-:W-:Y:S05]  /*10e40*/  @!P0 BRA `(.L_x_2557) ;  /* 0x0000000000048947 */ /* 0x000fea0003800000 */
[----:B------:R-:W-:Y:S01]  /*10e50*/  BPT.TRAP 0x1 ;  /* 0x000000040000795c */ /* 0x000fe20000300000 */
.L_x_2557:
[----:B------:R-:W4:Y:S02]  /*10e60*/  SYNCS.PHASECHK.TRANS64.TRYWAIT P1, [R5+URZ+0x2a860], R0 ;  /* 0x02a86000050075a7 */ /* 0x000f24000802017f */
[----:B----4-:R-:W-:Y:S05]  /*10e70*/  @!P1 BRA `(.L_x_2558) ;  /* 0x0000003800ac9947 */ /* 0x010fea0003800000 */
.L_x_2675:
[----:B------:R-:W-:Y:S05]  /*10e80*/  @!P0 BRA `(.L_x_2559) ;  /* 0x0000000000048947 */ /* 0x000fea0003800000 */
[----:B------:R-:W-:Y:S01]  /*10e90*/  BPT.TRAP 0x1 ;  /* 0x000000040000795c */ /* 0x000fe20000300000 */
.L_x_2559:
[----:B------:R0:W0:Y:S02]  /*10ea0*/  SYNCS.PHASECHK.TRANS64.TRYWAIT P0, [R27+URZ+0x2a860], R2 ;  /* 0x02a860021b0075a7 */ /* 0x000024000800017f */
[----:B0-----:R-:W-:Y:S05]  /*10eb0*/  @!P0 NANOSLEEP.SYNCS 0x989680 ;  /* 0x009896800000895d */ /* 0x001fea0003900000 */
[----:B------:R-:W0:Y:S02]  /*10ec0*/  @!P0 SYNCS.PHASECHK.TRANS64 P0, [R27+URZ+0x2a860], R2 ;  /* 0x02a860021b0085a7 */ /* 0x000e24000800007f */
[----:B0-----:R-:W-:Y:S05]  /*10ed0*/  @!P0 BRA `(.L_x_2559) ;  /* 0xfffffffc00f08947 */ /* 0x001fea000383ffff */
.L_x_2551:
[----:B------:R-:W-:Y:S05]  /*10ee0*/  BSYNC B0 ;  /* 0x0000000000007941 */ /* 0x000fea0003800000 */
.L_x_2550:
[----:B------:R-:W-:Y:S05]  /*10ef0*/  EXIT ;  /* 0x000000000000794d */ /* 0x000fea0003800000 */
.L_x_2419:
[----:B0-----:R-:W-:-:S04]  /*10f00*/  IMAD.U32 R3, RZ, RZ, UR40 ;  /* 0x00000028ff037e24 */ /* 0x001fc8000f8e00ff */
[----:B------:R0:W1:Y:S03]  /*10f10*/  SYNCS.PHASECHK.TRANS64.TRYWAIT P1, [R3+URZ+0x2a800], R0 ;  /* 0x02a80000030075a7 */ /* 0x000066000802017f */
[----:B-1----:R-:W-:Y:S05]  /*10f20*/  @!P1 NANOSLEEP.SYNCS 0x989680 ;  /* 0x009896800000995d */ /* 0x002fea0003900000 */
[----:B------:R-:W1:Y:S02]  /*10f30*/  @!P1 SYNCS.PHASECHK.TRANS64 P1, [R3+URZ+0x2a800], R0 ;  /* 0x02a80000030095a7 */ /* 0x000e64000802007f */
[----:B-1----:R-:W-:Y:S05]  /*10f40*/  @!P1 BRA `(.L_x_2419) ;  /* 0xfffffffc00ec9947 */ /* 0x002fea000383ffff */
[----:B------:R-:W-:Y:S05]  /*10f50*/  BRA `(.L_x_2560) ;  /* 0xffffff0400bc7947 */ /* 0x000fea000383ffff */
.L_x_2423:
[----:B-1----:R1:W2:Y:S02]  /*10f60*/  SYNCS.PHASECHK.TRANS64.TRYWAIT P1, [R0+URZ+0x2a830], R3 ;  /* 0x02a83003000075a7 */ /* 0x0022a4000802017f */
[----:B--2---:R-:W-:Y:S05]  /*10f70*/  @!P1 NANOSLEEP.SYNCS 0x989680 ;  /* 0x009896800000995d */ /* 0x004fea0003900000 */
[----:B------:R-:W2:Y:S02]  /*10f80*/  @!P1 SYNCS.PHASECHK.TRANS64 P1, [R0+URZ+0x2a830], R3 ;  /* 0x02a83003000095a7 */ /* 0x000ea4000802007f */
[----:B--2---:R-:W-:Y:S05]  /*10f90*/  @!P1 BRA `(.L_x_2423) ;  /* 0xfffffffc00f09947 */ /* 0x004fea000383ffff */
[----:B------:R-:W-:Y:S05]  /*10fa0*/  BRA `(.L_x_2422) ;  /* 0xffffff0400d87947 */ /* 0x000fea000383ffff */
.L_x_2429:
[----:B-1----:R-:W-:-:S04]  /*10fb0*/  MOV R10, UR7 ;  /* 0x00000007000a7c02 */ /* 0x002fc80008000f00 */
[----:B------:R1:W2:Y:S03]  /*10fc0*/  SYNCS.PHASECHK.TRANS64.TRYWAIT P1, [R10+URZ+0x2a830], R9 ;  /* 0x02a830090a0075a7 */ /* 0x0002a6000802017f */
[----:B--2---:R-:W-:Y:S05]  /*10fd0*/  @!P1 NANOSLEEP.SYNCS 0x989680 ;  /* 0x009896800000995d */ /* 0x004fea0003900000 */
[----:B------:R-:W2:Y:S02]  /*10fe0*/  @!P1 SYNCS.PHASECHK.TRANS64 P1, [R10+URZ+0x2a830], R9 ;  /* 0x02a830090a0095a7 */ /* 0x000ea4000802007f */
[----:B--2---:R-:W-:Y:S05]  /*10ff0*/  @!P1 BRA `(.L_x_2429) ;  /* 0xfffffffc00ec9947 */ /* 0x004fea000383ffff */
[----:B------:R-:W-:Y:S05]  /*11000*/  BRA `(.L_x_2428) ;  /* 0xffffff2c00507947 */ /* 0x000fea000383ffff */
.L_x_2433:
[----:B01----:R-:W-:-:S04]  /*11010*/  IMAD.U32 R9, RZ, RZ, UR10 ;  /* 0x0000000aff097e24 */ /* 0x003fc8000f8e00ff */
[----:B------:R0:W1:Y:S03]  /*11020*/  SYNCS.PHASECHK.TRANS64.TRYWAIT P1, [R9+URZ+0x2a850], R0 ;  /* 0x02a85000090075a7 */ /* 0x000066000802017f */
[----:B-1----:R-:W-:Y:S05]  /*11030*/  @!P1 NANOSLEEP.SYNCS 0x989680 ;  /* 0x009896800000995d */ /* 0x002fea0003900000 */
[----:B------:R-:W1:Y:S02]  /*11040*/  @!P1 SYNCS.PHASECHK.TRANS64 P1, [R9+URZ+0x2a850], R0 ;  /* 0x02a85000090095a7 */ /* 0x000e64000802007f */
[----:B-1----:R-:W-:Y:S05]  /*11050*/  @!P1 BRA `(.L_x_2433) ;  /* 0xfffffffc00ec9947 */ /* 0x002fea000383ffff */
[----:B------:R-:W-:Y:S05]  /*11060*/  BRA `(.L_x_2432) ;  /* 0xffffff3400987947 */ /* 0x000fea000383ffff */
.L_x_2441:
[----:B-1----:R-:W-:-:S04]  /*11070*/  IMAD.U32 R10, RZ, RZ, UR7 ;  /* 0x00000007ff0a7e24 */ /* 0x002fc8000f8e00ff */
[----:B------:R1:W2:Y:S03]  /*11080*/  SYNCS.PHASECHK.TRANS64.TRYWAIT P1, [R10+URZ+0x2a830], R9 ;  /* 0x02a830090a0075a7 */ /* 0x0002a6000802017f */
[----:B--2---:R-:W-:Y:S05]  /*11090*/  @!P1 NANOSLEEP.SYNCS 0x989680 ;  /* 0x009896800000995d */ /* 0x004fea0003900000 */
[----:B------:R-:W2:Y:S02]  /*110a0*/  @!P1 SYNCS.PHASECHK.TRANS64 P1, [R10+URZ+0x2a830], R9 ;  /* 0x02a830090a0095a7 */ /* 0x000ea4000802007f */
[----:B--2---:R-:W-:Y:S05]  /*110b0*/  @!P1 BRA `(.L_x_2441) ;  /* 0xfffffffc00ec9947 */ /* 0x004fea000383ffff */
[----:B------:R-:W-:Y:S05]  /*110c0*/  BRA `(.L_x_2440) ;  /* 0xffffff5400a87947 */ /* 0x000fea000383ffff */
.L_x_2445:
[----:B01----:R-:W-:-:S04]  /*110d0*/  IMAD.U32 R9, RZ, RZ, UR7 ;  /* 0x00000007ff097e24 */ /* 0x003fc8000f8e00ff */
[----:B------:R0:W1:Y:S03]  /*110e0*/  SYNCS.PHASECHK.TRANS64.TRYWAIT P1, [R9+URZ+0x2a850], R0 ;  /* 0x02a85000090075a7 */ /* 0x000066000802017f */
[----:B-1----:R-:W-:Y:S05]  /*110f0*/  @!P1 NANOSLEEP.SYNCS 0x989680 ;  /* 0x009896800000995d */ /* 0x002fea0003900000 */
[----:B------:R-:W1:Y:S02]  /*11100*/  @!P1 SYNCS.PHASECHK.TRANS64 P1, [R9+URZ+0x2a850], R0 ;  /* 0x02a85000090095a7 */ /* 0x000e64000802007f */
[----:B-1----:R-:W-:Y:S05]  /*11110*/  @!P1 BRA `(.L_x_2445) ;  /* 0xfffffffc00ec9947 */ /* 0x002fea000383ffff */
[----:B------:R-:W-:Y:S05]  /*11120*/  BRA `(.L_x_2444) ;  /* 0xffffff5c00f07947 */ /* 0x000fea000383ffff */
.L_x_2452:
[----:B-1----:R-:W-:-:S04]  /*11130*/  IMAD.U32 R3, RZ, RZ, UR5 ;  /* 0x00000005ff037e24 */ /* 0x002fc8000f8e00ff */
[----:B------:R1:W2:Y:S03]  /*11140*/  SYNCS.PHASECHK.TRANS64.TRYWAIT P1, [R3+URZ+0x2a850], R0 ;  /* 0x02a85000030075a7 */ /* 0x0002a6000802017f */
[----:B--2---:R-:W-:Y:S05]  /*11150*/  @!P1 NANOSLEEP.SYNCS 0x989680 ;  /* 0x009896800000995d */ /* 0x004fea0003900000 */
[----:B------:R-:W2:Y:S02]  /*11160*/  @!P1 SYNCS.PHASECHK.TRANS64 P1, [R3+URZ+0x2a850], R0 ;  /* 0x02a85000030095a7 */ /* 0x000ea4000802007f */
[----:B--2---:R-:W-:Y:S05]  /*11170*/  @!P1 BRA `(.L_x_2452) ;  /* 0xfffffffc00ec9947 */ /* 0x004fea000383ffff */
[----:B------:R-:W-:Y:S05]  /*11180*/  BRA `(.L_x_2451) ;  /* 0xffffff7c00047947 */ /* 0x000fea000383ffff */
.L_x_2495:
[----:B------:R-:W-:Y:S01]  /*11190*/  SHF.R.U32.HI R9, RZ, 0x5, R21 ;  /* 0x00000005ff097819 */ /* 0x000fe20000011615 */
[----:B------:R-:W-:Y:S01]  /*111a0*/  BSSY B0, `(.L_x_2561) ;  /* 0x0000009000007945 */ /* 0x000fe20003800000 */
[----:B------:R-:W-:Y:S02]  /*111b0*/  IMAD.MOV.U32 R12, RZ, RZ, RZ ;  /* 0x000000ffff0c7224 */ /* 0x000fe400078e00ff */
[----:B------:R-:W-:Y:S01]  /*111c0*/  LOP3.LUT R9, R9, 0x3, RZ, 0xc0, !PT ;  /* 0x0000000309097812 */ /* 0x000fe200078ec0ff */
[----:B------:R-:W-:Y:S02]  /*111d0*/  IMAD.MOV.U32 R11, RZ, RZ, 0x1f ;  /* 0x0000001fff0b7424 */ /* 0x000fe400078e00ff */
[----:B------:R-:W-:Y:S01]  /*111e0*/  IMAD.MOV.U32 R15, RZ, RZ, -0x1 ;  /* 0xffffffffff0f7424 */ /* 0x000fe200078e00ff */
[----:B------:R-:W-:-:S07]  /*111f0*/  MOV R13, R9 ;  /* 0x00000009000d7202 */ /* 0x000fce0000000f00 */
[----:B-----5:R-:W-:Y:S05]  /*11200*/  WARPSYNC.COLLECTIVE R15, `(.L_x_2562) ;  /* 0x000000000f087348 */ /* 0x020fea0003c00000 */
[----:B------:R0:W1:Y:S02]  /*11210*/  SHFL.IDX P6, R14, R13, R12, R11 ;  /* 0x0000000c0d0e7389 */ /* 0x00006400000c000b */
[----:B01---5:R-:W-:Y:S01]  /*11220*/  ENDCOLLECTIVE ;  /* 0x000000000000791b */ /* 0x023fe20003800000 */
.L_x_2562:
[----:B------:R-:W-:Y:S05]  /*11230*/  BSYNC B0 ;  /* 0x0000000000007941 */ /* 0x000fea0003800000 */
.L_x_2561:
[----:B------:R-:W-:Y:S05]  /*11240*/  BRA `(.L_x_2563) ;  /* 0xffffffbc00b87947 */ /* 0x000fea000383ffff */
.L_x_2498:
[----:B0-----:R0:W1:Y:S02]  /*11250*/  SYNCS.PHASECHK.TRANS64.TRYWAIT P0, [R7+URZ+0x2a840], R2 ;  /* 0x02a84002070075a7 */ /* 0x001064000800017f */
[----:B-1----:R-:W-:Y:S05]  /*11260*/  @!P0 NANOSLEEP.SYNCS 0x989680 ;  /* 0x009896800000895d */ /* 0x002fea0003900000 */
[----:B------:R-:W1:Y:S02]  /*11270*/  @!P0 SYNCS.PHASECHK.TRANS64 P0, [R7+URZ+0x2a840], R2 ;  /* 0x02a84002070085a7 */ /* 0x000e64000800007f */
[----:B-1----:R-:W-:Y:S05]  /*11280*/  @!P0 BRA `(.L_x_2498) ;  /* 0xfffffffc00f08947 */ /* 0x002fea000383ffff */
[----:B------:R-:W-:Y:S05]  /*11290*/  BRA `(.L_x_2564) ;  /* 0xffffffc0002c7947 */ /* 0x000fea000383ffff */
.L_x_2499:
        /* <DEDUP_REMOVED lines=8> */
.L_x_2566:
[----:B------:R-:W-:Y:S05]  /*11320*/  BSYNC B0 ;  /* 0x0000000000007941 */ /* 0x000fea0003800000 */
.L_x_2565:
[----:B------:R-:W-:Y:S01]  /*11330*/  IMAD.MOV.U32 R13, RZ, RZ, R4 ;  /* 0x000000ffff0d7224 */ /* 0x000fe200078e0004 */
[----:B------:R-:W-:Y:S01]  /*11340*/  MOV R12, RZ ;  /* 0x000000ff000c7202 */ /* 0x000fe20000000f00 */
[----:B------:R-:W-:Y:S01]  /*11350*/  IMAD.MOV.U32 R11, RZ, RZ, 0x181f ;  /* 0x0000181fff0b7424 */ /* 0x000fe200078e00ff */
[----:B------:R-:W-:Y:S01]  /*11360*/  @P0 LEA R8, R5, R22, 0x1 ;  /* 0x0000001605080211 */ /* 0x000fe200078e08ff */
[----:B------:R-:W-:Y:S02]  /*11370*/  IMAD.MOV.U32 R15, RZ, RZ, -0x1 ;  /* 0xffffffffff0f7424 */ /* 0x000fe400078e00ff */
[----:B------:R-:W-:-:S07]  /*11380*/  IMAD.MOV.U32 R2, RZ, RZ, R14 ;  /* 0x000000ffff027224 */ /* 0x000fce00078e000e */
[----:B------:R-:W-:Y:S05]  /*11390*/  WARPSYNC.COLLECTIVE R15, `(.L_x_2567) ;  /* 0x000000000f087348 */ /* 0x000fea0003c00000 */
[----:B------:R0:W1:Y:S02]  /*113a0*/  SHFL.IDX P6, R14, R13, R12, R11 ;  /* 0x0000000c0d0e7389 */ /* 0x00006400000c000b */
[----:B01----:R-:W-:Y:S01]  /*113b0*/  ENDCOLLECTIVE ;  /* 0x000000000000791b */ /* 0x003fe20003800000 */
.L_x_2567:
[----:B------:R-:W-:Y:S02]  /*113c0*/  IMAD.MOV.U32 R13, RZ, RZ, R0 ;  /* 0x000000ffff0d7224 */ /* 0x000fe400078e0000 */
[----:B------:R-:W-:Y:S02]  /*113d0*/  IMAD.MOV.U32 R12, RZ, RZ, 0x1 ;  /* 0x00000001ff0c7424 */ /* 0x000fe400078e00ff */
[----:B------:R-:W-:-:S07]  /*113e0*/  IMAD.MOV.U32 R3, RZ, RZ, R14 ;  /* 0x000000ffff037224 */ /* 0x000fce00078e000e */
[----:B------:R-:W-:Y:S05]  /*113f0*/  WARPSYNC.COLLECTIVE R15, `(.L_x_2568) ;  /* 0x000000000f087348 */ /* 0x000fea0003c00000 */
[----:B------:R0:W1:Y:S02]  /*11400*/  SHFL.IDX P6, R14, R13, R12, R11 ;  /* 0x0000000c0d0e7389 */ /* 0x00006400000c000b */
[----:B01----:R-:W-:Y:S01]  /*11410*/  ENDCOLLECTIVE ;  /* 0x000000000000791b */ /* 0x003fe20003800000 */
.L_x_2568:
        /* <DEDUP_REMOVED lines=17> */
.L_x_2569:
[----:B------:R-:W-:Y:S02]  /*11530*/  @P1 IMAD R8, R5, 0x2, R22 ;  /* 0x0000000205081824 */ /* 0x000fe400078e0216 */
[----:B------:R-:W-:Y:S02]  /*11540*/  IMAD.MOV.U32 R13, RZ, RZ, R0 ;  /* 0x000000ffff0d7224 */ /* 0x000fe400078e0000 */
[----:B------:R-:W-:Y:S01]  /*11550*/  IMAD.MOV.U32 R12, RZ, RZ, 0x2 ;  /* 0x00000002ff0c7424 */ /* 0x000fe200078e00ff */
[----:B------:R-:W-:-:S07]  /*11560*/  MOV R3, R14 ;  /* 0x0000000e00037202 */ /* 0x000fce0000000f00 */
[----:B------:R-:W-:Y:S05]  /*11570*/  WARPSYNC.COLLECTIVE R15, `(.L_x_2570) ;  /* 0x000000000f087348 */ /* 0x000fea0003c00000 */
[----:B------:R0:W1:Y:S02]  /*11580*/  SHFL.IDX P6, R14, R13, R12, R11 ;  /* 0x0000000c0d0e7389 */ /* 0x00006400000c000b */
[----:B01----:R-:W-:Y:S01]  /*11590*/  ENDCOLLECTIVE ;  /* 0x000000000000791b */ /* 0x003fe20003800000 */
.L_x_2570:
        /* <DEDUP_REMOVED lines=17> */
.L_x_2571:
[----:B------:R-:W-:Y:S01]  /*116b0*/  @P1 IMAD R8, R5, 0x2, R22 ;  /* 0x0000000205081824 */ /* 0x000fe200078e0216 */
[----:B------:R-:W-:Y:S01]  /*116c0*/  MOV R13, R0 ;  /* 0x00000000000d7202 */ /* 0x000fe20000000f00 */
[----:B------:R-:W-:Y:S02]  /*116d0*/  IMAD.MOV.U32 R12, RZ, RZ, 0x3 ;  /* 0x00000003ff0c7424 */ /* 0x000fe400078e00ff */
[----:B------:R-:W-:-:S07]  /*116e0*/  IMAD.MOV.U32 R3, RZ, RZ, R14 ;  /* 0x000000ffff037224 */ /* 0x000fce00078e000e */
[----:B------:R-:W-:Y:S05]  /*116f0*/  WARPSYNC.COLLECTIVE R15, `(.L_x_2572) ;  /* 0x000000000f087348 */ /* 0x000fea0003c00000 */
[----:B------:R0:W1:Y:S02]  /*11700*/  SHFL.IDX P6, R14, R13, R12, R11 ;  /* 0x0000000c0d0e7389 */ /* 0x00006400000c000b */
[----:B01----:R-:W-:Y:S01]  /*11710*/  ENDCOLLECTIVE ;  /* 0x000000000000791b */ /* 0x003fe20003800000 */
.L_x_2572:
        /* <DEDUP_REMOVED lines=17> */
.L_x_2573:
[----:B------:R-:W-:Y:S02]  /*11830*/  @P1 IMAD R8, R5, 0x2, R22 ;  /* 0x0000000205081824 */ /* 0x000fe400078e0216 */
[----:B------:R-:W-:Y:S02]  /*11840*/  IMAD.MOV.U32 R13, RZ, RZ, R0 ;  /* 0x000000ffff0d7224 */ /* 0x000fe400078e0000 */
[----:B------:R-:W-:Y:S02]  /*11850*/  IMAD.MOV.U32 R12, RZ, RZ, 0x4 ;  /* 0x00000004ff0c7424 */ /* 0x000fe400078e00ff */
[----:B------:R-:W-:-:S07]  /*11860*/  IMAD.MOV.U32 R3, RZ, RZ, R14 ;  /* 0x000000ffff037224 */ /* 0x000fce00078e000e */
[----:B------:R-:W-:Y:S05]  /*11870*/  WARPSYNC.COLLECTIVE R15, `(.L_x_2574) ;  /* 0x000000000f087348 */ /* 0x000fea0003c00000 */
[----:B------:R0:W1:Y:S02]  /*11880*/  SHFL.IDX P6, R14, R13, R12, R11 ;  /* 0x0000000c0d0e7389 */ /* 0x00006400000c000b */
[----:B01----:R-:W-:Y:S01]  /*11890*/  ENDCOLLECTIVE ;  /* 0x000000000000791b */ /* 0x003fe20003800000 */
.L_x_2574:
[----:B------:R-:W-:-:S04]  /*118a0*/  @P1 LEA R3, P0, R9, R3, 0x1 ;  /* 0x0000000309031211 */ /* 0x000fc800078008ff */
[----:B------:R-:W-:-:S04]  /*118b0*/  @P1 IADD3.X R2, RZ, R2, RZ, P0, !PT ;  /* 0x00000002ff021210 */ /* 0x000fc800007fe4ff */
        /* <DEDUP_REMOVED lines=15> */
.L_x_2575:
[----:B------:R-:W-:Y:S01]  /*119b0*/  @P1 IMAD R8, R5, 0x2, R22 ;  /* 0x0000000205081824 */ /* 0x000fe200078e0216 */
[----:B------:R-:W-:Y:S01]  /*119c0*/  MOV R13, R0 ;  /* 0x00000000000d7202 */ /* 0x000fe20000000f00 */
[----:B------:R-:W-:Y:S02]  /*119d0*/  IMAD.MOV.U32 R12, RZ, RZ, 0x5 ;  /* 0x00000005ff0c7424 */ /* 0x000fe400078e00ff */
[----:B------:R-:W-:-:S07]  /*119e0*/  IMAD.MOV.U32 R3, RZ, RZ, R14 ;  /* 0x000000ffff037224 */ /* 0x000fce00078e000e */
[----:B------:R-:W-:Y:S05]  /*119f0*/  WARPSYNC.COLLECTIVE R15, `(.L_x_2576) ;  /* 0x000000000f087348 */ /* 0x000fea0003c00000 */
[----:B------:R0:W1:Y:S02]  /*11a00*/  SHFL.IDX P6, R14, R13, R12, R11 ;  /* 0x0000000c0d0e7389 */ /* 0x00006400000c000b */
[----:B01----:R-:W-:Y:S01]  /*11a10*/  ENDCOLLECTIVE ;  /* 0x000000000000791b */ /* 0x003fe20003800000 */
.L_x_2576:
        /* <DEDUP_REMOVED lines=10> */
.L_x_2577:
        /* <DEDUP_REMOVED lines=8> */
.L_x_2504:
[----:B------:R-:W-:Y:S01]  /*11b40*/  IMAD.MOV.U32 R13, RZ, RZ, R4 ;  /* 0x000000ffff0d7224 */ /* 0x000fe200078e0004 */
[----:B------:R-:W-:Y:S01]  /*11b50*/  MOV R15, 0xffffffff ;  /* 0xffffffff000f7802 */ /* 0x000fe20000000f00 */
[----:B------:R-:W-:Y:S02]  /*11b60*/  IMAD.MOV.U32 R12, RZ, RZ, RZ ;  /* 0x000000ffff0c7224 */ /* 0x000fe400078e00ff */
[----:B------:R-:W-:Y:S02]  /*11b70*/  IMAD.MOV.U32 R11, RZ, RZ, 0x181f ;  /* 0x0000181fff0b7424 */ /* 0x000fe400078e00ff */
[----:B-----5:R-:W-:Y:S02]  /*11b80*/  IMAD R5, R10, R6, RZ ;  /* 0x000000060a057224 */ /* 0x020fe400078e02ff */
[----:B------:R-:W-:-:S07]  /*11b90*/  IMAD R17, R17, 0x80, R9 ;  /* 0x0000008011117824 */ /* 0x000fce00078e0209 */
[----:B------:R-:W-:Y:S05]  /*11ba0*/  WARPSYNC.COLLECTIVE R15, `(.L_x_2579) ;  /* 0x000000000f087348 */ /* 0x000fea0003c00000 */
[----:B------:R0:W1:Y:S02]  /*11bb0*/  SHFL.IDX P6, R14, R13, R12, R11 ;  /* 0x0000000c0d0e7389 */ /* 0x00006400000c000b */
[----:B01----:R-:W-:Y:S01]  /*11bc0*/  ENDCOLLECTIVE ;  /* 0x000000000000791b */ /* 0x003fe20003800000 */
.L_x_2579:
[C---:B------:R-:W-:Y:S01]  /*11bd0*/  VIADD R6, R17.reuse, 0x10 ;  /* 0x0000001011067836 */ /* 0x040fe20000000000 */
[----:B------:R-:W-:Y:S01]  /*11be0*/  ISETP.GE.AND P2, PT, R17, R5, PT ;  /* 0x000000051100720c */ /* 0x000fe20003f46270 */
[----:B------:R-:W-:Y:S02]  /*11bf0*/  IMAD.MOV.U32 R13, RZ, RZ, R0 ;  /* 0x000000ffff0d7224 */ /* 0x000fe400078e0000 */
[----:B------:R-:W-:-:S10]  /*11c00*/  IMAD.MOV.U32 R2, RZ, RZ, R14 ;  /* 0x000000ffff027224 */ /* 0x000fd400078e000e */
[----:B------:R-:W-:Y:S05]  /*11c10*/  WARPSYNC.COLLECTIVE R15, `(.L_x_2580) ;  /* 0x000000000f087348 */ /* 0x000fea0003c00000 */
[----:B------:R0:W1:Y:S02]  /*11c20*/  SHFL.IDX P6, R14, R13, R12, R11 ;  /* 0x0000000c0d0e7389 */ /* 0x00006400000c000b */
[----:B01----:R-:W-:Y:S01]  /*11c30*/  ENDCOLLECTIVE ;  /* 0x000000000000791b */ /* 0x003fe20003800000 */
.L_x_2580:
[----:B------:R-:W-:Y:S01]  /*11c40*/  IMAD.MOV.U32 R13, RZ, RZ, R4 ;  /* 0x000000ffff0d7224 */ /* 0x000fe200078e0004 */
[----:B------:R-:W-:Y:S02]  /*11c50*/  MOV R12, 0x1 ;  /* 0x00000001000c7802 */ /* 0x000fe40000000f00 */
[----:B------:R-:W-:-:S04]  /*11c60*/  @!P2 LEA R14, P4, R8, R14, 0x1 ;  /* 0x0000000e080ea211 */ /* 0x000fc800078808ff */
[----:B------:R-:W-:Y:S01]  /*11c70*/  @!P2 IADD3.X R3, RZ, R2, RZ, P4, !PT ;  /* 0x00000002ff03a210 */ /* 0x000fe200027fe4ff */
[----:B------:R-:W-:-:S08]  /*11c80*/  @!P2 IMAD.MOV.U32 R2, RZ, RZ, R14 ;  /* 0x000000ffff02a224 */ /* 0x000fd000078e000e */
[----:B------:R-:W-:Y:S05]  /*11c90*/  WARPSYNC.COLLECTIVE R15, `(.L_x_2581) ;  /* 0x000000000f087348 */ /* 0x000fea0003c00000 */
[----:B------:R0:W1:Y:S02]  /*11ca0*/  SHFL.IDX P6, R14, R13, R12, R11 ;  /* 0x0000000c0d0e7389 */ /* 0x00006400000c000b */
[----:B01----:R-:W-:Y:S01]  /*11cb0*/  ENDCOLLECTIVE ;  /* 0x000000000000791b */ /* 0x003fe20003800000 */
.L_x_2581:
[----:B------:R-:W-:Y:S01]  /*11cc0*/  @!PT LDS RZ, [RZ] ;  /* 0x00000000fffff984 */ /* 0x000fe20000000800 */
[----:B------:R-:W-:Y:S01]  /*11cd0*/  @!PT LDS RZ, [RZ] ;  /* 0x00000000fffff984 */ /* 0x000fe20000000800 */
[----:B------:R-:W-:Y:S01]  /*11ce0*/  @!PT LDS RZ, [RZ] ;  /* 0x00000000fffff984 */ /* 0x000fe20000000800 */
[----:B------:R-:W-:Y:S04]  /*11cf0*/  @!P2 LDGSTS.E.BYPASS.LTC128B.128 [R34+0xc400], desc[UR36][R2.64], !P3 ;  /* 0x0c4000000222afae */ /* 0x000fe8000d901d64 */
[----:B------:R-:W-:Y:S04]  /*11d00*/  @!P2 LDGSTS.E.BYPASS.LTC128B.128 [R34+0x10400], desc[UR36][R2.64+0x80], !P0 ;  /* 0x104000800222afae */ /* 0x000fe8000c101d64 */
[----:B------:R0:W-:Y:S01]  /*11d10*/  @!P2 LDGSTS.E.BYPASS.LTC128B.128 [R34+0x14400], desc[UR36][R2.64+0x100], !P1 ;  /* 0x144001000222afae */ /* 0x0001e2000c901d64 */
[----:B------:R-:W-:Y:S01]  /*11d20*/  ISETP.GE.AND P2, PT, R6, R5, PT ;  /* 0x000000050600720c */ /* 0x000fe20003f46270 */
[----:B------:R-:W-:-:S02]  /*11d30*/  IMAD.MOV.U32 R13, RZ, RZ, R0 ;  /* 0x000000ffff0d7224 */ /* 0x000fc400078e0000 */
[----:B------:R-:W-:Y:S02]  /*11d40*/  VIADD R6, R17, 0x20 ;  /* 0x0000002011067836 */ /* 0x000fe40000000000 */
[----:B0-----:R-:W-:-:S08]  /*11d50*/  IMAD.MOV.U32 R2, RZ, RZ, R14 ;  /* 0x000000ffff027224 */ /* 0x001fd000078e000e */
[----:B------:R-:W-:Y:S05]  /*11d60*/  WARPSYNC.COLLECTIVE R15, `(.L_x_2582) ;  /* 0x000000000f087348 */ /* 0x000fea0003c00000 */
[----:B------:R0:W1:Y:S02]  /*11d70*/  SHFL.IDX P6, R14, R13, R12, R11 ;  /* 0x0000000c0d0e7389 */ /* 0x00006400000c000b */
[----:B01----:R-:W-:Y:S01]  /*11d80*/  ENDCOLLECTIVE ;  /* 0x000000000000791b */ /* 0x003fe20003800000 */
.L_x_2582:
[----:B------:R-:W-:Y:S01]  /*11d90*/  IMAD.MOV.U32 R13, RZ, RZ, R4 ;  /* 0x000000ffff0d7224 */ /* 0x000fe200078e0004 */
[----:B------:R-:W-:Y:S02]  /*11da0*/  MOV R12, 0x2 ;  /* 0x00000002000c7802 */ /* 0x000fe40000000f00 */
[----:B------:R-:W-:-:S05]  /*11db0*/  @!P2 LEA R14, P4, R8, R14, 0x1 ;  /* 0x0000000e080ea211 */ /* 0x000fca00078808ff */
[----:B------:R-:W-:Y:S01]  /*11dc0*/  @!P2 IMAD.X R7, RZ, RZ, R2, P4 ;  /* 0x000000ffff07a224 */ /* 0x000fe200020e0602 */
[----:B------:R-:W-:-:S07]  /*11dd0*/  @!P2 MOV R2, R14 ;  /* 0x0000000e0002a202 */ /* 0x000fce0000000f00 */
[----:B------:R-:W-:Y:S05]  /*11de0*/  WARPSYNC.COLLECTIVE R15, `(.L_x_2583) ;  /* 0x000000000f087348 */ /* 0x000fea0003c00000 */
[----:B------:R0:W1:Y:S02]  /*11df0*/  SHFL.IDX P6, R14, R13, R12, R11 ;  /* 0x0000000c0d0e7389 */ /* 0x00006400000c000b */
[----:B01----:R-:W-:Y:S01]  /*11e00*/  ENDCOLLECTIVE ;  /* 0x000000000000791b */ /* 0x003fe20003800000 */
.L_x_2583:
[----:B------:R-:W-:-:S05]  /*11e10*/  @!P2 IMAD.MOV.U32 R3, RZ, RZ, R7 ;  /* 0x000000ffff03a224 */ /* 0x000fca00078e0007 */
[----:B------:R-:W-:Y:S01]  /*11e20*/  @!PT LDS RZ, [RZ] ;  /* 0x00000000fffff984 */ /* 0x000fe20000000800 */
[----:B------:R-:W-:Y:S01]  /*11e30*/  @!PT LDS RZ, [RZ] ;  /* 0x00000000fffff984 */ /* 0x000fe20000000800 */
[----:B------:R-:W-:Y:S01]  /*11e40*/  @!PT LDS RZ, [RZ] ;  /* 0x00000000fffff984 */ /* 0x000fe20000000800 */
[----:B------:R-:W-:Y:S04]  /*11e50*/  @!P2 LDGSTS.E.BYPASS.LTC128B.128 [R34+0xcc00], desc[UR36][R2.64], !P3 ;  /* 0x0cc000000222afae */ /* 0x000fe8000d901d64 */
[----:B------:R-:W-:Y:S01]  /*11e60*/  @!P2 LDGSTS.E.BYPASS.LTC128B.128 [R34+0x10c00], desc[UR36][R2.64+0x80], !P0 ;  /* 0x10c000800222afae */ /* 0x000fe2000c101d64 */
[----:B------:R-:W-:-:S03]  /*11e70*/  IMAD.MOV.U32 R13, RZ, RZ, R0 ;  /* 0x000000ffff0d7224 */ /* 0x000fc600078e0000 */
[----:B------:R0:W-:Y:S01]  /*11e80*/  @!P2 LDGSTS.E.BYPASS.LTC128B.128 [R34+0x14c00], desc[UR36][R2.64+0x100], !P1 ;  /* 0x14c001000222afae */ /* 0x0001e2000c901d64 */
[----:B------:R-:W-:Y:S01]  /*11e90*/  ISETP.GE.AND P2, PT, R6, R5, PT ;  /* 0x000000050600720c */ /* 0x000fe20003f46270 */
[----:B------:R-:W-:Y:S02]  /*11ea0*/  VIADD R6, R17, 0x30 ;  /* 0x0000003011067836 */ /* 0x000fe40000000000 */
[----:B0-----:R-:W-:-:S10]  /*11eb0*/  IMAD.MOV.U32 R2, RZ, RZ, R14 ;  /* 0x000000ffff027224 */ /* 0x001fd400078e000e */
[----:B------:R-:W-:Y:S05]  /*11ec0*/  WARPSYNC.COLLECTIVE R15, `(.L_x_2584) ;  /* 0x000000000f087348 */ /* 0x000fea0003c00000 */
[----:B------:R0:W1:Y:S02]  /*11ed0*/  SHFL.IDX P6, R14, R13, R12, R11 ;  /* 0x0000000c0d0e7389 */ /* 0x00006400000c000b */
[----:B01----:R-:W-:Y:S01]  /*11ee0*/  ENDCOLLECTIVE ;  /* 0x000000000000791b */ /* 0x003fe20003800000 */
.L_x_2584:
        /* <DEDUP_REMOVED lines=8> */
.L_x_2585:
        /* <DEDUP_REMOVED lines=14> */
.L_x_2586:
        /* <DEDUP_REMOVED lines=8> */
.L_x_2587:
        /* <DEDUP_REMOVED lines=14> */
.L_x_2588:
        /* <DEDUP_REMOVED lines=8> */
.L_x_2589:
        /* <DEDUP_REMOVED lines=14> */
.L_x_2590:
        /* <DEDUP_REMOVED lines=8> */
.L_x_2591:
        /* <DEDUP_REMOVED lines=9> */
[----:B0-----:R-:W-:-:S12]  /*12420*/  IMAD.MOV.U32 R2, RZ, RZ, R14 ;  /* 0x000000ffff027224 */ /* 0x001fd800078e000e */
[----:B------:R-:W-:Y:S05]  /*12430*/  WARPSYNC.COLLECTIVE R15, `(.L_x_2592) ;  /* 0x000000000f087348 */ /* 0x000fea0003c00000 */
[----:B------:R0:W1:Y:S02]  /*12440*/  SHFL.IDX P6, R14, R13, R12, R11 ;  /* 0x0000000c0d0e7389 */ /* 0x00006400000c000b */
[----:B01----:R-:W-:Y:S01]  /*12450*/  ENDCOLLECTIVE ;  /* 0x000000000000791b */ /* 0x003fe20003800000 */
.L_x_2592:
[----:B------:R-:W-:Y:S02]  /*12460*/  IMAD.MOV.U32 R13, RZ, RZ, R4 ;  /* 0x000000ffff0d7224 */ /* 0x000fe400078e0004 */
[----:B------:R-:W-:Y:S01]  /*12470*/  IMAD.MOV.U32 R12, RZ, RZ, 0x7 ;  /* 0x00000007ff0c7424 */ /* 0x000fe200078e00ff */
[----:B------:R-:W-:-:S05]  /*12480*/  @!P2 LEA R14, P4, R8, R14, 0x1 ;  /* 0x0000000e080ea211 */ /* 0x000fca00078808ff */
[----:B------:R-:W-:Y:S01]  /*12490*/  @!P2 IMAD.X R7, RZ, RZ, R2, P4 ;  /* 0x000000ffff07a224 */ /* 0x000fe200020e0602 */
[----:B------:R-:W-:-:S07]  /*124a0*/  @!P2 MOV R2, R14 ;  /* 0x0000000e0002a202 */ /* 0x000fce0000000f00 */
[----:B------:R-:W-:Y:S05]  /*124b0*/  WARPSYNC.COLLECTIVE R15, `(.L_x_2593) ;  /* 0x000000000f087348 */ /* 0x000fea0003c00000 */
[----:B------:R0:W1:Y:S02]  /*124c0*/  SHFL.IDX P6, R14, R13, R12, R11 ;  /* 0x0000000c0d0e7389 */ /* 0x00006400000c000b */
[----:B01----:R-:W-:Y:S01]  /*124d0*/  ENDCOLLECTIVE ;  /* 0x000000000000791b */ /* 0x003fe20003800000 */
.L_x_2593:
        /* <DEDUP_REMOVED lines=8> */
[----:B------:R-:W-:-:S07]  /*12560*/  MOV R4, R14 ;  /* 0x0000000e00047202 */ /* 0x000fce0000000f00 */
[----:B0-----:R-:W-:Y:S05]  /*12570*/  WARPSYNC.COLLECTIVE R15, `(.L_x_2594) ;  /* 0x000000000f087348 */ /* 0x001fea0003c00000 */
[----:B------:R1:W2:Y:S02]  /*12580*/  SHFL.IDX P6, R14, R13, R12, R11 ;  /* 0x0000000c0d0e7389 */ /* 0x0002a400000c000b */
[----:B012---:R-:W-:Y:S01]  /*12590*/  ENDCOLLECTIVE ;  /* 0x000000000000791b */ /* 0x007fe20003800000 */
.L_x_2594:
[----:B------:R-:W-:Y:S05]  /*125a0*/  BRA `(.L_x_2595) ;  /* 0xffffffc0000c7947 */ /* 0x000fea000383ffff */
.L_x_2509:
[----:B0-----:R0:W1:Y:S02]  /*125b0*/  SYNCS.PHASECHK.TRANS64.TRYWAIT P0, [R22+URZ+0x2a820], R3 ;  /* 0x02a82003160075a7 */ /* 0x001064000800017f */
[----:B-1----:R-:W-:Y:S05]  /*125c0*/  @!P0 NANOSLEEP.SYNCS 0x989680 ;  /* 0x009896800000895d */ /* 0x002fea0003900000 */
[----:B------:R-:W1:Y:S02]  /*125d0*/  @!P0 SYNCS.PHASECHK.TRANS64 P0, [R22+URZ+0x2a820], R3 ;  /* 0x02a82003160085a7 */ /* 0x000e64000800007f */
[----:B-1----:R-:W-:Y:S05]  /*125e0*/  @!P0 BRA `(.L_x_2509) ;  /* 0xfffffffc00f08947 */ /* 0x002fea000383ffff */
[----:B------:R-:W-:Y:S05]  /*125f0*/  BRA `(.L_x_2596) ;  /* 0xffffffc0007c7947 */ /* 0x000fea000383ffff */
.L_x_2514:
[----:B0-----:R0:W1:Y:S02]  /*12600*/  SYNCS.PHASECHK.TRANS64.TRYWAIT P0, [R6+URZ+0x2a840], R3 ;  /* 0x02a84003060075a7 */ /* 0x001064000800017f */
[----:B-1----:R-:W-:Y:S05]  /*12610*/  @!P0 NANOSLEEP.SYNCS 0x989680 ;  /* 0x009896800000895d */ /* 0x002fea0003900000 */
[----:B------:R-:W1:Y:S02]  /*12620*/  @!P0 SYNCS.PHASECHK.TRANS64 P0, [R6+URZ+0x2a840], R3 ;  /* 0x02a84003060085a7 */ /* 0x000e64000800007f */
[----:B-1----:R-:W-:Y:S05]  /*12630*/  @!P0 BRA `(.L_x_2514) ;  /* 0xfffffffc00f08947 */ /* 0x002fea000383ffff */
[----:B------:R-:W-:Y:S05]  /*12640*/  BRA `(.L_x_2597) ;  /* 0xffffffc4004c7947 */ /* 0x000fea000383ffff */
.L_x_2515:
[----:B------:R-:W-:Y:S01]  /*12650*/  BSSY B1, `(.L_x_2598) ;  /* 0x0000008000017945 */ /* 0x000fe20003800000 */
[----:B------:R-:W-:Y:S01]  /*12660*/  IMAD.MOV.U32 R13, RZ, RZ, R5 ;  /* 0x000000ffff0d7224 */ /* 0x000fe200078e0005 */
[----:B------:R-:W-:Y:S01]  /*12670*/  MOV R11, 0x181f ;  /* 0x0000181f000b7802 */ /* 0x000fe20000000f00 */
[----:B------:R-:W-:Y:S02]  /*12680*/  IMAD.MOV.U32 R12, RZ, RZ, RZ ;  /* 0x000000ffff0c7224 */ /* 0x000fe400078e00ff */
[----:B------:R-:W-:-:S07]  /*12690*/  IMAD.MOV.U32 R15, RZ, RZ, -0x1 ;  /* 0xffffffffff0f7424 */ /* 0x000fce00078e00ff */
[----:B--2---:R-:W-:Y:S05]  /*126a0*/  WARPSYNC.COLLECTIVE R15, `(.L_x_2599) ;  /* 0x000000000f087348 */ /* 0x004fea0003c00000 */
[----:B--2---:R0:W1:Y:S02]  /*126b0*/  SHFL.IDX P6, R14, R13, R12, R11 ;  /* 0x0000000c0d0e7389 */ /* 0x00406400000c000b */
[----:B01----:R-:W-:Y:S01]  /*126c0*/  ENDCOLLECTIVE ;  /* 0x000000000000791b */ /* 0x003fe20003800000 */
.L_x_2599:
[----:B------:R-:W-:Y:S05]  /*126d0*/  BSYNC B1 ;  /* 0x0000000000017941 */ /* 0x000fea0003800000 */
.L_x_2598:
[----:B------:R-:W0:Y:S01]  /*126e0*/  S2R R35, SR_TID.X ;  /* 0x0000000000237919 */ /* 0x000e220000002100 */
[----:B------:R-:W-:Y:S01]  /*126f0*/  IMAD.MOV.U32 R13, RZ, RZ, R9 ;  /* 0x000000ffff0d7224 */ /* 0x000fe200078e0009 */
[----:B------:R-:W-:Y:S01]  /*12700*/  MOV R12, RZ ;  /* 0x000000ff000c7202 */ /* 0x000fe20000000f00 */
[----:B------:R-:W-:Y:S02]  /*12710*/  IMAD.MOV.U32 R11, RZ, RZ, 0x181f ;  /* 0x0000181fff0b7424 */ /* 0x000fe400078e00ff */
[----:B------:R-:W-:Y:S02]  /*12720*/  IMAD.MOV.U32 R15, RZ, RZ, -0x1 ;  /* 0xffffffffff0f7424 */ /* 0x000fe400078e00ff */
[----:B------:R-:W-:Y:S02]  /*12730*/  IMAD.MOV.U32 R3, RZ, RZ, R14 ;  /* 0x000000ffff037224 */ /* 0x000fe400078e000e */
[----:B------:R-:W-:-:S07]  /*12740*/  IMAD R4, R4, 0x2, R22 ;  /* 0x0000000204047824 */ /* 0x000fce00078e0216 */
[----:B0-----:R-:W-:Y:S05]  /*12750*/  WARPSYNC.COLLECTIVE R15, `(.L_x_2600) ;  /* 0x000000000f087348 */ /* 0x001fea0003c00000 */
[----:B------:R1:W2:Y:S02]  /*12760*/  SHFL.IDX P6, R14, R13, R12, R11 ;  /* 0x0000000c0d0e7389 */ /* 0x0002a400000c000b */
[----:B012---:R-:W-:Y:S01]  /*12770*/  ENDCOLLECTIVE ;  /* 0x000000000000791b */ /* 0x007fe20003800000 */
.L_x_2600:
[----:B------:R-:W-:Y:S01]  /*12780*/  MOV R13, R5 ;  /* 0x00000005000d7202 */ /* 0x000fe20000000f00 */
[----:B------:R-:W-:Y:S02]  /*12790*/  IMAD.MOV.U32 R12, RZ, RZ, 0x1 ;  /* 0x00000001ff0c7424 */ /* 0x000fe400078e00ff */
[----:B------:R-:W-:Y:S01]  /*127a0*/  IMAD.SHL.U32 R35, R35, 0x8, RZ ;  /* 0x0000000823237824 */ /* 0x000fe200078e00ff */
[----:B------:R-:W-:-:S07]  /*127b0*/  MOV R2, R14 ;  /* 0x0000000e00027202 */ /* 0x000fce0000000f00 */
[----:B------:R-:W-:Y:S05]  /*127c0*/  WARPSYNC.COLLECTIVE R15, `(.L_x_2601) ;  /* 0x000000000f087348 */ /* 0x000fea0003c00000 */
[----:B------:R0:W1:Y:S02]  /*127d0*/  SHFL.IDX P6, R14, R13, R12, R11 ;  /* 0x0000000c0d0e7389 */ /* 0x00006400000c000b */
[----:B01----:R-:W-:Y:S01]  /*127e0*/  ENDCOLLECTIVE ;  /* 0x000000000000791b */ /* 0x003fe20003800000 */
.L_x_2601:
        /* <DEDUP_REMOVED lines=15> */
.L_x_2602:
[----:B------:R-:W-:Y:S02]  /*128e0*/  IMAD.MOV.U32 R13, RZ, RZ, R5 ;  /* 0x000000ffff0d7224 */ /* 0x000fe400078e0005 */
[----:B------:R-:W-:Y:S01]  /*128f0*/  IMAD.MOV.U32 R12, RZ, RZ, 0x2 ;  /* 0x00000002ff0c7424 */ /* 0x000fe200078e00ff */
[----:B------:R-:W-:-:S07]  /*12900*/  MOV R2, R14 ;  /* 0x0000000e00027202 */ /* 0x000fce0000000f00 */
[----:B------:R-:W-:Y:S05]  /*12910*/  WARPSYNC.COLLECTIVE R15, `(.L_x_2603) ;  /* 0x000000000f087348 */ /* 0x000fea0003c00000 */
[----:B------:R0:W1:Y:S02]  /*12920*/  SHFL.IDX P6, R14, R13, R12, R11 ;  /* 0x0000000c0d0e7389 */ /* 0x00006400000c000b */
[----:B01----:R-:W-:Y:S01]  /*12930*/  ENDCOLLECTIVE ;  /* 0x000000000000791b */ /* 0x003fe20003800000 */
.L_x_2603:
        /* <DEDUP_REMOVED lines=9> */
[----:B------:R-:W-:-:S07]  /*129d0*/  MOV R35, R14 ;  /* 0x0000000e00237202 */ /* 0x000fce0000000f00 */
[----:B0-----:R-:W-:Y:S05]  /*129e0*/  WARPSYNC.COLLECTIVE R15, `(.L_x_2604) ;  /* 0x000000000f087348 */ /* 0x001fea0003c00000 */
[----:B------:R1:W2:Y:S02]  /*129f0*/  SHFL.IDX P6, R14, R13, R12, R11 ;  /* 0x0000000c0d0e7389 */ /* 0x0002a400000c000b */
[----:B012---:R-:W-:Y:S01]  /*12a00*/  ENDCOLLECTIVE ;  /* 0x000000000000791b */ /* 0x007fe20003800000 */
.L_x_2604:
[----:B------:R-:W-:Y:S01]  /*12a10*/  MOV R13, R5 ;  /* 0x00000005000d7202 */ /* 0x000fe20000000f00 */
[----:B------:R-:W-:Y:S02]  /*12a20*/  IMAD.MOV.U32 R12, RZ, RZ, 0x3 ;  /* 0x00000003ff0c7424 */ /* 0x000fe400078e00ff */
[----:B------:R-:W-:-:S07]  /*12a30*/  IMAD.MOV.U32 R2, RZ, RZ, R14 ;  /* 0x000000ffff027224 */ /* 0x000fce00078e000e */
[----:B------:R-:W-:Y:S05]  /*12a40*/  WARPSYNC.COLLECTIVE R15, `(.L_x_2605) ;  /* 0x000000000f087348 */ /* 0x000fea0003c00000 */
[----:B------:R0:W1:Y:S02]  /*12a50*/  SHFL.IDX P6, R14, R13, R12, R11 ;  /* 0x0000000c0d0e7389 */ /* 0x00006400000c000b */
[----:B01----:R-:W-:Y:S01]  /*12a60*/  ENDCOLLECTIVE ;  /* 0x000000000000791b */ /* 0x003fe20003800000 */
.L_x_2605:
        /* <DEDUP_REMOVED lines=13> */
.L_x_2606:
[----:B------:R-:W-:Y:S02]  /*12b40*/  IMAD.MOV.U32 R13, RZ, RZ, R5 ;  /* 0x000000ffff0d7224 */ /* 0x000fe400078e0005 */
[----:B------:R-:W-:Y:S01]  /*12b50*/  IMAD.MOV.U32 R12, RZ, RZ, 0x4 ;  /* 0x00000004ff0c7424 */ /* 0x000fe200078e00ff */
[----:B------:R-:W-:-:S07]  /*12b60*/  MOV R2, R14 ;  /* 0x0000000e00027202 */ /* 0x000fce0000000f00 */
[----:B------:R-:W-:Y:S05]  /*12b70*/  WARPSYNC.COLLECTIVE R15, `(.L_x_2607) ;  /* 0x000000000f087348 */ /* 0x000fea0003c00000 */
[----:B------:R0:W1:Y:S02]  /*12b80*/  SHFL.IDX P6, R14, R13, R12, R11 ;  /* 0x0000000c0d0e7389 */ /* 0x00006400000c000b */
[----:B01----:R-:W-:Y:S01]  /*12b90*/  ENDCOLLECTIVE ;  /* 0x000000000000791b */ /* 0x003fe20003800000 */
.L_x_2607:
        /* <DEDUP_REMOVED lines=13> */
.L_x_2608:
[----:B------:R-:W-:Y:S01]  /*12c70*/  MOV R13, R5 ;  /* 0x00000005000d7202 */ /* 0x000fe20000000f00 */
[----:B------:R-:W-:Y:S02]  /*12c80*/  IMAD.MOV.U32 R12, RZ, RZ, 0x5 ;  /* 0x00000005ff0c7424 */ /* 0x000fe400078e00ff */
[----:B------:R-:W-:-:S07]  /*12c90*/  IMAD.MOV.U32 R2, RZ, RZ, R14 ;  /* 0x000000ffff027224 */ /* 0x000fce00078e000e */
[----:B------:R-:W-:Y:S05]  /*12ca0*/  WARPSYNC.COLLECTIVE R15, `(.L_x_2609) ;  /* 0x000000000f087348 */ /* 0x000fea0003c00000 */
[----:B------:R0:W1:Y:S02]  /*12cb0*/  SHFL.IDX P6, R14, R13, R12, R11 ;  /* 0x0000000c0d0e7389 */ /* 0x00006400000c000b */
[----:B01----:R-:W-:Y:S01]  /*12cc0*/  ENDCOLLECTIVE ;  /* 0x000000000000791b */ /* 0x003fe20003800000 */
.L_x_2609:
        /* <DEDUP_REMOVED lines=13> */
.L_x_2610:
[----:B------:R-:W-:Y:S01]  /*12da0*/  MOV R2, R14 ;  /* 0x0000000e00027202 */ /* 0x000fe20000000f00 */
[----:B------:R-:W-:Y:S06]  /*12db0*/  BRA `(.L_x_2611) ;  /* 0xffffffc000847947 */ /* 0x000fec000383ffff */
.L_x_2520:
[----:B---3--:R3:W4:Y:S02]  /*12dc0*/  SYNCS.PHASECHK.TRANS64.TRYWAIT P0, [R4+URZ+0x2a860], R2 ;  /* 0x02a86002040075a7 */ /* 0x008724000800017f */
[----:B----4-:R-:W-:Y:S05]  /*12dd0*/  @!P0 NANOSLEEP.SYNCS 0x989680 ;  /* 0x009896800000895d */ /* 0x010fea0003900000 */
[----:B------:R-:W4:Y:S02]  /*12de0*/  @!P0 SYNCS.PHASECHK.TRANS64 P0, [R4+URZ+0x2a860], R2 ;  /* 0x02a86002040085a7 */ /* 0x000f24000800007f */
[----:B----4-:R-:W-:Y:S05]  /*12df0*/  @!P0 BRA `(.L_x_2520) ;  /* 0xfffffffc00f08947 */ /* 0x010fea000383ffff */
[----:B------:R-:W-:Y:S05]  /*12e00*/  BRA `(.L_x_2612) ;  /* 0xffffffc000e47947 */ /* 0x000fea000383ffff */
.L_x_2521:
[----:B------:R-:W-:Y:S01]  /*12e10*/  BSSY B1, `(.L_x_2613) ;  /* 0x0000008000017945 */ /* 0x000fe20003800000 */
[----:B------:R-:W-:Y:S01]  /*12e20*/  IMAD.MOV.U32 R13, RZ, RZ, R24 ;  /* 0x000000ffff0d7224 */ /* 0x000fe200078e0018 */
[----:B------:R-:W-:Y:S01]  /*12e30*/  MOV R15, 0xffffffff ;  /* 0xffffffff000f7802 */ /* 0x000fe20000000f00 */
[----:B------:R-:W-:Y:S02]  /*12e40*/  IMAD.MOV.U32 R12, RZ, RZ, RZ ;  /* 0x000000ffff0c7224 */ /* 0x000fe400078e00ff */
[----:B------:R-:W-:-:S07]  /*12e50*/  IMAD.MOV.U32 R11, RZ, RZ, 0x181f ;  /* 0x0000181fff0b7424 */ /* 0x000fce00078e00ff */
[----:B--23--:R-:W-:Y:S05]  /*12e60*/  WARPSYNC.COLLECTIVE R15, `(.L_x_2614) ;  /* 0x000000000f087348 */ /* 0x00cfea0003c00000 */
[----:B--2---:R0:W1:Y:S02]  /*12e70*/  SHFL.IDX P6, R14, R13, R12, R11 ;  /* 0x0000000c0d0e7389 */ /* 0x00406400000c000b */
[----:B01-3--:R-:W-:Y:S01]  /*12e80*/  ENDCOLLECTIVE ;  /* 0x000000000000791b */ /* 0x00bfe20003800000 */
.L_x_2614:
[----:B------:R-:W-:Y:S05]  /*12e90*/  BSYNC B1 ;  /* 0x0000000000017941 */ /* 0x000fea0003800000 */
.L_x_2613:
[----:B------:R-:W-:Y:S01]  /*12ea0*/  IMAD.MOV.U32 R13, RZ, RZ, R23 ;  /* 0x000000ffff0d7224 */ /* 0x000fe200078e0017 */
[----:B------:R-:W-:Y:S01]  /*12eb0*/  MOV R11, 0x181f ;  /* 0x0000181f000b7802 */ /* 0x000fe20000000f00 */
[----:B------:R-:W-:Y:S01]  /*12ec0*/  IMAD.MOV.U32 R12, RZ, RZ, RZ ;  /* 0x000000ffff0c7224 */ /* 0x000fe200078e00ff */
[----:B------:R-:W-:Y:S01]  /*12ed0*/  LEA R5, R5, R22, 0x1 ;  /* 0x0000001605057211 */ /* 0x000fe200078e08ff */
[----:B------:R-:W-:Y:S02]  /*12ee0*/  IMAD.MOV.U32 R15, RZ, RZ, -0x1 ;  /* 0xffffffffff0f7424 */ /* 0x000fe400078e00ff */
[----:B------:R-:W-:-:S07]  /*12ef0*/  IMAD.MOV.U32 R3, RZ, RZ, R14 ;  /* 0x000000ffff037224 */ /* 0x000fce00078e000e */
[----:B------:R-:W-:Y:S05]  /*12f00*/  WARPSYNC.COLLECTIVE R15, `(.L_x_2615) ;  /* 0x000000000f087348 */ /* 0x000fea0003c00000 */
[----:B------:R0:W1:Y:S02]  /*12f10*/  SHFL.IDX P6, R14, R13, R12, R11 ;  /* 0x0000000c0d0e7389 */ /* 0x00006400000c000b */
[----:B01----:R-:W-:Y:S01]  /*12f20*/  ENDCOLLECTIVE ;  /* 0x000000000000791b */ /* 0x003fe20003800000 */
.L_x_2615:
[----:B------:R-:W-:Y:S02]  /*12f30*/  IMAD.MOV.U32 R13, RZ, RZ, R24 ;  /* 0x000000ffff0d7224 */ /* 0x000fe400078e0018 */
[----:B------:R-:W-:Y:S02]  /*12f40*/  IMAD.MOV.U32 R12, RZ, RZ, 0x1 ;  /* 0x00000001ff0c7424 */ /* 0x000fe400078e00ff */
[----:B------:R-:W-:-:S07]  /*12f50*/  IMAD.MOV.U32 R2, RZ, RZ, R14 ;  /* 0x000000ffff027224 */ /* 0x000fce00078e000e */
[----:B------:R-:W-:Y:S05]  /*12f60*/  WARPSYNC.COLLECTIVE R15, `(.L_x_2616) ;  /* 0x000000000f087348 */ /* 0x000fea0003c00000 */
[----:B------:R0:W1:Y:S02]  /*12f70*/  SHFL.IDX P6, R14, R13, R12, R11 ;  /* 0x0000000c0d0e7389 */ /* 0x00006400000c000b */
[----:B01----:R-:W-:Y:S01]  /*12f80*/  ENDCOLLECTIVE ;  /* 0x000000000000791b */ /* 0x003fe20003800000 */
.L_x_2616:
[----:B------:R-:W-:-:S05]  /*12f90*/  IADD3 R2, P1, R2, R0, RZ ;  /* 0x0000000002027210 */ /* 0x000fca0007f3e0ff */
[----:B------:R-:W-:Y:S01]  /*12fa0*/  IMAD.X R3, RZ, RZ, R3, P1 ;  /* 0x000000ffff037224 */ /* 0x000fe200008e0603 */
[----:B------:R-:W-:-:S04]  /*12fb0*/  LOP3.LUT P1, RZ, R29, 0x1, RZ, 0xc0, !PT ;  /* 0x000000011dff7812 */ /* 0x000fc8000782c0ff */
[----:B------:R-:W-:Y:S02]  /*12fc0*/  ISETP.LT.OR P2, PT, R6, 0x1, !P1 ;  /* 0x000000010600780c */ /* 0x000fe40004f41670 */
[----:B------:R-:W-:-:S11]  /*12fd0*/  MOV R13, R23 ;  /* 0x00000017000d7202 */ /* 0x000fd60000000f00 */
        /* <DEDUP_REMOVED lines=10> */
.L_x_2617:
[----:B------:R-:W-:Y:S01]  /*13080*/  IMAD.MOV.U32 R13, RZ, RZ, R24 ;  /* 0x000000ffff0d7224 */ /* 0x000fe200078e0018 */
[----:B------:R-:W-:Y:S01]  /*13090*/  MOV R12, 0x2 ;  /* 0x00000002000c7802 */ /* 0x000fe20000000f00 */
[----:B------:R-:W-:-:S07]  /*130a0*/  IMAD.MOV.U32 R2, RZ, RZ, R14 ;  /* 0x000000ffff027224 */ /* 0x000fce00078e000e */
[----:B------:R-:W-:Y:S05]  /*130b0*/  WARPSYNC.COLLECTIVE R15, `(.L_x_2618) ;  /* 0x000000000f087348 */ /* 0x000fea0003c00000 */
[----:B------:R0:W1:Y:S02]  /*130c0*/  SHFL.IDX P6, R14, R13, R12, R11 ;  /* 0x0000000c0d0e7389 */ /* 0x00006400000c000b */
[----:B01----:R-:W-:Y:S01]  /*130d0*/  ENDCOLLECTIVE ;  /* 0x000000000000791b */ /* 0x003fe20003800000 */
.L_x_2618:
        /* <DEDUP_REMOVED lines=14> */
.L_x_2619:
[----:B------:R-:W-:Y:S02]  /*131c0*/  IMAD.MOV.U32 R13, RZ, RZ, R24 ;  /* 0x000000ffff0d7224 */ /* 0x000fe400078e0018 */
[----:B------:R-:W-:Y:S02]  /*131d0*/  IMAD.MOV.U32 R12, RZ, RZ, 0x3 ;  /* 0x00000003ff0c7424 */ /* 0x000fe400078e00ff */
[----:B------:R-:W-:-:S07]  /*131e0*/  IMAD.MOV.U32 R2, RZ, RZ, R14 ;  /* 0x000000ffff027224 */ /* 0x000fce00078e000e */
[----:B------:R-:W-:Y:S05]  /*131f0*/  WARPSYNC.COLLECTIVE R15, `(.L_x_2620) ;  /* 0x000000000f087348 */ /* 0x000fea0003c00000 */
[----:B------:R0:W1:Y:S02]  /*13200*/  SHFL.IDX P6, R14, R13, R12, R11 ;  /* 0x0000000c0d0e7389 */ /* 0x00006400000c000b */
[----:B01----:R-:W-:Y:S01]  /*13210*/  ENDCOLLECTIVE ;  /* 0x000000000000791b */ /* 0x003fe20003800000 */
.L_x_2620:
[----:B------:R-:W-:-:S04]  /*13220*/  IADD3 R2, P2, R2, R0, RZ ;  /* 0x0000000002027210 */ /* 0x000fc80007f5e0ff */
[----:B------:R-:W-:Y:S02]  /*13230*/  IADD3.X R3, RZ, R3, RZ, P2, !PT ;  /* 0x00000003ff037210 */ /* 0x000fe400017fe4ff */
        /* <DEDUP_REMOVED lines=12> */
.L_x_2621:
[----:B------:R-:W-:Y:S01]  /*13300*/  IMAD.MOV.U32 R13, RZ, RZ, R24 ;  /* 0x000000ffff0d7224 */ /* 0x000fe200078e0018 */
[----:B------:R-:W-:Y:S01]  /*13310*/  MOV R12, 0x4 ;  /* 0x00000004000c7802 */ /* 0x000fe20000000f00 */
[----:B------:R-:W-:-:S07]  /*13320*/  IMAD.MOV.U32 R2, RZ, RZ, R14 ;  /* 0x000000ffff027224 */ /* 0x000fce00078e000e */
[----:B------:R-:W-:Y:S05]  /*13330*/  WARPSYNC.COLLECTIVE R15, `(.L_x_2622) ;  /* 0x000000000f087348 */ /* 0x000fea0003c00000 */
[----:B------:R0:W1:Y:S02]  /*13340*/  SHFL.IDX P6, R14, R13, R12, R11 ;  /* 0x0000000c0d0e7389 */ /* 0x00006400000c000b */
[----:B01----:R-:W-:Y:S01]  /*13350*/  ENDCOLLECTIVE ;  /* 0x000000000000791b */ /* 0x003fe20003800000 */
.L_x_2622:
        /* <DEDUP_REMOVED lines=14> */
.L_x_2623:
[----:B------:R-:W-:Y:S02]  /*13440*/  IMAD.MOV.U32 R13, RZ, RZ, R24 ;  /* 0x000000ffff0d7224 */ /* 0x000fe400078e0018 */
[----:B------:R-:W-:Y:S02]  /*13450*/  IMAD.MOV.U32 R12, RZ, RZ, 0x5 ;  /* 0x00000005ff0c7424 */ /* 0x000fe400078e00ff */
[----:B------:R-:W-:-:S07]  /*13460*/  IMAD.MOV.U32 R2, RZ, RZ, R14 ;  /* 0x000000ffff027224 */ /* 0x000fce00078e000e */
[----:B------:R-:W-:Y:S05]  /*13470*/  WARPSYNC.COLLECTIVE R15, `(.L_x_2624) ;  /* 0x000000000f087348 */ /* 0x000fea0003c00000 */
[----:B------:R0:W1:Y:S02]  /*13480*/  SHFL.IDX P6, R14, R13, R12, R11 ;  /* 0x0000000c0d0e7389 */ /* 0x00006400000c000b */
[----:B01----:R-:W-:Y:S01]  /*13490*/  ENDCOLLECTIVE ;  /* 0x000000000000791b */ /* 0x003fe20003800000 */
.L_x_2624:
[----:B------:R-:W-:-:S04]  /*134a0*/  IADD3 R2, P2, R2, R0, RZ ;  /* 0x0000000002027210 */ /* 0x000fc80007f5e0ff */
[----:B------:R-:W-:Y:S02]  /*134b0*/  IADD3.X R3, RZ, R3, RZ, P2, !PT ;  /* 0x00000003ff037210 */ /* 0x000fe400017fe4ff */
[----:B------:R-:W-:Y:S02]  /*134c0*/  ISETP.LT.OR P2, PT, R6, 0x41, !P1 ;  /* 0x000000410600780c */ /* 0x000fe40004f41670 */
[----:B------:R-:W-:-:S11]  /*134d0*/  MOV R13, R23 ;  /* 0x00000017000d7202 */ /* 0x000fd60000000f00 */
        /* <DEDUP_REMOVED lines=9> */
.L_x_2625:
[----:B------:R-:W-:Y:S01]  /*13570*/  @!PT LDS RZ, [RZ] ;  /* 0x00000000fffff984 */ /* 0x000fe20000000800 */
[----:B------:R-:W-:Y:S01]  /*13580*/  @!PT LDS RZ, [RZ] ;  /* 0x00000000fffff984 */ /* 0x000fe20000000800 */
[----:B------:R-:W-:Y:S01]  /*13590*/  @!PT LDS RZ, [RZ] ;  /* 0x00000000fffff984 */ /* 0x000fe20000000800 */
[----:B------:R1:W-:Y:S01]  /*135a0*/  LDGSTS.E.BYPASS.LTC128B.128 [R5+0x5400], desc[UR36][R2.64+0x80], !P2 ;  /* 0x0540008002057fae */ /* 0x0003e2000d101d64 */
[----:B------:R-:W-:Y:S05]  /*135b0*/  BRA `(.L_x_2626) ;  /* 0xffffffbc00d07947 */ /* 0x000fea000383ffff */
.L_x_2529:
[----:B0-----:R0:W1:Y:S02]  /*135c0*/  SYNCS.PHASECHK.TRANS64.TRYWAIT P0, [R0+URZ+0x2a860], R3 ;  /* 0x02a86003000075a7 */ /* 0x001064000800017f */
[----:B-1----:R-:W-:Y:S05]  /*135d0*/  @!P0 NANOSLEEP.SYNCS 0x989680 ;  /* 0x009896800000895d */ /* 0x002fea0003900000 */
[----:B------:R-:W1:Y:S02]  /*135e0*/  @!P0 SYNCS.PHASECHK.TRANS64 P0, [R0+URZ+0x2a860], R3 ;  /* 0x02a86003000085a7 */ /* 0x000e64000800007f */
[----:B-1----:R-:W-:Y:S05]  /*135f0*/  @!P0 BRA `(.L_x_2529) ;  /* 0xfffffffc00f08947 */ /* 0x002fea000383ffff */
[----:B------:R-:W-:Y:S05]  /*13600*/  BRA `(.L_x_2627) ;  /* 0xffffffc000f07947 */ /* 0x000fea000383ffff */
.L_x_2530:
[----:B------:R-:W-:Y:S01]  /*13610*/  BSSY B0, `(.L_x_2628) ;  /* 0x0000008000007945 */ /* 0x000fe20003800000 */
[----:B------:R-:W-:Y:S01]  /*13620*/  IMAD.MOV.U32 R13, RZ, RZ, R24 ;  /* 0x000000ffff0d7224 */ /* 0x000fe200078e0018 */
[----:B------:R-:W-:Y:S01]  /*13630*/  MOV R15, 0xffffffff ;  /* 0xffffffff000f7802 */ /* 0x000fe20000000f00 */
[----:B------:R-:W-:Y:S02]  /*13640*/  IMAD.MOV.U32 R12, RZ, RZ, RZ ;  /* 0x000000ffff0c7224 */ /* 0x000fe400078e00ff */
[----:B------:R-:W-:-:S07]  /*13650*/  IMAD.MOV.U32 R11, RZ, RZ, 0x181f ;  /* 0x0000181fff0b7424 */ /* 0x000fce00078e00ff */
[----:B0-2---:R-:W-:Y:S05]  /*13660*/  WARPSYNC.COLLECTIVE R15, `(.L_x_2629) ;  /* 0x000000000f087348 */ /* 0x005fea0003c00000 */
[----:B--2---:R1:W2:Y:S02]  /*13670*/  SHFL.IDX P6, R14, R13, R12, R11 ;  /* 0x0000000c0d0e7389 */ /* 0x0042a400000c000b */
[----:B012---:R-:W-:Y:S01]  /*13680*/  ENDCOLLECTIVE ;  /* 0x000000000000791b */ /* 0x007fe20003800000 */
.L_x_2629:
[----:B------:R-:W-:Y:S05]  /*13690*/  BSYNC B0 ;  /* 0x0000000000007941 */ /* 0x000fea0003800000 */
.L_x_2628:
        /* <DEDUP_REMOVED lines=12> */
.L_x_2630:
        /* <DEDUP_REMOVED lines=12> */
.L_x_2631:
        /* <DEDUP_REMOVED lines=13> */
.L_x_2632:
[----:B------:R-:W-:Y:S01]  /*138f0*/  IMAD.MOV.U32 R13, RZ, RZ, R24 ;  /* 0x000000ffff0d7224 */ /* 0x000fe200078e0018 */
[----:B------:R-:W-:Y:S02]  /*13900*/  MOV R12, 0x2 ;  /* 0x00000002000c7802 */ /* 0x000fe40000000f00 */
[----:B------:R-:W-:-:S13]  /*13910*/  IADD3 R2, P2, R14, R5, RZ ;  /* 0x000000050e027210 */ /* 0x000fda0007f5e0ff */
[----:B------:R-:W-:Y:S05]  /*13920*/  WARPSYNC.COLLECTIVE R15, `(.L_x_2633) ;  /* 0x000000000f087348 */ /* 0x000fea0003c00000 */
[----:B------:R0:W1:Y:S02]  /*13930*/  SHFL.IDX P6, R14, R13, R12, R11 ;  /* 0x0000000c0d0e7389 */ /* 0x00006400000c000b */
[----:B01----:R-:W-:Y:S01]  /*13940*/  ENDCOLLECTIVE ;  /* 0x000000000000791b */ /* 0x003fe20003800000 */
.L_x_2633:
        /* <DEDUP_REMOVED lines=13> */
.L_x_2634:
[----:B------:R-:W-:Y:S02]  /*13a20*/  IMAD.MOV.U32 R13, RZ, RZ, R24 ;  /* 0x000000ffff0d7224 */ /* 0x000fe400078e0018 */
[----:B------:R-:W-:Y:S02]  /*13a30*/  IMAD.MOV.U32 R12, RZ, RZ, 0x3 ;  /* 0x00000003ff0c7424 */ /* 0x000fe400078e00ff */
[----:B------:R-:W-:-:S07]  /*13a40*/  IMAD.MOV.U32 R10, RZ, RZ, R14 ;  /* 0x000000ffff0a7224 */ /* 0x000fce00078e000e */
[----:B------:R-:W-:Y:S05]  /*13a50*/  WARPSYNC.COLLECTIVE R15, `(.L_x_2635) ;  /* 0x000000000f087348 */ /* 0x000fea0003c00000 */
[----:B------:R0:W1:Y:S02]  /*13a60*/  SHFL.IDX P6, R14, R13, R12, R11 ;  /* 0x0000000c0d0e7389 */ /* 0x00006400000c000b */
[----:B01----:R-:W-:Y:S01]  /*13a70*/  ENDCOLLECTIVE ;  /* 0x000000000000791b */ /* 0x003fe20003800000 */
.L_x_2635:
        /* <DEDUP_REMOVED lines=14> */
.L_x_2636:
[----:B------:R-:W-:Y:S02]  /*13b60*/  IMAD.MOV.U32 R13, RZ, RZ, R24 ;  /* 0x000000ffff0d7224 */ /* 0x000fe400078e0018 */
[----:B------:R-:W-:Y:S01]  /*13b70*/  IMAD.MOV.U32 R12, RZ, RZ, 0x4 ;  /* 0x00000004ff0c7424 */ /* 0x000fe200078e00ff */
[----:B------:R-:W-:-:S13]  /*13b80*/  IADD3 R2, P2, R14, R5, RZ ;  /* 0x000000050e027210 */ /* 0x000fda0007f5e0ff */
[----:B------:R-:W-:Y:S05]  /*13b90*/  WARPSYNC.COLLECTIVE R15, `(.L_x_2637) ;  /* 0x000000000f087348 */ /* 0x000fea0003c00000 */
[----:B------:R0:W1:Y:S02]  /*13ba0*/  SHFL.IDX P6, R14, R13, R12, R11 ;  /* 0x0000000c0d0e7389 */ /* 0x00006400000c000b */
[----:B01----:R-:W-:Y:S01]  /*13bb0*/  ENDCOLLECTIVE ;  /* 0x000000000000791b */ /* 0x003fe20003800000 */
.L_x_2637:
        /* <DEDUP_REMOVED lines=13> */
.L_x_2638:
[----:B------:R-:W-:Y:S01]  /*13c90*/  MOV R13, R24 ;  /* 0x00000018000d7202 */ /* 0x000fe20000000f00 */
[----:B------:R-:W-:Y:S02]  /*13ca0*/  IMAD.MOV.U32 R12, RZ, RZ, 0x5 ;  /* 0x00000005ff0c7424 */ /* 0x000fe400078e00ff */
[----:B------:R-:W-:-:S07]  /*13cb0*/  IMAD.MOV.U32 R10, RZ, RZ, R14 ;  /* 0x000000ffff0a7224 */ /* 0x000fce00078e000e */
[----:B------:R-:W-:Y:S05]  /*13cc0*/  WARPSYNC.COLLECTIVE R15, `(.L_x_2639) ;  /* 0x000000000f087348 */ /* 0x000fea0003c00000 */
[----:B------:R0:W1:Y:S02]  /*13cd0*/  SHFL.IDX P6, R14, R13, R12, R11 ;  /* 0x0000000c0d0e7389 */ /* 0x00006400000c000b */
[----:B01----:R-:W-:Y:S01]  /*13ce0*/  ENDCOLLECTIVE ;  /* 0x000000000000791b */ /* 0x003fe20003800000 */
.L_x_2639:
        /* <DEDUP_REMOVED lines=12> */
.L_x_2640:
[----:B------:R-:W-:Y:S05]  /*13db0*/  BRA `(.L_x_2641) ;  /* 0xffffffbc00ec7947 */ /* 0x000fea000383ffff */
.L_x_2535:
        /* <DEDUP_REMOVED lines=8> */
.L_x_2643:
[----:B------:R-:W-:Y:S05]  /*13e40*/  BSYNC B0 ;  /* 0x0000000000007941 */ /* 0x000fea0003800000 */
.L_x_2642:
        /* <DEDUP_REMOVED lines=9> */
.L_x_2644:
        /* <DEDUP_REMOVED lines=18> */
.L_x_2645:
[----:B------:R-:W-:Y:S01]  /*14000*/  IMAD.MOV.U32 R12, RZ, RZ, 0x2 ;  /* 0x00000002ff0c7424 */ /* 0x000fe200078e00ff */
[----:B------:R-:W-:-:S05]  /*14010*/  SEL R7, R14, RZ, P1 ;  /* 0x000000ff0e077207 */ /* 0x000fca0000800000 */
[----:B------:R-:W-:-:S05]  /*14020*/  IMAD.IADD R6, R4, 0x1, R7 ;  /* 0x0000000104067824 */ /* 0x000fca00078e0207 */
[----:B------:R-:W-:-:S07]  /*14030*/  MOV R13, R6 ;  /* 0x00000006000d7202 */ /* 0x000fce0000000f00 */
[----:B------:R-:W-:Y:S05]  /*14040*/  WARPSYNC.COLLECTIVE R15, `(.L_x_2646) ;  /* 0x000000000f087348 */ /* 0x000fea0003c00000 */
[----:B------:R0:W1:Y:S02]  /*14050*/  SHFL.UP P6, R14, R13, R12, R11 ;  /* 0x0400000c0d0e7389 */ /* 0x00006400000c000b */
[----:B01----:R-:W-:Y:S01]  /*14060*/  ENDCOLLECTIVE ;  /* 0x000000000000791b */ /* 0x003fe20003800000 */
.L_x_2646:
[----:B------:R-:W-:Y:S02]  /*14070*/  MOV R12, 0x4 ;  /* 0x00000004000c7802 */ /* 0x000fe40000000f00 */
[----:B------:R-:W-:-:S05]  /*14080*/  SEL R7, R14, RZ, P2 ;  /* 0x000000ff0e077207 */ /* 0x000fca0001000000 */
[----:B------:R-:W-:-:S04]  /*14090*/  IMAD.IADD R7, R6, 0x1, R7 ;  /* 0x0000000106077824 */ /* 0x000fc800078e0207 */
[----:B------:R-:W-:-:S07]  /*140a0*/  IMAD.MOV.U32 R13, RZ, RZ, R7 ;  /* 0x000000ffff0d7224 */ /* 0x000fce00078e0007 */
[----:B------:R-:W-:Y:S05]  /*140b0*/  WARPSYNC.COLLECTIVE R15, `(.L_x_2647) ;  /* 0x000000000f087348 */ /* 0x000fea0003c00000 */
[----:B------:R0:W1:Y:S02]  /*140c0*/  SHFL.UP P6, R14, R13, R12, R11 ;  /* 0x0400000c0d0e7389 */ /* 0x00006400000c000b */
[----:B01----:R-:W-:Y:S01]  /*140d0*/  ENDCOLLECTIVE ;  /* 0x000000000000791b */ /* 0x003fe20003800000 */
.L_x_2647:
[----:B------:R-:W-:Y:S01]  /*140e0*/  IMAD.MOV.U32 R12, RZ, RZ, 0x8 ;  /* 0x00000008ff0c7424 */ /* 0x000fe200078e00ff */
[----:B------:R-:W-:-:S05]  /*140f0*/  SEL R2, R14, RZ, P3 ;  /* 0x000000ff0e027207 */ /* 0x000fca0001800000 */
[----:B------:R-:W-:-:S04]  /*14100*/  IMAD.IADD R2, R7, 0x1, R2 ;  /* 0x0000000107027824 */ /* 0x000fc800078e0202 */
[----:B------:R-:W-:-:S07]  /*14110*/  IMAD.MOV.U32 R13, RZ, RZ, R2 ;  /* 0x000000ffff0d7224 */ /* 0x000fce00078e0002 */
[----:B------:R-:W-:Y:S05]  /*14120*/  WARPSYNC.COLLECTIVE R15, `(.L_x_2648) ;  /* 0x000000000f087348 */ /* 0x000fea0003c00000 */
[----:B------:R0:W1:Y:S02]  /*14130*/  SHFL.UP P6, R14, R13, R12, R11 ;  /* 0x0400000c0d0e7389 */ /* 0x00006400000c000b */
[----:B01----:R-:W-:Y:S01]  /*14140*/  ENDCOLLECTIVE ;  /* 0x000000000000791b */ /* 0x003fe20003800000 */
.L_x_2648:
[----:B------:R-:W-:Y:S01]  /*14150*/  IMAD.MOV.U32 R12, RZ, RZ, 0x10 ;  /* 0x00000010ff0c7424 */ /* 0x000fe200078e00ff */
[----:B------:R-:W-:-:S04]  /*14160*/  SEL R3, R14, RZ, P4 ;  /* 0x000000ff0e037207 */ /* 0x000fc80002000000 */
[----:B------:R-:W-:-:S05]  /*14170*/  IADD3 R3, R2, R3, RZ ;  /* 0x0000000302037210 */ /* 0x000fca0007ffe0ff */
[----:B------:R-:W-:-:S07]  /*14180*/  IMAD.MOV.U32 R13, RZ, RZ, R3 ;  /* 0x000000ffff0d7224 */ /* 0x000fce00078e0003 */
[----:B------:R-:W-:Y:S05]  /*14190*/  WARPSYNC.COLLECTIVE R15, `(.L_x_2649) ;  /* 0x000000000f087348 */ /* 0x000fea0003c00000 */
[----:B------:R0:W1:Y:S02]  /*141a0*/  SHFL.UP P6, R14, R13, R12, R11 ;  /* 0x0400000c0d0e7389 */ /* 0x00006400000c000b */
[----:B01----:R-:W-:Y:S01]  /*141b0*/  ENDCOLLECTIVE ;  /* 0x000000000000791b */ /* 0x003fe20003800000 */
.L_x_2649:
        /* <DEDUP_REMOVED lines=8> */
.L_x_2650:
[----:B------:R-:W-:Y:S05]  /*14240*/  BRA `(.L_x_2651) ;  /* 0xffffffbc00f87947 */ /* 0x000fea000383ffff */
.L_x_2540:
[----:B------:R-:W-:Y:S01]  /*14250*/  BSSY B0, `(.L_x_2652) ;  /* 0x0000008000007945 */ /* 0x000fe20003800000 */
[----:B-----5:R-:W-:Y:S01]  /*14260*/  IMAD.MOV.U32 R13, RZ, RZ, R4 ;  /* 0x000000ffff0d7224 */ /* 0x020fe200078e0004 */
[----:B------:R-:W-:Y:S01]  /*14270*/  MOV R12, 0x1 ;  /* 0x00000001000c7802 */ /* 0x000fe20000000f00 */
[----:B------:R-:W-:Y:S02]  /*14280*/  IMAD.MOV.U32 R11, RZ, RZ, RZ ;  /* 0x000000ffff0b7224 */ /* 0x000fe400078e00ff */
[----:B------:R-:W-:-:S07]  /*14290*/  IMAD.MOV.U32 R15, RZ, RZ, -0x1 ;  /* 0xffffffffff0f7424 */ /* 0x000fce00078e00ff */
[----:B01----:R-:W-:Y:S05]  /*142a0*/  WARPSYNC.COLLECTIVE R15, `(.L_x_2653) ;  /* 0x000000000f087348 */ /* 0x003fea0003c00000 */
[----:B------:R2:W3:Y:S02]  /*142b0*/  SHFL.UP P6, R14, R13, R12, R11 ;  /* 0x0400000c0d0e7389 */ /* 0x0004e400000c000b */
[----:B0123--:R-:W-:Y:S01]  /*142c0*/  ENDCOLLECTIVE ;  /* 0x000000000000791b */ /* 0x00ffe20003800000 */
.L_x_2653:
[----:B------:R-:W-:Y:S05]  /*142d0*/  BSYNC B0 ;  /* 0x0000000000007941 */ /* 0x000fea0003800000 */
.L_x_2652:
        /* <DEDUP_REMOVED lines=8> */
.L_x_2654:
[----:B------:R-:W-:Y:S01]  /*14360*/  IMAD.MOV.U32 R12, RZ, RZ, 0x4 ;  /* 0x00000004ff0c7424 */ /* 0x000fe200078e00ff */
[----:B------:R-:W-:-:S05]  /*14370*/  SEL R0, R14, RZ, P2 ;  /* 0x000000ff0e007207 */ /* 0x000fca0001000000 */
[----:B------:R-:W-:-:S05]  /*14380*/  IMAD.IADD R0, R13, 0x1, R0 ;  /* 0x000000010d007824 */ /* 0x000fca00078e0200 */
[----:B------:R-:W-:-:S07]  /*14390*/  MOV R13, R0 ;  /* 0x00000000000d7202 */ /* 0x000fce0000000f00 */
[----:B------:R-:W-:Y:S05]  /*143a0*/  WARPSYNC.COLLECTIVE R15, `(.L_x_2655) ;  /* 0x000000000f087348 */ /* 0x000fea0003c00000 */
[----:B------:R0:W1:Y:S02]  /*143b0*/  SHFL.UP P6, R14, R13, R12, R11 ;  /* 0x0400000c0d0e7389 */ /* 0x00006400000c000b */
[----:B01----:R-:W-:Y:S01]  /*143c0*/  ENDCOLLECTIVE ;  /* 0x000000000000791b */ /* 0x003fe20003800000 */
.L_x_2655:
[----:B------:R-:W-:Y:S02]  /*143d0*/  MOV R12, 0x8 ;  /* 0x00000008000c7802 */ /* 0x000fe40000000f00 */
[----:B------:R-:W-:-:S05]  /*143e0*/  SEL R3, R14, RZ, P3 ;  /* 0x000000ff0e037207 */ /* 0x000fca0001800000 */
[----:B------:R-:W-:-:S04]  /*143f0*/  IMAD.IADD R2, R0, 0x1, R3 ;  /* 0x0000000100027824 */ /* 0x000fc800078e0203 */
[----:B------:R-:W-:-:S07]  /*14400*/  IMAD.MOV.U32 R13, RZ, RZ, R2 ;  /* 0x000000ffff0d7224 */ /* 0x000fce00078e0002 */
[----:B------:R-:W-:Y:S05]  /*14410*/  WARPSYNC.COLLECTIVE R15, `(.L_x_2656) ;  /* 0x000000000f087348 */ /* 0x000fea0003c00000 */
[----:B------:R0:W1:Y:S02]  /*14420*/  SHFL.UP P6, R14, R13, R12, R11 ;  /* 0x0400000c0d0e7389 */ /* 0x00006400000c000b */
[----:B01----:R-:W-:Y:S01]  /*14430*/  ENDCOLLECTIVE ;  /* 0x000000000000791b */ /* 0x003fe20003800000 */
.L_x_2656:
[----:B------:R-:W-:Y:S01]  /*14440*/  IMAD.MOV.U32 R12, RZ, RZ, 0x10 ;  /* 0x00000010ff0c7424 */ /* 0x000fe200078e00ff */
[----:B------:R-:W-:-:S05]  /*14450*/  SEL R3, R14, RZ, P4 ;  /* 0x000000ff0e037207 */ /* 0x000fca0002000000 */
[----:B------:R-:W-:-:S04]  /*14460*/  IMAD.IADD R3, R2, 0x1, R3 ;  /* 0x0000000102037824 */ /* 0x000fc800078e0203 */
[----:B------:R-:W-:-:S07]  /*14470*/  IMAD.MOV.U32 R13, RZ, RZ, R3 ;  /* 0x000000ffff0d7224 */ /* 0x000fce00078e0003 */
[----:B------:R-:W-:Y:S05]  /*14480*/  WARPSYNC.COLLECTIVE R15, `(.L_x_2657) ;  /* 0x000000000f087348 */ /* 0x000fea0003c00000 */
[----:B------:R0:W1:Y:S02]  /*14490*/  SHFL.UP P6, R14, R13, R12, R11 ;  /* 0x0400000c0d0e7389 */ /* 0x00006400000c000b */
[----:B01----:R-:W-:Y:S01]  /*144a0*/  ENDCOLLECTIVE ;  /* 0x000000000000791b */ /* 0x003fe20003800000 */
.L_x_2657:
        /* <DEDUP_REMOVED lines=8> */
.L_x_2658:
[----:B------:R-:W-:Y:S05]  /*14530*/  BRA `(.L_x_2659) ;  /* 0xffffffbc00d87947 */ /* 0x000fea000383ffff */
.L_x_2542:
[----:B------:R-:W-:Y:S01]  /*14540*/  BSSY B0, `(.L_x_2660) ;  /* 0x0000006000007945 */ /* 0x000fe20003800000 */
[----:B------:R-:W-:Y:S02]  /*14550*/  PLOP3.LUT P6, PT, P6, PT, PT, 0x8, 0x0 ;  /* 0x000000000000781c */ /* 0x000fe400037ce170 */
[----:B------:R-:W-:-:S11]  /*14560*/  MOV R15, 0xffffffff ;  /* 0xffffffff000f7802 */ /* 0x000fd60000000f00 */
[----:B0-----:R-:W-:Y:S05]  /*14570*/  WARPSYNC.COLLECTIVE R15, `(.L_x_2661) ;  /* 0x000000000f087348 */ /* 0x001fea0003c00000 */
[----:B------:R-:W-:Y:S01]  /*14580*/  VOTE.ANY R14, PT, P6 ;  /* 0x00000000000e7806 */ /* 0x000fe200030e0100 */
[----:B0-----:R-:W-:Y:S06]  /*14590*/  ENDCOLLECTIVE ;  /* 0x000000000000791b */ /* 0x001fec0003800000 */
.L_x_2661:
[----:B------:R-:W-:Y:S05]  /*145a0*/  BSYNC B0 ;  /* 0x0000000000007941 */ /* 0x000fea0003800000 */
.L_x_2660:
        /* <DEDUP_REMOVED lines=9> */
.L_x_2662:
[----:B------:R-:W-:Y:S01]  /*14640*/  IMAD.MOV.U32 R4, RZ, RZ, R14 ;  /* 0x000000ffff047224 */ /* 0x000fe200078e000e */
[----:B------:R-:W-:Y:S06]  /*14650*/  BRA `(.L_x_2663) ;  /* 0xffffffbc00c87947 */ /* 0x000fec000383ffff */
.L_x_2544:
[----:B------:R-:W-:Y:S01]  /*14660*/  BSSY B0, `(.L_x_2664) ;  /* 0x0000007000007945 */ /* 0x000fe20003800000 */
[----:B------:R-:W-:Y:S01]  /*14670*/  IMAD.MOV.U32 R13, RZ, RZ, R6 ;  /* 0x000000ffff0d7224 */ /* 0x000fe200078e0006 */
[----:B------:R-:W-:Y:S01]  /*14680*/  MOV R11, 0x1f ;  /* 0x0000001f000b7802 */ /* 0x000fe20000000f00 */
[----:B------:R-:W-:-:S07]  /*14690*/  IMAD.MOV.U32 R15, RZ, RZ, -0x1 ;  /* 0xffffffffff0f7424 */ /* 0x000fce00078e00ff */
[----:B012---:R-:W-:Y:S05]  /*146a0*/  WARPSYNC.COLLECTIVE R15, `(.L_x_2665) ;  /* 0x000000000f087348 */ /* 0x007fea0003c00000 */
[----:B------:R3:W4:Y:S02]  /*146b0*/  SHFL.IDX P6, R14, R13, R12, R11 ;  /* 0x0000000c0d0e7389 */ /* 0x00072400000c000b */
[----:B01234-:R-:W-:Y:S01]  /*146c0*/  ENDCOLLECTIVE ;  /* 0x000000000000791b */ /* 0x01ffe20003800000 */
.L_x_2665:
[----:B------:R-:W-:Y:S05]  /*146d0*/  BSYNC B0 ;  /* 0x0000000000007941 */ /* 0x000fea0003800000 */
.L_x_2664:
[----:B------:R-:W-:Y:S05]  /*146e0*/  BRA `(.L_x_2543) ;  /* 0xffffffbc00c07947 */ /* 0x000fea000383ffff */
.L_x_2548:
[----:B-1----:R1:W3:Y:S02]  /*146f0*/  SYNCS.PHASECHK.TRANS64.TRYWAIT P0, [R4+URZ+0x2a820], R0 ;  /* 0x02a82000040075a7 */ /* 0x0022e4000800017f */
[----:B---3--:R-:W-:Y:S05]  /*14700*/  @!P0 NANOSLEEP.SYNCS 0x989680 ;  /* 0x009896800000895d */ /* 0x008fea0003900000 */
[----:B------:R-:W3:Y:S02]  /*14710*/  @!P0 SYNCS.PHASECHK.TRANS64 P0, [R4+URZ+0x2a820], R0 ;  /* 0x02a82000040085a7 */ /* 0x000ee4000800007f */
[----:B---3--:R-:W-:Y:S05]  /*14720*/  @!P0 BRA `(.L_x_2548) ;  /* 0xfffffffc00f08947 */ /* 0x008fea000383ffff */
[----:B------:R-:W-:Y:S05]  /*14730*/  BRA `(.L_x_2666) ;  /* 0xffffffc400387947 */ /* 0x000fea000383ffff */
.L_x_2549:
[----:B------:R-:W3:Y:S01]  /*14740*/  S2R R2, SR_TID.X ;  /* 0x0000000000027919 */ /* 0x000ee20000002100 */
[----:B------:R-:W-:Y:S01]  /*14750*/  BSSY B0, `(.L_x_2667) ;  /* 0x000000a000007945 */ /* 0x000fe20003800000 */
[----:B------:R-:W-:Y:S01]  /*14760*/  IMAD.MOV.U32 R12, RZ, RZ, RZ ;  /* 0x000000ffff0c7224 */ /* 0x000fe200078e00ff */
[----:B------:R-:W-:Y:S01]  /*14770*/  MOV R11, 0x1f ;  /* 0x0000001f000b7802 */ /* 0x000fe20000000f00 */
[----:B------:R-:W-:Y:S01]  /*14780*/  IMAD.MOV.U32 R15, RZ, RZ, -0x1 ;  /* 0xffffffffff0f7424 */ /* 0x000fe200078e00ff */
[----:B---3--:R-:W-:-:S04]  /*14790*/  SHF.R.U32.HI R2, RZ, 0x5, R2 ;  /* 0x00000005ff027819 */ /* 0x008fc80000011602 */
[----:B------:R-:W-:-:S05]  /*147a0*/  LOP3.LUT R2, R2, 0x3, RZ, 0xc0, !PT ;  /* 0x0000000302027812 */ /* 0x000fca00078ec0ff */
[----:B------:R-:W-:-:S07]  /*147b0*/  IMAD.MOV.U32 R13, RZ, RZ, R2 ;  /* 0x000000ffff0d7224 */ /* 0x000fce00078e0002 */
[----:B012---:R-:W-:Y:S05]  /*147c0*/  WARPSYNC.COLLECTIVE R15, `(.L_x_2668) ;  /* 0x000000000f087348 */ /* 0x007fea0003c00000 */
[----:B------:R3:W4:Y:S02]  /*147d0*/  SHFL.IDX P6, R14, R13, R12, R11 ;  /* 0x0000000c0d0e7389 */ /* 0x00072400000c000b */
[----:B01234-:R-:W-:Y:S01]  /*147e0*/  ENDCOLLECTIVE ;  /* 0x000000000000791b */ /* 0x01ffe20003800000 */
.L_x_2668:
[----:B------:R-:W-:Y:S05]  /*147f0*/  BSYNC B0 ;  /* 0x0000000000007941 */ /* 0x000fea0003800000 */
.L_x_2667:
[----:B------:R-:W-:Y:S05]  /*14800*/  BRA `(.L_x_2669) ;  /* 0xffffffc400207947 */ /* 0x000fea000383ffff */
.L_x_2552:
[----:B------:R-:W-:Y:S01]  /*14810*/  BSSY B1, `(.L_x_2670) ;  /* 0x0000006000017945 */ /* 0x000fe20003800000 */
[----:B------:R-:W-:-:S07]  /*14820*/  IMAD.MOV.U32 R15, RZ, RZ, -0x1 ;  /* 0xffffffffff0f7424 */ /* 0x000fce00078e00ff */
[----:B012---:R-:W-:Y:S05]  /*14830*/  WARPSYNC.COLLECTIVE R15, `(.L_x_2671) ;  /* 0x000000000f0c7348 */ /* 0x007fea0003c00000 */
[----:B------:R-:W-:Y:S02]  /*14840*/  ELECT P6, UR62, PT ;  /* 0x00000000003e782f */ /* 0x000fe400038c0000 */
[----:B------:R-:W-:Y:S01]  /*14850*/  MOV R14, UR62 ;  /* 0x0000003e000e7c02 */ /* 0x000fe20008000f00 */
[----:B012---:R-:W-:Y:S10]  /*14860*/  ENDCOLLECTIVE ;  /* 0x000000000000791b */ /* 0x007ff40003800000 */
.L_x_2671:
[----:B------:R-:W-:Y:S05]  /*14870*/  BSYNC B1 ;  /* 0x0000000000017941 */ /* 0x000fea0003800000 */
.L_x_2670:
[----:B------:R-:W-:Y:S05]  /*14880*/  BRA `(.L_x_2672) ;  /* 0xffffffc400187947 */ /* 0x000fea000383ffff */
.L_x_2554:
[----:B-1----:R1:W3:Y:S02]  /*14890*/  SYNCS.PHASECHK.TRANS64.TRYWAIT P1, [R5+URZ+0x2a840], R0 ;  /* 0x02a84000050075a7 */ /* 0x0022e4000802017f */
[----:B---3--:R-:W-:Y:S05]  /*148a0*/  @!P1 NANOSLEEP.SYNCS 0x989680 ;  /* 0x009896800000995d */ /* 0x008fea0003900000 */
[----:B------:R-:W3:Y:S02]  /*148b0*/  @!P1 SYNCS.PHASECHK.TRANS64 P1, [R5+URZ+0x2a840], R0 ;  /* 0x02a84000050095a7 */ /* 0x000ee4000802007f */
[----:B---3--:R-:W-:Y:S05]  /*148c0*/  @!P1 BRA `(.L_x_2554) ;  /* 0xfffffffc00f09947 */ /* 0x008fea000383ffff */
[----:B------:R-:W-:Y:S05]  /*148d0*/  BRA `(.L_x_2673) ;  /* 0xffffffc400387947 */ /* 0x000fea000383ffff */
.L_x_2556:
[----:B---3--:R3:W4:Y:S02]  /*148e0*/  SYNCS.PHASECHK.TRANS64.TRYWAIT P1, [R27+URZ+0x2a840], R2 ;  /* 0x02a840021b0075a7 */ /* 0x008724000802017f */
[----:B----4-:R-:W-:Y:S05]  /*148f0*/  @!P1 NANOSLEEP.SYNCS 0x989680 ;  /* 0x009896800000995d */ /* 0x010fea0003900000 */
[----:B------:R-:W4:Y:S02]  /*14900*/  @!P1 SYNCS.PHASECHK.TRANS64 P1, [R27+URZ+0x2a840], R2 ;  /* 0x02a840021b0095a7 */ /* 0x000f24000802007f */
[----:B----4-:R-:W-:Y:S05]  /*14910*/  @!P1 BRA `(.L_x_2556) ;  /* 0xfffffffc00f09947 */ /* 0x010fea000383ffff */
[----:B------:R-:W-:Y:S05]  /*14920*/  BRA `(.L_x_2674) ;  /* 0xffffffc400447947 */ /* 0x000fea000383ffff */
.L_x_2558:
[----:B----4-:R4:W0:Y:S02]  /*14930*/  SYNCS.PHASECHK.TRANS64.TRYWAIT P1, [R5+URZ+0x2a860], R0 ;  /* 0x02a86000050075a7 */ /* 0x010824000802017f */
[----:B0-----:R-:W-:Y:S05]  /*14940*/  @!P1 NANOSLEEP.SYNCS 0x989680 ;  /* 0x009896800000995d */ /* 0x001fea0003900000 */
[----:B------:R-:W0:Y:S02]  /*14950*/  @!P1 SYNCS.PHASECHK.TRANS64 P1, [R5+URZ+0x2a860], R0 ;  /* 0x02a86000050095a7 */ /* 0x000e24000802007f */
[----:B0-----:R-:W-:Y:S05]  /*14960*/  @!P1 BRA `(.L_x_2558) ;  /* 0xfffffffc00f09947 */ /* 0x001fea000383ffff */
[----:B------:R-:W-:Y:S05]  /*14970*/  BRA `(.L_x_2675) ;  /* 0xffffffc400407947 */ /* 0x000fea000383ffff */
.L_x_2676:
        /* <DEDUP_REMOVED lines=16> */
.L_x_3233:


//--------------------- .text._ZN7cutlass13device_kernelIN5flash11enable_sm90INS1_16FlashAttnFwdSm90INS1_25CollectiveMainloopFwdSm90ILi2EN4cute5tupleIJNS5_1CILi1EEES8_S8_EEENS6_IJNS7_ILi128EEENS7_ILi96EEENS7_ILi192EEEEEELi128ENS_10bfloat16_tEfNS_4arch4Sm90ELb1ELb0ELb1ELb1ELb1ELb1ELb0ELb1ELb1ELb1ELb0ELb0EEENS1_21CollectiveEpilogueFwdINS6_IJSA_SA_SB_EEES9_SE_SG_Li256ELb1ELb1ELb0ELb0EEENS1_36VarlenDynamicPersistentTileSchedulerILi128ELi96ELi256ELi128ELb0ELb1ELb1ELb1ELb1ELb1EEEEEEEEEvNT_6ParamsE --------------------------
	.section	.text._ZN7cutlass13device_kernelIN5flash11enable_sm90INS1_16FlashAttnFwdSm90INS1_25CollectiveMainloopFwdSm90ILi2EN4cute5tupleIJNS5_1CILi1EEES8_S8_EEENS6_IJNS7_ILi128EEENS7_ILi96EEENS7_ILi192EEEEEELi128ENS_10bfloat16_tEfNS_4arch4Sm90ELb1ELb0ELb1ELb1ELb1ELb1ELb0ELb1ELb1ELb1ELb0ELb0EEENS1_21CollectiveEpilogueFwdINS6_IJSA_SA_SB_EEES9_SE_SG_Li256ELb1ELb1ELb0ELb0EEENS1_36VarlenDynamicPersistentTileSchedulerILi128ELi96ELi256ELi128ELb0ELb1ELb1ELb1ELb1ELb1EEEEEEEEEvNT_6ParamsE,"ax",@progbits
	.align	128
.text._ZN7cutlass13device_kernelIN5flash11enable_sm90INS1_16FlashAttnFwdSm90INS1_25CollectiveMainloopFwdSm90ILi2EN4cute5tupleIJNS5_1CILi1EEES8_S8_EEENS6_IJNS7_ILi128EEENS7_ILi96EEENS7_ILi192EEEEEELi128ENS_10bfloat16_tEfNS_4arch4Sm90ELb1ELb0ELb1ELb1ELb1ELb1ELb0ELb1ELb1ELb1ELb0ELb0EEENS1_21CollectiveEpilogueFwdINS6_IJSA_SA_SB_EEES9_SE_SG_Li256ELb1ELb1ELb0ELb0EEENS1_36VarlenDynamicPersistentTileSchedulerILi128ELi96ELi256ELi128ELb0ELb1ELb1ELb1ELb1ELb1EEEEEEEEEvNT_6ParamsE:
        .type           _ZN7cutlass13device_kernelIN5flash11enable_sm90INS1_16FlashAttnFwdSm90INS1_25CollectiveMainloopFwdSm90ILi2EN4cute5tupleIJNS5_1CILi1EEES8_S8_EEENS6_IJNS7_ILi128EEENS7_ILi96EEENS7_ILi192EEEEEELi128ENS_10bfloat16_tEfNS_4arch4Sm90ELb1ELb0ELb1ELb1ELb1ELb1ELb0ELb1ELb1ELb1ELb0ELb0EEENS1_21CollectiveEpilogueFwdINS6_IJSA_SA_SB_EEES9_SE_SG_Li256ELb1ELb1ELb0ELb0EEENS1_36VarlenDynamicPersistentTileSchedulerILi128ELi96ELi256ELi128ELb0ELb1ELb1ELb1ELb1ELb1EEEEEEEEEvNT_6ParamsE,@function
        .size           _ZN7cutlass13device_kernelIN5flash11enable_sm90INS1_16FlashAttnFwdSm90INS1_25CollectiveMainloopFwdSm90ILi2EN4cute5tupleIJNS5_1CILi1EEES8_S8_EEENS6_IJNS7_ILi128EEENS7_ILi96EEENS7_ILi192EEEEEELi128ENS_10bfloat16_tEfNS_4arch4Sm90ELb1ELb0ELb1ELb1ELb1ELb1ELb0ELb1ELb1ELb1ELb0ELb0EEENS1_21CollectiveEpilogueFwdINS6_IJSA_SA_SB_EEES9_SE_SG_Li256ELb1ELb1ELb0ELb0EEENS1_36VarlenDynamicPersistentTileSchedulerILi128ELi96ELi256ELi128ELb0ELb1ELb1ELb1ELb1ELb1EEEEEEEEEvNT_6ParamsE,(.L_x_3234 - _ZN7cutlass13device_kernelIN5flash11enable_sm90INS1_16FlashAttnFwdSm90INS1_25CollectiveMainloopFwdSm90ILi2EN4cute5tupleIJNS5_1CILi1EEES8_S8_EEENS6_IJNS7_ILi128EEENS7_ILi96EEENS7_ILi192EEEEEELi128ENS_10bfloat16_tEfNS_4arch4Sm90ELb1ELb0ELb1ELb1ELb1ELb1ELb0ELb1ELb1ELb1ELb0ELb0EEENS1_21CollectiveEpilogueFwdINS6_IJSA_SA_SB_EEES9_SE_SG_Li256ELb1ELb1ELb0ELb0EEENS1_36VarlenDynamicPersistentTileSchedulerILi128ELi96ELi256ELi128ELb0ELb1ELb1ELb1ELb1ELb1EEEEEEEEEvNT_6ParamsE)
        .other          _ZN7cutlass13device_kernelIN5flash11enable_sm90INS1_16FlashAttnFwdSm90INS1_25CollectiveMainloopFwdSm90ILi2EN4cute5tupleIJNS5_1CILi1EEES8_S8_EEENS6_IJNS7_ILi128EEENS7_ILi96EEENS7_ILi192EEEEEELi128ENS_10bfloat16_tEfNS_4arch4Sm90ELb1ELb0ELb1ELb1ELb1ELb1ELb0ELb1ELb1ELb1ELb0ELb0EEENS1_21CollectiveEpilogueFwdINS6_IJSA_SA_SB_EEES9_SE_SG_Li256ELb1ELb1ELb0ELb0EEENS1_36VarlenDynamicPersistentTileSchedulerILi128ELi96ELi256ELi128ELb0ELb1ELb1ELb1ELb1ELb1EEEEEEEEEvNT_6ParamsE,@"STO_CUDA_ENTRY STV_DEFAULT"
_ZN7cutlass13device_kernelIN5flash11enable_sm90INS1_16FlashAttnFwdSm90INS1_25CollectiveMainloopFwdSm90ILi2EN4cute5tupleIJNS5_1CILi1EEES8_S8_EEENS6_IJNS7_ILi128EEENS7_ILi96EEENS7_ILi192EEEEEELi128ENS_10bfloat16_tEfNS_4arch4Sm90ELb1ELb0ELb1ELb1ELb1ELb1ELb0ELb1ELb1ELb1ELb0ELb0EEENS1_21CollectiveEpilogueFwdINS6_IJSA_SA_SB_EEES9_SE_SG_Li256ELb1ELb1ELb0ELb0EEENS1_36VarlenDynamicPersistentTileSchedulerILi128ELi96ELi256ELi128ELb0ELb1ELb1ELb1ELb1ELb1EEEEEEEEEvNT_6ParamsE:
        /* <DEDUP_REMOVED lines=18> */
.L_x_2678:
[----:B------:R-:W-:Y:S05]  /*0120*/  BSYNC B0 ;  /* 0x0000000000007941 */ /* 0x000fea0003800000 */
.L_x_2677:
        /* <DEDUP_REMOVED lines=41> */
.L_x_2679:
        /* <DEDUP_REMOVED lines=22> */
.L_x_2680:
        /* <DEDUP_REMOVED lines=18> */
.L_x_2681:
        /* <DEDUP_REMOVED lines=22> */
.L_x_2682:
        /* <DEDUP_REMOVED lines=22> */
.L_x_2683:
        /* <DEDUP_REMOVED lines=10> */
.L_x_2686:
        /* <DEDUP_REMOVED lines=18> */
[----:B------:R-:W-:Y:S01]  /*0ac0*/  IMAD.MOV.U32 R196, RZ, RZ, RZ ;  /* 0x000000ffffc47224 */ /* 0x000fe200078e00ff */
[----:B------:R-:W-:Y:S01]  /*0ad0*/  MOV R170, RZ ;  /* 0x000000ff00aa7202 */ /* 0x000fe20000000f00 */
[----:B------:R-:W-:Y:S02]  /*0ae0*/  IMAD.MOV.U32 R18, RZ, RZ, RZ ;  /* 0x000000ffff127224 */ /* 0x000fe400078e00ff */
[----:B------:R-:W-:Y:S02]  /*0af0*/  IMAD.MOV.U32 R167, RZ, RZ, RZ ;  /* 0x000000ffffa77224 */ /* 0x000fe400078e00ff */
[----:B------:R-:W-:-:S06]  /*0b00*/  IMAD.MOV.U32 R162, RZ, RZ, RZ ;  /* 0x000000ffffa27224 */ /* 0x000fcc00078e00ff */
[----:B------:R-:W-:Y:S01]  /*0b10*/  UIADD3 UR4, UR4, 0xc400, URZ ;  /* 0x0000c40004047890 */ /* 0x000fe2000fffe03f */
[----:B--2---:R-:W-:Y:S02]  /*0b20*/  R2UR UR5, R3 ;  /* 0x00000000030572ca */ /* 0x004fe400000e0000 */
[----:B------:R-:W-:-:S04]  /*0b30*/  SHF.R.S32.HI R3, RZ, 0x1f, R0 ;  /* 0x0000001fff037819 */ /* 0x000fc80000011400 */
[CC--:B------:R-:W-:Y:S02]  /*0b40*/  LEA.HI R5, R3.reuse, R0.reuse, RZ, 0x7 ;  /* 0x0000000003057211 */ /* 0x0c0fe400078f38ff */
[-C--:B------:R-:W-:Y:S02]  /*0b50*/  LEA.HI R4, R3, R0.reuse, RZ, 0x4 ;  /* 0x0000000003047211 */ /* 0x080fe400078f20ff */
[----:B------:R-:W-:Y:S02]  /*0b60*/  LOP3.LUT R7, R5, 0xffffff80, RZ, 0xc0, !PT ;  /* 0xffffff8005077812 */ /* 0x000fe400078ec0ff */
[----:B------:R-:W-:Y:S01]  /*0b70*/  LEA.HI R198, R3, R0, RZ, 0x3 ;  /* 0x0000000003c67211 */ /* 0x000fe200078f18ff */
[----:B------:R-:W-:Y:S01]  /*0b80*/  ULOP3.LUT UR5, UR5, 0x1, URZ, 0xfc, !UPT ;  /* 0x0000000105057892 */ /* 0x000fe2000f8efc3f */
[----:B------:R-:W-:Y:S01]  /*0b90*/  SHF.R.S32.HI R222, RZ, 0x7, R5 ;  /* 0x00000007ffde7819 */ /* 0x000fe20000011405 */
[----:B------:R-:W-:Y:S01]  /*0ba0*/  IMAD.IADD R214, R0, 0x1, -R7 ;  /* 0x0000000100d67824 */ /* 0x000fe200078e0a07 */
[----:B------:R-:W-:-:S02]  /*0bb0*/  SHF.R.S32.HI R7, RZ, 0x4, R4 ;  /* 0x00000004ff077819 */ /* 0x000fc40000011404 */
[----:B------:R-:W-:Y:S02]  /*0bc0*/  LOP3.LUT R191, R198, 0xfffffff8, RZ, 0xc0, !PT ;  /* 0xfffffff8c6bf7812 */ /* 0x000fe400078ec0ff */
[----:B------:R-:W-:Y:S02]  /*0bd0*/  SHF.R.S32.HI R9, RZ, 0x1f, R214 ;  /* 0x0000001fff097819 */ /* 0x000fe400000114d6 */
[----:B------:R-:W-:Y:S01]  /*0be0*/  LEA.HI R6, R4, R7, RZ, 0x1 ;  /* 0x0000000704067211 */ /* 0x000fe200078f08ff */
[----:B------:R-:W-:Y:S01]  /*0bf0*/  IMAD.IADD R191, R0, 0x1, -R191 ;  /* 0x0000000100bf7824 */ /* 0x000fe200078e0abf */
[CC--:B------:R-:W-:Y:S02]  /*0c00*/  LEA.HI R8, R9.reuse, R214.reuse, RZ, 0x2 ;  /* 0x000000d609087211 */ /* 0x0c0fe400078f10ff */
[----:B------:R-:W-:Y:S01]  /*0c10*/  LEA.HI R9, R9, R214, RZ, 0x5 ;  /* 0x000000d609097211 */ /* 0x000fe200078f28ff */
[----:B------:R-:W-:Y:S01]  /*0c20*/  IMAD.SHL.U32 R187, R191, 0x8, RZ ;  /* 0x00000008bfbb7824 */ /* 0x000fe200078e00ff */
[----:B------:R-:W-:-:S02]  /*0c30*/  SHF.R.S32.HI R10, RZ, 0x2, R8 ;  /* 0x00000002ff0a7819 */ /* 0x000fc40000011408 */
[----:B------:R-:W-:Y:S01]  /*0c40*/  SHF.R.S32.HI R11, RZ, 0x1f, R8 ;  /* 0x0000001fff0b7819 */ /* 0x000fe20000011408 */
[----:B------:R-:W-:Y:S01]  /*0c50*/  VIADD R190, R187, 0x40 ;  /* 0x00000040bbbe7836 */ /* 0x000fe20000000000 */
[----:B------:R-:W-:Y:S02]  /*0c60*/  SHF.R.S32.HI R9, RZ, 0x5, R9 ;  /* 0x00000005ff097819 */ /* 0x000fe40000011409 */
[----:B------:R-:W-:Y:S02]  /*0c70*/  LEA.HI R11, R11, R10, RZ, 0x3 ;  /* 0x0000000a0b0b7211 */ /* 0x000fe400078f18ff */
[----:B------:R-:W-:Y:S02]  /*0c80*/  LOP3.LUT R6, R6, 0x1ffffffe, RZ, 0xc0, !PT ;  /* 0x1ffffffe06067812 */ /* 0x000fe400078ec0ff */
[----:B------:R-:W-:Y:S02]  /*0c90*/  LOP3.LUT R11, R11, 0xfffffff8, RZ, 0xc0, !PT ;  /* 0xfffffff80b0b7812 */ /* 0x000fe400078ec0ff */
[----:B------:R-:W-:Y:S01]  /*0ca0*/  LEA.HI R5, R5, R222, RZ, 0x1 ;  /* 0x000000de05057211 */ /* 0x000fe200078f08ff */
[----:B------:R-:W-:Y:S01]  /*0cb0*/  IMAD.IADD R7, R7, 0x1, -R6 ;  /* 0x0000000107077824 */ /* 0x000fe200078e0a06 */
[----:B------:R-:W-:Y:S01]  /*0cc0*/  LEA.HI R6, R3, R0, RZ, 0x5 ;  /* 0x0000000003067211 */ /* 0x000fe200078f28ff */
[----:B------:R-:W-:Y:S01]  /*0cd0*/  IMAD.IADD R10, R10, 0x1, -R11 ;  /* 0x000000010a0a7824 */ /* 0x000fe200078e0a0b */
[----:B------:R-:W-:-:S02]  /*0ce0*/  LOP3.LUT R5, R5, 0x3fffffe, RZ, 0xc0, !PT ;  /* 0x03fffffe05057812 */ /* 0x000fc400078ec0ff */
[----:B------:R-:W-:Y:S01]  /*0cf0*/  SHF.R.S32.HI R6, RZ, 0x5, R6 ;  /* 0x00000005ff067819 */ /* 0x000fe20000011406 */
[----:B------:R-:W-:Y:S01]  /*0d00*/  IMAD R10, R9, 0x10, R10 ;  /* 0x00000010090a7824 */ /* 0x000fe200078e020a */
[----:B------:R-:W-:Y:S01]  /*0d10*/  LEA.HI R9, R3, R0, RZ, 0x2 ;  /* 0x0000000003097211 */ /* 0x000fe200078f10ff */
[----:B------:R-:W-:Y:S01]  /*0d20*/  IMAD.IADD R5, R222, 0x1, -R5 ;  /* 0x00000001de057824 */ /* 0x000fe200078e0a05 */
[----:B------:R-:W-:Y:S01]  /*0d30*/  LOP3.LUT R3, R4, 0x3fffff0, RZ, 0xc0, !PT ;  /* 0x03fffff004037812 */ /* 0x000fe200078ec0ff */
[----:B------:R-:W-:Y:S01]  /*0d40*/  IMAD.SHL.U32 R182, R6, 0x200, RZ ;  /* 0x0000020006b67824 */ /* 0x000fe200078e00ff */
[----:B------:R-:W-:Y:S01]  /*0d50*/  LOP3.LUT R197, R9, 0xfffffffc, RZ, 0xc0, !PT ;  /* 0xfffffffc09c57812 */ /* 0x000fe200078ec0ff */
[----:B------:R-:W-:Y:S01]  /*0d60*/  IMAD R223, R5, 0x40, R10 ;  /* 0x0000004005df7824 */ /* 0x000fe200078e020a */
[----:B------:R-:W-:Y:S01]  /*0d70*/  SHF.R.S32.HI R169, RZ, 0x2, R9 ;  /* 0x00000002ffa97819 */ /* 0x000fe20000011409 */
[C---:B------:R-:W-:Y:S01]  /*0d80*/  IMAD.IADD R3, R0.reuse, 0x1, -R3 ;  /* 0x0000000100037824 */ /* 0x040fe200078e0a03 */
[----:B------:R-:W-:Y:S01]  /*0d90*/  SHF.R.S32.HI R4, RZ, 0x1f, R9 ;  /* 0x0000001fff047819 */ /* 0x000fe20000011409 */
[----:B------:R-:W-:Y:S01]  /*0da0*/  IMAD.IADD R197, R0, 0x1, -R197 ;  /* 0x0000000100c57824 */ /* 0x000fe200078e0ac5 */
[----:B------:R-:W-:Y:S01]  /*0db0*/  IADD3 R221, R169, 0x40, RZ ;  /* 0x00000040a9dd7810 */ /* 0x000fe20007ffe0ff */
[----:B------:R-:W-:Y:S01]  /*0dc0*/  IMAD R12, R6, 0x10, R3 ;  /* 0x00000010060c7824 */ /* 0x000fe200078e0203 */
[----:B------:R-:W-:Y:S01]  /*0dd0*/  LEA.HI R4, R4, R169, RZ, 0x3 ;  /* 0x000000a904047211 */ /* 0x000fe200078f18ff */
[----:B------:R-:W-:Y:S01]  /*0de0*/  IMAD.SHL.U32 R160, R197, 0x4, RZ ;  /* 0x00000004c5a07824 */ /* 0x000fe200078e00ff */
[----:B------:R-:W-:Y:S01]  /*0df0*/  SHF.R.S32.HI R0, RZ, 0x1f, R221 ;  /* 0x0000001fff007819 */ /* 0x000fe200000114dd */
[----:B------:R-:W-:Y:S01]  /*0e00*/  IMAD.SHL.U32 R176, R221, 0x40, RZ ;  /* 0x00000040ddb07824 */ /* 0x000fe200078e00ff */
[----:B------:R-:W-:Y:S01]  /*0e10*/  LOP3.LUT R4, R4, 0xfffffff8, RZ, 0xc0, !PT ;  /* 0xfffffff804047812 */ /* 0x000fe200078ec0ff */
[----:B------:R-:W-:Y:S01]  /*0e20*/  VIADD R172, R160, 0x20 ;  /* 0x00000020a0ac7836 */ /* 0x000fe20000000000 */
[----:B------:R-:W-:Y:S01]  /*0e30*/  LEA.HI R0, R0, R221, RZ, 0x3 ;  /* 0x000000dd00007211 */ /* 0x000fe200078f18ff */
[----:B------:R-:W-:Y:S01]  /*0e40*/  VIADD R171, R160, 0x40 ;  /* 0x00000040a0ab7836 */ /* 0x000fe20000000000 */
[----:B------:R-:W-:Y:S01]  /*0e50*/  LOP3.LUT R176, R176, 0x1c0, RZ, 0xc0, !PT ;  /* 0x000001c0b0b07812 */ /* 0x000fe200078ec0ff */
[C---:B------:R-:W-:Y:S01]  /*0e60*/  IMAD.IADD R163, R160.reuse, 0x1, R172 ;  /* 0x00000001a0a37824 */ /* 0x040fe200078e02ac */
[----:B------:R-:W-:Y:S01]  /*0e70*/  SHF.R.S32.HI R198, RZ, 0x3, R198 ;  /* 0x00000003ffc67819 */ /* 0x000fe200000114c6 */
[----:B------:R-:W-:Y:S01]  /*0e80*/  IMAD.IADD R164, R160, 0x1, R171 ;  /* 0x00000001a0a47824 */ /* 0x000fe200078e02ab */
[----:B------:R-:W-:Y:S01]  /*0e90*/  SHF.R.U32.HI R220, RZ, 0x3, R176 ;  /* 0x00000003ffdc7819 */ /* 0x000fe200000116b0 */
[----:B------:R-:W-:Y:S01]  /*0ea0*/  IMAD.IADD R213, R169, 0x1, -R4 ;  /* 0x00000001a9d57824 */ /* 0x000fe200078e0a04 */
[----:B------:R-:W-:Y:S01]  /*0eb0*/  SHF.R.S32.HI R227, RZ, 0x1f, R187 ;  /* 0x0000001fffe37819 */ /* 0x000fe200000114bb */
[----:B------:R-:W-:Y:S01]  /*0ec0*/  IMAD.SHL.U32 R183, R0, 0x40, RZ ;  /* 0x0000004000b77824 */ /* 0x000fe200078e00ff */
[----:B------:R-:W-:Y:S01]  /*0ed0*/  SHF.R.S32.HI R0, RZ, 0x1f, R163 ;  /* 0x0000001fff007819 */ /* 0x000fe200000114a3 */
[----:B------:R-:W-:Y:S01]  /*0ee0*/  IMAD.SHL.U32 R180, R213, 0x40, RZ ;  /* 0x00000040d5b47824 */ /* 0x000fe200078e00ff */
[----:B------:R-:W-:Y:S01]  /*0ef0*/  SHF.R.S32.HI R3, RZ, 0x1f, R164 ;  /* 0x0000001fff037819 */ /* 0x000fe200000114a4 */
[----:B------:R-:W-:Y:S01]  /*0f00*/  IMAD R12, R12, 0x8, R7 ;  /* 0x000000080c0c7824 */ /* 0x000fe200078e0207 */
[CC--:B------:R-:W-:Y:S01]  /*0f10*/  LEA.HI R165, R0.reuse, R163.reuse, RZ, 0x3 ;  /* 0x000000a300a57211 */ /* 0x0c0fe200078f18ff */
[----:B------:R-:W-:Y:S01]  /*0f20*/  IMAD.SHL.U32 R16, R197, 0x8, RZ ;  /* 0x00000008c5107824 */ /* 0x000fe200078e00ff */
[----:B------:R-:W-:Y:S01]  /*0f30*/  LEA.HI R0, R0, R163, RZ, 0x6 ;  /* 0x000000a300007211 */ /* 0x000fe200078f30ff */
[----:B------:R-:W-:Y:S01]  /*0f40*/  VIADD R174, R160, 0x10 ;  /* 0x00000010a0ae7836 */ /* 0x000fe20000000000 */
[CC--:B------:R-:W-:Y:S01]  /*0f50*/  LEA.HI R5, R3.reuse, R164.reuse, RZ, 0x6 ;  /* 0x000000a403057211 */ /* 0x0c0fe200078f30ff */
[----:B------:R-:W-:Y:S01]  /*0f60*/  VIADD R19, R16, 0x60 ;  /* 0x0000006010137836 */ /* 0x000fe20000000000 */
[----:B------:R-:W-:Y:S01]  /*0f70*/  LOP3.LUT R180, R180, 0x1c0, RZ, 0xc0, !PT ;  /* 0x000001c0b4b47812 */ /* 0x000fe200078ec0ff */
[----:B------:R-:W-:Y:S01]  /*0f80*/  IMAD.SHL.U32 R4, R0, 0x80, RZ ;  /* 0x0000008000047824 */ /* 0x000fe200078e00ff */
[----:B------:R-:W-:Y:S01]  /*0f90*/  LEA.HI R3, R3, R164, RZ, 0x3 ;  /* 0x000000a403037211 */ /* 0x000fe200078f18ff */
[----:B------:R-:W-:Y:S01]  /*0fa0*/  IMAD.SHL.U32 R7, R5, 0x80, RZ ;  /* 0x0000008005077824 */ /* 0x000fe200078e00ff */
[----:B------:R-:W-:Y:S01]  /*0fb0*/  SHF.R.U32.HI R181, RZ, 0x3, R180 ;  /* 0x00000003ffb57819 */ /* 0x000fe200000116b4 */
[----:B------:R-:W-:Y:S01]  /*0fc0*/  VIADD R22, R16, 0x80 ;  /* 0x0000008010167836 */ /* 0x000fe20000000000 */
[----:B------:R-:W-:Y:S01]  /*0fd0*/  LOP3.LUT R0, R180, 0x38, R165, 0xf8, !PT ;  /* 0x00000038b4007812 */ /* 0x000fe200078ef8a5 */
[----:B------:R-:W-:Y:S01]  /*0fe0*/  VIADD R23, R16, 0xa0 ;  /* 0x000000a010177836 */ /* 0x000fe20000000000 */
[----:B------:R-:W-:Y:S01]  /*0ff0*/  LOP3.LUT R11, R176, 0x38, R3, 0xf8, !PT ;  /* 0x00000038b00b7812 */ /* 0x000fe200078ef803 */
[----:B------:R-:W-:Y:S01]  /*1000*/  VIADD R173, R160, 0x30 ;  /* 0x00000030a0ad7836 */ /* 0x000fe20000000000 */
[----:B------:R-:W-:Y:S01]  /*1010*/  LOP3.LUT R5, R0, R181, RZ, 0x3c, !PT ;  /* 0x000000b500057212 */ /* 0x000fe200078e3cff */
[----:B------:R-:W-:Y:S01]  /*1020*/  VIADD R175, R160, 0x50 ;  /* 0x00000050a0af7836 */ /* 0x000fe20000000000 */
[----:B------:R-:W-:Y:S01]  /*1030*/  LOP3.LUT R183, R183, 0xfffffe00, RZ, 0xc0, !PT ;  /* 0xfffffe00b7b77812 */ /* 0x000fe200078ec0ff */
[----:B------:R-:W-:Y:S01]  /*1040*/  IMAD.SHL.U32 R224, R12, 0x8, RZ ;  /* 0x000000080ce07824 */ /* 0x000fe200078e00ff */
[----:B------:R-:W-:-:S02]  /*1050*/  LOP3.LUT R7, R7, 0xffffe000, RZ, 0xc0, !PT ;  /* 0xffffe00007077812 */ /* 0x000fc400078ec0ff */
[-C--:B------:R-:W-:Y:S02]  /*1060*/  LOP3.LUT R0, R11, R220.reuse, RZ, 0x3c, !PT ;  /* 0x000000dc0b007212 */ /* 0x080fe400078e3cff */
[----:B------:R-:W-:Y:S02]  /*1070*/  LOP3.LUT R9, R176, 0x38, R165, 0xf8, !PT ;  /* 0x00000038b0097812 */ /* 0x000fe400078ef8a5 */
[--C-:B------:R-:W-:Y:S01]  /*1080*/  IADD3 R215, R0, R7, R183.reuse ;  /* 0x0000000700d77210 */ /* 0x100fe20007ffe0b7 */
[----:B------:R-:W-:Y:S01]  /*1090*/  IMAD.U32 R0, RZ, RZ, UR5 ;  /* 0x00000005ff007e24 */ /* 0x000fe2000f8e00ff */
[----:B------:R-:W-:Y:S02]  /*10a0*/  LOP3.LUT R4, R4, 0xffffe000, RZ, 0xc0, !PT ;  /* 0xffffe00004047812 */ /* 0x000fe400078ec0ff */
[----:B------:R-:W-:Y:S02]  /*10b0*/  LOP3.LUT R9, R9, R220, RZ, 0x3c, !PT ;  /* 0x000000dc09097212 */ /* 0x000fe400078e3cff */
[-C--:B------:R-:W-:Y:S01]  /*10c0*/  IADD3 R219, R5, R4.reuse, R182 ;  /* 0x0000000405db7210 */ /* 0x080fe20007ffe0b6 */
[----:B------:R0:W-:Y:S01]  /*10d0*/  STL [R1+0x30], R0 ;  /* 0x0000300001007387 */ /* 0x0001e20000100800 */
[----:B------:R-:W-:Y:S01]  /*10e0*/  IADD3 R9, R9, R4, R183 ;  /* 0x0000000409097210 */ /* 0x000fe20007ffe0b7 */
[----:B------:R-:W-:Y:S01]  /*10f0*/  IMAD.U32 R4, RZ, RZ, UR4 ;  /* 0x00000004ff047e24 */ /* 0x000fe2000f8e00ff */
[----:B------:R-:W-:-:S02]  /*1100*/  LOP3.LUT R6, R180, 0x38, R3, 0xf8, !PT ;  /* 0x00000038b4067812 */ /* 0x000fc400078ef803 */
[----:B------:R-:W-:Y:S02]  /*1110*/  LOP3.LUT R5, R8, 0x7ffffffc, RZ, 0xc0, !PT ;  /* 0x7ffffffc08057812 */ /* 0x000fe400078ec0ff */
[----:B------:R1:W-:Y:S01]  /*1120*/  STL [R1+0x34], R4 ;  /* 0x0000340401007387 */ /* 0x0003e20000100800 */
[----:B------:R-:W-:Y:S02]  /*1130*/  LOP3.LUT R6, R6, R181, RZ, 0x3c, !PT ;  /* 0x000000b506067212 */ /* 0x000fe400078e3cff */
[----:B0-----:R-:W-:Y:S01]  /*1140*/  LEA.HI R0, R197, R197, RZ, 0x1 ;  /* 0x000000c5c5007211 */ /* 0x001fe200078f08ff */
[----:B------:R-:W-:Y:S01]  /*1150*/  IMAD.IADD R188, R214, 0x1, -R5 ;  /* 0x00000001d6bc7824 */ /* 0x000fe200078e0a05 */
[----:B------:R-:W-:Y:S02]  /*1160*/  IADD3 R6, R6, R7, R182 ;  /* 0x0000000706067210 */ /* 0x000fe40007ffe0b6 */
[----:B------:R-:W-:Y:S02]  /*1170*/  LOP3.LUT R0, R0, 0x1ffffffe, RZ, 0xc0, !PT ;  /* 0x1ffffffe00007812 */ /* 0x000fe400078ec0ff */
[----:B------:R-:W-:-:S02]  /*1180*/  SHF.R.S32.HI R17, RZ, 0x1f, R16 ;  /* 0x0000001fff117819 */ /* 0x000fc40000011410 */
[----:B-1----:R-:W-:Y:S01]  /*1190*/  LOP3.LUT R4, R176, 0x38, R16, 0xf8, !PT ;  /* 0x00000038b0047812 */ /* 0x002fe200078ef810 */
[----:B------:R-:W-:Y:S01]  /*11a0*/  IMAD.IADD R0, R197, 0x1, -R0 ;  /* 0x00000001c5007824 */ /* 0x000fe200078e0a00 */
[----:B------:R-:W-:Y:S02]  /*11b0*/  SHF.R.S32.HI R168, RZ, 0x1f, R19 ;  /* 0x0000001fffa87819 */ /* 0x000fe40000011413 */
[----:B------:R-:W-:Y:S02]  /*11c0*/  LOP3.LUT R4, R183, R4, R220, 0xf6, !PT ;  /* 0x00000004b7047212 */ /* 0x000fe400078ef6dc */
[----:B------:R-:W-:Y:S02]  /*11d0*/  SHF.R.S32.HI R179, RZ, 0x1f, R22 ;  /* 0x0000001fffb37819 */ /* 0x000fe40000011416 */
[----:B------:R-:W-:Y:S02]  /*11e0*/  SHF.R.S32.HI R178, RZ, 0x1f, R23 ;  /* 0x0000001fffb27819 */ /* 0x000fe40000011417 */
[----:B------:R-:W-:-:S02]  /*11f0*/  SHF.R.S32.HI R204, RZ, 0x1f, R174 ;  /* 0x0000001fffcc7819 */ /* 0x000fc400000114ae */
[----:B------:R-:W-:Y:S02]  /*1200*/  SHF.R.S32.HI R226, RZ, 0x1f, R190 ;  /* 0x0000001fffe27819 */ /* 0x000fe400000114be */
[----:B------:R-:W-:Y:S02]  /*1210*/  SHF.R.S32.HI R203, RZ, 0x1f, R172 ;  /* 0x0000001fffcb7819 */ /* 0x000fe400000114ac */
[----:B------:R-:W-:Y:S02]  /*1220*/  SHF.R.S32.HI R202, RZ, 0x1f, R173 ;  /* 0x0000001fffca7819 */ /* 0x000fe400000114ad */
[----:B------:R-:W-:Y:S02]  /*1230*/  SHF.R.S32.HI R201, RZ, 0x1f, R171 ;  /* 0x0000001fffc97819 */ /* 0x000fe400000114ab */
[----:B------:R-:W-:Y:S02]  /*1240*/  SHF.R.S32.HI R200, RZ, 0x1f, R175 ;  /* 0x0000001fffc87819 */ /* 0x000fe400000114af */
[----:B------:R-:W-:-:S02]  /*1250*/  SHF.R.S32.HI R165, RZ, 0x3, R165 ;  /* 0x00000003ffa57819 */ /* 0x000fc400000114a5 */
[----:B------:R-:W-:Y:S02]  /*1260*/  SHF.R.S32.HI R166, RZ, 0x3, R3 ;  /* 0x00000003ffa67819 */ /* 0x000fe40000011403 */
[----:B------:R-:W-:Y:S02]  /*1270*/  LEA R218, R4, UR4, 0x1 ;  /* 0x0000000404da7c11 */ /* 0x000fe4000f8e08ff */
[----:B------:R-:W-:Y:S02]  /*1280*/  LEA R219, R219, UR4, 0x1 ;  /* 0x00000004dbdb7c11 */ /* 0x000fe4000f8e08ff */
[----:B------:R-:W-:Y:S02]  /*1290*/  LEA R216, R9, UR4, 0x1 ;  /* 0x0000000409d87c11 */ /* 0x000fe4000f8e08ff */
[----:B------:R-:W-:Y:S02]  /*12a0*/  LEA R217, R6, UR4, 0x1 ;  /* 0x0000000406d97c11 */ /* 0x000fe4000f8e08ff */
[----:B------:R-:W-:-:S02]  /*12b0*/  LEA R215, R215, UR4, 0x1 ;  /* 0x00000004d7d77c11 */ /* 0x000fc4000f8e08ff */
[----:B------:R-:W-:-:S07]  /*12c0*/  LEA R189, R0, R223, 0x3 ;  /* 0x000000df00bd7211 */ /* 0x000fce00078e18ff */
.L_x_2923:
[----:B0--34-:R-:W0:Y:S01]  /*12d0*/  LDC.64 R4, c[0x0][0xc88] ;  /* 0x00032200ff047b82 */ /* 0x019e220000000a00 */
        /* <DEDUP_REMOVED lines=39> */
[----:B------:R-:W-:Y:S01]  /*1550*/  IMAD.MOV.U32 R25, RZ, RZ, R195 ;  /* 0x000000ffff197224 */ /* 0x000fe200078e00c3 */
[----:B0-----:R-:W-:Y:S06]  /*1560*/  @P1 BRA `(.L_x_2688) ;  /* 0x0000000000241947 */ /* 0x001fec0003800000 */
        /* <DEDUP_REMOVED lines=9> */
.L_x_2688:
[----:B------:R-:W-:Y:S02]  /*1600*/  IMAD.U32 R24, RZ, RZ, UR5 ;  /* 0x00000005ff187e24 */ /* 0x000fe4000f8e00ff */
[----:B------:R-:W-:Y:S01]  /*1610*/  IMAD.U32 R27, RZ, RZ, UR4 ;  /* 0x00000004ff1b7e24 */ /* 0x000fe2000f8e00ff */
[----:B------:R-:W-:Y:S06]  /*1620*/  @!P2 BRA `(.L_x_2689) ;  /* 0x000000000010a947 */ /* 0x000fec0003800000 */
[----:B------:R-:W-:-:S04]  /*1630*/  IADD3 R4, P0, R193, UR8, RZ ;  /* 0x00000008c1047c10 */ /* 0x000fc8000ff1e0ff */
[----:B------:R-:W-:-:S05]  /*1640*/  IADD3.X R5, R194, UR9, RZ, P0, !PT ;  /* 0x00000009c2057c10 */ /* 0x000fca00087fe4ff */
[----:B------:R0:W5:Y:S01]  /*1650*/  LDG.E R27, desc[UR60][R4.64] ;  /* 0x0000003c041b7981 */ /* 0x000162000c1e1900 */
[----:B------:R-:W-:Y:S05]  /*1660*/  BRA `(.L_x_2690) ;  /* 0x0000000000107947 */ /* 0x000fea0003800000 */
.L_x_2689:
[----:B------:R-:W-:Y:S05]  /*1670*/  @!P0 BRA `(.L_x_2690) ;  /* 0x00000000000c8947 */ /* 0x000fea0003800000 */
[----:B------:R-:W2:Y:S04]  /*1680*/  LDG.E R4, desc[UR60][R8.64] ;  /* 0x0000003c08047981 */ /* 0x000ea8000c1e1900 */
[----:B------:R-:W2:Y:S02]  /*1690*/  LDG.E R27, desc[UR60][R8.64+0x4] ;  /* 0x0000043c081b7981 */ /* 0x000ea4000c1e1900 */
[----:B--2---:R-:W-:-:S07]  /*16a0*/  IMAD.IADD R27, R27, 0x1, -R4 ;  /* 0x000000011b1b7824 */ /* 0x004fce00078e0a04 */
.L_x_2690:
[----:B------:R-:W-:Y:S01]  /*16b0*/  ULDC.64 UR4, c[0x0][0xa10] ;  /* 0x0002840000047ab9 */ /* 0x000fe20000000a00 */
[----:B------:R-:W1:Y:S01]  /*16c0*/  LDC R9, c[0x0][0x448] ;  /* 0x00011200ff097b82 */ /* 0x000e620000000800 */
[----:B------:R-:W-:-:S04]  /*16d0*/  ISETP.NE.U32.AND P0, PT, RZ, UR4, PT ;  /* 0x00000004ff007c0c */ /* 0x000fc8000bf05070 */
[----:B------:R-:W-:Y:S01]  /*16e0*/  ISETP.NE.AND.EX P0, PT, RZ, UR5, PT, P0 ;  /* 0x00000005ff007c0c */ /* 0x000fe2000bf05300 */
[----:B------:R-:W-:-:S12]  /*16f0*/  ULDC.64 UR4, c[0x0][0xa30] ;  /* 0x00028c0000047ab9 */ /* 0x000fd80000000a00 */
[----:B0-----:R-:W0:Y:S02]  /*1700*/  @P0 LDC.64 R4, c[0x0][0xa10] ;  /* 0x00028400ff040b82 */ /* 0x001e240000000a00 */
[----:B0-----:R-:W-:-:S05]  /*1710*/  @P0 IMAD.WIDE R4, R25, 0x4, R4 ;  /* 0x0000000419040825 */ /* 0x001fca00078e0204 */
[----:B------:R-:W2:Y:S04]  /*1720*/  @P0 LDG.E R3, desc[UR60][R4.64] ;  /* 0x0000003c04030981 */ /* 0x000ea8000c1e1900 */
[----:B------:R0:W2:Y:S01]  /*1730*/  @P0 LDG.E R8, desc[UR60][R4.64+0x4] ;  /* 0x0000043c04080981 */ /* 0x0000a2000c1e1900 */
[----:B------:R-:W-:Y:S01]  /*1740*/  ISETP.NE.U32.AND P1, PT, RZ, UR4, PT ;  /* 0x00000004ff007c0c */ /* 0x000fe2000bf25070 */
[----:B-----5:R-:W-:-:S03]  /*1750*/  IMAD.MOV.U32 R142, RZ, RZ, R27 ;  /* 0x000000ffff8e7224 */ /* 0x020fc600078e001b */
[----:B------:R-:W-:-:S13]  /*1760*/  ISETP.NE.AND.EX P1, PT, RZ, UR5, PT, P1 ;  /* 0x00000005ff007c0c */ /* 0x000fda000bf25310 */
[----:B------:R-:W-:-:S04]  /*1770*/  @P1 IADD3 R6, P2, R193, UR4, RZ ;  /* 0x00000004c1061c10 */ /* 0x000fc8000ff5e0ff */
[----:B------:R-:W-:-:S05]  /*1780*/  @P1 IADD3.X R7, R194, UR5, RZ, P2, !PT ;  /* 0x00000005c2071c10 */ /* 0x000fca00097fe4ff */
[----:B------:R3:W5:Y:S01]  /*1790*/  @P1 LDG.E R142, desc[UR60][R6.64] ;  /* 0x0000003c068e1981 */ /* 0x000762000c1e1900 */
[----:B-1----:R-:W-:Y:S01]  /*17a0*/  ISETP.NE.AND P1, PT, R9, 0x1, PT ;  /* 0x000000010900780c */ /* 0x002fe20003f25270 */
[----:B------:R-:W-:-:S04]  /*17b0*/  IMAD.SHL.U32 R184, R29, 0x80, RZ ;  /* 0x000000801db87824 */ /* 0x000fc800078e00ff */
[----:B0-----:R-:W-:-:S08]  /*17c0*/  VIADD R4, R184, 0x7f ;  /* 0x0000007fb8047836 */ /* 0x001fd00000000000 */
[----:B------:R-:W0:Y:S08]  /*17d0*/  @P1 LDC R9, c[0x0][0x44c] ;  /* 0x00011300ff091b82 */ /* 0x000e300000000800 */
[----:B------:R-:W1:Y:S01]  /*17e0*/  @P1 LDC R5, c[0x0][0x450] ;  /* 0x00011400ff051b82 */ /* 0x000e620000000800 */
[----:B--2---:R-:W-:Y:S02]  /*17f0*/  @P0 IMAD.IADD R24, R8, 0x1, -R3 ;  /* 0x0000000108180824 */ /* 0x004fe400078e0a03 */
[----:B------:R-:W-:-:S02]  /*1800*/  IMAD.IADD R8, R27, 0x1, -R0 ;  /* 0x000000011b087824 */ /* 0x000fc400078e0a00 */
[----:B0-----:R-:W-:-:S03]  /*1810*/  @P1 IMAD.HI.U32 R0, R4, R9, RZ ;  /* 0x0000000904001227 */ /* 0x001fc600078e00ff */
[----:B------:R-:W-:Y:S02]  /*1820*/  IADD3 R186, R8, R24, RZ ;  /* 0x0000001808ba7210 */ /* 0x000fe40007ffe0ff */
[----:B-1----:R-:W-:Y:S02]  /*1830*/  @P1 SHF.R.U32.HI R4, RZ, R5, R0 ;  /* 0x00000005ff041219 */ /* 0x002fe40000011600 */
[C---:B------:R-:W-:Y:S01]  /*1840*/  IADD3 R143, R186.reuse, 0x60, -R185 ;  /* 0x00000060ba8f7810 */ /* 0x040fe20007ffe8b9 */
[----:B------:R-:W-:-:S04]  /*1850*/  VIADD R0, R186, 0x5f ;  /* 0x0000005fba007836 */ /* 0x000fc80000000000 */
[----:B------:R-:W-:Y:S02]  /*1860*/  IMAD.IADD R4, R143, 0x1, R4 ;  /* 0x000000018f047824 */ /* 0x000fe400078e0204 */
[----:B------:R-:W-:-:S04]  /*1870*/  IMAD.HI R0, R0, 0x2aaaaaab, RZ ;  /* 0x2aaaaaab00007827 */ /* 0x000fc800078e02ff */
[----:B------:R-:W-:Y:S01]  /*1880*/  IMAD.HI R4, R4, 0x2aaaaaab, RZ ;  /* 0x2aaaaaab04047827 */ /* 0x000fe200078e02ff */
[----:B------:R-:W-:-:S04]  /*1890*/  SHF.R.U32.HI R3, RZ, 0x1f, R0 ;  /* 0x0000001fff037819 */ /* 0x000fc80000011600 */
[----:B------:R-:W-:Y:S02]  /*18a0*/  SHF.R.U32.HI R5, RZ, 0x1f, R4 ;  /* 0x0000001fff057819 */ /* 0x000fe40000011604 */
[----:B------:R-:W-:Y:S02]  /*18b0*/  LEA.HI.SX32 R144, R0, R3, 0x1c ;  /* 0x0000000300907211 */ /* 0x000fe400078fe2ff */
[----:B------:R-:W-:Y:S01]  /*18c0*/  LEA.HI.SX32 R5, R4, R5, 0x1c ;  /* 0x0000000504057211 */ /* 0x000fe200078fe2ff */
[----:B------:R-:W-:-:S03]  /*18d0*/  IMAD.MOV R4, RZ, RZ, -R8 ;  /* 0x000000ffff047224 */ /* 0x000fc600078e0a08 */
[----:B------:R-:W-:Y:S02]  /*18e0*/  VIMNMX R5, R144, R5, PT ;  /* 0x0000000590057248 */ /* 0x000fe40003fe0100 */
[----:B------:R-:W-:-:S03]  /*18f0*/  VIMNMX R4, RZ, R4, !PT ;  /* 0x00000004ff047248 */ /* 0x000fc60007fe0100 */
[----:B------:R-:W-:-:S05]  /*1900*/  IMAD R5, R5, 0x60, -R8 ;  /* 0x0000006005057824 */ /* 0x000fca00078e0a08 */
        /* <DEDUP_REMOVED lines=11> */
[----:B---3--:R-:W-:Y:S05]  /*19c0*/  @!P1 BRA `(.L_x_2691) ;  /* 0x0000009000fc9947 */ /* 0x008fea0003800000 */
        /* <DEDUP_REMOVED lines=20> */
.L_x_2693:
[----:B------:R-:W-:Y:S05]  /*1b10*/  BSYNC B6 ;  /* 0x0000000000067941 */ /* 0x000fea0003800000 */
.L_x_2692:
        /* <DEDUP_REMOVED lines=20> */
.L_x_2695:
[----:B------:R-:W-:Y:S05]  /*1c60*/  BSYNC B6 ;  /* 0x0000000000067941 */ /* 0x000fea0003800000 */
.L_x_2694:
[----:B------:R-:W-:Y:S01]  /*1c70*/  ULDC.64 UR4, c[0x0][0x9f8] ;  /* 0x00027e0000047ab9 */ /* 0x000fe20000000a00 */
[----:B------:R-:W0:Y:S01]  /*1c80*/  LDC.64 R94, c[0x0][0x3f8] ;  /* 0x0000fe00ff5e7b82 */ /* 0x000e220000000a00 */
[----:B------:R-:W-:-:S04]  /*1c90*/  ISETP.NE.U32.AND P0, PT, RZ, UR4, PT ;  /* 0x00000004ff007c0c */ /* 0x000fc8000bf05070 */
[----:B------:R-:W-:-:S03]  /*1ca0*/  ISETP.NE.AND.EX P0, PT, RZ, UR5, PT, P0 ;  /* 0x00000005ff007c0c */ /* 0x000fc6000bf05300 */
[----:B------:R-:W1:Y:S08]  /*1cb0*/  LDC R29, c[0x0][0x3f4] ;  /* 0x0000fd00ff1d7b82 */ /* 0x000e700000000800 */
[----:B------:R-:W2:Y:S02]  /*1cc0*/  LDC.64 R88, c[0x0][0x408] ;  /* 0x00010200ff587b82 */ /* 0x000ea40000000a00 */
[----:B------:R-:W-:Y:S01]  /*1cd0*/  @P0 IADD3 R4, P1, R193, UR4, RZ ;  /* 0x00000004c1040c10 */ /* 0x000fe2000ff3e0ff */
[----:B------:R-:W-:-:S03]  /*1ce0*/  ULDC UR4, c[0x0][0x2f4] ;  /* 0x0000bd0000047ab9 */ /* 0x000fc60000000800 */
        /* <DEDUP_REMOVED lines=10> */
[----:B------:R-:W-:Y:S01]  /*1d90*/  IMAD R131, R95, 0x60, RZ ;  /* 0x000000605f837824 */ /* 0x000fe200078e02ff */
[----:B------:R-:W-:Y:S01]  /*1da0*/  ISETP.GE.AND P0, PT, R163, UR5, PT ;  /* 0x00000005a3007c0c */ /* 0x000fe2000bf06270 */
[----:B------:R-:W-:Y:S01]  /*1db0*/  IMAD.SHL.U32 R3, R3, 0x2, RZ ;  /* 0x0000000203037824 */ /* 0x000fe200078e00ff */
[----:B------:R-:W-:Y:S01]  /*1dc0*/  ISETP.GE.AND P1, PT, R19, UR4, PT ;  /* 0x0000000413007c0c */ /* 0x000fe2000bf26270 */
[----:B------:R-:W-:Y:S01]  /*1dd0*/  IMAD.SHL.U32 R108, R94, 0x40, RZ ;  /* 0x000000405e6c7824 */ /* 0x000fe200078e00ff */
[----:B------:R-:W-:Y:S01]  /*1de0*/  SHF.R.S32.HI R7, RZ, 0x1f, R169 ;  /* 0x0000001fff077819 */ /* 0x000fe200000114a9 */
[----:B--2---:R-:W-:Y:S01]  /*1df0*/  IMAD.WIDE.U32 R90, R169, R88, R16 ;  /* 0x00000058a95a7225 */ /* 0x004fe200078e0010 */
[----:B------:R-:W-:-:S02]  /*1e00*/  LOP3.LUT R0, R3, 0x2, R0, 0xe2, !PT ;  /* 0x0000000203007812 */ /* 0x000fc400078ee200 */
[----:B------:R-:W-:Y:S01]  /*1e10*/  SEL R3, RZ, 0xffffffff, P0 ;  /* 0xffffffffff037807 */ /* 0x000fe20000000000 */
[----:B------:R-:W-:Y:S01]  /*1e20*/  IMAD R133, R89, 0x60, RZ ;  /* 0x0000006059857824 */ /* 0x000fe200078e02ff */
[----:B------:R-:W-:Y:S01]  /*1e30*/  ISETP.GE.AND P0, PT, R164, UR4, PT ;  /* 0x00000004a4007c0c */ /* 0x000fe2000bf06270 */
[----:B------:R-:W-:Y:S01]  /*1e40*/  IMAD.SHL.U32 R110, R88, 0x40, RZ ;  /* 0x00000040586e7824 */ /* 0x000fe200078e00ff */
[----:B---3--:R-:W-:Y:S01]  /*1e50*/  SEL R4, RZ, 0x8, P1 ;  /* 0x00000008ff047807 */ /* 0x008fe20000800000 */
[----:B------:R-:W-:Y:S01]  /*1e60*/  IMAD.SHL.U32 R6, R3, 0x2, RZ ;  /* 0x0000000203067824 */ /* 0x000fe200078e00ff */
[----:B------:R-:W-:Y:S01]  /*1e70*/  SEL R3, RZ, 0x4, P0 ;  /* 0x00000004ff037807 */ /* 0x000fe20000000000 */
[----:B------:R-:W-:Y:S01]  /*1e80*/  IMAD.IADD R130, R130, 0x1, R27 ;  /* 0x0000000182827824 */ /* 0x000fe200078e021b */
[--C-:B------:R-:W-:Y:S01]  /*1e90*/  SHF.R.S32.HI R161, RZ, 0x1f, R160.reuse ;  /* 0x0000001fffa17819 */ /* 0x100fe200000114a0 */
[----:B------:R-:W-:Y:S01]  /*1ea0*/  IMAD R114, R197, 0x40, R169 ;  /* 0x00000040c5727824 */ /* 0x000fe200078e02a9 */
[----:B------:R-:W-:Y:S01]  /*1eb0*/  LOP3.LUT R0, R4, R0, R3, 0xfe, !PT ;  /* 0x0000000004007212 */ /* 0x000fe200078efe03 */
[-C--:B------:R-:W-:Y:S01]  /*1ec0*/  IMAD R4, R7, R94.reuse, RZ ;  /* 0x0000005e07047224 */ /* 0x080fe200078e02ff */
[----:B------:R-:W-:Y:S01]  /*1ed0*/  ISETP.GE.AND P0, PT, R22, UR4, PT ;  /* 0x0000000416007c0c */ /* 0x000fe2000bf06270 */
[----:B------:R-:W-:Y:S01]  /*1ee0*/  IMAD.WIDE.U32 R98, R169, R94, R160 ;  /* 0x0000005ea9627225 */ /* 0x000fe200078e00a0 */
[----:B------:R-:W-:-:S02]  /*1ef0*/  ISETP.GE.AND P2, PT, R16, UR5, PT ;  /* 0x0000000510007c0c */ /* 0x000fc4000bf46270 */
[----:B------:R-:W-:Y:S01]  /*1f00*/  SEL R3, RZ, 0x10, P0 ;  /* 0x00000010ff037807 */ /* 0x000fe20000000000 */
[C---:B------:R-:W-:Y:S01]  /*1f10*/  IMAD R9, R169.reuse, R95, R4 ;  /* 0x0000005fa9097224 */ /* 0x040fe200078e0204 */
[-C--:B-1----:R-:W-:Y:S01]  /*1f20*/  ISETP.GE.AND P3, PT, R16, R29.reuse, PT ;  /* 0x0000001d1000720c */ /* 0x082fe20003f66270 */
[-C--:B------:R-:W-:Y:S01]  /*1f30*/  IMAD.WIDE.U32 R92, R169, R88.reuse, R160 ;  /* 0x00000058a95c7225 */ /* 0x080fe200078e00a0 */
[----:B------:R-:W-:Y:S02]  /*1f40*/  SEL R5, RZ, 0x1, P2 ;  /* 0x00000001ff057807 */ /* 0x000fe40001000000 */
[----:B------:R-:W-:Y:S01]  /*1f50*/  ISETP.GE.AND P1, PT, R164, UR5, PT ;  /* 0x00000005a4007c0c */ /* 0x000fe2000bf26270 */
[----:B------:R-:W-:Y:S01]  /*1f60*/  IMAD.IADD R99, R99, 0x1, R9 ;  /* 0x0000000163637824 */ /* 0x000fe200078e0209 */
[----:B------:R-:W-:Y:S01]  /*1f70*/  ISETP.GE.AND P2, PT, R163, R29, PT ;  /* 0x0000001da300720c */ /* 0x000fe20003f46270 */
[----:B------:R-:W-:Y:S01]  /*1f80*/  IMAD.IADD R97, R9, 0x1, R97 ;  /* 0x0000000109617824 */ /* 0x000fe200078e0261 */
[----:B------:R-:W-:Y:S01]  /*1f90*/  LOP3.LUT R9, R0, R3, RZ, 0xfc, !PT ;  /* 0x0000000300097212 */ /* 0x000fe200078efcff */
[----:B------:R-:W-:Y:S01]  /*1fa0*/  IMAD R0, R7, R88, RZ ;  /* 0x0000005807007224 */ /* 0x000fe200078e02ff */
[----:B------:R-:W-:Y:S01]  /*1fb0*/  SEL R3, R29, RZ, P3 ;  /* 0x000000ff1d037207 */ /* 0x000fe20001800000 */
[----:B-----5:R-:W-:Y:S01]  /*1fc0*/  IMAD.WIDE.U32 R98, R142, R94, R98 ;  /* 0x0000005e8e627225 */ /* 0x020fe200078e0062 */
[----:B------:R-:W-:-:S02]  /*1fd0*/  LOP3.LUT R5, R6, 0x2, R5, 0xe2, !PT ;  /* 0x0000000206057812 */ /* 0x000fc400078ee205 */
[----:B------:R-:W-:Y:S01]  /*1fe0*/  SEL R4, RZ, 0x4, P1 ;  /* 0x00000004ff047807 */ /* 0x000fe20000800000 */
[----:B------:R-:W-:Y:S01]  /*1ff0*/  IMAD R11, R169, R89, R0 ;  /* 0x00000059a90b7224 */ /* 0x000fe200078e0200 */
[----:B------:R-:W-:Y:S01]  /*2000*/  SEL R0, R29, RZ, P2 ;  /* 0x000000ff1d007207 */ /* 0x000fe20001000000 */
[----:B------:R-:W-:Y:S01]  /*2010*/  IMAD.IADD R3, R16, 0x1, R3 ;  /* 0x0000000110037824 */ /* 0x000fe200078e0203 */
[----:B------:R-:W-:Y:S01]  /*2020*/  ISETP.GE.AND P1, PT, R164, R29, PT ;  /* 0x0000001da400720c */ /* 0x000fe20003f26270 */
[----:B------:R-:W-:Y:S01]  /*2030*/  IMAD.IADD R93, R93, 0x1, R11 ;  /* 0x000000015d5d7824 */ /* 0x000fe200078e020b */
[----:B------:R-:W-:Y:S01]  /*2040*/  LOP3.LUT R5, R5, R4, RZ, 0xfc, !PT ;  /* 0x0000000405057212 */ /* 0x000fe200078efcff */
[----:B------:R-:W-:Y:S01]  /*2050*/  IMAD.IADD R4, R163, 0x1, R0 ;  /* 0x00000001a3047824 */ /* 0x000fe200078e0200 */
[----:B------:R-:W-:Y:S01]  /*2060*/  SEL R7, R29, RZ, P1 ;  /* 0x000000ff1d077207 */ /* 0x000fe20000800000 */
[----:B------:R-:W-:Y:S01]  /*2070*/  IMAD.WIDE.U32 R96, R142, R94, R96 ;  /* 0x0000005e8e607225 */ /* 0x000fe200078e0060 */
[----:B------:R-:W-:-:S02]  /*2080*/  SHF.R.S32.HI R0, RZ, 0x1f, R3 ;  /* 0x0000001fff007819 */ /* 0x000fc40000011403 */
[----:B------:R-:W-:Y:S01]  /*2090*/  IADD3 R91, R11, R91, RZ ;  /* 0x0000005b0b5b7210 */ /* 0x000fe20007ffe0ff */
[----:B------:R-:W-:Y:S01]  /*20a0*/  IMAD.IADD R10, R164, 0x1, R7 ;  /* 0x00000001a40a7824 */ /* 0x000fe200078e0207 */
[----:B------:R-:W-:Y:S01]  /*20b0*/  SHF.R.S32.HI R11, RZ, 0x1f, R4 ;  /* 0x0000001fff0b7819 */ /* 0x000fe20000011404 */
[-C--:B------:R-:W-:Y:S01]  /*20c0*/  IMAD.WIDE.U32 R92, R142, R88.reuse, R92 ;  /* 0x000000588e5c7225 */ /* 0x080fe200078e005c */
[CC--:B------:R-:W-:Y:S02]  /*20d0*/  LEA.HI R7, R0.reuse, R3.reuse, RZ, 0x3 ;  /* 0x0000000300077211 */ /* 0x0c0fe400078f18ff */
[----:B------:R-:W-:Y:S01]  /*20e0*/  LEA.HI R0, R0, R3, RZ, 0x6 ;  /* 0x0000000300007211 */ /* 0x000fe200078f30ff */
[----:B------:R-:W-:Y:S01]  /*20f0*/  IMAD.WIDE.U32 R90, R142, R88, R90 ;  /* 0x000000588e5a7225 */ /* 0x000fe200078e005a */
[CC--:B------:R-:W-:Y:S02]  /*2100*/  LEA.HI R6, R11.reuse, R4.reuse, RZ, 0x6 ;  /* 0x000000040b067211 */ /* 0x0c0fe400078f30ff */
[----:B------:R-:W-:Y:S01]  /*2110*/  LEA.HI R11, R11, R4, RZ, 0x3 ;  /* 0x000000040b0b7211 */ /* 0x000fe200078f18ff */
[----:B------:R-:W-:Y:S01]  /*2120*/  IMAD.SHL.U32 R126, R29, 0x2, RZ ;  /* 0x000000021d7e7824 */ /* 0x000fe200078e00ff */
[----:B------:R-:W-:-:S02]  /*2130*/  SHF.R.S32.HI R3, RZ, 0x6, R0 ;  /* 0x00000006ff037819 */ /* 0x000fc40000011400 */
[----:B------:R-:W-:Y:S02]  /*2140*/  SHF.R.S32.HI R6, RZ, 0x6, R6 ;  /* 0x00000006ff067819 */ /* 0x000fe40000011406 */
[C---:B------:R-:W-:Y:S01]  /*2150*/  LOP3.LUT R4, R180.reuse, 0x38, R11, 0xf8, !PT ;  /* 0x00000038b4047812 */ /* 0x040fe200078ef80b */
[C-C-:B------:R-:W-:Y:S01]  /*2160*/  IMAD R141, R3.reuse, 0x1800, R182.reuse ;  /* 0x00001800038d7824 */ /* 0x140fe200078e02b6 */
[----:B------:R-:W-:Y:S01]  /*2170*/  LOP3.LUT R0, R180, 0x38, R7, 0xf8, !PT ;  /* 0x00000038b4007812 */ /* 0x000fe200078ef807 */
[--C-:B------:R-:W-:Y:S01]  /*2180*/  IMAD R139, R3, 0x1800, R183.reuse ;  /* 0x00001800038b7824 */ /* 0x100fe200078e02b7 */
[-C--:B------:R-:W-:Y:S01]  /*2190*/  LOP3.LUT R3, R4, R181.reuse, RZ, 0x3c, !PT ;  /* 0x000000b504037212 */ /* 0x080fe200078e3cff */
[C---:B------:R-:W-:Y:S01]  /*21a0*/  IMAD R140, R6.reuse, 0x1800, R182 ;  /* 0x00001800068c7824 */ /* 0x040fe200078e02b6 */
[----:B------:R-:W-:Y:S01]  /*21b0*/  SHF.R.S32.HI R15, RZ, 0x1f, R10 ;  /* 0x0000001fff0f7819 */ /* 0x000fe2000001140a */
[----:B------:R-:W-:Y:S01]  /*21c0*/  IMAD R137, R6, 0x1800, R183 ;  /* 0x0000180006897824 */ /* 0x000fe200078e02b7 */
[----:B------:R-:W-:Y:S01]  /*21d0*/  LOP3.LUT R0, R0, R181, RZ, 0x3c, !PT ;  /* 0x000000b500007212 */ /* 0x000fe200078e3cff */
[----:B------:R-:W-:Y:S01]  /*21e0*/  IMAD.IADD R140, R140, 0x1, R3 ;  /* 0x000000018c8c7824 */ /* 0x000fe200078e0203 */
[----:B------:R-:W-:-:S02]  /*21f0*/  LOP3.LUT R3, R176, 0x38, R11, 0xf8, !PT ;  /* 0x00000038b0037812 */ /* 0x000fc400078ef80b */
[-C--:B------:R-:W-:Y:S01]  /*2200*/  LEA.HI R21, R15, R10.reuse, RZ, 0x3 ;  /* 0x0000000a0f157211 */ /* 0x080fe200078f18ff */
[----:B------:R-:W-:Y:S01]  /*2210*/  IMAD.IADD R141, R141, 0x1, R0 ;  /* 0x000000018d8d7824 */ /* 0x000fe200078e0200 */
[----:B------:R-:W-:Y:S02]  /*2220*/  LOP3.LUT R13, R176, 0x38, R7, 0xf8, !PT ;  /* 0x00000038b00d7812 */ /* 0x000fe400078ef807 */
[----:B------:R-:W-:Y:S02]  /*2230*/  LEA.HI R10, R15, R10, RZ, 0x6 ;  /* 0x0000000a0f0a7211 */ /* 0x000fe400078f30ff */
[-C--:B------:R-:W-:Y:S02]  /*2240*/  LOP3.LUT R4, R3, R220.reuse, RZ, 0x3c, !PT ;  /* 0x000000dc03047212 */ /* 0x080fe400078e3cff */
[----:B------:R-:W-:Y:S02]  /*2250*/  SHF.R.S32.HI R15, RZ, 0x1f, R142 ;  /* 0x0000001fff0f7819 */ /* 0x000fe4000001148e */
[----:B------:R-:W-:Y:S01]  /*2260*/  LOP3.LUT R8, R13, R220, RZ, 0x3c, !PT ;  /* 0x000000dc0d087212 */ /* 0x000fe200078e3cff */
[----:B------:R-:W-:Y:S01]  /*2270*/  IMAD.IADD R137, R137, 0x1, R4 ;  /* 0x0000000189897824 */ /* 0x000fe200078e0204 */
[--C-:B------:R-:W-:Y:S01]  /*2280*/  LOP3.LUT R0, R180, 0x38, R21.reuse, 0xf8, !PT ;  /* 0x00000038b4007812 */ /* 0x100fe200078ef815 */
[----:B------:R-:W-:Y:S01]  /*2290*/  IMAD R4, R15, R94, RZ ;  /* 0x0000005e0f047224 */ /* 0x000fe200078e02ff */
[----:B------:R-:W-:Y:S01]  /*22a0*/  SHF.R.S32.HI R10, RZ, 0x6, R10 ;  /* 0x00000006ff0a7819 */ /* 0x000fe2000001140a */
[----:B------:R-:W-:Y:S01]  /*22b0*/  IMAD.IADD R139, R139, 0x1, R8 ;  /* 0x000000018b8b7824 */ /* 0x000fe200078e0208 */
[----:B------:R-:W-:Y:S01]  /*22c0*/  LOP3.LUT R13, R176, 0x38, R21, 0xf8, !PT ;  /* 0x00000038b00d7812 */ /* 0x000fe200078ef815 */
[----:B------:R-:W-:Y:S01]  /*22d0*/  IMAD R15, R15, R88, RZ ;  /* 0x000000580f0f7224 */ /* 0x000fe200078e02ff */
[----:B------:R-:W-:Y:S01]  /*22e0*/  LOP3.LUT R3, R0, R181, RZ, 0x3c, !PT ;  /* 0x000000b500037212 */ /* 0x000fe200078e3cff */
[----:B------:R-:W-:Y:S01]  /*22f0*/  IMAD R138, R10, 0x1800, R182 ;  /* 0x000018000a8a7824 */ /* 0x000fe200078e02b6 */
[----:B------:R-:W-:Y:S01]  /*2300*/  LOP3.LUT R0, R13, R220, RZ, 0x3c, !PT ;  /* 0x000000dc0d007212 */ /* 0x000fe200078e3cff */
[----:B------:R-:W-:Y:S01]  /*2310*/  IMAD R13, R142, R95, R4 ;  /* 0x0000005f8e0d7224 */ /* 0x000fe200078e0204 */
[----:B------:R-:W-:Y:S01]  /*2320*/  LOP3.LUT R4, R180, 0x18, R16, 0xf8, !PT ;  /* 0x00000018b4047812 */ /* 0x000fe200078ef810 */
[----:B------:R-:W-:Y:S01]  /*2330*/  IMAD.IADD R138, R138, 0x1, R3 ;  /* 0x000000018a8a7824 */ /* 0x000fe200078e0203 */
[----:B------:R-:W-:Y:S01]  /*2340*/  ISETP.GE.AND P4, PT, R19, UR5, PT ;  /* 0x0000000513007c0c */ /* 0x000fe2000bf86270 */
[----:B------:R-:W-:Y:S01]  /*2350*/  IMAD R135, R10, 0x1800, R183 ;  /* 0x000018000a877824 */ /* 0x000fe200078e02b7 */
[----:B------:R-:W-:Y:S01]  /*2360*/  ISETP.GE.AND P0, PT, R23, UR4, PT ;  /* 0x0000000417007c0c */ /* 0x000fe2000bf06270 */
[----:B------:R-:W-:Y:S01]  /*2370*/  IMAD R15, R142, R89, R15 ;  /* 0x000000598e0f7224 */ /* 0x000fe200078e020f */
[----:B------:R-:W-:Y:S01]  /*2380*/  LOP3.LUT R3, R4, R181, RZ, 0x3c, !PT ;  /* 0x000000b504037212 */ /* 0x000fe200078e3cff */
[----:B------:R-:W-:Y:S01]  /*2390*/  IMAD.IADD R135, R135, 0x1, R0 ;  /* 0x0000000187877824 */ /* 0x000fe200078e0200 */
[----:B------:R-:W-:Y:S01]  /*23a0*/  SEL R4, RZ, 0x8, P4 ;  /* 0x00000008ff047807 */ /* 0x000fe20002000000 */
[----:B------:R-:W-:Y:S01]  /*23b0*/  IMAD.IADD R106, R99, 0x1, R13 ;  /* 0x00000001636a7824 */ /* 0x000fe200078e020d */
[----:B------:R-:W-:Y:S01]  /*23c0*/  LOP3.LUT P5, RZ, R213, 0x4, RZ, 0xc0, !PT ;  /* 0x00000004d5ff7812 */ /* 0x000fe200078ac0ff */
[----:B------:R-:W-:Y:S01]  /*23d0*/  IMAD.IADD R3, R182, 0x1, R3 ;  /* 0x00000001b6037824 */ /* 0x000fe200078e0203 */
[----:B------:R-:W-:Y:S01]  /*23e0*/  SEL R8, RZ, 0x20, P0 ;  /* 0x00000020ff087807 */ /* 0x000fe20000000000 */
[----:B------:R-:W-:Y:S01]  /*23f0*/  IMAD.IADD R104, R13, 0x1, R97 ;  /* 0x000000010d687824 */ /* 0x000fe200078e0261 */
[----:B------:R-:W-:Y:S01]  /*2400*/  LOP3.LUT R20, R5, R4, RZ, 0xfc, !PT ;  /* 0x0000000405147212 */ /* 0x000fe200078efcff */
[----:B------:R-:W-:Y:S01]  /*2410*/  IMAD.IADD R105, R93, 0x1, R15 ;  /* 0x000000015d697824 */ /* 0x000fe200078e020f */
[C---:B------:R-:W-:Y:S01]  /*2420*/  SHF.L.U64.HI R107, R94.reuse, 0x6, R95 ;  /* 0x000000065e6b7819 */ /* 0x040fe2000001025f */
[----:B------:R-:W-:Y:S01]  /*2430*/  IMAD.WIDE.U32 R94, R94, 0x60, RZ ;  /* 0x000000605e5e7825 */ /* 0x000fe200078e00ff */
[----:B------:R-:W-:-:S02]  /*2440*/  LOP3.LUT R4, R5, 0x1, RZ, 0xc0, !PT ;  /* 0x0000000105047812 */ /* 0x000fc400078ec0ff */
[C---:B------:R-:W-:Y:S01]  /*2450*/  SHF.L.U64.HI R109, R88.reuse, 0x6, R89 ;  /* 0x00000006586d7819 */ /* 0x040fe20000010259 */
[----:B------:R-:W-:Y:S01]  /*2460*/  IMAD.WIDE.U32 R88, R88, 0x60, RZ ;  /* 0x0000006058587825 */ /* 0x000fe200078e00ff */
[----:B------:R-:W-:Y:S02]  /*2470*/  SEL R128, R128, 0xffffffe0, !P5 ;  /* 0xffffffe080807807 */ /* 0x000fe40006800000 */
[----:B------:R-:W-:Y:S01]  /*2480*/  SHF.R.S32.HI R119, RZ, 0x3, R7 ;  /* 0x00000003ff777819 */ /* 0x000fe20000011407 */
[----:B------:R-:W-:Y:S01]  /*2490*/  IMAD.IADD R133, R89, 0x1, R133 ;  /* 0x0000000159857824 */ /* 0x000fe200078e0285 */
[----:B------:R-:W-:Y:S01]  /*24a0*/  LOP3.LUT R5, R7, 0xfffffff8, RZ, 0xc0, !PT ;  /* 0xfffffff807057812 */ /* 0x000fe200078ec0ff */
[----:B------:R-:W-:Y:S01]  /*24b0*/  IMAD.IADD R134, R128, 0x1, R3 ;  /* 0x0000000180867824 */ /* 0x000fe200078e0203 */
[----:B------:R-:W-:Y:S01]  /*24c0*/  LOP3.LUT R100, R9, R8, RZ, 0xfc, !PT ;  /* 0x0000000809647212 */ /* 0x000fe200078efcff */
[----:B------:R-:W-:Y:S01]  /*24d0*/  IMAD.IADD R103, R15, 0x1, R91 ;  /* 0x000000010f677824 */ /* 0x000fe200078e025b */
[----:B------:R-:W-:-:S02]  /*24e0*/  LOP3.LUT R6, R11, 0xfffffff8, RZ, 0xc0, !PT ;  /* 0xfffffff80b067812 */ /* 0x000fc400078ec0ff */
[----:B------:R-:W-:Y:S02]  /*24f0*/  LOP3.LUT R7, R21, 0xfffffff8, RZ, 0xc0, !PT ;  /* 0xfffffff815077812 */ /* 0x000fe400078ec0ff */
[----:B------:R-:W-:Y:S02]  /*2500*/  SHF.R.S32.HI R115, RZ, 0x3, R21 ;  /* 0x00000003ff737819 */ /* 0x000fe40000011415 */
[----:B------:R-:W-:Y:S02]  /*2510*/  LOP3.LUT R8, R9, 0x1, RZ, 0xc0, !PT ;  /* 0x0000000109087812 */ /* 0x000fe400078ec0ff */
[C---:B------:R-:W-:Y:S02]  /*2520*/  LOP3.LUT R9, R20.reuse, 0x2, RZ, 0xc0, !PT ;  /* 0x0000000214097812 */ /* 0x040fe400078ec0ff */
[----:B------:R-:W-:Y:S02]  /*2530*/  LOP3.LUT R10, R20, 0x4, RZ, 0xc0, !PT ;  /* 0x00000004140a7812 */ /* 0x000fe400078ec0ff */
[----:B------:R-:W-:-:S02]  /*2540*/  LOP3.LUT R21, R100, 0x2, RZ, 0xc0, !PT ;  /* 0x0000000264157812 */ /* 0x000fc400078ec0ff */
[C---:B------:R-:W-:Y:S02]  /*2550*/  LOP3.LUT R27, R100.reuse, 0x4, RZ, 0xc0, !PT ;  /* 0x00000004641b7812 */ /* 0x040fe400078ec0ff */
[C---:B------:R-:W-:Y:S02]  /*2560*/  LOP3.LUT R102, R100.reuse, 0x8, RZ, 0xc0, !PT ;  /* 0x0000000864667812 */ /* 0x040fe400078ec0ff */
[----:B------:R-:W-:Y:S02]  /*2570*/  LOP3.LUT R101, R100, 0x10, RZ, 0xc0, !PT ;  /* 0x0000001064657812 */ /* 0x000fe400078ec0ff */
[----:B------:R-:W-:Y:S02]  /*2580*/  SHF.R.S32.HI R0, RZ, 0x1f, R30 ;  /* 0x0000001fff007819 */ /* 0x000fe4000001141e */
[----:B0-----:R-:W-:Y:S02]  /*2590*/  LEA.HI R145, R145, 0x8, RZ, 0x19 ;  /* 0x0000000891917811 */ /* 0x001fe400078fc8ff */
[----:B------:R-:W-:-:S02]  /*25a0*/  IADD3 R131, R95, R131, RZ ;  /* 0x000000835f837210 */ /* 0x000fc40007ffe0ff */
[----:B------:R-:W-:Y:S02]  /*25b0*/  SHF.R.S32.HI R116, RZ, 0x3, R11 ;  /* 0x00000003ff747819 */ /* 0x000fe4000001140b */
[----:B------:R-:W-:Y:S02]  /*25c0*/  LOP3.LUT R20, R20, 0x8, RZ, 0xc0, !PT ;  /* 0x0000000814147812 */ /* 0x000fe400078ec0ff */
[----:B------:R-:W-:Y:S02]  /*25d0*/  SHF.R.S32.HI R113, RZ, 0x1f, R5 ;  /* 0x0000001fff717819 */ /* 0x000fe40000011405 */
[----:B------:R-:W-:Y:S02]  /*25e0*/  SHF.R.S32.HI R112, RZ, 0x1f, R6 ;  /* 0x0000001fff707819 */ /* 0x000fe40000011406 */
[----:B------:R-:W-:Y:S02]  /*25f0*/  SHF.R.S32.HI R111, RZ, 0x1f, R7 ;  /* 0x0000001fff6f7819 */ /* 0x000fe40000011407 */
[----:B------:R-:W-:-:S02]  /*2600*/  LOP3.LUT R100, R100, 0x20, RZ, 0xc0, !PT ;  /* 0x0000002064647812 */ /* 0x000fc400078ec0ff */
[----:B----4-:R-:W-:-:S07]  /*2610*/  SHF.R.S32.HI R129, RZ, 0x1f, R25 ;  /* 0x0000001fff817819 */ /* 0x010fce0000011419 */
.L_x_2801:
        /* <DEDUP_REMOVED lines=9> */
[----:B--2---:R-:W0:Y:S08]  /*26b0*/  @!P0 LDC.64 R14, c[0x0][0x428] ;  /* 0x00010a00ff0e8b82 */ /* 0x004e300000000a00 */
        /* <DEDUP_REMOVED lines=38> */
[----:B------:R-:W-:Y:S01]  /*2920*/  IMAD R15, R84, UR4, RZ ;  /* 0x00000004540f7c24 */ /* 0x000fe2000f8e02ff */
[----:B------:R-:W-:Y:S01]  /*2930*/  IADD3 R13, R13, R11, RZ ;  /* 0x0000000b0d0d7210 */ /* 0x000fe20007ffe0ff */
[----:B------:R-:W-:Y:S01]  /*2940*/  IMAD R85, R26, -0x60, R24 ;  /* 0xffffffa01a557824 */ /* 0x000fe200078e0218 */
[----:B------:R-:W-:Y:S01]  /*2950*/  SHF.R.S32.HI R11, RZ, 0x1f, R26 ;  /* 0x0000001fff0b7819 */ /* 0x000fe2000001141a */
[C---:B------:R-:W-:Y:S02]  /*2960*/  IMAD R15, R28.reuse, UR5, R15 ;  /* 0x000000051c0f7c24 */ /* 0x040fe4000f8e020f */
[----:B------:R-:W-:Y:S01]  /*2970*/  IMAD.WIDE.U32 R12, R28, UR4, R12 ;  /* 0x000000041c0c7c25 */ /* 0x000fe2000f8e000c */
[----:B------:R-:W-:Y:S01]  /*2980*/  ULDC.64 UR4, c[0x0][0x308] ;  /* 0x0000c20000047ab9 */ /* 0x000fe20000000a00 */
[----:B------:R-:W-:Y:S02]  /*2990*/  VIMNMX R85, R85, 0x60, PT ;  /* 0x0000006055557848 */ /* 0x000fe40003fe0100 */
[----:B------:R-:W-:-:S02]  /*29a0*/  IMAD.IADD R13, R13, 0x1, R15 ;  /* 0x000000010d0d7824 */ /* 0x000fc400078e020f */
        /* <DEDUP_REMOVED lines=8> */
[----:B------:R-:W-:Y:S01]  /*2a30*/  IMAD.WIDE.U32 R14, R94, R26, RZ ;  /* 0x0000001a5e0e7225 */ /* 0x000fe200078e00ff */
[----:B------:R-:W-:-:S03]  /*2a40*/  LEA.HI.X R117, R34, UR5, R117, 0x1, P4 ;  /* 0x0000000522757c11 */ /* 0x000fc6000a0f0c75 */
        /* <DEDUP_REMOVED lines=60> */
.L_x_2700:
[----:B------:R-:W-:Y:S05]  /*2e10*/  BSYNC B1 ;  /* 0x0000000000017941 */ /* 0x000fea0003800000 */
.L_x_2699:
        /* <DEDUP_REMOVED lines=56> */
.L_x_2702:
[----:B------:R-:W-:Y:S05]  /*31a0*/  BSYNC B1 ;  /* 0x0000000000017941 */ /* 0x000fea0003800000 */
.L_x_2701:
        /* <DEDUP_REMOVED lines=14> */
[----:B------:R-:W-:Y:S02]  /*3290*/  IMAD.MOV.U32 R14, RZ, RZ, R72 ;  /* 0x000000ffff0e7224 */ /* 0x000fe400078e0048 */
        /* <DEDUP_REMOVED lines=11> */
[----:B------:R-:W-:Y:S01]  /*3350*/  UISETP.NE.AND UP0, UPT, UR4, 0x3, UPT ;  /* 0x000000030400788c */ /* 0x000fe2000bf05270 */
[----:B------:R-:W-:Y:S02]  /*3360*/  MOV R12, R75 ;  /* 0x0000004b000c7202 */ /* 0x000fe40000000f00 */
[----:B------:R-:W-:Y:S01]  /*3370*/  PRMT R211, R211, 0x5410, R11 ;  /* 0x00005410d3d37816 */ /* 0x000fe2000000000b */
[----:B------:R-:W-:Y:S01]  /*3380*/  IMAD.MOV.U32 R11, RZ, RZ, R60 ;  /* 0x000000ffff0b7224 */ /* 0x000fe200078e003c */
[----:B------:R-:W-:Y:S01]  /*3390*/  PRMT R212, R212, 0x5410, R12 ;  /* 0x00005410d4d47816 */ /* 0x000fe2000000000c */
[----:B------:R-:W-:Y:S01]  /*33a0*/  IMAD.MOV.U32 R12, RZ, RZ, R61 ;  /* 0x000000ffff0c7224 */ /* 0x000fe200078e003d */
[----:B------:R-:W-:Y:S01]  /*33b0*/  PRMT R207, R207, 0x5410, R13 ;  /* 0x00005410cfcf7816 */ /* 0x000fe2000000000d */
[----:B------:R-:W-:Y:S01]  /*33c0*/  IMAD.MOV.U32 R13, RZ, RZ, R80 ;  /* 0x000000ffff0d7224 */ /* 0x000fe200078e0050 */
[----:B------:R-:W-:-:S02]  /*33d0*/  PLOP3.LUT P0, PT, PT, PT, UP0, 0x80, 0x0 ;  /* 0x000000000000781c */ /* 0x000fc40003f0f008 */
[----:B------:R-:W-:Y:S01]  /*33e0*/  PRMT R159, R11, 0x5410, R12 ;  /* 0x000054100b9f7816 */ /* 0x000fe2000000000c */
[----:B------:R-:W-:Y:S01]  /*33f0*/  IMAD.MOV.U32 R12, RZ, RZ, R68 ;  /* 0x000000ffff0c7224 */ /* 0x000fe200078e0044 */
[----:B------:R-:W-:Y:S01]  /*3400*/  PRMT R151, R13, 0x7610, R151 ;  /* 0x000076100d977816 */ /* 0x000fe20000000097 */
[----:B------:R-:W-:Y:S01]  /*3410*/  IMAD.MOV.U32 R11, RZ, RZ, R73 ;  /* 0x000000ffff0b7224 */ /* 0x000fe200078e0049 */
[----:B-----5:R-:W-:Y:S02]  /*3420*/  MOV R13, R35 ;  /* 0x00000023000d7202 */ /* 0x020fe40000000f00 */
        /* <DEDUP_REMOVED lines=28> */
[----:B------:R-:W-:Y:S01]  /*35f0*/  IMAD.MOV.U32 R12, RZ, RZ, R44 ;  /* 0x000000ffff0c7224 */ /* 0x000fe200078e002c */
[----:B------:R-:W-:-:S02]  /*3600*/  MOV R11, R45 ;  /* 0x0000002d000b7202 */ /* 0x000fc40000000f00 */
[----:B------:R-:W-:Y:S02]  /*3610*/  PRMT R122, R14, 0x5410, R13 ;  /* 0x000054100e7a7816 */ /* 0x000fe4000000000d */
        /* <DEDUP_REMOVED lines=12> */
.L_x_2703:
[----:B------:R-:W-:Y:S01]  /*36e0*/  IMAD R86, R18, 0x8, R2 ;  /* 0x0000000812567824 */ /* 0x000fe200078e0202 */
[----:B------:R-:W-:Y:S01]  /*36f0*/  SHF.L.U32 R87, R170, 0x1f, RZ ;  /* 0x0000001faa577819 */ /* 0x000fe200000006ff */
[----:B------:R-:W-:Y:S03]  /*3700*/  BSSY B1, `(.L_x_2704) ;  /* 0x0000003000017945 */ /* 0x000fe60003800000 */
[----:B------:R-:W0:Y:S02]  /*3710*/  SYNCS.PHASECHK.TRANS64.TRYWAIT P6, [R86+URZ+0x2a890], R87 ;  /* 0x02a89057560075a7 */ /* 0x000e2400080c017f */
[----:B0-----:R-:W-:Y:S05]  /*3720*/  @!P6 BRA `(.L_x_2705) ;  /* 0x000002080050e947 */ /* 0x001fea0003800000 */
.L_x_3046:
[----:B------:R-:W-:Y:S05]  /*3730*/  BSYNC B1 ;  /* 0x0000000000017941 */ /* 0x000fea0003800000 */
.L_x_2704:
[----:B------:R-:W-:-:S03]  /*3740*/  UMOV UR4, 0xffffffff ;  /* 0xffffffff00047882 */ /* 0x000fc60000000000 */
[----:B------:R-:W-:Y:S05]  /*3750*/  BRA.DIV UR4, `(.L_x_2706) ;  /* 0x0000020a04587947 */ /* 0x000fea000b800000 */
[----:B------:R1:W2:Y:S04]  /*3760*/  SHFL.IDX PT, R82, R117, RZ, 0x1c1f ;  /* 0x001c1fff75527589 */ /* 0x0002a800000e0000 */
[----:B------:R1:W3:Y:S02]  /*3770*/  SHFL.IDX PT, R11, R118, RZ, 0x1c1f ;  /* 0x001c1fff760b7589 */ /* 0x0002e400000e0000 */
.L_x_3050:
        /* <DEDUP_REMOVED lines=25> */
[----:B------:R-:W-:Y:S02]  /*3910*/  PRMT R13, R209, 0x5410, R149 ;  /* 0x00005410d10d7816 */ /* 0x000fe40000000095 */
[----:B------:R-:W-:Y:S02]  /*3920*/  PRMT R149, R225, 0x5432, R150 ;  /* 0x00005432e1957816 */ /* 0x000fe40000000096 */
[C---:B------:R-:W-:Y:S01]  /*3930*/  LOP3.LUT R151, R14.reuse, 0xffff0000, RZ, 0xc0, !PT ;  /* 0xffff00000e977812 */ /* 0x040fe200078ec0ff */
        /* <DEDUP_REMOVED lines=19> */
[CC--:B------:R-:W-:Y:S01]  /*3a70*/  FMUL.FTZ R15, R13.reuse, R81.reuse ;  /* 0x000000510d0f7220 */ /* 0x0c0fe20000410000 */
[----:B------:R-:W-:Y:S01]  /*3a80*/  FMUL.FTZ R13, R13, R78 ;  /* 0x0000004e0d0d7220 */ /* 0x000fe20000410000 */
[----:B------:R-:W-:Y:S02]  /*3a90*/  F2FP.BF16.F32.PACK_AB R14, R14, R150 ;  /* 0x000000960e0e723e */ /* 0x000fe400000010ff */
[C---:B------:R-:W-:Y:S01]  /*3aa0*/  FFMA.FTZ R15, R12.reuse, R78, -R15 ;  /* 0x0000004e0c0f7223 */ /* 0x040fe2000001080f */
[----:B------:R-:W-:-:S05]  /*3ab0*/  FFMA.FTZ R13, R12, R81, R13 ;  /* 0x000000510c0d7223 */ /* 0x000fca000001000d */
[----:B------:R-:W-:Y:S02]  /*3ac0*/  F2FP.BF16.F32.PACK_AB R13, R13, R15 ;  /* 0x0000000f0d0d723e */ /* 0x000fe400000010ff */
[----:B------:R-:W-:Y:S01]  /*3ad0*/  MOV R15, R14 ;  /* 0x0000000e000f7202 */ /* 0x000fe20000000f00 */
[----:B------:R-:W-:Y:S02]  /*3ae0*/  IMAD.MOV.U32 R14, RZ, RZ, R151 ;  /* 0x000000ffff0e7224 */ /* 0x000fe400078e0097 */
[----:B------:R-:W-:Y:S02]  /*3af0*/  IMAD.MOV.U32 R12, RZ, RZ, R13 ;  /* 0x000000ffff0c7224 */ /* 0x000fe400078e000d */
[----:B------:R-:W-:-:S07]  /*3b00*/  IMAD.MOV.U32 R13, RZ, RZ, R79 ;  /* 0x000000ffff0d7224 */ /* 0x000fce00078e004f */
.L_x_2712:
[----:B------:R-:W-:Y:S05]  /*3b10*/  BSYNC B3 ;  /* 0x0000000000037941 */ /* 0x000fea0003800000 */
.L_x_2711:
[----:B---3--:R-:W-:-:S04]  /*3b20*/  LEA R78, P4, R16, R11, 0x1 ;  /* 0x0000000b104e7211 */ /* 0x008fc800078808ff */
[----:B--2---:R-:W-:-:S05]  /*3b30*/  LEA.HI.X R79, R16, R82, R17, 0x1, P4 ;  /* 0x00000052104f7211 */ /* 0x004fca00020f0c11 */
[----:B0-----:R4:W-:Y:S04]  /*3b40*/  ST.E.128 desc[UR60][R78.64], R12 ;  /* 0x0000000c4e007985 */ /* 0x0019e8000c101d3c */
.L_x_2710:
[----:B------:R-:W-:Y:S05]  /*3b50*/  BSYNC B2 ;  /* 0x0000000000027941 */ /* 0x000fea0003800000 */
.L_x_2709:
        /* <DEDUP_REMOVED lines=55> */
.L_x_2716:
[----:B------:R-:W-:Y:S05]  /*3ed0*/  BSYNC B3 ;  /* 0x0000000000037941 */ /* 0x000fea0003800000 */
.L_x_2715:
[----:B------:R-:W-:Y:S01]  /*3ee0*/  SHF.L.U32 R76, R165, 0x3, RZ ;  /* 0x00000003a54c7819 */ /* 0x000fe200000006ff */
[----:B---3--:R-:W-:Y:S02]  /*3ef0*/  IMAD.MOV.U32 R74, RZ, RZ, R11 ;  /* 0x000000ffff4a7224 */ /* 0x008fe400078e000b */
[----:B--2---:R-:W-:Y:S02]  /*3f00*/  IMAD.MOV.U32 R75, RZ, RZ, R82 ;  /* 0x000000ffff4b7224 */ /* 0x004fe400078e0052 */
[----:B------:R-:W-:-:S05]  /*3f10*/  IMAD.WIDE R74, R76, 0x2, R74 ;  /* 0x000000024c4a7825 */ /* 0x000fca00078e024a */
[----:B0-----:R0:W-:Y:S02]  /*3f20*/  ST.E.128 desc[UR60][R74.64], R12 ;  /* 0x0000000c4a007985 */ /* 0x0011e4000c101d3c */
.L_x_2714:
[----:B------:R-:W-:Y:S05]  /*3f30*/  BSYNC B2 ;  /* 0x0000000000027941 */ /* 0x000fea0003800000 */
.L_x_2713:
        /* <DEDUP_REMOVED lines=59> */
.L_x_2720:
[----:B------:R-:W-:Y:S05]  /*42f0*/  BSYNC B3 ;  /* 0x0000000000037941 */ /* 0x000fea0003800000 */
.L_x_2719:
[----:B----4-:R0:W-:Y:S02]  /*4300*/  ST.E.128 desc[UR60][R74.64], R12 ;  /* 0x0000000c4a007985 */ /* 0x0101e4000c101d3c */
.L_x_2718:
[----:B------:R-:W-:Y:S05]  /*4310*/  BSYNC B2 ;  /* 0x0000000000027941 */ /* 0x000fea0003800000 */
.L_x_2717:
        /* <DEDUP_REMOVED lines=28> */
[----:B------:R-:W-:Y:S01]  /*44e0*/  LOP3.LUT R13, R14, 0xffff0000, RZ, 0xc0, !PT ;  /* 0xffff00000e0d7812 */ /* 0x000fe200078ec0ff */
[C---:B------:R-:W-:Y:S01]  /*44f0*/  IMAD.U32 R75, R72.reuse, 0x10000, RZ ;  /* 0x00010000484b7824 */ /* 0x040fe200078e00ff */
[----:B------:R-:W-:Y:S01]  /*4500*/  LOP3.LUT R72, R72, 0xffff0000, RZ, 0xc0, !PT ;  /* 0xffff000048487812 */ /* 0x000fe200078ec0ff */
[C---:B------:R-:W-:Y:S01]  /*4510*/  IMAD.U32 R76, R67.reuse, 0x10000, RZ ;  /* 0x00010000434c7824 */ /* 0x040fe200078e00ff */
[----:B------:R-:W-:Y:S01]  /*4520*/  LOP3.LUT R67, R67, 0xffff0000, RZ, 0xc0, !PT ;  /* 0xffff000043437812 */ /* 0x000fe200078ec0ff */
[----:B------:R-:W-:Y:S02]  /*4530*/  IMAD.U32 R74, R14, 0x10000, RZ ;  /* 0x000100000e4a7824 */ /* 0x000fe400078e00ff */
[----:B------:R-:W-:Y:S01]  /*4540*/  FMUL.FTZ R77, R13, R75 ;  /* 0x0000004b0d4d7220 */ /* 0x000fe20000410000 */
[----:B------:R-:W-:Y:S01]  /*4550*/  LOP3.LUT R14, R15, 0xffff0000, RZ, 0xc0, !PT ;  /* 0xffff00000f0e7812 */ /* 0x000fe200078ec0ff */
[-C--:B------:R-:W-:Y:S01]  /*4560*/  FMUL.FTZ R13, R13, R76.reuse ;  /* 0x0000004c0d0d7220 */ /* 0x080fe20000410000 */
[----:B------:R-:W-:Y:S01]  /*4570*/  LOP3.LUT R12, R12, 0xffff0000, RZ, 0xc0, !PT ;  /* 0xffff00000c0c7812 */ /* 0x000fe200078ec0ff */
        /* <DEDUP_REMOVED lines=14> */
[----:B------:R-:W-:Y:S01]  /*4660*/  F2FP.BF16.F32.PACK_AB R12, R12, R14 ;  /* 0x0000000e0c0c723e */ /* 0x000fe200000010ff */
[----:B------:R-:W-:Y:S02]  /*4670*/  IMAD.MOV.U32 R14, RZ, RZ, R13 ;  /* 0x000000ffff0e7224 */ /* 0x000fe400078e000d */
[----:B------:R-:W-:Y:S02]  /*4680*/  IMAD.MOV.U32 R15, RZ, RZ, R74 ;  /* 0x000000ffff0f7224 */ /* 0x000fe400078e004a */
[----:B------:R-:W-:-:S07]  /*4690*/  IMAD.MOV.U32 R13, RZ, RZ, R69 ;  /* 0x000000ffff0d7224 */ /* 0x000fce00078e0045 */
.L_x_2724:
[----:B------:R-:W-:Y:S05]  /*46a0*/  BSYNC B3 ;  /* 0x0000000000037941 */ /* 0x000fea0003800000 */
.L_x_2723:
[----:B----4-:R0:W-:Y:S02]  /*46b0*/  ST.E.128 desc[UR60][R70.64], R12 ;  /* 0x0000000c46007985 */ /* 0x0101e4000c101d3c */
.L_x_2722:
[----:B------:R-:W-:Y:S05]  /*46c0*/  BSYNC B2 ;  /* 0x0000000000027941 */ /* 0x000fea0003800000 */
.L_x_2721:
        /* <DEDUP_REMOVED lines=30> */
[----:B------:R-:W-:Y:S01]  /*48b0*/  SHF.L.U32 R72, R12, 0x10, RZ ;  /* 0x000000100c487819 */ /* 0x000fe200000006ff */
[----:B------:R-:W-:Y:S01]  /*48c0*/  IMAD.U32 R68, R68, 0x10000, RZ ;  /* 0x0001000044447824 */ /* 0x000fe200078e00ff */
[----:B------:R-:W-:Y:S01]  /*48d0*/  LOP3.LUT R12, R12, 0xffff0000, RZ, 0xc0, !PT ;  /* 0xffff00000c0c7812 */ /* 0x000fe200078ec0ff */
[----:B------:R-:W-:Y:S01]  /*48e0*/  FFMA.FTZ R76, R15, R13, R76 ;  /* 0x0000000d0f4c7223 */ /* 0x000fe2000001004c */
[----:B------:R-:W-:Y:S01]  /*48f0*/  FMUL.FTZ R13, R62, R65 ;  /* 0x000000413e0d7220 */ /* 0x000fe20000410000 */
[----:B------:R-:W-:Y:S01]  /*4900*/  LOP3.LUT R14, R14, 0xffff0000, RZ, 0xc0, !PT ;  /* 0xffff00000e0e7812 */ /* 0x000fe200078ec0ff */
        /* <DEDUP_REMOVED lines=19> */
.L_x_2728:
[----:B------:R-:W-:Y:S05]  /*4a40*/  BSYNC B3 ;  /* 0x0000000000037941 */ /* 0x000fea0003800000 */
.L_x_2727:
[----:B----4-:R0:W-:Y:S02]  /*4a50*/  ST.E.128 desc[UR60][R66.64], R12 ;  /* 0x0000000c42007985 */ /* 0x0101e4000c101d3c */
.L_x_2726:
[----:B------:R-:W-:Y:S05]  /*4a60*/  BSYNC B2 ;  /* 0x0000000000027941 */ /* 0x000fea0003800000 */
.L_x_2725:
        /* <DEDUP_REMOVED lines=10> */
[----:B------:R-:W-:Y:S01]  /*4b10*/  SHF.R.U32.HI R64, RZ, 0x10, R61 ;  /* 0x00000010ff407819 */ /* 0x000fe2000001163d */
[----:B------:R-:W-:Y:S01]  /*4b20*/  IMAD.U32 R65, R12, 0x10000, RZ ;  /* 0x000100000c417824 */ /* 0x000fe200078e00ff */
[----:B------:R-:W-:Y:S02]  /*4b30*/  SHF.R.U32.HI R59, RZ, 0x10, R59 ;  /* 0x00000010ff3b7819 */ /* 0x000fe4000001163b */
[----:B------:R-:W-:Y:S01]  /*4b40*/  SHF.R.U64 R58, R60, 0x10, R61 ;  /* 0x000000103c3a7819 */ /* 0x000fe2000000123d */
[----:B------:R-:W-:Y:S01]  /*4b50*/  IMAD.U32 R61, R14, 0x10000, RZ ;  /* 0x000100000e3d7824 */ /* 0x000fe200078e00ff */
[----:B------:R-:W-:Y:S02]  /*4b60*/  PRMT R64, R159, 0x5432, R64 ;  /* 0x000054329f407816 */ /* 0x000fe40000000040 */
[----:B------:R-:W-:-:S02]  /*4b70*/  PRMT R59, R158, 0x5432, R59 ;  /* 0x000054329e3b7816 */ /* 0x000fc4000000003b */
[----:B------:R-:W-:Y:S01]  /*4b80*/  PRMT R58, R159, 0x5410, R58 ;  /* 0x000054109f3a7816 */ /* 0x000fe2000000003a */
[----:B------:R-:W-:Y:S01]  /*4b90*/  IMAD.U32 R67, R64, 0x10000, RZ ;  /* 0x0001000040437824 */ /* 0x000fe200078e00ff */
[----:B------:R-:W-:Y:S01]  /*4ba0*/  PRMT R11, R158, 0x5410, R11 ;  /* 0x000054109e0b7816 */ /* 0x000fe2000000000b */
[----:B------:R-:W-:Y:S01]  /*4bb0*/  IMAD.U32 R68, R59, 0x10000, RZ ;  /* 0x000100003b447824 */ /* 0x000fe200078e00ff */
[----:B------:R-:W-:Y:S02]  /*4bc0*/  LOP3.LUT R14, R14, 0xffff0000, RZ, 0xc0, !PT ;  /* 0xffff00000e0e7812 */ /* 0x000fe400078ec0ff */
[----:B------:R-:W-:Y:S02]  /*4bd0*/  LOP3.LUT R13, R13, 0xffff0000, RZ, 0xc0, !PT ;  /* 0xffff00000d0d7812 */ /* 0x000fe400078ec0ff */
[----:B------:R-:W-:Y:S01]  /*4be0*/  LOP3.LUT R70, R58, 0xffff0000, RZ, 0xc0, !PT ;  /* 0xffff00003a467812 */ /* 0x000fe200078ec0ff */
[C---:B------:R-:W-:Y:S01]  /*4bf0*/  FMUL.FTZ R72, R14.reuse, R67 ;  /* 0x000000430e487220 */ /* 0x040fe20000410000 */
[----:B------:R-:W-:Y:S01]  /*4c00*/  LOP3.LUT R71, R11, 0xffff0000, RZ, 0xc0, !PT ;  /* 0xffff00000b477812 */ /* 0x000fe200078ec0ff */
[----:B------:R-:W-:Y:S01]  /*4c10*/  FMUL.FTZ R14, R14, R68 ;  /* 0x000000440e0e7220 */ /* 0x000fe20000410000 */
[----:B------:R-:W-:Y:S01]  /*4c20*/  LOP3.LUT R12, R12, 0xffff0000, RZ, 0xc0, !PT ;  /* 0xffff00000c0c7812 */ /* 0x000fe200078ec0ff */
[----:B------:R-:W-:Y:S01]  /*4c30*/  FMUL.FTZ R66, R13, R70 ;  /* 0x000000460d427220 */ /* 0x000fe20000410000 */
[----:B------:R-:W-:Y:S01]  /*4c40*/  LOP3.LUT R60, R15, 0xffff0000, RZ, 0xc0, !PT ;  /* 0xffff00000f3c7812 */ /* 0x000fe200078ec0ff */
[----:B------:R-:W-:Y:S01]  /*4c50*/  FMUL.FTZ R13, R13, R71 ;  /* 0x000000470d0d7220 */ /* 0x000fe20000410000 */
[----:B------:R-:W-:Y:S01]  /*4c60*/  LOP3.LUT R64, R64, 0xffff0000, RZ, 0xc0, !PT ;  /* 0xffff000040407812 */ /* 0x000fe200078ec0ff */
[----:B------:R-:W-:Y:S01]  /*4c70*/  IMAD.U32 R58, R58, 0x10000, RZ ;  /* 0x000100003a3a7824 */ /* 0x000fe200078e00ff */
[----:B------:R-:W-:Y:S01]  /*4c80*/  LOP3.LUT R59, R59, 0xffff0000, RZ, 0xc0, !PT ;  /* 0xffff00003b3b7812 */ /* 0x000fe200078ec0ff */
[----:B------:R-:W-:-:S02]  /*4c90*/  IMAD.U32 R11, R11, 0x10000, RZ ;  /* 0x000100000b0b7824 */ /* 0x000fc400078e00ff */
[C---:B------:R-:W-:Y:S01]  /*4ca0*/  FFMA.FTZ R72, R61.reuse, R68, -R72 ;  /* 0x000000443d487223 */ /* 0x040fe20000010848 */
[----:B------:R-:W-:Y:S01]  /*4cb0*/  FFMA.FTZ R61, R61, R67, R14 ;  /* 0x000000433d3d7223 */ /* 0x000fe2000001000e */
[C---:B------:R-:W-:Y:S01]  /*4cc0*/  FFMA.FTZ R66, R69.reuse, R71, -R66 ;  /* 0x0000004745427223 */ /* 0x040fe20000010842 */
[----:B------:R-:W-:Y:S01]  /*4cd0*/  FFMA.FTZ R13, R69, R70, R13 ;  /* 0x00000046450d7223 */ /* 0x000fe2000001000d */
[C---:B------:R-:W-:Y:S01]  /*4ce0*/  FMUL.FTZ R14, R12.reuse, R58 ;  /* 0x0000003a0c0e7220 */ /* 0x040fe20000410000 */
[----:B------:R-:W-:Y:S01]  /*4cf0*/  FMUL.FTZ R67, R12, R11 ;  /* 0x0000000b0c437220 */ /* 0x000fe20000410000 */
[----:B------:R-:W-:Y:S02]  /*4d00*/  IMAD.U32 R15, R15, 0x10000, RZ ;  /* 0x000100000f0f7824 */ /* 0x000fe400078e00ff */
        /* <DEDUP_REMOVED lines=10> */
[----:B------:R-:W-:-:S07]  /*4db0*/  F2FP.BF16.F32.PACK_AB R15, R69, R68 ;  /* 0x00000044450f723e */ /* 0x000fce00000010ff */
.L_x_2730:
[----:B------:R-:W-:Y:S05]  /*4dc0*/  BSYNC B2 ;  /* 0x0000000000027941 */ /* 0x000fea0003800000 */
.L_x_2729:
[----:B----4-:R0:W-:Y:S02]  /*4dd0*/  ST.E.128 desc[UR60][R62.64], R12 ;  /* 0x0000000c3e007985 */ /* 0x0101e4000c101d3c */
.L_x_2708:
[----:B------:R-:W-:Y:S05]  /*4de0*/  BSYNC B1 ;  /* 0x0000000000017941 */ /* 0x000fea0003800000 */
.L_x_2707:
[----:B------:R-:W-:-:S03]  /*4df0*/  UMOV UR4, 0xffffffff ;  /* 0xffffffff00047882 */ /* 0x000fc60000000000 */
[----:B------:R-:W-:Y:S05]  /*4e00*/  BRA.DIV UR4, `(.L_x_2731) ;  /* 0x000001f204f87947 */ /* 0x000fea000b800000 */
[----:B-1----:R-:W1:Y:S04]  /*4e10*/  SHFL.IDX PT, R117, R117, 0x1, 0x1c1f ;  /* 0x003c1f0075757f89 */ /* 0x002e6800000e0000 */
[----:B------:R-:W0:Y:S02]  /*4e20*/  SHFL.IDX PT, R118, R118, 0x1, 0x1c1f ;  /* 0x003c1f0076767f89 */ /* 0x000e2400000e0000 */
.L_x_3054:
        /* <DEDUP_REMOVED lines=11> */
[--C-:B------:R-:W-:Y:S02]  /*4ee0*/  SHF.R.U64 R63, R54, 0x10, R55.reuse ;  /* 0x00000010363f7819 */ /* 0x100fe40000001237 */
[----:B------:R-:W-:Y:S02]  /*4ef0*/  SHF.R.U32.HI R61, RZ, 0x10, R55 ;  /* 0x00000010ff3d7819 */ /* 0x000fe40000011637 */
[----:B------:R-:W-:Y:S02]  /*4f00*/  SHF.R.U32.HI R56, RZ, 0x10, R57 ;  /* 0x00000010ff387819 */ /* 0x000fe40000011639 */
[C---:B----4-:R-:W-:Y:S02]  /*4f10*/  SHF.L.U32 R54, R14.reuse, 0x10, RZ ;  /* 0x000000100e367819 */ /* 0x050fe400000006ff */
[----:B------:R-:W-:Y:S01]  /*4f20*/  LOP3.LUT R55, R14, 0xffff0000, RZ, 0xc0, !PT ;  /* 0xffff00000e377812 */ /* 0x000fe200078ec0ff */
[C---:B------:R-:W-:Y:S01]  /*4f30*/  IMAD.U32 R14, R15.reuse, 0x10000, RZ ;  /* 0x000100000f0e7824 */ /* 0x040fe200078e00ff */
[----:B---3--:R-:W-:-:S02]  /*4f40*/  LOP3.LUT R11, R15, 0xffff0000, RZ, 0xc0, !PT ;  /* 0xffff00000f0b7812 */ /* 0x008fc400078ec0ff */
[----:B------:R-:W-:Y:S02]  /*4f50*/  PRMT R57, R157, 0x5410, R60 ;  /* 0x000054109d397816 */ /* 0x000fe4000000003c */
[C---:B------:R-:W-:Y:S02]  /*4f60*/  PRMT R15, R156.reuse, 0x5410, R63 ;  /* 0x000054109c0f7816 */ /* 0x040fe4000000003f */
[----:B------:R-:W-:Y:S02]  /*4f70*/  LOP3.LUT R60, R13, 0xffff0000, RZ, 0xc0, !PT ;  /* 0xffff00000d3c7812 */ /* 0x000fe400078ec0ff */
[C---:B------:R-:W-:Y:S01]  /*4f80*/  LOP3.LUT R64, R57.reuse, 0xffff0000, RZ, 0xc0, !PT ;  /* 0xffff000039407812 */ /* 0x040fe200078ec0ff */
[----:B------:R-:W-:Y:S01]  /*4f90*/  IMAD.U32 R57, R57, 0x10000, RZ ;  /* 0x0001000039397824 */ /* 0x000fe200078e00ff */
[C---:B------:R-:W-:Y:S01]  /*4fa0*/  LOP3.LUT R62, R15.reuse, 0xffff0000, RZ, 0xc0, !PT ;  /* 0xffff00000f3e7812 */ /* 0x040fe200078ec0ff */
[----:B------:R-:W-:Y:S01]  /*4fb0*/  IMAD.U32 R15, R15, 0x10000, RZ ;  /* 0x000100000f0f7824 */ /* 0x000fe200078e00ff */
[----:B------:R-:W-:Y:S01]  /*4fc0*/  PRMT R156, R156, 0x5432, R61 ;  /* 0x000054329c9c7816 */ /* 0x000fe2000000003d */
[----:B------:R-:W-:Y:S01]  /*4fd0*/  IMAD.U32 R61, R13, 0x10000, RZ ;  /* 0x000100000d3d7824 */ /* 0x000fe200078e00ff */
[----:B------:R-:W-:Y:S01]  /*4fe0*/  PRMT R157, R157, 0x5432, R56 ;  /* 0x000054329d9d7816 */ /* 0x000fe20000000038 */
[C---:B------:R-:W-:Y:S01]  /*4ff0*/  FMUL.FTZ R66, R60.reuse, R64 ;  /* 0x000000403c427220 */ /* 0x040fe20000410000 */
[----:B------:R-:W-:Y:S01]  /*5000*/  FMUL.FTZ R65, R60, R62 ;  /* 0x0000003e3c417220 */ /* 0x000fe20000410000 */
[----:B------:R-:W-:Y:S01]  /*5010*/  IMAD.U32 R63, R156, 0x10000, RZ ;  /* 0x000100009c3f7824 */ /* 0x000fe200078e00ff */
[C---:B------:R-:W-:Y:S01]  /*5020*/  LOP3.LUT R60, R12.reuse, 0xffff0000, RZ, 0xc0, !PT ;  /* 0xffff00000c3c7812 */ /* 0x040fe200078ec0ff */
[C---:B------:R-:W-:Y:S01]  /*5030*/  IMAD.U32 R56, R157.reuse, 0x10000, RZ ;  /* 0x000100009d387824 */ /* 0x040fe200078e00ff */
[----:B------:R-:W-:Y:S01]  /*5040*/  LOP3.LUT R157, R157, 0xffff0000, RZ, 0xc0, !PT ;  /* 0xffff00009d9d7812 */ /* 0x000fe200078ec0ff */
[----:B------:R-:W-:-:S02]  /*5050*/  IMAD.U32 R13, R12, 0x10000, RZ ;  /* 0x000100000c0d7824 */ /* 0x000fc400078e00ff */
[C---:B------:R-:W-:Y:S01]  /*5060*/  FFMA.FTZ R12, R61.reuse, R62, -R66 ;  /* 0x0000003e3d0c7223 */ /* 0x040fe20000010842 */
[----:B------:R-:W-:Y:S01]  /*5070*/  FFMA.FTZ R61, R61, R64, R65 ;  /* 0x000000403d3d7223 */ /* 0x000fe20000010041 */
[CC--:B------:R-:W-:Y:S01]  /*5080*/  FMUL.FTZ R67, R55.reuse, R56.reuse ;  /* 0x0000003837437220 */ /* 0x0c0fe20000410000 */
[-C--:B------:R-:W-:Y:S01]  /*5090*/  FMUL.FTZ R65, R55, R63.reuse ;  /* 0x0000003f37417220 */ /* 0x080fe20000410000 */
[----:B------:R-:W-:Y:S02]  /*50a0*/  LOP3.LUT R156, R156, 0xffff0000, RZ, 0xc0, !PT ;  /* 0xffff00009c9c7812 */ /* 0x000fe400078ec0ff */
[C---:B------:R-:W-:Y:S01]  /*50b0*/  FFMA.FTZ R55, R54.reuse, R63, -R67 ;  /* 0x0000003f36377223 */ /* 0x040fe20000010843 */
[----:B------:R-:W-:Y:S01]  /*50c0*/  FFMA.FTZ R56, R54, R56, R65 ;  /* 0x0000003836387223 */ /* 0x000fe20000010041 */
[C---:B------:R-:W-:Y:S01]  /*50d0*/  FMUL.FTZ R54, R60.reuse, R57 ;  /* 0x000000393c367220 */ /* 0x040fe20000410000 */
[----:B------:R-:W-:Y:S01]  /*50e0*/  FMUL.FTZ R60, R60, R15 ;  /* 0x0000000f3c3c7220 */ /* 0x000fe20000410000 */
        /* <DEDUP_REMOVED lines=11> */
.L_x_2736:
[----:B------:R-:W-:Y:S05]  /*51a0*/  BSYNC B2 ;  /* 0x0000000000027941 */ /* 0x000fea0003800000 */
.L_x_2735:
[----:B----4-:R0:W-:Y:S02]  /*51b0*/  ST.E.128 desc[UR60][R58.64], R12 ;  /* 0x0000000c3a007985 */ /* 0x0101e4000c101d3c */
.L_x_2734:
[----:B------:R-:W-:Y:S05]  /*51c0*/  BSYNC B1 ;  /* 0x0000000000017941 */ /* 0x000fea0003800000 */
.L_x_2733:
        /* <DEDUP_REMOVED lines=24> */
[C---:B------:R-:W-:Y:S01]  /*5350*/  LOP3.LUT R56, R53.reuse, 0xffff0000, RZ, 0xc0, !PT ;  /* 0xffff000035387812 */ /* 0x040fe200078ec0ff */
[----:B------:R-:W-:Y:S01]  /*5360*/  IMAD.U32 R53, R53, 0x10000, RZ ;  /* 0x0001000035357824 */ /* 0x000fe200078e00ff */
[----:B------:R-:W-:Y:S01]  /*5370*/  LOP3.LUT R52, R14, 0xffff0000, RZ, 0xc0, !PT ;  /* 0xffff00000e347812 */ /* 0x000fe200078ec0ff */
[C---:B------:R-:W-:Y:S01]  /*5380*/  IMAD.U32 R14, R15.reuse, 0x10000, RZ ;  /* 0x000100000f0e7824 */ /* 0x040fe200078e00ff */
[----:B------:R-:W-:Y:S01]  /*5390*/  LOP3.LUT R11, R15, 0xffff0000, RZ, 0xc0, !PT ;  /* 0xffff00000f0b7812 */ /* 0x000fe200078ec0ff */
[----:B------:R-:W-:Y:S01]  /*53a0*/  FMUL.FTZ R62, R51, R60 ;  /* 0x0000003c333e7220 */ /* 0x000fe20000410000 */
[----:B------:R-:W-:-:S02]  /*53b0*/  IMAD.U32 R15, R13, 0x10000, RZ ;  /* 0x000100000d0f7824 */ /* 0x000fc400078e00ff */
[-C--:B------:R-:W-:Y:S01]  /*53c0*/  FMUL.FTZ R51, R51, R56.reuse ;  /* 0x0000003833337220 */ /* 0x080fe20000410000 */
[----:B------:R-:W-:Y:S01]  /*53d0*/  SHF.L.U32 R59, R155, 0x10, RZ ;  /* 0x000000109b3b7819 */ /* 0x000fe200000006ff */
[----:B------:R-:W-:Y:S02]  /*53e0*/  IMAD.U32 R13, R12, 0x10000, RZ ;  /* 0x000100000c0d7824 */ /* 0x000fe400078e00ff */
[C---:B------:R-:W-:Y:S01]  /*53f0*/  FFMA.FTZ R62, R15.reuse, R56, -R62 ;  /* 0x000000380f3e7223 */ /* 0x040fe2000001083e */
[----:B------:R-:W-:Y:S01]  /*5400*/  FFMA.FTZ R51, R15, R60, R51 ;  /* 0x0000003c0f337223 */ /* 0x000fe20000010033 */
[C---:B------:R-:W-:Y:S01]  /*5410*/  FMUL.FTZ R15, R52.reuse, R57 ;  /* 0x00000039340f7220 */ /* 0x040fe20000410000 */
        /* <DEDUP_REMOVED lines=18> */
.L_x_2740:
[----:B------:R-:W-:Y:S05]  /*5540*/  BSYNC B2 ;  /* 0x0000000000027941 */ /* 0x000fea0003800000 */
.L_x_2739:
[----:B----4-:R0:W-:Y:S02]  /*5550*/  ST.E.128 desc[UR60][R54.64], R12 ;  /* 0x0000000c36007985 */ /* 0x0101e4000c101d3c */
.L_x_2738:
[----:B------:R-:W-:Y:S05]  /*5560*/  BSYNC B1 ;  /* 0x0000000000017941 */ /* 0x000fea0003800000 */
.L_x_2737:
        /* <DEDUP_REMOVED lines=15> */
[----:B------:R-:W-:Y:S02]  /*5660*/  PRMT R49, R147, 0x5410, R54 ;  /* 0x0000541093317816 */ /* 0x000fe40000000036 */
[----:B------:R-:W-:Y:S02]  /*5670*/  SHF.R.U32.HI R52, RZ, 0x10, R47 ;  /* 0x00000010ff347819 */ /* 0x000fe4000001162f */
[----:B------:R-:W-:-:S02]  /*5680*/  PRMT R54, R148, 0x5410, R53 ;  /* 0x0000541094367816 */ /* 0x000fc40000000035 */
[----:B------:R-:W-:Y:S01]  /*5690*/  LOP3.LUT R47, R14, 0xffff0000, RZ, 0xc0, !PT ;  /* 0xffff00000e2f7812 */ /* 0x000fe200078ec0ff */
[C---:B------:R-:W-:Y:S01]  /*56a0*/  IMAD.U32 R14, R15.reuse, 0x10000, RZ ;  /* 0x000100000f0e7824 */ /* 0x040fe200078e00ff */
[----:B------:R-:W-:Y:S01]  /*56b0*/  LOP3.LUT R48, R15, 0xffff0000, RZ, 0xc0, !PT ;  /* 0xffff00000f307812 */ /* 0x000fe200078ec0ff */
[----:B------:R-:W-:Y:S01]  /*56c0*/  IMAD.U32 R15, R13, 0x10000, RZ ;  /* 0x000100000d0f7824 */ /* 0x000fe200078e00ff */
        /* <DEDUP_REMOVED lines=8> */
[----:B------:R-:W-:Y:S01]  /*5750*/  LOP3.LUT R147, R147, 0xffff0000, RZ, 0xc0, !PT ;  /* 0xffff000093937812 */ /* 0x000fe200078ec0ff */
[----:B------:R-:W-:Y:S01]  /*5760*/  IMAD.U32 R55, R148, 0x10000, RZ ;  /* 0x0001000094377824 */ /* 0x000fe200078e00ff */
[----:B------:R-:W-:Y:S01]  /*5770*/  LOP3.LUT R12, R12, 0xffff0000, RZ, 0xc0, !PT ;  /* 0xffff00000c0c7812 */ /* 0x000fe200078ec0ff */
[-C--:B------:R-:W-:Y:S01]  /*5780*/  FMUL.FTZ R13, R13, R52.reuse ;  /* 0x000000340d0d7220 */ /* 0x080fe20000410000 */
[----:B------:R-:W-:Y:S01]  /*5790*/  FFMA.FTZ R58, R15, R52, -R58 ;  /* 0x000000340f3a7223 */ /* 0x000fe2000001083a */
[C---:B------:R-:W-:Y:S01]  /*57a0*/  FMUL.FTZ R59, R47.reuse, R55 ;  /* 0x000000372f3b7220 */ /* 0x040fe20000410000 */
[----:B------:R-:W-:Y:S01]  /*57b0*/  FMUL.FTZ R47, R47, R53 ;  /* 0x000000352f2f7220 */ /* 0x000fe20000410000 */
[----:B------:R-:W-:Y:S01]  /*57c0*/  FFMA.FTZ R57, R15, R56, R13 ;  /* 0x000000380f397223 */ /* 0x000fe2000001000d */
[----:B------:R-:W-:Y:S01]  /*57d0*/  LOP3.LUT R13, R148, 0xffff0000, RZ, 0xc0, !PT ;  /* 0xffff0000940d7812 */ /* 0x000fe200078ec0ff */
[----:B------:R-:W-:-:S02]  /*57e0*/  IMAD.U32 R54, R54, 0x10000, RZ ;  /* 0x0001000036367824 */ /* 0x000fc400078e00ff */
[C---:B------:R-:W-:Y:S01]  /*57f0*/  FFMA.FTZ R52, R46.reuse, R55, R47 ;  /* 0x000000372e347223 */ /* 0x040fe2000001002f */
[----:B------:R-:W-:Y:S02]  /*5800*/  IMAD.U32 R49, R49, 0x10000, RZ ;  /* 0x0001000031317824 */ /* 0x000fe400078e00ff */
[----:B------:R-:W-:Y:S01]  /*5810*/  FFMA.FTZ R59, R46, R53, -R59 ;  /* 0x000000352e3b7223 */ /* 0x000fe2000001083b */
[C---:B------:R-:W-:Y:S01]  /*5820*/  FMUL.FTZ R47, R48.reuse, R13 ;  /* 0x0000000d302f7220 */ /* 0x040fe20000410000 */
[----:B------:R-:W-:Y:S01]  /*5830*/  FMUL.FTZ R48, R48, R147 ;  /* 0x0000009330307220 */ /* 0x000fe20000410000 */
[CC--:B------:R-:W-:Y:S01]  /*5840*/  FMUL.FTZ R46, R12.reuse, R54.reuse ;  /* 0x000000360c2e7220 */ /* 0x0c0fe20000410000 */
        /* <DEDUP_REMOVED lines=9> */
[----:B------:R-:W-:-:S07]  /*58e0*/  IMAD.MOV.U32 R15, RZ, RZ, R47 ;  /* 0x000000ffff0f7224 */ /* 0x000fce00078e002f */
.L_x_2744:
[----:B------:R-:W-:Y:S05]  /*58f0*/  BSYNC B2 ;  /* 0x0000000000027941 */ /* 0x000fea0003800000 */
.L_x_2743:
[----:B----4-:R0:W-:Y:S02]  /*5900*/  ST.E.128 desc[UR60][R50.64], R12 ;  /* 0x0000000c32007985 */ /* 0x0101e4000c101d3c */
.L_x_2742:
[----:B------:R-:W-:Y:S05]  /*5910*/  BSYNC B1 ;  /* 0x0000000000017941 */ /* 0x000fea0003800000 */
.L_x_2741:
        /* <DEDUP_REMOVED lines=11> */
[----:B---3--:R-:W-:Y:S02]  /*59d0*/  SHF.R.U32.HI R11, RZ, 0x10, R45 ;  /* 0x00000010ff0b7819 */ /* 0x008fe4000001162d */
[----:B------:R-:W-:Y:S02]  /*59e0*/  SHF.R.U32.HI R51, RZ, 0x10, R43 ;  /* 0x00000010ff337819 */ /* 0x000fe4000001162b */
[----:B------:R-:W-:Y:S02]  /*59f0*/  PRMT R45, R136, 0x5410, R53 ;  /* 0x00005410882d7816 */ /* 0x000fe40000000035 */
[----:B------:R-:W-:-:S02]  /*5a00*/  PRMT R50, R146, 0x5410, R49 ;  /* 0x0000541092327816 */ /* 0x000fc40000000031 */
[----:B------:R-:W-:Y:S01]  /*5a10*/  PRMT R146, R146, 0x5432, R11 ;  /* 0x0000543292927816 */ /* 0x000fe2000000000b */
[----:B----4-:R-:W-:Y:S01]  /*5a20*/  IMAD.U32 R11, R12, 0x10000, RZ ;  /* 0x000100000c0b7824 */ /* 0x010fe200078e00ff */
[C---:B------:R-:W-:Y:S02]  /*5a30*/  SHF.L.U32 R42, R14.reuse, 0x10, RZ ;  /* 0x000000100e2a7819 */ /* 0x040fe400000006ff */
[----:B------:R-:W-:Y:S01]  /*5a40*/  LOP3.LUT R43, R14, 0xffff0000, RZ, 0xc0, !PT ;  /* 0xffff00000e2b7812 */ /* 0x000fe200078ec0ff */
[C---:B------:R-:W-:Y:S01]  /*5a50*/  IMAD.U32 R14, R13.reuse, 0x10000, RZ ;  /* 0x000100000d0e7824 */ /* 0x040fe200078e00ff */
[----:B------:R-:W-:Y:S01]  /*5a60*/  PRMT R136, R136, 0x5432, R51 ;  /* 0x0000543288887816 */ /* 0x000fe20000000033 */
[----:B------:R-:W-:Y:S01]  /*5a70*/  IMAD.U32 R52, R146, 0x10000, RZ ;  /* 0x0001000092347824 */ /* 0x000fe200078e00ff */
[----:B------:R-:W-:Y:S02]  /*5a80*/  LOP3.LUT R13, R13, 0xffff0000, RZ, 0xc0, !PT ;  /* 0xffff00000d0d7812 */ /* 0x000fe400078ec0ff */
[----:B------:R-:W-:Y:S01]  /*5a90*/  LOP3.LUT R51, R50, 0xffff0000, RZ, 0xc0, !PT ;  /* 0xffff000032337812 */ /* 0x000fe200078ec0ff */
[----:B------:R-:W-:Y:S01]  /*5aa0*/  IMAD.U32 R49, R136, 0x10000, RZ ;  /* 0x0001000088317824 */ /* 0x000fe200078e00ff */
[----:B------:R-:W-:Y:S01]  /*5ab0*/  LOP3.LUT R48, R45, 0xffff0000, RZ, 0xc0, !PT ;  /* 0xffff00002d307812 */ /* 0x000fe200078ec0ff */
        /* <DEDUP_REMOVED lines=29> */
.L_x_2748:
[----:B------:R-:W-:Y:S05]  /*5c90*/  BSYNC B2 ;  /* 0x0000000000027941 */ /* 0x000fea0003800000 */
.L_x_2747:
[----:B----4-:R0:W-:Y:S02]  /*5ca0*/  ST.E.128 desc[UR60][R46.64], R12 ;  /* 0x0000000c2e007985 */ /* 0x0101e4000c101d3c */
.L_x_2746:
[----:B------:R-:W-:Y:S05]  /*5cb0*/  BSYNC B1 ;  /* 0x0000000000017941 */ /* 0x000fea0003800000 */
.L_x_2745:
        /* <DEDUP_REMOVED lines=23> */
[----:B------:R-:W-:Y:S02]  /*5e30*/  PRMT R123, R123, 0x5432, R44 ;  /* 0x000054327b7b7816 */ /* 0x000fe4000000002c */
        /* <DEDUP_REMOVED lines=12> */
[----:B------:R-:W-:Y:S01]  /*5f00*/  SHF.L.U32 R45, R45, 0x10, RZ ;  /* 0x000000102d2d7819 */ /* 0x000fe200000006ff */
[----:B------:R-:W-:Y:S01]  /*5f10*/  FFMA.FTZ R48, R33, R44, -R48 ;  /* 0x0000002c21307223 */ /* 0x000fe20000010830 */
[----:B------:R-:W-:Y:S01]  /*5f20*/  LOP3.LUT R14, R123, 0xffff0000, RZ, 0xc0, !PT ;  /* 0xffff00007b0e7812 */ /* 0x000fe200078ec0ff */
        /* <DEDUP_REMOVED lines=14> */
.L_x_2752:
[----:B------:R-:W-:Y:S05]  /*6010*/  BSYNC B2 ;  /* 0x0000000000027941 */ /* 0x000fea0003800000 */
.L_x_2751:
[----:B----4-:R0:W-:Y:S02]  /*6020*/  ST.E.128 desc[UR60][R42.64], R12 ;  /* 0x0000000c2a007985 */ /* 0x0101e4000c101d3c */
.L_x_2750:
[----:B------:R-:W-:Y:S05]  /*6030*/  BSYNC B1 ;  /* 0x0000000000017941 */ /* 0x000fea0003800000 */
.L_x_2749:
        /* <DEDUP_REMOVED lines=54> */
.L_x_2754:
[----:B------:R-:W-:Y:S05]  /*63a0*/  BSYNC B1 ;  /* 0x0000000000017941 */ /* 0x000fea0003800000 */
.L_x_2753:
[----:B----4-:R0:W-:Y:S01]  /*63b0*/  ST.E.128 desc[UR60][R38.64], R12 ;  /* 0x0000000c26007985 */ /* 0x0101e2000c101d3c */
[----:B------:R-:W-:Y:S05]  /*63c0*/  BRA `(.L_x_2732) ;  /* 0x0000004000ac7947 */ /* 0x000fea0003800000 */
.L_x_2698:
        /* <DEDUP_REMOVED lines=47> */
.L_x_2756:
[----:B------:R-:W-:Y:S05]  /*66c0*/  BSYNC B1 ;  /* 0x0000000000017941 */ /* 0x000fea0003800000 */
.L_x_2755:
        /* <DEDUP_REMOVED lines=47> */
.L_x_2758:
[----:B------:R-:W-:Y:S05]  /*69c0*/  BSYNC B1 ;  /* 0x0000000000017941 */ /* 0x000fea0003800000 */
.L_x_2757:
[----:B------:R-:W2:Y:S01]  /*69d0*/  LDL R11, [R1+0x30] ;  /* 0x00003000010b7983 */ /* 0x000ea20000100800 */
[----:B0-----:R-:W-:Y:S01]  /*69e0*/  IMAD.MOV.U32 R12, RZ, RZ, R33 ;  /* 0x000000ffff0c7224 */ /* 0x001fe200078e0021 */
        /* <DEDUP_REMOVED lines=14> */
[----:B------:R-:W-:-:S05]  /*6ad0*/  IMAD.MOV.U32 R13, RZ, RZ, R44 ;  /* 0x000000ffff0d7224 */ /* 0x000fca00078e002c */
[----:B------:R-:W-:Y:S02]  /*6ae0*/  PRMT R210, R210, 0x5410, R13 ;  /* 0x00005410d2d27816 */ /* 0x000fe4000000000d */
[----:B------:R-:W-:-:S04]  /*6af0*/  MOV R13, R48 ;  /* 0x00000030000d7202 */ /* 0x000fc80000000f00 */
[----:B------:R-:W-:Y:S01]  /*6b00*/  PRMT R228, R228, 0x5410, R13 ;  /* 0x00005410e4e47816 */ /* 0x000fe2000000000d */
[----:B------:R-:W-:Y:S01]  /*6b10*/  IMAD.MOV.U32 R13, RZ, RZ, R55 ;  /* 0x000000ffff0d7224 */ /* 0x000fe200078e0037 */
[----:B--2---:R-:W-:Y:S02]  /*6b20*/  R2UR UR4, R11 ;  /* 0x000000000b0472ca */ /* 0x004fe400000e0000 */
[----:B------:R-:W-:-:S04]  /*6b30*/  MOV R11, R32 ;  /* 0x00000020000b7202 */ /* 0x000fc80000000f00 */
[----:B------:R-:W-:Y:S01]  /*6b40*/  PRMT R211, R211, 0x5410, R11 ;  /* 0x00005410d3d37816 */ /* 0x000fe2000000000b */
[----:B------:R-:W-:-:S03]  /*6b50*/  IMAD.MOV.U32 R11, RZ, RZ, R38 ;  /* 0x000000ffff0b7224 */ /* 0x000fc600078e0026 */
[----:B------:R-:W-:Y:S01]  /*6b60*/  PRMT R211, R14, 0x7610, R211 ;  /* 0x000076100ed37816 */ /* 0x000fe200000000d3 */
[----:B------:R-:W-:Y:S01]  /*6b70*/  IMAD.MOV.U32 R14, RZ, RZ, R49 ;  /* 0x000000ffff0e7224 */ /* 0x000fe200078e0031 */
[----:B------:R-:W-:Y:S01]  /*6b80*/  PRMT R225, R225, 0x5410, R11 ;  /* 0x00005410e1e17816 */ /* 0x000fe2000000000b */
[----:B------:R-:W-:Y:S01]  /*6b90*/  IMAD.MOV.U32 R11, RZ, RZ, R42 ;  /* 0x000000ffff0b7224 */ /* 0x000fe200078e002a */
[----:B------:R-:W-:-:S04]  /*6ba0*/  UISETP.NE.AND UP0, UPT, UR4, 0x3, UPT ;  /* 0x000000030400788c */ /* 0x000fc8000bf05270 */
[----:B------:R-:W-:Y:S01]  /*6bb0*/  PRMT R158, R158, 0x5410, R11 ;  /* 0x000054109e9e7816 */ /* 0x000fe2000000000b */
[----:B------:R-:W-:Y:S01]  /*6bc0*/  IMAD.MOV.U32 R11, RZ, RZ, R46 ;  /* 0x000000ffff0b7224 */ /* 0x000fe200078e002e */
[----:B------:R-:W-:Y:S02]  /*6bd0*/  PLOP3.LUT P0, PT, PT, PT, UP0, 0x80, 0x0 ;  /* 0x000000000000781c */ /* 0x000fe40003f0f008 */
[----:B------:R-:W-:Y:S01]  /*6be0*/  PRMT R158, R13, 0x7610, R158 ;  /* 0x000076100d9e7816 */ /* 0x000fe2000000009e */
[----:B-----5:R-:W-:Y:S01]  /*6bf0*/  IMAD.MOV.U32 R13, RZ, RZ, R59 ;  /* 0x000000ffff0d7224 */ /* 0x020fe200078e003b */
[----:B------:R-:W-:Y:S01]  /*6c00*/  PRMT R209, R11, 0x5410, R12 ;  /* 0x000054100bd17816 */ /* 0x000fe2000000000c */
[----:B------:R-:W-:Y:S02]  /*6c10*/  IMAD.MOV.U32 R12, RZ, RZ, R51 ;  /* 0x000000ffff0c7224 */ /* 0x000fe400078e0033 */
[----:B------:R-:W-:-:S03]  /*6c20*/  IMAD.MOV.U32 R11, RZ, RZ, R50 ;  /* 0x000000ffff0b7224 */ /* 0x000fc600078e0032 */
[----:B------:R0:W-:Y:S02]  /*6c30*/  STL.S16 [R1+0x38], R12 ;  /* 0x0000380c01007387 */ /* 0x0001e40000100600 */
[----:B------:R-:W-:Y:S01]  /*6c40*/  PRMT R225, R11, 0x7610, R225 ;  /* 0x000076100be17816 */ /* 0x000fe200000000e1 */
[----:B------:R-:W-:Y:S01]  /*6c50*/  IMAD.MOV.U32 R11, RZ, RZ, R53 ;  /* 0x000000ffff0b7224 */ /* 0x000fe200078e0035 */
[----:B------:R1:W-:Y:S01]  /*6c60*/  STL.S16 [R1+0x3a], R14 ;  /* 0x00003a0e01007387 */ /* 0x0003e20000100600 */
[----:B0-----:R-:W-:Y:S02]  /*6c70*/  IMAD.MOV.U32 R12, RZ, RZ, R52 ;  /* 0x000000ffff0c7224 */ /* 0x001fe400078e0034 */
[----:B-1----:R-:W-:-:S03]  /*6c80*/  IMAD.MOV.U32 R14, RZ, RZ, R54 ;  /* 0x000000ffff0e7224 */ /* 0x002fc600078e0036 */
        /* <DEDUP_REMOVED lines=12> */
[----:B------:R-:W-:Y:S01]  /*6d50*/  IMAD.MOV.U32 R11, RZ, RZ, R65 ;  /* 0x000000ffff0b7224 */ /* 0x000fe200078e0041 */
[----:B------:R-:W-:-:S02]  /*6d60*/  MOV R12, R64 ;  /* 0x00000040000c7202 */ /* 0x000fc40000000f00 */
        /* <DEDUP_REMOVED lines=25> */
.L_x_2759:
[----:B------:R-:W-:Y:S01]  /*6f00*/  IMAD R86, R18, 0x8, R2 ;  /* 0x0000000812567824 */ /* 0x000fe200078e0202 */
[----:B------:R-:W-:Y:S01]  /*6f10*/  SHF.L.U32 R87, R170, 0x1f, RZ ;  /* 0x0000001faa577819 */ /* 0x000fe200000006ff */
[----:B------:R-:W0:Y:S01]  /*6f20*/  LDC R132, c[0x0][0x2f4] ;  /* 0x0000bd00ff847b82 */ /* 0x000e220000000800 */
[----:B------:R-:W-:Y:S02]  /*6f30*/  BSSY B1, `(.L_x_2760) ;  /* 0x0000003000017945 */ /* 0x000fe40003800000 */
[----:B------:R-:W1:Y:S02]  /*6f40*/  SYNCS.PHASECHK.TRANS64.TRYWAIT P6, [R86+URZ+0x2a890], R87 ;  /* 0x02a89057560075a7 */ /* 0x000e6400080c017f */
[----:B-1----:R-:W-:Y:S05]  /*6f50*/  @!P6 BRA `(.L_x_2761) ;  /* 0x000001d000f0e947 */ /* 0x002fea0003800000 */
.L_x_3055:
[----:B------:R-:W-:Y:S05]  /*6f60*/  BSYNC B1 ;  /* 0x0000000000017941 */ /* 0x000fea0003800000 */
.L_x_2760:
[----:B------:R-:W-:Y:S01]  /*6f70*/  UMOV UR4, 0xffffffff ;  /* 0xffffffff00047882 */ /* 0x000fe20000000000 */
[----:B0-----:R-:W-:Y:S02]  /*6f80*/  IMAD.IADD R136, R132, 0x1, -R126 ;  /* 0x0000000184887824 */ /* 0x001fe400078e0a7e */
[----:B------:R-:W-:Y:S05]  /*6f90*/  BRA.DIV UR4, `(.L_x_2762) ;  /* 0x000001d204f47947 */ /* 0x000fea000b800000 */
[----:B------:R0:W2:Y:S04]  /*6fa0*/  SHFL.IDX PT, R123, R117, RZ, 0x1c1f ;  /* 0x001c1fff757b7589 */ /* 0x0000a800000e0000 */
[----:B------:R0:W3:Y:S02]  /*6fb0*/  SHFL.IDX PT, R11, R118, RZ, 0x1c1f ;  /* 0x001c1fff760b7589 */ /* 0x0000e400000e0000 */
.L_x_3059:
[----:B------:R-:W-:Y:S04]  /*6fc0*/  BSSY B1, `(.L_x_2763) ;  /* 0x000017c000017945 */ /* 0x000fe80003800000 */
[----:B------:R-:W-:Y:S05]  /*6fd0*/  @P4 BRA `(.L_x_2764) ;  /* 0x0000001400e84947 */ /* 0x000fea0003800000 */
[----:B------:R-:W-:Y:S01]  /*6fe0*/  ISETP.NE.AND P4, PT, R8, RZ, PT ;  /* 0x000000ff0800720c */ /* 0x000fe20003f85270 */
[----:B------:R-:W-:Y:S01]  /*6ff0*/  BSSY B2, `(.L_x_2765) ;  /* 0x000007d000027945 */ /* 0x000fe20003800000 */
[----:B---3--:R-:W-:-:S11]  /*7000*/  MOV R122, R11 ;  /* 0x0000000b007a7202 */ /* 0x008fd60000000f00 */
        /* <DEDUP_REMOVED lines=52> */
[C---:B------:R-:W-:Y:S01]  /*7350*/  FMUL.FTZ R13, R81.reuse, R157 ;  /* 0x0000009d510d7220 */ /* 0x040fe20000410000 */
[C---:B------:R-:W-:Y:S01]  /*7360*/  IMAD.U32 R159, R54.reuse, 0x10000, RZ ;  /* 0x00010000369f7824 */ /* 0x040fe200078e00ff */
[----:B------:R-:W-:Y:S02]  /*7370*/  LOP3.LUT R54, R54, 0xffff0000, RZ, 0xc0, !PT ;  /* 0xffff000036367812 */ /* 0x000fe400078ec0ff */
        /* <DEDUP_REMOVED lines=20> */
[----:B------:R-:W-:Y:S01]  /*74c0*/  SHF.L.U32 R81, R40, 0x10, RZ ;  /* 0x0000001028517819 */ /* 0x000fe200000006ff */
[----:B------:R-:W-:Y:S01]  /*74d0*/  IMAD.U32 R15, R12, 0x10000, RZ ;  /* 0x000100000c0f7824 */ /* 0x000fe200078e00ff */
[----:B------:R-:W-:Y:S01]  /*74e0*/  LOP3.LUT R43, R43, 0xffff0000, RZ, 0xc0, !PT ;  /* 0xffff00002b2b7812 */ /* 0x000fe200078ec0ff */
[C---:B------:R-:W-:Y:S01]  /*74f0*/  FMUL.FTZ R83, R55.reuse, R54 ;  /* 0x0000003637537220 */ /* 0x040fe20000410000 */
[----:B------:R-:W-:Y:S01]  /*7500*/  LOP3.LUT R40, R40, 0xffff0000, RZ, 0xc0, !PT ;  /* 0xffff000028287812 */ /* 0x000fe200078ec0ff */
[----:B------:R-:W-:Y:S01]  /*7510*/  FMUL.FTZ R55, R55, R81 ;  /* 0x0000005137377220 */ /* 0x000fe20000410000 */
[----:B------:R-:W-:Y:S01]  /*7520*/  F2FP.BF16.F32.PACK_AB R42, R42, R157 ;  /* 0x0000009d2a2a723e */ /* 0x000fe200000010ff */
[----:B------:R-:W-:Y:S01]  /*7530*/  FFMA.FTZ R83, R15, R81, -R83 ;  /* 0x000000510f537223 */ /* 0x000fe20000010853 */
[----:B------:R-:W-:-:S02]  /*7540*/  IMAD.U32 R81, R82, 0x10000, RZ ;  /* 0x0001000052517824 */ /* 0x000fc400078e00ff */
[----:B------:R-:W-:Y:S01]  /*7550*/  FFMA.FTZ R55, R15, R54, R55 ;  /* 0x000000360f377223 */ /* 0x000fe20000010037 */
[----:B------:R-:W-:Y:S02]  /*7560*/  LOP3.LUT R15, R80, 0xffff0000, RZ, 0xc0, !PT ;  /* 0xffff0000500f7812 */ /* 0x000fe400078ec0ff */
        /* <DEDUP_REMOVED lines=30> */
.L_x_2768:
[----:B------:R-:W-:Y:S05]  /*7750*/  BSYNC B3 ;  /* 0x0000000000037941 */ /* 0x000fea0003800000 */
.L_x_2767:
[----:B------:R-:W-:-:S04]  /*7760*/  LEA R40, P4, R5, R11, 0x1 ;  /* 0x0000000b05287211 */ /* 0x000fc800078808ff */
[----:B--2---:R-:W-:Y:S02]  /*7770*/  LEA.HI.X R41, R5, R123, R113, 0x1, P4 ;  /* 0x0000007b05297211 */ /* 0x004fe400020f0c71 */
[----:B------:R-:W-:-:S03]  /*7780*/  ISETP.GE.AND P4, PT, R155, R132, PT ;  /* 0x000000849b00720c */ /* 0x000fc60003f86270 */
[----:B----4-:R2:W-:Y:S10]  /*7790*/  ST.E.128 desc[UR60][R40.64], R12 ;  /* 0x0000000c28007985 */ /* 0x0105f4000c101d3c */
[----:B--2---:R-:W-:-:S05]  /*77a0*/  @!P4 IMAD.WIDE R12, R155, 0x2, R122 ;  /* 0x000000029b0cc825 */ /* 0x004fca00078e027a */
[----:B---3--:R3:W-:Y:S02]  /*77b0*/  @!P4 ST.E.128 desc[UR60][R12.64], R80 ;  /* 0x000000500c00c985 */ /* 0x0087e4000c101d3c */
.L_x_2766:
[----:B------:R-:W-:Y:S05]  /*77c0*/  BSYNC B2 ;  /* 0x0000000000027941 */ /* 0x000fea0003800000 */
.L_x_2765:
        /* <DEDUP_REMOVED lines=25> */
[----:B------:R-:W2:Y:S01]  /*7960*/  LDL.LU.S16 R155, [R1+0x38] ;  /* 0x00003800019b7983 */ /* 0x000ea20000300600 */
[----:B------:R-:W-:Y:S01]  /*7970*/  SHF.R.U32.HI R53, RZ, 0x10, R49 ;  /* 0x00000010ff357819 */ /* 0x000fe20000011631 */
[C---:B----4-:R-:W-:Y:S01]  /*7980*/  IMAD.U32 R82, R41.reuse, 0x10000, RZ ;  /* 0x0001000029527824 */ /* 0x050fe200078e00ff */
[----:B------:R-:W-:Y:S02]  /*7990*/  SHF.R.U32.HI R54, RZ, 0x10, R37 ;  /* 0x00000010ff367819 */ /* 0x000fe40000011625 */
[----:B------:R-:W-:Y:S02]  /*79a0*/  LOP3.LUT R41, R41, 0xffff0000, RZ, 0xc0, !PT ;  /* 0xffff000029297812 */ /* 0x000fe400078ec0ff */
[----:B------:R-:W-:-:S02]  /*79b0*/  PRMT R54, R229, 0x5410, R54 ;  /* 0x00005410e5367816 */ /* 0x000fc40000000036 */
[----:B------:R-:W-:Y:S02]  /*79c0*/  SHF.R.U64 R36, R36, 0x10, R37 ;  /* 0x0000001024247819 */ /* 0x000fe40000001225 */
[----:B------:R-:W-:Y:S01]  /*79d0*/  SHF.R.U64 R48, R48, 0x10, R49 ;  /* 0x0000001030307819 */ /* 0x000fe20000001231 */
[----:B------:R-:W-:Y:S01]  /*79e0*/  IMAD.U32 R80, R54, 0x10000, RZ ;  /* 0x0001000036507824 */ /* 0x000fe200078e00ff */
[----:B------:R-:W-:Y:S02]  /*79f0*/  SHF.R.U64 R50, R50, 0x10, R51 ;  /* 0x0000001032327819 */ /* 0x000fe40000001233 */
[----:B------:R-:W-:Y:S02]  /*7a00*/  SHF.R.U64 R38, R38, 0x10, R39 ;  /* 0x0000001026267819 */ /* 0x000fe40000001227 */
[C---:B------:R-:W-:Y:S02]  /*7a10*/  PRMT R50, R225.reuse, 0x5410, R50 ;  /* 0x00005410e1327816 */ /* 0x040fe40000000032 */
[----:B------:R-:W-:-:S02]  /*7a20*/  PRMT R38, R225, 0x5432, R38 ;  /* 0x00005432e1267816 */ /* 0x000fc40000000026 */
[----:B-----5:R-:W-:Y:S01]  /*7a30*/  PRMT R53, R55, 0x5410, R53 ;  /* 0x0000541037357816 */ /* 0x020fe20000000035 */
[C---:B---3--:R-:W-:Y:S01]  /*7a40*/  IMAD.U32 R55, R13.reuse, 0x10000, RZ ;  /* 0x000100000d377824 */ /* 0x048fe200078e00ff */
[----:B------:R-:W-:Y:S02]  /*7a50*/  LOP3.LUT R13, R13, 0xffff0000, RZ, 0xc0, !PT ;  /* 0xffff00000d0d7812 */ /* 0x000fe400078ec0ff */
[----:B------:R-:W-:-:S05]  /*7a60*/  SHF.L.U32 R81, R53, 0x10, RZ ;  /* 0x0000001035517819 */ /* 0x000fca00000006ff */
[C---:B------:R-:W-:Y:S01]  /*7a70*/  FMUL.FTZ R83, R82.reuse, R81 ;  /* 0x0000005152537220 */ /* 0x040fe20000410000 */
[----:B------:R-:W-:-:S03]  /*7a80*/  FMUL.FTZ R82, R82, R80 ;  /* 0x0000005052527220 */ /* 0x000fc60000410000 */
[C---:B------:R-:W-:Y:S01]  /*7a90*/  FFMA.FTZ R80, R55.reuse, R80, -R83 ;  /* 0x0000005037507223 */ /* 0x040fe20000010853 */
[----:B------:R-:W-:Y:S01]  /*7aa0*/  FFMA.FTZ R55, R55, R81, R82 ;  /* 0x0000005137377223 */ /* 0x000fe20000010052 */
[----:B------:R-:W-:Y:S01]  /*7ab0*/  LOP3.LUT R81, R54, 0xffff0000, RZ, 0xc0, !PT ;  /* 0xffff000036517812 */ /* 0x000fe200078ec0ff */
[----:B------:R-:W-:Y:S01]  /*7ac0*/  IMAD.U32 R83, R43, 0x10000, RZ ;  /* 0x000100002b537824 */ /* 0x000fe200078e00ff */
[----:B------:R-:W-:Y:S02]  /*7ad0*/  LOP3.LUT R54, R53, 0xffff0000, RZ, 0xc0, !PT ;  /* 0xffff000035367812 */ /* 0x000fe400078ec0ff */
[----:B------:R-:W-:-:S03]  /*7ae0*/  LOP3.LUT R43, R43, 0xffff0000, RZ, 0xc0, !PT ;  /* 0xffff00002b2b7812 */ /* 0x000fc600078ec0ff */
[C---:B------:R-:W-:Y:S01]  /*7af0*/  FMUL.FTZ R53, R41.reuse, R54 ;  /* 0x0000003629357220 */ /* 0x040fe20000410000 */
[----:B------:R-:W-:-:S03]  /*7b00*/  FMUL.FTZ R41, R41, R81 ;  /* 0x0000005129297220 */ /* 0x000fc60000410000 */
[C---:B------:R-:W-:Y:S01]  /*7b10*/  FFMA.FTZ R53, R13.reuse, R81, -R53 ;  /* 0x000000510d357223 */ /* 0x040fe20000010835 */
[----:B------:R-:W-:Y:S01]  /*7b20*/  FFMA.FTZ R13, R13, R54, R41 ;  /* 0x000000360d0d7223 */ /* 0x000fe20000010029 */
[----:B------:R-:W-:Y:S01]  /*7b30*/  SHF.R.U32.HI R41, RZ, 0x10, R51 ;  /* 0x00000010ff297819 */ /* 0x000fe20000011633 */
[----:B------:R-:W-:Y:S01]  /*7b40*/  IMAD.U32 R81, R15, 0x10000, RZ ;  /* 0x000100000f517824 */ /* 0x000fe200078e00ff */
[----:B------:R-:W-:Y:S02]  /*7b50*/  SHF.R.U32.HI R54, RZ, 0x10, R39 ;  /* 0x00000010ff367819 */ /* 0x000fe40000011627 */
[----:B--2---:R-:W-:Y:S02]  /*7b60*/  PRMT R41, R155, 0x5410, R41 ;  /* 0x000054109b297816 */ /* 0x004fe40000000029 */
[----:B------:R-:W-:Y:S02]  /*7b70*/  PRMT R54, R228, 0x5410, R54 ;  /* 0x00005410e4367816 */ /* 0x000fe40000000036 */
[----:B------:R-:W-:Y:S01]  /*7b80*/  LOP3.LUT R15, R15, 0xffff0000, RZ, 0xc0, !PT ;  /* 0xffff00000f0f7812 */ /* 0x000fe200078ec0ff */
[C---:B------:R-:W-:Y:S01]  /*7b90*/  IMAD.U32 R82, R41.reuse, 0x10000, RZ ;  /* 0x0001000029527824 */ /* 0x040fe200078e00ff */
[----:B------:R-:W-:Y:S01]  /*7ba0*/  LOP3.LUT R41, R41, 0xffff0000, RZ, 0xc0, !PT ;  /* 0xffff000029297812 */ /* 0x000fe200078ec0ff */
[C---:B------:R-:W-:Y:S01]  /*7bb0*/  IMAD.U32 R155, R54.reuse, 0x10000, RZ ;  /* 0x00010000369b7824 */ /* 0x040fe200078e00ff */
[----:B------:R-:W-:Y:S01]  /*7bc0*/  LOP3.LUT R37, R54, 0xffff0000, RZ, 0xc0, !PT ;  /* 0xffff000036257812 */ /* 0x000fe200078ec0ff */
[-C--:B------:R-:W-:Y:S01]  /*7bd0*/  FMUL.FTZ R156, R83, R82.reuse ;  /* 0x00000052539c7220 */ /* 0x080fe20000410000 */
        /* <DEDUP_REMOVED lines=17> */
[----:B------:R-:W-:Y:S01]  /*7cf0*/  F2FP.BF16.F32.PACK_AB R53, R53, R80 ;  /* 0x000000503535723e */ /* 0x000fe200000010ff */
        /* <DEDUP_REMOVED lines=35> */
[----:B------:R-:W-:-:S02]  /*7f30*/  F2FP.BF16.F32.PACK_AB R42, R42, R48 ;  /* 0x000000302a2a723e */ /* 0x000fc400000010ff */
[----:B------:R-:W-:-:S07]  /*7f40*/  MOV R40, R36 ;  /* 0x0000002400287202 */ /* 0x000fce0000000f00 */
.L_x_2772:
[----:B------:R-:W-:Y:S05]  /*7f50*/  BSYNC B3 ;  /* 0x0000000000037941 */ /* 0x000fea0003800000 */
.L_x_2771:
[----:B------:R-:W-:-:S04]  /*7f60*/  LEA R36, P4, R6, R11, 0x1 ;  /* 0x0000000b06247211 */ /* 0x000fc800078808ff */
[----:B--2---:R-:W-:Y:S02]  /*7f70*/  LEA.HI.X R37, R6, R123, R112, 0x1, P4 ;  /* 0x0000007b06257211 */ /* 0x004fe400020f0c70 */
[----:B------:R-:W-:-:S03]  /*7f80*/  ISETP.GE.AND P4, PT, R52, R132, PT ;  /* 0x000000843400720c */ /* 0x000fc60003f86270 */
[----:B---3--:R2:W-:Y:S10]  /*7f90*/  ST.E.128 desc[UR60][R36.64], R12 ;  /* 0x0000000c24007985 */ /* 0x0085f4000c101d3c */
[----:B------:R-:W-:-:S05]  /*7fa0*/  @!P4 IMAD.WIDE R38, R52, 0x2, R122 ;  /* 0x000000023426c825 */ /* 0x000fca00078e027a */
[----:B----4-:R2:W-:Y:S02]  /*7fb0*/  @!P4 ST.E.128 desc[UR60][R38.64], R40 ;  /* 0x000000282600c985 */ /* 0x0105e4000c101d3c */
.L_x_2770:
[----:B------:R-:W-:Y:S05]  /*7fc0*/  BSYNC B2 ;  /* 0x0000000000027941 */ /* 0x000fea0003800000 */
.L_x_2769:
[----:B------:R-:W-:-:S13]  /*7fd0*/  ISETP.NE.AND P4, PT, R27, RZ, PT ;  /* 0x000000ff1b00720c */ /* 0x000fda0003f85270 */
[----:B------:R-:W-:Y:S05]  /*7fe0*/  @!P4 BRA `(.L_x_2764) ;  /* 0x0000000400e4c947 */ /* 0x000fea0003800000 */
[----:B--23--:R-:W-:Y:S01]  /*7ff0*/  SEL R12, R126, R136, !P1 ;  /* 0x000000887e0c7207 */ /* 0x00cfe20004800000 */
[----:B------:R-:W-:Y:S01]  /*8000*/  BSSY B2, `(.L_x_2773) ;  /* 0x0000075000027945 */ /* 0x000fe20003800000 */
[C---:B------:R-:W-:Y:S02]  /*8010*/  LEA R40, P4, R7.reuse, R11, 0x1 ;  /* 0x0000000b07287211 */ /* 0x040fe400078808ff */
[----:B------:R-:W-:Y:S02]  /*8020*/  SHF.R.S32.HI R13, RZ, 0x1f, R12 ;  /* 0x0000001fff0d7819 */ /* 0x000fe4000001140c */
[----:B------:R-:W-:Y:S02]  /*8030*/  LEA.HI.X R41, R7, R123, R111, 0x1, P4 ;  /* 0x0000007b07297211 */ /* 0x000fe400020f0c6f */
        /* <DEDUP_REMOVED lines=28> */
[--C-:B------:R-:W-:Y:S02]  /*8200*/  SHF.R.U64 R35, R44, 0x10, R45.reuse ;  /* 0x000000102c237819 */ /* 0x100fe4000000122d */
[----:B------:R-:W-:Y:S01]  /*8210*/  SHF.R.U32.HI R44, RZ, 0x10, R45 ;  /* 0x00000010ff2c7819 */ /* 0x000fe2000001162d */
[----:B------:R-:W-:Y:S01]  /*8220*/  IMAD.U32 R45, R13, 0x10000, RZ ;  /* 0x000100000d2d7824 */ /* 0x000fe200078e00ff */
[----:B------:R-:W-:-:S02]  /*8230*/  PRMT R32, R210, 0x5410, R32 ;  /* 0x00005410d2207816 */ /* 0x000fc40000000020 */
[----:B------:R-:W-:Y:S02]  /*8240*/  PRMT R44, R211, 0x5410, R44 ;  /* 0x00005410d32c7816 */ /* 0x000fe4000000002c */
[--C-:B------:R-:W-:Y:S01]  /*8250*/  SHF.R.U64 R42, R46, 0x10, R47.reuse ;  /* 0x000000102e2a7819 */ /* 0x100fe2000000122f */
[----:B------:R-:W-:Y:S01]  /*8260*/  IMAD.U32 R54, R32, 0x10000, RZ ;  /* 0x0001000020367824 */ /* 0x000fe200078e00ff */
[----:B------:R-:W-:Y:S01]  /*8270*/  SHF.R.U32.HI R46, RZ, 0x10, R47 ;  /* 0x00000010ff2e7819 */ /* 0x000fe2000001162f */
[C---:B------:R-:W-:Y:S01]  /*8280*/  IMAD.U32 R47, R37.reuse, 0x10000, RZ ;  /* 0x00010000252f7824 */ /* 0x040fe200078e00ff */
[----:B------:R-:W-:Y:S01]  /*8290*/  LOP3.LUT R48, R37, 0xffff0000, RZ, 0xc0, !PT ;  /* 0xffff000025307812 */ /* 0x000fe200078ec0ff */
[C---:B------:R-:W-:Y:S01]  /*82a0*/  IMAD.U32 R53, R44.reuse, 0x10000, RZ ;  /* 0x000100002c357824 */ /* 0x040fe200078e00ff */
[----:B------:R-:W-:Y:S01]  /*82b0*/  LOP3.LUT R44, R44, 0xffff0000, RZ, 0xc0, !PT ;  /* 0xffff00002c2c7812 */ /* 0x000fe200078ec0ff */
[----:B------:R-:W-:Y:S01]  /*82c0*/  IMAD.U32 R37, R36, 0x10000, RZ ;  /* 0x0001000024257824 */ /* 0x000fe200078e00ff */
[----:B------:R-:W-:Y:S01]  /*82d0*/  PRMT R46, R209, 0x5432, R46 ;  /* 0x00005432d12e7816 */ /* 0x000fe2000000002e */
[C---:B------:R-:W-:Y:S01]  /*82e0*/  FMUL.FTZ R55, R47.reuse, R53 ;  /* 0x000000352f377220 */ /* 0x040fe20000410000 */
[----:B------:R-:W-:Y:S01]  /*82f0*/  FMUL.FTZ R47, R47, R54 ;  /* 0x000000362f2f7220 */ /* 0x000fe20000410000 */
[----:B------:R-:W-:-:S02]  /*8300*/  PRMT R34, R212, 0x5410, R34 ;  /* 0x00005410d4227816 */ /* 0x000fc40000000022 */
[----:B------:R-:W-:Y:S01]  /*8310*/  LOP3.LUT R13, R13, 0xffff0000, RZ, 0xc0, !PT ;  /* 0xffff00000d0d7812 */ /* 0x000fe200078ec0ff */
[C---:B------:R-:W-:Y:S01]  /*8320*/  FFMA.FTZ R47, R45.reuse, R53, R47 ;  /* 0x000000352d2f7223 */ /* 0x040fe2000001002f */
[----:B------:R-:W-:Y:S01]  /*8330*/  LOP3.LUT R53, R32, 0xffff0000, RZ, 0xc0, !PT ;  /* 0xffff000020357812 */ /* 0x000fe200078ec0ff */
[----:B------:R-:W-:Y:S01]  /*8340*/  FFMA.FTZ R55, R45, R54, -R55 ;  /* 0x000000362d377223 */ /* 0x000fe20000010837 */
[----:B------:R-:W-:Y:S01]  /*8350*/  FMUL.FTZ R32, R48, R44 ;  /* 0x0000002c30207220 */ /* 0x000fe20000410000 */
[----:B------:R-:W-:Y:S01]  /*8360*/  IMAD.U32 R45, R46, 0x10000, RZ ;  /* 0x000100002e2d7824 */ /* 0x000fe200078e00ff */
[----:B------:R-:W-:Y:S01]  /*8370*/  LOP3.LUT R39, R39, 0xffff0000, RZ, 0xc0, !PT ;  /* 0xffff000027277812 */ /* 0x000fe200078ec0ff */
[----:B------:R-:W-:Y:S02]  /*8380*/  IMAD.U32 R54, R34, 0x10000, RZ ;  /* 0x0001000022367824 */ /* 0x000fe400078e00ff */
[-C--:B------:R-:W-:Y:S01]  /*8390*/  FMUL.FTZ R48, R48, R53.reuse ;  /* 0x0000003530307220 */ /* 0x080fe20000410000 */
[----:B------:R-:W-:Y:S01]  /*83a0*/  FFMA.FTZ R53, R13, R53, -R32 ;  /* 0x000000350d357223 */ /* 0x000fe20000010820 */
[CC--:B------:R-:W-:Y:S01]  /*83b0*/  FMUL.FTZ R32, R51.reuse, R45.reuse ;  /* 0x0000002d33207220 */ /* 0x0c0fe20000410000 */
[----:B------:R-:W-:Y:S01]  /*83c0*/  LOP3.LUT R46, R46, 0xffff0000, RZ, 0xc0, !PT ;  /* 0xffff00002e2e7812 */ /* 0x000fe200078ec0ff */
[----:B------:R-:W-:Y:S01]  /*83d0*/  FMUL.FTZ R51, R51, R54 ;  /* 0x0000003633337220 */ /* 0x000fe20000410000 */
[----:B------:R-:W-:Y:S01]  /*83e0*/  PRMT R35, R210, 0x5432, R35 ;  /* 0x00005432d2237816 */ /* 0x000fe20000000023 */
[----:B------:R-:W-:Y:S01]  /*83f0*/  FFMA.FTZ R48, R13, R44, R48 ;  /* 0x0000002c0d307223 */ /* 0x000fe20000010030 */
[----:B------:R-:W-:Y:S01]  /*8400*/  LOP3.LUT R15, R15, 0xffff0000, RZ, 0xc0, !PT ;  /* 0xffff00000f0f7812 */ /* 0x000fe200078ec0ff */
[----:B------:R-:W-:Y:S01]  /*8410*/  FFMA.FTZ R51, R50, R45, R51 ;  /* 0x0000002d32337223 */ /* 0x000fe20000010033 */
[----:B------:R-:W-:Y:S01]  /*8420*/  LOP3.LUT R34, R34, 0xffff0000, RZ, 0xc0, !PT ;  /* 0xffff000022227812 */ /* 0x000fe200078ec0ff */
[----:B------:R-:W-:Y:S01]  /*8430*/  FMUL.FTZ R45, R39, R46 ;  /* 0x0000002e272d7220 */ /* 0x000fe20000410000 */
[----:B------:R-:W-:Y:S01]  /*8440*/  PRMT R11, R211, 0x5432, R11 ;  /* 0x00005432d30b7816 */ /* 0x000fe2000000000b */
[----:B------:R-:W-:Y:S01]  /*8450*/  IMAD.U32 R44, R35, 0x10000, RZ ;  /* 0x00010000232c7824 */ /* 0x000fe200078e00ff */
[----:B------:R-:W-:Y:S01]  /*8460*/  LOP3.LUT R36, R36, 0xffff0000, RZ, 0xc0, !PT ;  /* 0xffff000024247812 */ /* 0x000fe200078ec0ff */
[-C--:B------:R-:W-:Y:S01]  /*8470*/  FMUL.FTZ R39, R39, R34.reuse ;  /* 0x0000002227277220 */ /* 0x080fe20000410000 */
[----:B------:R-:W-:Y:S01]  /*8480*/  FFMA.FTZ R45, R15, R34, -R45 ;  /* 0x000000220f2d7223 */ /* 0x000fe2000001082d */
[----:B------:R-:W-:Y:S01]  /*8490*/  LOP3.LUT R35, R35, 0xffff0000, RZ, 0xc0, !PT ;  /* 0xffff000023237812 */ /* 0x000fe200078ec0ff */
[C---:B------:R-:W-:Y:S01]  /*84a0*/  IMAD.U32 R13, R11.reuse, 0x10000, RZ ;  /* 0x000100000b0d7824 */ /* 0x040fe200078e00ff */
[----:B------:R-:W-:Y:S01]  /*84b0*/  LOP3.LUT R34, R11, 0xffff0000, RZ, 0xc0, !PT ;  /* 0xffff00000b227812 */ /* 0x000fe200078ec0ff */
[----:B------:R-:W-:Y:S01]  /*84c0*/  FMUL.FTZ R11, R37, R44 ;  /* 0x0000002c250b7220 */ /* 0x000fe20000410000 */
[----:B------:R-:W-:Y:S01]  /*84d0*/  PRMT R42, R209, 0x5410, R42 ;  /* 0x00005410d12a7816 */ /* 0x000fe2000000002a */
[----:B------:R-:W-:Y:S01]  /*84e0*/  FFMA.FTZ R39, R15, R46, R39 ;  /* 0x0000002e0f277223 */ /* 0x000fe20000010027 */
[----:B------:R-:W-:Y:S01]  /*84f0*/  LOP3.LUT R12, R12, 0xffff0000, RZ, 0xc0, !PT ;  /* 0xffff00000c0c7812 */ /* 0x000fe200078ec0ff */
[----:B------:R-:W-:Y:S01]  /*8500*/  FMUL.FTZ R15, R36, R35 ;  /* 0x00000023240f7220 */ /* 0x000fe20000410000 */
[----:B------:R-:W-:Y:S01]  /*8510*/  PRMT R33, R212, 0x5432, R33 ;  /* 0x00005432d4217816 */ /* 0x000fe20000000021 */
[-C--:B------:R-:W-:Y:S01]  /*8520*/  FMUL.FTZ R37, R37, R13.reuse ;  /* 0x0000000d25257220 */ /* 0x080fe20000410000 */
[----:B------:R-:W-:Y:S01]  /*8530*/  FFMA.FTZ R11, R43, R13, -R11 ;  /* 0x0000000d2b0b7223 */ /* 0x000fe2000001080b */
[----:B------:R-:W-:Y:S01]  /*8540*/  SHF.L.U32 R52, R38, 0x10, RZ ;  /* 0x0000001026347819 */ /* 0x000fe200000006ff */
[----:B------:R-:W-:Y:S01]  /*8550*/  IMAD.U32 R13, R42, 0x10000, RZ ;  /* 0x000100002a0d7824 */ /* 0x000fe200078e00ff */
        /* <DEDUP_REMOVED lines=10> */
[-C--:B------:R-:W-:Y:S01]  /*8600*/  FMUL.FTZ R38, R38, R33.reuse ;  /* 0x0000002126267220 */ /* 0x080fe20000410000 */
[----:B------:R-:W-:Y:S01]  /*8610*/  FFMA.FTZ R32, R50, R54, -R32 ;  /* 0x0000003632207223 */ /* 0x000fe20000010820 */
[-C--:B------:R-:W-:Y:S01]  /*8620*/  FFMA.FTZ R12, R49, R34.reuse, -R12 ;  /* 0x00000022310c7223 */ /* 0x080fe2000001080c */
[----:B------:R-:W-:Y:S01]  /*8630*/  FFMA.FTZ R35, R14, R33, -R35 ;  /* 0x000000210e237223 */ /* 0x000fe20000010823 */
[----:B------:R-:W-:Y:S01]  /*8640*/  FMUL.FTZ R52, R52, R34 ;  /* 0x0000002234347220 */ /* 0x000fe20000410000 */
[----:B------:R-:W-:Y:S01]  /*8650*/  FFMA.FTZ R38, R14, R42, R38 ;  /* 0x0000002a0e267223 */ /* 0x000fe20000010026 */
[----:B------:R-:W-:Y:S01]  /*8660*/  FFMA.FTZ R37, R43, R44, R37 ;  /* 0x0000002c2b257223 */ /* 0x000fe20000010025 */
[----:B------:R-:W-:Y:S01]  /*8670*/  F2FP.BF16.F32.PACK_AB R14, R15, R11 ;  /* 0x0000000b0f0e723e */ /* 0x000fe200000010ff */
        /* <DEDUP_REMOVED lines=13> */
.L_x_2774:
[----:B------:R-:W-:Y:S05]  /*8750*/  BSYNC B2 ;  /* 0x0000000000027941 */ /* 0x000fea0003800000 */
.L_x_2773:
[----:B--2---:R4:W-:Y:S04]  /*8760*/  ST.E.128 desc[UR60][R40.64], R12 ;  /* 0x0000000c28007985 */ /* 0x0049e8000c101d3c */
[----:B---3--:R4:W-:Y:S02]  /*8770*/  @!P4 ST.E.128 desc[UR60][R122.64], R36 ;  /* 0x000000247a00c985 */ /* 0x0089e4000c101d3c */
.L_x_2764:
[----:B------:R-:W-:Y:S05]  /*8780*/  BSYNC B1 ;  /* 0x0000000000017941 */ /* 0x000fea0003800000 */
.L_x_2763:
[----:B------:R-:W-:-:S03]  /*8790*/  UMOV UR4, 0xffffffff ;  /* 0xffffffff00047882 */ /* 0x000fc60000000000 */
[----:B------:R-:W-:Y:S05]  /*87a0*/  BRA.DIV UR4, `(.L_x_2775) ;  /* 0x000001be043c7947 */ /* 0x000fea000b800000 */
[----:B0-----:R-:W0:Y:S04]  /*87b0*/  SHFL.IDX PT, R117, R117, 0x1, 0x1c1f ;  /* 0x003c1f0075757f89 */ /* 0x001e2800000e0000 */
[----:B------:R-:W0:Y:S02]  /*87c0*/  SHFL.IDX PT, R118, R118, 0x1, 0x1c1f ;  /* 0x003c1f0076767f89 */ /* 0x000e2400000e0000 */
.L_x_3063:
        /* <DEDUP_REMOVED lines=14> */
[----:B------:R-:W-:Y:S02]  /*88b0*/  SHF.R.S32.HI R11, RZ, 0x1f, R12 ;  /* 0x0000001fff0b7819 */ /* 0x000fe4000001140c */
[----:B------:R-:W-:Y:S02]  /*88c0*/  SHF.L.U32 R41, R12, 0x3, RZ ;  /* 0x000000030c297819 */ /* 0x000fe400000006ff */
        /* <DEDUP_REMOVED lines=15> */
[----:B0-----:R-:W-:Y:S01]  /*89c0*/  SHF.R.U64 R11, R64, 0x10, R65 ;  /* 0x00000010400b7819 */ /* 0x001fe20000001241 */
[----:B---3--:R-:W-:Y:S01]  /*89d0*/  IMAD.U32 R47, R33, 0x10000, RZ ;  /* 0x00010000212f7824 */ /* 0x008fe200078e00ff */
[----:B------:R-:W-:Y:S01]  /*89e0*/  SHF.R.U64 R43, R76, 0x10, R77 ;  /* 0x000000104c2b7819 */ /* 0x000fe2000000124d */
        /* <DEDUP_REMOVED lines=13> */
[----:B------:R-:W-:-:S02]  /*8ac0*/  SHF.R.U32.HI R66, RZ, 0x10, R67 ;  /* 0x00000010ff427819 */ /* 0x000fc40000011643 */
[----:B------:R-:W-:Y:S01]  /*8ad0*/  SHF.R.U32.HI R78, RZ, 0x10, R79 ;  /* 0x00000010ff4e7819 */ /* 0x000fe2000001164f */
[----:B------:R-:W-:Y:S01]  /*8ae0*/  FMUL.FTZ R82, R47, R54 ;  /* 0x000000362f527220 */ /* 0x000fe20000410000 */
[----:B------:R-:W-:Y:S02]  /*8af0*/  PRMT R208, R208, 0x5410, R43 ;  /* 0x00005410d0d07816 */ /* 0x000fe4000000002b */
[----:B------:R-:W-:Y:S01]  /*8b00*/  LOP3.LUT R48, R33, 0xffff0000, RZ, 0xc0, !PT ;  /* 0xffff000021307812 */ /* 0x000fe200078ec0ff */
[-C--:B------:R-:W-:Y:S01]  /*8b10*/  FFMA.FTZ R82, R45, R80.reuse, -R82 ;  /* 0x000000502d527223 */ /* 0x080fe20000010852 */
[----:B------:R-:W-:Y:S01]  /*8b20*/  LOP3.LUT R43, R76, 0xffff0000, RZ, 0xc0, !PT ;  /* 0xffff00004c2b7812 */ /* 0x000fe200078ec0ff */
[----:B------:R-:W-:Y:S01]  /*8b30*/  FMUL.FTZ R76, R47, R80 ;  /* 0x000000502f4c7220 */ /* 0x000fe20000410000 */
[----:B------:R-:W-:Y:S01]  /*8b40*/  PRMT R66, R154, 0x5432, R66 ;  /* 0x000054329a427816 */ /* 0x000fe20000000042 */
[----:B------:R-:W-:Y:S01]  /*8b50*/  IMAD.U32 R33, R32, 0x10000, RZ ;  /* 0x0001000020217824 */ /* 0x000fe200078e00ff */
[----:B------:R-:W-:Y:S01]  /*8b60*/  PRMT R78, R207, 0x5432, R78 ;  /* 0x00005432cf4e7816 */ /* 0x000fe2000000004e */
[----:B------:R-:W-:Y:S01]  /*8b70*/  FMUL.FTZ R65, R48, R43 ;  /* 0x0000002b30417220 */ /* 0x000fe20000410000 */
[----:B------:R-:W-:Y:S01]  /*8b80*/  LOP3.LUT R46, R13, 0xffff0000, RZ, 0xc0, !PT ;  /* 0xffff00000d2e7812 */ /* 0x000fe200078ec0ff */
[----:B------:R-:W-:Y:S01]  /*8b90*/  IMAD.U32 R53, R66, 0x10000, RZ ;  /* 0x0001000042357824 */ /* 0x000fe200078e00ff */
[----:B------:R-:W-:Y:S01]  /*8ba0*/  LOP3.LUT R55, R64, 0xffff0000, RZ, 0xc0, !PT ;  /* 0xffff000040377812 */ /* 0x000fe200078ec0ff */
[----:B------:R-:W-:-:S02]  /*8bb0*/  IMAD.U32 R47, R78, 0x10000, RZ ;  /* 0x000100004e2f7824 */ /* 0x000fc400078e00ff */
[----:B------:R-:W-:Y:S01]  /*8bc0*/  FFMA.FTZ R76, R45, R54, R76 ;  /* 0x000000362d4c7223 */ /* 0x000fe2000001004c */
[----:B------:R-:W-:Y:S01]  /*8bd0*/  LOP3.LUT R35, R35, 0xffff0000, RZ, 0xc0, !PT ;  /* 0xffff000023237812 */ /* 0x000fe200078ec0ff */
[----:B------:R-:W-:Y:S02]  /*8be0*/  IMAD.U32 R13, R12, 0x10000, RZ ;  /* 0x000100000c0d7824 */ /* 0x000fe400078e00ff */
[-C--:B------:R-:W-:Y:S01]  /*8bf0*/  FMUL.FTZ R67, R48, R55.reuse ;  /* 0x0000003730437220 */ /* 0x080fe20000410000 */
[----:B------:R-:W-:Y:S01]  /*8c00*/  FFMA.FTZ R45, R46, R55, -R65 ;  /* 0x000000372e2d7223 */ /* 0x000fe20000010841 */
[----:B------:R-:W-:Y:S01]  /*8c10*/  LOP3.LUT R78, R78, 0xffff0000, RZ, 0xc0, !PT ;  /* 0xffff00004e4e7812 */ /* 0x000fe200078ec0ff */
[C---:B------:R-:W-:Y:S01]  /*8c20*/  FMUL.FTZ R55, R51.reuse, R47 ;  /* 0x0000002f33377220 */ /* 0x040fe20000410000 */
[----:B------:R-:W-:Y:S01]  /*8c30*/  LOP3.LUT R66, R66, 0xffff0000, RZ, 0xc0, !PT ;  /* 0xffff000042427812 */ /* 0x000fe200078ec0ff */
[----:B------:R-:W-:Y:S01]  /*8c40*/  FMUL.FTZ R48, R51, R53 ;  /* 0x0000003533307220 */ /* 0x000fe20000410000 */
[----:B------:R-:W-:Y:S01]  /*8c50*/  PRMT R11, R206, 0x5410, R11 ;  /* 0x00005410ce0b7816 */ /* 0x000fe2000000000b */
[----:B------:R-:W-:Y:S01]  /*8c60*/  FFMA.FTZ R43, R46, R43, R67 ;  /* 0x0000002b2e2b7223 */ /* 0x000fe20000010043 */
[----:B------:R-:W-:Y:S01]  /*8c70*/  LOP3.LUT R15, R15, 0xffff0000, RZ, 0xc0, !PT ;  /* 0xffff00000f0f7812 */ /* 0x000fe200078ec0ff */
[----:B------:R-:W-:Y:S01]  /*8c80*/  FFMA.FTZ R46, R50, R53, -R55 ;  /* 0x00000035322e7223 */ /* 0x000fe20000010837 */
[----:B------:R-:W-:Y:S01]  /*8c90*/  LOP3.LUT R32, R32, 0xffff0000, RZ, 0xc0, !PT ;  /* 0xffff000020207812 */ /* 0x000fe200078ec0ff */
[----:B------:R-:W-:Y:S01]  /*8ca0*/  FFMA.FTZ R47, R50, R47, R48 ;  /* 0x0000002f322f7223 */ /* 0x000fe20000010030 */
[C---:B------:R-:W-:Y:S01]  /*8cb0*/  FMUL.FTZ R54, R35.reuse, R78 ;  /* 0x0000004e23367220 */ /* 0x040fe20000410000 */
[-C--:B------:R-:W-:Y:S01]  /*8cc0*/  FMUL.FTZ R64, R35, R66.reuse ;  /* 0x0000004223407220 */ /* 0x080fe20000410000 */
[C---:B------:R-:W-:Y:S01]  /*8cd0*/  LOP3.LUT R51, R208.reuse, 0xffff0000, RZ, 0xc0, !PT ;  /* 0xffff0000d0337812 */ /* 0x040fe200078ec0ff */
[----:B------:R-:W-:Y:S01]  /*8ce0*/  IMAD.U32 R48, R208, 0x10000, RZ ;  /* 0x00010000d0307824 */ /* 0x000fe200078e00ff */
[----:B------:R-:W-:Y:S01]  /*8cf0*/  SHF.L.U32 R50, R11, 0x10, RZ ;  /* 0x000000100b327819 */ /* 0x000fe200000006ff */
[----:B------:R-:W-:Y:S01]  /*8d00*/  FFMA.FTZ R35, R15, R66, -R54 ;  /* 0x000000420f237223 */ /* 0x000fe20000010836 */
[----:B------:R-:W-:Y:S01]  /*8d10*/  LOP3.LUT R11, R11, 0xffff0000, RZ, 0xc0, !PT ;  /* 0xffff00000b0b7812 */ /* 0x000fe200078ec0ff */
[----:B------:R-:W-:Y:S01]  /*8d20*/  FFMA.FTZ R78, R15, R78, R64 ;  /* 0x0000004e0f4e7223 */ /* 0x000fe20000010040 */
[----:B------:R-:W-:Y:S01]  /*8d30*/  LOP3.LUT R12, R12, 0xffff0000, RZ, 0xc0, !PT ;  /* 0xffff00000c0c7812 */ /* 0x000fe200078ec0ff */
[----:B------:R-:W-:Y:S01]  /*8d40*/  FMUL.FTZ R54, R33, R48 ;  /* 0x0000003021367220 */ /* 0x000fe20000410000 */
[----:B------:R-:W-:Y:S01]  /*8d50*/  FMUL.FTZ R15, R32, R51 ;  /* 0x00000033200f7220 */ /* 0x000fe20000410000 */
[----:B------:R-:W-:Y:S01]  /*8d60*/  PRMT R44, R207, 0x5410, R44 ;  /* 0x00005410cf2c7816 */ /* 0x000fe2000000002c */
[-C--:B------:R-:W-:Y:S01]  /*8d70*/  FMUL.FTZ R33, R33, R50.reuse ;  /* 0x0000003221217220 */ /* 0x080fe20000410000 */
[----:B------:R-:W-:Y:S01]  /*8d80*/  PRMT R42, R154, 0x5410, R42 ;  /* 0x000054109a2a7816 */ /* 0x000fe2000000002a */
[-C--:B------:R-:W-:Y:S01]  /*8d90*/  FMUL.FTZ R53, R32, R11.reuse ;  /* 0x0000000b20357220 */ /* 0x080fe20000410000 */
[C---:B------:R-:W-:Y:S01]  /*8da0*/  FFMA.FTZ R50, R13.reuse, R50, -R54 ;  /* 0x000000320d327223 */ /* 0x040fe20000010836 */
[----:B------:R-:W-:Y:S01]  /*8db0*/  FFMA.FTZ R11, R12, R11, -R15 ;  /* 0x0000000b0c0b7223 */ /* 0x000fe2000001080f */
[----:B------:R-:W-:Y:S01]  /*8dc0*/  LOP3.LUT R34, R34, 0xffff0000, RZ, 0xc0, !PT ;  /* 0xffff000022227812 */ /* 0x000fe200078ec0ff */
[----:B------:R-:W-:Y:S01]  /*8dd0*/  FFMA.FTZ R13, R13, R48, R33 ;  /* 0x000000300d0d7223 */ /* 0x000fe20000010021 */
[C---:B------:R-:W-:Y:S01]  /*8de0*/  LOP3.LUT R15, R44.reuse, 0xffff0000, RZ, 0xc0, !PT ;  /* 0xffff00002c0f7812 */ /* 0x040fe200078ec0ff */
[----:B------:R-:W-:Y:S01]  /*8df0*/  IMAD.U32 R48, R44, 0x10000, RZ ;  /* 0x000100002c307824 */ /* 0x000fe200078e00ff */
[C---:B------:R-:W-:Y:S01]  /*8e00*/  LOP3.LUT R33, R42.reuse, 0xffff0000, RZ, 0xc0, !PT ;  /* 0xffff00002a217812 */ /* 0x040fe200078ec0ff */
[----:B------:R-:W-:-:S02]  /*8e10*/  IMAD.U32 R32, R42, 0x10000, RZ ;  /* 0x000100002a207824 */ /* 0x000fc400078e00ff */
[----:B------:R-:W-:Y:S01]  /*8e20*/  FFMA.FTZ R12, R12, R51, R53 ;  /* 0x000000330c0c7223 */ /* 0x000fe20000010035 */
[----:B------:R-:W-:Y:S01]  /*8e30*/  LOP3.LUT R14, R14, 0xffff0000, RZ, 0xc0, !PT ;  /* 0xffff00000e0e7812 */ /* 0x000fe200078ec0ff */
[----:B------:R-:W-:Y:S01]  /*8e40*/  FMUL.FTZ R53, R34, R15 ;  /* 0x0000000f22357220 */ /* 0x000fe20000410000 */
        /* <DEDUP_REMOVED lines=10> */
[----:B------:R-:W-:Y:S01]  /*8ef0*/  F2FP.BF16.F32.PACK_AB R32, R12, R13 ;  /* 0x0000000d0c20723e */ /* 0x000fe200000010ff */
[----:B------:R-:W-:Y:S01]  /*8f00*/  IMAD.MOV.U32 R12, RZ, RZ, R44 ;  /* 0x000000ffff0c7224 */ /* 0x000fe200078e002c */
[----:B------:R-:W-:Y:S01]  /*8f10*/  F2FP.BF16.F32.PACK_AB R33, R43, R76 ;  /* 0x0000004c2b21723e */ /* 0x000fe200000010ff */
[----:B------:R-:W-:Y:S01]  /*8f20*/  IMAD.MOV.U32 R13, RZ, RZ, R45 ;  /* 0x000000ffff0d7224 */ /* 0x000fe200078e002d */
[----:B------:R-:W-:Y:S02]  /*8f30*/  F2FP.BF16.F32.PACK_AB R35, R78, R47 ;  /* 0x0000002f4e23723e */ /* 0x000fe400000010ff */
[----:B------:R-:W-:-:S02]  /*8f40*/  F2FP.BF16.F32.PACK_AB R14, R53, R42 ;  /* 0x0000002a350e723e */ /* 0x000fc400000010ff */
[----:B------:R-:W-:-:S07]  /*8f50*/  F2FP.BF16.F32.PACK_AB R34, R34, R51 ;  /* 0x000000332222723e */ /* 0x000fce00000010ff */
.L_x_2779:
[----:B------:R-:W-:Y:S05]  /*8f60*/  BSYNC B2 ;  /* 0x0000000000027941 */ /* 0x000fea0003800000 */
.L_x_2778:
[----:B--2---:R2:W-:Y:S04]  /*8f70*/  ST.E.128 desc[UR60][R38.64], R12 ;  /* 0x0000000c26007985 */ /* 0x0045e8000c101d3c */
[----:B---3--:R2:W-:Y:S02]  /*8f80*/  @!P4 ST.E.128 desc[UR60][R40.64], R32 ;  /* 0x000000202800c985 */ /* 0x0085e4000c101d3c */
.L_x_2777:
[----:B------:R-:W-:Y:S05]  /*8f90*/  BSYNC B1 ;  /* 0x0000000000017941 */ /* 0x000fea0003800000 */
.L_x_2776:
        /* <DEDUP_REMOVED lines=35> */
[----:B0-----:R-:W-:Y:S01]  /*91d0*/  IMAD.U32 R11, R12, 0x10000, RZ ;  /* 0x000100000c0b7824 */ /* 0x001fe200078e00ff */
[----:B------:R-:W-:Y:S02]  /*91e0*/  PRMT R53, R153, 0x5432, R72 ;  /* 0x0000543299357816 */ /* 0x000fe40000000048 */
[----:B------:R-:W-:-:S02]  /*91f0*/  PRMT R60, R151, 0x5432, R60 ;  /* 0x00005432973c7816 */ /* 0x000fc4000000003c */
[--C-:B------:R-:W-:Y:S01]  /*9200*/  SHF.R.U64 R49, R74, 0x10, R75.reuse ;  /* 0x000000104a317819 */ /* 0x100fe2000000124b */
[----:B------:R-:W-:Y:S01]  /*9210*/  IMAD.U32 R54, R53, 0x10000, RZ ;  /* 0x0001000035367824 */ /* 0x000fe200078e00ff */
[----:B------:R-:W-:Y:S02]  /*9220*/  SHF.R.U32.HI R75, RZ, 0x10, R75 ;  /* 0x00000010ff4b7819 */ /* 0x000fe4000001164b */
[--C-:B------:R-:W-:Y:S01]  /*9230*/  SHF.R.U64 R45, R62, 0x10, R63.reuse ;  /* 0x000000103e2d7819 */ /* 0x100fe2000000123f */
[----:B------:R-:W-:Y:S01]  /*9240*/  FMUL.FTZ R62, R52, R54 ;  /* 0x00000036343e7220 */ /* 0x000fe20000410000 */
[----:B------:R-:W-:Y:S01]  /*9250*/  PRMT R153, R153, 0x5410, R46 ;  /* 0x0000541099997816 */ /* 0x000fe2000000002e */
[----:B------:R-:W-:Y:S01]  /*9260*/  IMAD.U32 R46, R60, 0x10000, RZ ;  /* 0x000100003c2e7824 */ /* 0x000fe200078e00ff */
[----:B------:R-:W-:Y:S02]  /*9270*/  SHF.R.U32.HI R63, RZ, 0x10, R63 ;  /* 0x00000010ff3f7819 */ /* 0x000fe4000001163f */
[----:B------:R-:W-:Y:S01]  /*9280*/  PRMT R75, R152, 0x5432, R75 ;  /* 0x00005432984b7816 */ /* 0x000fe2000000004b */
[-C--:B------:R-:W-:Y:S01]  /*9290*/  FMUL.FTZ R52, R52, R46.reuse ;  /* 0x0000002e34347220 */ /* 0x080fe20000410000 */
[----:B------:R-:W-:Y:S01]  /*92a0*/  LOP3.LUT R50, R33, 0xffff0000, RZ, 0xc0, !PT ;  /* 0xffff000021327812 */ /* 0x000fe200078ec0ff */
[----:B------:R-:W-:Y:S01]  /*92b0*/  FFMA.FTZ R46, R47, R46, -R62 ;  /* 0x0000002e2f2e7223 */ /* 0x000fe2000001083e */
[----:B------:R-:W-:Y:S01]  /*92c0*/  LOP3.LUT R55, R53, 0xffff0000, RZ, 0xc0, !PT ;  /* 0xffff000035377812 */ /* 0x000fe200078ec0ff */
[----:B------:R-:W-:Y:S01]  /*92d0*/  FFMA.FTZ R47, R47, R54, R52 ;  /* 0x000000362f2f7223 */ /* 0x000fe20000010034 */
[----:B------:R-:W-:Y:S01]  /*92e0*/  PRMT R63, R150, 0x5432, R63 ;  /* 0x00005432963f7816 */ /* 0x000fe2000000003f */
[----:B------:R-:W-:Y:S01]  /*92f0*/  IMAD.U32 R33, R14, 0x10000, RZ ;  /* 0x000100000e217824 */ /* 0x000fe200078e00ff */
[----:B------:R-:W-:Y:S01]  /*9300*/  LOP3.LUT R53, R60, 0xffff0000, RZ, 0xc0, !PT ;  /* 0xffff00003c357812 */ /* 0x000fe200078ec0ff */
[----:B------:R-:W-:Y:S01]  /*9310*/  IMAD.U32 R60, R75, 0x10000, RZ ;  /* 0x000100004b3c7824 */ /* 0x000fe200078e00ff */
[----:B------:R-:W-:Y:S01]  /*9320*/  SHF.L.U32 R51, R35, 0x10, RZ ;  /* 0x0000001023337819 */ /* 0x000fe200000006ff */
[----:B------:R-:W-:Y:S01]  /*9330*/  FMUL.FTZ R62, R50, R55 ;  /* 0x00000037323e7220 */ /* 0x000fe20000410000 */
[----:B------:R-:W-:Y:S01]  /*9340*/  LOP3.LUT R43, R13, 0xffff0000, RZ, 0xc0, !PT ;  /* 0xffff00000d2b7812 */ /* 0x000fe200078ec0ff */
[----:B------:R-:W-:-:S02]  /*9350*/  IMAD.U32 R52, R63, 0x10000, RZ ;  /* 0x000100003f347824 */ /* 0x000fc400078e00ff */
[-C--:B------:R-:W-:Y:S01]  /*9360*/  FMUL.FTZ R50, R50, R53.reuse ;  /* 0x0000003532327220 */ /* 0x080fe20000410000 */
[----:B------:R-:W-:Y:S01]  /*9370*/  FMUL.FTZ R61, R51, R60 ;  /* 0x0000003c333d7220 */ /* 0x000fe20000410000 */
[----:B------:R-:W-:Y:S01]  /*9380*/  PRMT R42, R151, 0x5410, R42 ;  /* 0x00005410972a7816 */ /* 0x000fe2000000002a */
[----:B------:R-:W-:Y:S01]  /*9390*/  FFMA.FTZ R53, R43, R53, -R62 ;  /* 0x000000352b357223 */ /* 0x000fe2000001083e */
[-C--:B------:R-:W-:Y:S01]  /*93a0*/  FMUL.FTZ R51, R51, R52.reuse ;  /* 0x0000003433337220 */ /* 0x080fe20000410000 */
[----:B------:R-:W-:Y:S01]  /*93b0*/  FFMA.FTZ R50, R43, R55, R50 ;  /* 0x000000372b327223 */ /* 0x000fe20000010032 */
[C---:B------:R-:W-:Y:S01]  /*93c0*/  FFMA.FTZ R43, R48.reuse, R52, -R61 ;  /* 0x00000034302b7223 */ /* 0x040fe2000001083d */
[----:B------:R-:W-:Y:S01]  /*93d0*/  LOP3.LUT R35, R35, 0xffff0000, RZ, 0xc0, !PT ;  /* 0xffff000023237812 */ /* 0x000fe200078ec0ff */
[----:B------:R-:W-:Y:S01]  /*93e0*/  FFMA.FTZ R48, R48, R60, R51 ;  /* 0x0000003c30307223 */ /* 0x000fe20000010033 */
[----:B------:R-:W-:Y:S01]  /*93f0*/  LOP3.LUT R62, R75, 0xffff0000, RZ, 0xc0, !PT ;  /* 0xffff00004b3e7812 */ /* 0x000fe200078ec0ff */
[----:B------:R-:W-:Y:S01]  /*9400*/  IMAD.U32 R13, R32, 0x10000, RZ ;  /* 0x00010000200d7824 */ /* 0x000fe200078e00ff */
[----:B------:R-:W-:Y:S01]  /*9410*/  LOP3.LUT R52, R63, 0xffff0000, RZ, 0xc0, !PT ;  /* 0xffff00003f347812 */ /* 0x000fe200078ec0ff */
[----:B------:R-:W-:Y:S01]  /*9420*/  IMAD.U32 R60, R153, 0x10000, RZ ;  /* 0x00010000993c7824 */ /* 0x000fe200078e00ff */
[----:B------:R-:W-:Y:S01]  /*9430*/  LOP3.LUT R15, R15, 0xffff0000, RZ, 0xc0, !PT ;  /* 0xffff00000f0f7812 */ /* 0x000fe200078ec0ff */
[----:B------:R-:W-:-:S02]  /*9440*/  IMAD.U32 R54, R42, 0x10000, RZ ;  /* 0x000100002a367824 */ /* 0x000fc400078e00ff */
[C---:B------:R-:W-:Y:S01]  /*9450*/  FMUL.FTZ R64, R35.reuse, R62 ;  /* 0x0000003e23407220 */ /* 0x040fe20000410000 */
[----:B------:R-:W-:Y:S01]  /*9460*/  FMUL.FTZ R66, R35, R52 ;  /* 0x0000003423427220 */ /* 0x000fe20000410000 */
[----:B------:R-:W-:Y:S01]  /*9470*/  LOP3.LUT R35, R42, 0xffff0000, RZ, 0xc0, !PT ;  /* 0xffff00002a237812 */ /* 0x000fe200078ec0ff */
[C---:B------:R-:W-:Y:S01]  /*9480*/  FMUL.FTZ R42, R13.reuse, R60 ;  /* 0x0000003c0d2a7220 */ /* 0x040fe20000410000 */
[----:B------:R-:W-:Y:S01]  /*9490*/  PRMT R49, R152, 0x5410, R49 ;  /* 0x0000541098317816 */ /* 0x000fe20000000031 */
[----:B------:R-:W-:Y:S01]  /*94a0*/  FMUL.FTZ R13, R13, R54 ;  /* 0x000000360d0d7220 */ /* 0x000fe20000410000 */
[----:B------:R-:W-:Y:S01]  /*94b0*/  LOP3.LUT R32, R32, 0xffff0000, RZ, 0xc0, !PT ;  /* 0xffff000020207812 */ /* 0x000fe200078ec0ff */
[----:B------:R-:W-:Y:S01]  /*94c0*/  FFMA.FTZ R52, R15, R52, -R64 ;  /* 0x000000340f347223 */ /* 0x000fe20000010840 */
[----:B------:R-:W-:Y:S01]  /*94d0*/  PRMT R45, R150, 0x5410, R45 ;  /* 0x00005410962d7816 */ /* 0x000fe2000000002d */
[----:B------:R-:W-:Y:S01]  /*94e0*/  FFMA.FTZ R60, R11, R60, R13 ;  /* 0x0000003c0b3c7223 */ /* 0x000fe2000001000d */
[----:B------:R-:W-:Y:S01]  /*94f0*/  LOP3.LUT R153, R153, 0xffff0000, RZ, 0xc0, !PT ;  /* 0xffff000099997812 */ /* 0x000fe200078ec0ff */
[----:B------:R-:W-:Y:S01]  /*9500*/  FFMA.FTZ R55, R15, R62, R66 ;  /* 0x0000003e0f377223 */ /* 0x000fe20000010042 */
[----:B------:R-:W-:Y:S01]  /*9510*/  LOP3.LUT R44, R14, 0xffff0000, RZ, 0xc0, !PT ;  /* 0xffff00000e2c7812 */ /* 0x000fe200078ec0ff */
[----:B------:R-:W-:Y:S01]  /*9520*/  IMAD.U32 R14, R34, 0x10000, RZ ;  /* 0x00010000220e7824 */ /* 0x000fe200078e00ff */
[----:B------:R-:W-:Y:S01]  /*9530*/  LOP3.LUT R12, R12, 0xffff0000, RZ, 0xc0, !PT ;  /* 0xffff00000c0c7812 */ /* 0x000fe200078ec0ff */
[----:B------:R-:W-:Y:S01]  /*9540*/  FFMA.FTZ R42, R11, R54, -R42 ;  /* 0x000000360b2a7223 */ /* 0x000fe2000001082a */
[----:B------:R-:W-:Y:S01]  /*9550*/  IMAD.U32 R13, R49, 0x10000, RZ ;  /* 0x00010000310d7824 */ /* 0x000fe200078e00ff */
[----:B------:R-:W-:Y:S01]  /*9560*/  LOP3.LUT R34, R34, 0xffff0000, RZ, 0xc0, !PT ;  /* 0xffff000022227812 */ /* 0x000fe200078ec0ff */
[C---:B------:R-:W-:Y:S01]  /*9570*/  FMUL.FTZ R15, R32.reuse, R153 ;  /* 0x00000099200f7220 */ /* 0x040fe20000410000 */
[-C--:B------:R-:W-:Y:S01]  /*9580*/  FMUL.FTZ R51, R32, R35.reuse ;  /* 0x0000002320337220 */ /* 0x080fe20000410000 */
[----:B------:R-:W-:Y:S01]  /*9590*/  IMAD.U32 R11, R45, 0x10000, RZ ;  /* 0x000100002d0b7824 */ /* 0x000fe200078e00ff */
[----:B------:R-:W-:Y:S01]  /*95a0*/  LOP3.LUT R49, R49, 0xffff0000, RZ, 0xc0, !PT ;  /* 0xffff000031317812 */ /* 0x000fe200078ec0ff */
[C---:B------:R-:W-:Y:S01]  /*95b0*/  FFMA.FTZ R15, R12.reuse, R35, -R15 ;  /* 0x000000230c0f7223 */ /* 0x040fe2000001080f */
[----:B------:R-:W-:Y:S01]  /*95c0*/  LOP3.LUT R45, R45, 0xffff0000, RZ, 0xc0, !PT ;  /* 0xffff00002d2d7812 */ /* 0x000fe200078ec0ff */
[----:B------:R-:W-:Y:S01]  /*95d0*/  FFMA.FTZ R51, R12, R153, R51 ;  /* 0x000000990c337223 */ /* 0x000fe20000010033 */
[----:B------:R-:W-:Y:S01]  /*95e0*/  FMUL.FTZ R12, R14, R13 ;  /* 0x0000000d0e0c7220 */ /* 0x000fe20000410000 */
        /* <DEDUP_REMOVED lines=20> */
.L_x_2783:
[----:B------:R-:W-:Y:S05]  /*9730*/  BSYNC B2 ;  /* 0x0000000000027941 */ /* 0x000fea0003800000 */
.L_x_2782:
[----:B--2---:R4:W-:Y:S04]  /*9740*/  ST.E.128 desc[UR60][R38.64], R12 ;  /* 0x0000000c26007985 */ /* 0x0049e8000c101d3c */
[----:B---3--:R4:W-:Y:S02]  /*9750*/  @!P4 ST.E.128 desc[UR60][R40.64], R32 ;  /* 0x000000202800c985 */ /* 0x0089e4000c101d3c */
.L_x_2781:
[----:B------:R-:W-:Y:S05]  /*9760*/  BSYNC B1 ;  /* 0x0000000000017941 */ /* 0x000fea0003800000 */
.L_x_2780:
[----:B------:R-:W-:-:S13]  /*9770*/  ISETP.NE.AND P4, PT, R27, RZ, PT ;  /* 0x000000ff1b00720c */ /* 0x000fda0003f85270 */
[----:B------:R-:W-:Y:S05]  /*9780*/  @!P4 BRA `(.L_x_2732) ;  /* 0x0000000c00bcc947 */ /* 0x000fea0003800000 */
[----:B------:R-:W-:Y:S01]  /*9790*/  SEL R136, R126, R136, !P1 ;  /* 0x000000887e887207 */ /* 0x000fe20004800000 */
[----:B------:R-:W-:Y:S01]  /*97a0*/  BSSY B1, `(.L_x_2784) ;  /* 0x0000070000017945 */ /* 0x000fe20003800000 */
[----:B------:R-:W-:Y:S02]  /*97b0*/  ISETP.GE.AND P5, PT, R164, R125, PT ;  /* 0x0000007da400720c */ /* 0x000fe40003fa6270 */
[----:B0--3--:R-:W-:Y:S02]  /*97c0*/  SHF.R.S32.HI R11, RZ, 0x1f, R136 ;  /* 0x0000001fff0b7819 */ /* 0x009fe40000011488 */
[----:B--2-4-:R-:W-:Y:S02]  /*97d0*/  LEA R38, P4, R7, R118, 0x1 ;  /* 0x0000007607267211 */ /* 0x014fe400078808ff */
[----:B------:R-:W-:Y:S02]  /*97e0*/  LEA.HI R136, R11, R136, RZ, 0x4 ;  /* 0x000000880b887211 */ /* 0x000fe400078f20ff */
[----:B------:R-:W-:-:S02]  /*97f0*/  LEA.HI.X R39, R7, R117, R111, 0x1, P4 ;  /* 0x0000007507277211 */ /* 0x000fc400020f0c6f */
        /* <DEDUP_REMOVED lines=8> */
[----:B------:R-:W-:Y:S01]  /*9880*/  IADD3 R15, R12, R13, RZ ;  /* 0x0000000d0c0f7210 */ /* 0x000fe20007ffe0ff */
[----:B------:R-:W-:-:S04]  /*9890*/  IMAD R13, R18, 0x4800, R135 ;  /* 0x00004800120d7824 */ /* 0x000fc800078e0287 */
[----:B------:R-:W-:Y:S02]  /*98a0*/  IMAD R15, R18, 0x4800, R15 ;  /* 0x00004800120f7824 */ /* 0x000fe400078e020f */
[--C-:B------:R-:W-:Y:S02]  /*98b0*/  IMAD R13, R13, 0x2, R2.reuse ;  /* 0x000000020d0d7824 */ /* 0x100fe400078e0202 */
[----:B------:R-:W-:-:S04]  /*98c0*/  IMAD R32, R15, 0x2, R2 ;  /* 0x000000020f207824 */ /* 0x000fc800078e0202 */
[----:B------:R-:W0:Y:S04]  /*98d0*/  LDS.128 R12, [R13+0x18400] ;  /* 0x018400000d0c7984 */ /* 0x000e280000000c00 */
[----:B------:R-:W2:Y:S01]  /*98e0*/  LDS.128 R32, [R32+0x18400] ;  /* 0x0184000020207984 */ /* 0x000ea20000000c00 */
[----:B------:R-:W-:Y:S05]  /*98f0*/  @P5 BRA `(.L_x_2785) ;  /* 0x0000000400685947 */ /* 0x000fea0003800000 */
[----:B------:R-:W-:Y:S01]  /*9900*/  SHF.R.U64 R50, R56, 0x10, R57 ;  /* 0x0000001038327819 */ /* 0x000fe20000001239 */
[----:B--2---:R-:W-:Y:S01]  /*9910*/  IMAD.U32 R48, R35, 0x10000, RZ ;  /* 0x0001000023307824 */ /* 0x004fe200078e00ff */
[----:B------:R-:W-:Y:S01]  /*9920*/  SHF.R.U64 R51, R58, 0x10, R59 ;  /* 0x000000103a337819 */ /* 0x000fe2000000123b */
[----:B------:R-:W-:Y:S01]  /*9930*/  IMAD.U32 R46, R33, 0x10000, RZ ;  /* 0x00010000212e7824 */ /* 0x000fe200078e00ff */
[----:B------:R-:W-:Y:S01]  /*9940*/  SHF.R.U64 R54, R68, 0x10, R69 ;  /* 0x0000001044367819 */ /* 0x000fe20000001245 */
[----:B0-----:R-:W-:Y:S01]  /*9950*/  IMAD.U32 R43, R13, 0x10000, RZ ;  /* 0x000100000d2b7824 */ /* 0x001fe200078e00ff */
[----:B------:R-:W-:Y:S01]  /*9960*/  SHF.R.U32.HI R56, RZ, 0x10, R57 ;  /* 0x00000010ff387819 */ /* 0x000fe20000011639 */
[----:B------:R-:W-:Y:S01]  /*9970*/  IMAD.U32 R45, R15, 0x10000, RZ ;  /* 0x000100000f2d7824 */ /* 0x000fe200078e00ff */
[----:B------:R-:W-:Y:S01]  /*9980*/  SHF.R.U32.HI R68, RZ, 0x10, R69 ;  /* 0x00000010ff447819 */ /* 0x000fe20000011645 */
[----:B------:R-:W-:Y:S01]  /*9990*/  IMAD.U32 R41, R32, 0x10000, RZ ;  /* 0x0001000020297824 */ /* 0x000fe200078e00ff */
[----:B------:R-:W-:Y:S01]  /*99a0*/  LOP3.LUT R49, R35, 0xffff0000, RZ, 0xc0, !PT ;  /* 0xffff000023317812 */ /* 0x000fe200078ec0ff */
[----:B------:R-:W-:Y:S01]  /*99b0*/  IMAD.U32 R40, R12, 0x10000, RZ ;  /* 0x000100000c287824 */ /* 0x000fe200078e00ff */
[----:B------:R-:W-:-:S02]  /*99c0*/  PRMT R50, R147, 0x5410, R50 ;  /* 0x0000541093327816 */ /* 0x000fc40000000032 */
[----:B------:R-:W-:Y:S02]  /*99d0*/  PRMT R35, R146, 0x5410, R51 ;  /* 0x0000541092237816 */ /* 0x000fe40000000033 */
[----:B------:R-:W-:Y:S02]  /*99e0*/  PRMT R147, R147, 0x5432, R56 ;  /* 0x0000543293937816 */ /* 0x000fe40000000038 */
[----:B------:R-:W-:Y:S02]  /*99f0*/  PRMT R51, R149, 0x5432, R68 ;  /* 0x0000543295337816 */ /* 0x000fe40000000044 */
[----:B------:R-:W-:Y:S02]  /*9a00*/  SHF.R.U64 R53, R70, 0x10, R71 ;  /* 0x0000001046357819 */ /* 0x000fe40000001247 */
[----:B------:R-:W-:Y:S01]  /*9a10*/  LOP3.LUT R47, R33, 0xffff0000, RZ, 0xc0, !PT ;  /* 0xffff0000212f7812 */ /* 0x000fe200078ec0ff */
[----:B------:R-:W-:Y:S01]  /*9a20*/  IMAD.U32 R52, R51, 0x10000, RZ ;  /* 0x0001000033347824 */ /* 0x000fe200078e00ff */
[----:B------:R-:W-:Y:S01]  /*9a30*/  SHF.R.U32.HI R59, RZ, 0x10, R59 ;  /* 0x00000010ff3b7819 */ /* 0x000fe2000001163b */
[----:B------:R-:W-:Y:S01]  /*9a40*/  IMAD.U32 R33, R147, 0x10000, RZ ;  /* 0x0001000093217824 */ /* 0x000fe200078e00ff */
[----:B------:R-:W-:-:S02]  /*9a50*/  SHF.R.U32.HI R71, RZ, 0x10, R71 ;  /* 0x00000010ff477819 */ /* 0x000fc40000011647 */
[----:B------:R-:W-:Y:S01]  /*9a60*/  PRMT R149, R149, 0x5410, R54 ;  /* 0x0000541095957816 */ /* 0x000fe20000000036 */
[-C--:B------:R-:W-:Y:S01]  /*9a70*/  FMUL.FTZ R54, R46, R52.reuse ;  /* 0x000000342e367220 */ /* 0x080fe20000410000 */
[----:B------:R-:W-:Y:S01]  /*9a80*/  PRMT R53, R148, 0x5410, R53 ;  /* 0x0000541094357816 */ /* 0x000fe20000000035 */
[-C--:B------:R-:W-:Y:S01]  /*9a90*/  FMUL.FTZ R56, R46, R33.reuse ;  /* 0x000000212e387220 */ /* 0x080fe20000410000 */
[----:B------:R-:W-:Y:S01]  /*9aa0*/  LOP3.LUT R51, R51, 0xffff0000, RZ, 0xc0, !PT ;  /* 0xffff000033337812 */ /* 0x000fe200078ec0ff */
[C---:B------:R-:W-:Y:S01]  /*9ab0*/  FFMA.FTZ R33, R43.reuse, R33, -R54 ;  /* 0x000000212b217223 */ /* 0x040fe20000010836 */
[----:B------:R-:W-:Y:S01]  /*9ac0*/  PRMT R146, R146, 0x5432, R59 ;  /* 0x0000543292927816 */ /* 0x000fe2000000003b */
[----:B------:R-:W-:Y:S01]  /*9ad0*/  FFMA.FTZ R56, R43, R52, R56 ;  /* 0x000000342b387223 */ /* 0x000fe20000010038 */
[----:B------:R-:W-:Y:S01]  /*9ae0*/  PRMT R148, R148, 0x5432, R71 ;  /* 0x0000543294947816 */ /* 0x000fe20000000047 */
[----:B------:R-:W-:Y:S01]  /*9af0*/  FMUL.FTZ R55, R47, R51 ;  /* 0x000000332f377220 */ /* 0x000fe20000410000 */
[----:B------:R-:W-:Y:S01]  /*9b00*/  LOP3.LUT R44, R13, 0xffff0000, RZ, 0xc0, !PT ;  /* 0xffff00000d2c7812 */ /* 0x000fe200078ec0ff */
[----:B------:R-:W-:Y:S01]  /*9b10*/  IMAD.U32 R43, R146, 0x10000, RZ ;  /* 0x00010000922b7824 */ /* 0x000fe200078e00ff */
[----:B------:R-:W-:Y:S01]  /*9b20*/  LOP3.LUT R147, R147, 0xffff0000, RZ, 0xc0, !PT ;  /* 0xffff000093937812 */ /* 0x000fe200078ec0ff */
[C---:B------:R-:W-:Y:S01]  /*9b30*/  IMAD.U32 R46, R148.reuse, 0x10000, RZ ;  /* 0x00010000942e7824 */ /* 0x040fe200078e00ff */
[----:B------:R-:W-:Y:S01]  /*9b40*/  LOP3.LUT R148, R148, 0xffff0000, RZ, 0xc0, !PT ;  /* 0xffff000094947812 */ /* 0x000fe200078ec0ff */
[----:B------:R-:W-:Y:S01]  /*9b50*/  IMAD.U32 R13, R14, 0x10000, RZ ;  /* 0x000100000e0d7824 */ /* 0x000fe200078e00ff */
[----:B------:R-:W-:Y:S01]  /*9b60*/  LOP3.LUT R42, R15, 0xffff0000, RZ, 0xc0, !PT ;  /* 0xffff00000f2a7812 */ /* 0x000fe200078ec0ff */
[-C--:B------:R-:W-:Y:S01]  /*9b70*/  FMUL.FTZ R47, R47, R147.reuse ;  /* 0x000000932f2f7220 */ /* 0x080fe20000410000 */
[----:B------:R-:W-:Y:S01]  /*9b80*/  FFMA.FTZ R52, R44, R147, -R55 ;  /* 0x000000932c347223 */ /* 0x000fe20000010837 */
[CC--:B------:R-:W-:Y:S01]  /*9b90*/  FMUL.FTZ R54, R48.reuse, R46.reuse ;  /* 0x0000002e30367220 */ /* 0x0c0fe20000410000 */
[----:B------:R-:W-:Y:S01]  /*9ba0*/  FMUL.FTZ R55, R48, R43 ;  /* 0x0000002b30377220 */ /* 0x000fe20000410000 */
[----:B------:R-:W-:Y:S01]  /*9bb0*/  FFMA.FTZ R51, R44, R51, R47 ;  /* 0x000000332c337223 */ /* 0x000fe2000001002f */
[----:B------:R-:W-:Y:S01]  /*9bc0*/  LOP3.LUT R146, R146, 0xffff0000, RZ, 0xc0, !PT ;  /* 0xffff000092927812 */ /* 0x000fe200078ec0ff */
[C---:B------:R-:W-:Y:S01]  /*9bd0*/  FFMA.FTZ R54, R45.reuse, R43, -R54 ;  /* 0x0000002b2d367223 */ /* 0x040fe20000010836 */
[----:B------:R-:W-:Y:S01]  /*9be0*/  FFMA.FTZ R55, R45, R46, R55 ;  /* 0x0000002e2d377223 */ /* 0x000fe20000010037 */
[----:B------:R-:W-:Y:S01]  /*9bf0*/  SHF.L.U32 R44, R149, 0x10, RZ ;  /* 0x00000010952c7819 */ /* 0x000fe200000006ff */
[C---:B------:R-:W-:Y:S01]  /*9c00*/  FMUL.FTZ R45, R49.reuse, R148 ;  /* 0x00000094312d7220 */ /* 0x040fe20000410000 */
[----:B------:R-:W-:Y:S01]  /*9c10*/  IMAD.U32 R43, R50, 0x10000, RZ ;  /* 0x00010000322b7824 */ /* 0x000fe200078e00ff */
[----:B------:R-:W-:Y:S01]  /*9c20*/  LOP3.LUT R32, R32, 0xffff0000, RZ, 0xc0, !PT ;  /* 0xffff000020207812 */ /* 0x000fe200078ec0ff */
[-C--:B------:R-:W-:Y:S01]  /*9c30*/  FMUL.FTZ R49, R49, R146.reuse ;  /* 0x0000009231317220 */ /* 0x080fe20000410000 */
[----:B------:R-:W-:Y:S01]  /*9c40*/  FFMA.FTZ R57, R42, R146, -R45 ;  /* 0x000000922a397223 */ /* 0x000fe2000001082d */
[----:B------:R-:W-:Y:S01]  /*9c50*/  FMUL.FTZ R47, R41, R44 ;  /* 0x0000002c292f7220 */ /* 0x000fe20000410000 */
[----:B------:R-:W-:Y:S01]  /*9c60*/  LOP3.LUT R149, R149, 0xffff0000, RZ, 0xc0, !PT ;  /* 0xffff000095957812 */ /* 0x000fe200078ec0ff */
[-C--:B------:R-:W-:Y:S01]  /*9c70*/  FMUL.FTZ R41, R41, R43.reuse ;  /* 0x0000002b29297220 */ /* 0x080fe20000410000 */
[----:B------:R-:W-:Y:S01]  /*9c80*/  LOP3.LUT R45, R50, 0xffff0000, RZ, 0xc0, !PT ;  /* 0xffff0000322d7812 */ /* 0x000fe200078ec0ff */
[----:B------:R-:W-:Y:S01]  /*9c90*/  FFMA.FTZ R148, R42, R148, R49 ;  /* 0x000000942a947223 */ /* 0x000fe20000010031 */
[----:B------:R-:W-:Y:S01]  /*9ca0*/  LOP3.LUT R12, R12, 0xffff0000, RZ, 0xc0, !PT ;  /* 0xffff00000c0c7812 */ /* 0x000fe200078ec0ff */
[C---:B------:R-:W-:Y:S01]  /*9cb0*/  FFMA.FTZ R47, R40.reuse, R43, -R47 ;  /* 0x0000002b282f7223 */ /* 0x040fe2000001082f */
[----:B------:R-:W-:Y:S01]  /*9cc0*/  FFMA.FTZ R41, R40, R44, R41 ;  /* 0x0000002c28297223 */ /* 0x000fe20000010029 */
[----:B------:R-:W-:-:S02]  /*9cd0*/  IMAD.U32 R15, R34, 0x10000, RZ ;  /* 0x00010000220f7824 */ /* 0x000fc400078e00ff */
[C---:B------:R-:W-:Y:S01]  /*9ce0*/  FMUL.FTZ R49, R32.reuse, R149 ;  /* 0x0000009520317220 */ /* 0x040fe20000410000 */
[-C--:B------:R-:W-:Y:S01]  /*9cf0*/  FMUL.FTZ R43, R32, R45.reuse ;  /* 0x0000002d202b7220 */ /* 0x080fe20000410000 */
[----:B------:R-:W-:Y:S01]  /*9d00*/  IMAD.U32 R40, R53, 0x10000, RZ ;  /* 0x0001000035287824 */ /* 0x000fe200078e00ff */
[----:B------:R-:W-:Y:S01]  /*9d10*/  LOP3.LUT R34, R34, 0xffff0000, RZ, 0xc0, !PT ;  /* 0xffff000022227812 */ /* 0x000fe200078ec0ff */
[----:B------:R-:W-:Y:S01]  /*9d20*/  IMAD.U32 R32, R35, 0x10000, RZ ;  /* 0x0001000023207824 */ /* 0x000fe200078e00ff */
[----:B------:R-:W-:Y:S01]  /*9d30*/  LOP3.LUT R53, R53, 0xffff0000, RZ, 0xc0, !PT ;  /* 0xffff000035357812 */ /* 0x000fe200078ec0ff */
[C---:B------:R-:W-:Y:S01]  /*9d40*/  FFMA.FTZ R42, R12.reuse, R45, -R49 ;  /* 0x0000002d0c2a7223 */ /* 0x040fe20000010831 */
[----:B------:R-:W-:Y:S01]  /*9d50*/  LOP3.LUT R35, R35, 0xffff0000, RZ, 0xc0, !PT ;  /* 0xffff000023237812 */ /* 0x000fe200078ec0ff */
[----:B------:R-:W-:Y:S01]  /*9d60*/  FFMA.FTZ R12, R12, R149, R43 ;  /* 0x000000950c0c7223 */ /* 0x000fe2000001002b */
[----:B------:R-:W-:Y:S01]  /*9d70*/  LOP3.LUT R14, R14, 0xffff0000, RZ, 0xc0, !PT ;  /* 0xffff00000e0e7812 */ /* 0x000fe200078ec0ff */
        /* <DEDUP_REMOVED lines=18> */
.L_x_2785:
[----:B------:R-:W-:Y:S05]  /*9ea0*/  BSYNC B1 ;  /* 0x0000000000017941 */ /* 0x000fea0003800000 */
.L_x_2784:
[----:B0-----:R0:W-:Y:S01]  /*9eb0*/  ST.E.128 desc[UR60][R38.64], R12 ;  /* 0x0000000c26007985 */ /* 0x0011e2000c101d3c */
[----:B------:R-:W-:-:S13]  /*9ec0*/  ISETP.GE.AND P4, PT, R11, R132, PT ;  /* 0x000000840b00720c */ /* 0x000fda0003f86270 */
[----:B------:R-:W-:Y:S05]  /*9ed0*/  @P4 BRA `(.L_x_2732) ;  /* 0x0000000400e84947 */ /* 0x000fea0003800000 */
[----:B------:R-:W-:-:S05]  /*9ee0*/  IMAD.WIDE R36, R11, 0x2, R36 ;  /* 0x000000020b247825 */ /* 0x000fca00078e0224 */
[----:B--2---:R2:W-:Y:S01]  /*9ef0*/  ST.E.128 desc[UR60][R36.64], R32 ;  /* 0x0000002024007985 */ /* 0x0045e2000c101d3c */
[----:B------:R-:W-:Y:S05]  /*9f00*/  BRA `(.L_x_2732) ;  /* 0x0000000400dc7947 */ /* 0x000fea0003800000 */
.L_x_2697:
[----:B------:R-:W2:Y:S02]  /*9f10*/  LDL R11, [R1+0x30] ;  /* 0x00003000010b7983 */ /* 0x000ea40000100800 */
[----:B--2---:R-:W-:-:S13]  /*9f20*/  R2UR UR4, R11 ;  /* 0x000000000b0472ca */ /* 0x004fda00000e0000 */
[----:B------:R-:W-:-:S06]  /*9f30*/  UISETP.NE.AND UP0, UPT, UR4, 0x3, UPT ;  /* 0x000000030400788c */ /* 0x000fcc000bf05270 */
[----:B------:R-:W-:-:S13]  /*9f40*/  PLOP3.LUT P0, PT, PT, PT, UP0, 0x80, 0x0 ;  /* 0x000000000000781c */ /* 0x000fda0003f0f008 */
[----:B------:R-:W-:Y:S05]  /*9f50*/  @!P0 BRA `(.L_x_2786) ;  /* 0x0000000000048947 */ /* 0x000fea0003800000 */
[----:B------:R-:W-:Y:S01]  /*9f60*/  BPT.TRAP 0x1 ;  /* 0x000000040000795c */ /* 0x000fe20000300000 */
.L_x_2786:
[----:B------:R-:W-:Y:S01]  /*9f70*/  IMAD R86, R18, 0x8, R2 ;  /* 0x0000000812567824 */ /* 0x000fe200078e0202 */
[----:B------:R-:W-:Y:S01]  /*9f80*/  SHF.L.U32 R87, R170, 0x1f, RZ ;  /* 0x0000001faa577819 */ /* 0x000fe200000006ff */
[----:B------:R-:W-:Y:S01]  /*9f90*/  BSSY B1, `(.L_x_2787) ;  /* 0x0000004000017945 */ /* 0x000fe20003800000 */
[----:B------:R-:W-:Y:S02]  /*9fa0*/  SHF.R.S32.HI R31, RZ, 0x1f, R29 ;  /* 0x0000001fff1f7819 */ /* 0x000fe4000001141d */
[----:B------:R-:W0:Y:S02]  /*9fb0*/  SYNCS.PHASECHK.TRANS64.TRYWAIT P4, [R86+URZ+0x2a890], R87 ;  /* 0x02a89057560075a7 */ /* 0x000e24000808017f */
[----:B0-----:R-:W-:Y:S05]  /*9fc0*/  @!P4 BRA `(.L_x_2788) ;  /* 0x000001a40080c947 */ /* 0x001fea0003800000 */
.L_x_3064:
[----:B------:R-:W-:Y:S05]  /*9fd0*/  BSYNC B1 ;  /* 0x0000000000017941 */ /* 0x000fea0003800000 */
.L_x_2787:
        /* <DEDUP_REMOVED lines=27> */
.L_x_3068:
        /* <DEDUP_REMOVED lines=37> */
.L_x_2791:
[----:B------:R-:W-:Y:S05]  /*a3e0*/  BSYNC B1 ;  /* 0x0000000000017941 */ /* 0x000fea0003800000 */
.L_x_2790:
[----:B------:R-:W-:-:S03]  /*a3f0*/  UMOV UR4, 0xffffffff ;  /* 0xffffffff00047882 */ /* 0x000fc60000000000 */
[----:B------:R-:W-:Y:S05]  /*a400*/  BRA.DIV UR4, `(.L_x_2792) ;  /* 0x000001a204d07947 */ /* 0x000fea000b800000 */
[----:B--2---:R2:W0:Y:S04]  /*a410*/  SHFL.IDX PT, R37, R39, 0x1, 0x1c1f ;  /* 0x003c1f0027257f89 */ /* 0x00442800000e0000 */
[----:B---3--:R2:W3:Y:S02]  /*a420*/  SHFL.IDX PT, R36, R38, 0x1, 0x1c1f ;  /* 0x003c1f0026247f89 */ /* 0x0084e400000e0000 */
.L_x_3072:
        /* <DEDUP_REMOVED lines=8> */
[----:B------:R-:W-:Y:S01]  /*a4b0*/  @!P5 SHF.L.U32 R11, R165, 0x3, RZ ;  /* 0x00000003a50bd819 */ /* 0x000fe200000006ff */
        /* <DEDUP_REMOVED lines=28> */
.L_x_2732:
[----:B------:R-:W-:Y:S05]  /*a680*/  BSYNC B0 ;  /* 0x0000000000007941 */ /* 0x000fea0003800000 */
.L_x_2696:
        /* <DEDUP_REMOVED lines=17> */
.L_x_2794:
[----:B------:R-:W-:Y:S05]  /*a7a0*/  BSYNC B0 ;  /* 0x0000000000007941 */ /* 0x000fea0003800000 */
.L_x_2793:
[----:B------:R-:W3:Y:S01]  /*a7b0*/  SYNCS.PHASECHK.TRANS64.TRYWAIT P0, [R86+URZ+0x2a8b0], R87 ;  /* 0x02a8b057560075a7 */ /* 0x000ee2000800017f */
[----:B------:R-:W-:Y:S04]  /*a7c0*/  BSSY B0, `(.L_x_2795) ;  /* 0x0000002000007945 */ /* 0x000fe80003800000 */
[----:B---3--:R-:W-:Y:S05]  /*a7d0*/  @!P0 BRA `(.L_x_2796) ;  /* 0x000001a000288947 */ /* 0x008fea0003800000 */
.L_x_3073:
[----:B------:R-:W-:Y:S05]  /*a7e0*/  BSYNC B0 ;  /* 0x0000000000007941 */ /* 0x000fea0003800000 */
.L_x_2795:
[----:B------:R-:W-:Y:S01]  /*a7f0*/  ULDC.64 UR4, c[0x0][0x328] ;  /* 0x0000ca0000047ab9 */ /* 0x000fe20000000a00 */
[----:B------:R-:W-:Y:S01]  /*a800*/  IMAD.IADD R85, R85, 0x1, -R169 ;  /* 0x0000000155557824 */ /* 0x000fe200078e0aa9 */
[----:B------:R-:W-:Y:S01]  /*a810*/  BSSY B0, `(.L_x_2797) ;  /* 0x000002e000007945 */ /* 0x000fe20003800000 */
[----:B--2-4-:R-:W-:Y:S02]  /*a820*/  IMAD R14, R31, UR4, RZ ;  /* 0x000000041f0e7c24 */ /* 0x014fe4000f8e02ff */
[----:B------:R-:W-:Y:S01]  /*a830*/  IMAD.WIDE.U32 R12, R29, UR4, RZ ;  /* 0x000000041d0c7c25 */ /* 0x000fe2000f8e00ff */
[----:B------:R-:W-:-:S03]  /*a840*/  ISETP.GE.AND P0, PT, R85, 0x1, PT ;  /* 0x000000015500780c */ /* 0x000fc60003f06270 */
[----:B------:R-:W-:Y:S01]  /*a850*/  IMAD R29, R29, UR5, R14 ;  /* 0x000000051d1d7c24 */ /* 0x000fe2000f8e020e */
[----:B------:R-:W-:Y:S02]  /*a860*/  ULDC.64 UR4, c[0x0][0x338] ;  /* 0x0000ce0000047ab9 */ /* 0x000fe40000000a00 */
        /* <DEDUP_REMOVED lines=12> */
[----:B------:R-:W-:-:S03]  /*a930*/  IMAD R11, R18, 0x3000, R3 ;  /* 0x00003000120b7824 */ /* 0x000fc600078e0203 */
[----:B------:R-:W-:Y:S01]  /*a940*/  LEA.HI.X R34, R12, UR5, R15, 0x1, P5 ;  /* 0x000000050c227c11 */ /* 0x000fe2000a8f0c0f */
[----:B------:R-:W-:Y:S01]  /*a950*/  IMAD.IADD R13, R128, 0x1, R11 ;  /* 0x00000001800d7824 */ /* 0x000fe200078e020b */
[----:B------:R0:W2:Y:S01]  /*a960*/  SHFL.IDX PT, R28, R31, RZ, 0x1c1f ;  /* 0x001c1fff1f1c7589 */ /* 0x0000a200000e0000 */
[--C-:B------:R-:W-:Y:S02]  /*a970*/  IMAD R11, R11, 0x2, R120.reuse ;  /* 0x000000020b0b7824 */ /* 0x100fe400078e0278 */
[----:B------:R-:W-:Y:S01]  /*a980*/  IMAD R35, R13, 0x2, R120 ;  /* 0x000000020d237824 */ /* 0x000fe200078e0278 */
        /* <DEDUP_REMOVED lines=22> */
.L_x_2798:
[----:B------:R-:W-:Y:S05]  /*aaf0*/  BSYNC B0 ;  /* 0x0000000000007941 */ /* 0x000fea0003800000 */
.L_x_2797:
        /* <DEDUP_REMOVED lines=10> */
[----:B------:R-:W-:Y:S01]  /*aba0*/  @P0 SHF.L.U32 R31, R165, 0x3, RZ ;  /* 0x00000003a51f0819 */ /* 0x000fe200000006ff */
        /* <DEDUP_REMOVED lines=14> */
.L_x_2800:
[----:B------:R-:W-:Y:S05]  /*ac90*/  BSYNC B0 ;  /* 0x0000000000007941 */ /* 0x000fea0003800000 */
.L_x_2799:
        /* <DEDUP_REMOVED lines=14> */
[----:B------:R-:W-:Y:S02]  /*ad80*/  SEL R11, RZ, 0x1, P4 ;  /* 0x00000001ff0b7807 */ /* 0x000fe40002000000 */
[----:B------:R-:W-:Y:S02]  /*ad90*/  SEL R18, R18, RZ, P4 ;  /* 0x000000ff12127207 */ /* 0x000fe40002000000 */
[----:B------:R-:W-:Y:S01]  /*ada0*/  LOP3.LUT R170, R170, R11, RZ, 0x3c, !PT ;  /* 0x0000000baaaa7212 */ /* 0x000fe200078e3cff */
[----:B-1----:R-:W-:Y:S06]  /*adb0*/  @P5 BRA `(.L_x_2801) ;  /* 0xffffff7800185947 */ /* 0x002fec000383ffff */
.L_x_2691:
[----:B------:R-:W1:Y:S01]  /*adc0*/  LDC R0, c[0x0][0x448] ;  /* 0x00011200ff007b82 */ /* 0x000e620000000800 */
        /* <DEDUP_REMOVED lines=11> */
[----:B0-----:R-:W-:Y:S02]  /*ae80*/  CS2R R34, SRZ ;  /* 0x0000000000227805 */ /* 0x001fe4000001ff00 */
        /* <DEDUP_REMOVED lines=11> */
[----:B-1----:R-:W-:Y:S01]  /*af40*/  ISETP.NE.AND P1, PT, R0, 0x1, PT ;  /* 0x000000010000780c */ /* 0x002fe20003f25270 */
[----:B------:R-:W-:Y:S01]  /*af50*/  VIADD R0, R184, 0x7f ;  /* 0x0000007fb8007836 */ /* 0x000fe20000000000 */
[----:B------:R-:W-:-:S02]  /*af60*/  CS2R R46, SRZ ;  /* 0x00000000002e7805 */ /* 0x000fc4000001ff00 */
[----:B------:R-:W-:Y:S02]  /*af70*/  CS2R R44, SRZ ;  /* 0x00000000002c7805 */ /* 0x000fe4000001ff00 */
[----:B------:R-:W-:Y:S02]  /*af80*/  CS2R R40, SRZ ;  /* 0x0000000000287805 */ /* 0x000fe4000001ff00 */
[----:B------:R-:W-:Y:S02]  /*af90*/  CS2R R94, SRZ ;  /* 0x00000000005e7805 */ /* 0x000fe4000001ff00 */
[----:B------:R-:W-:Y:S02]  /*afa0*/  CS2R R92, SRZ ;  /* 0x00000000005c7805 */ /* 0x000fe4000001ff00 */
[----:B------:R-:W-:Y:S01]  /*afb0*/  CS2R R88, SRZ ;  /* 0x0000000000587805 */ /* 0x000fe2000001ff00 */
[----:B------:R-:W-:Y:S01]  /*afc0*/  IMAD.MOV.U32 R90, RZ, RZ, RZ ;  /* 0x000000ffff5a7224 */ /* 0x000fe200078e00ff */
[----:B------:R-:W-:Y:S01]  /*afd0*/  CS2R R10, SRZ ;  /* 0x00000000000a7805 */ /* 0x000fe2000001ff00 */
[----:B------:R-:W-:-:S02]  /*afe0*/  IMAD.MOV.U32 R97, RZ, RZ, RZ ;  /* 0x000000ffff617224 */ /* 0x000fc400078e00ff */
[----:B------:R-:W-:Y:S01]  /*aff0*/  IMAD.MOV.U32 R26, RZ, RZ, RZ ;  /* 0x000000ffff1a7224 */ /* 0x000fe200078e00ff */
[----:B------:R-:W0:Y:S01]  /*b000*/  @P1 LDC R3, c[0x0][0x44c] ;  /* 0x00011300ff031b82 */ /* 0x000e220000000800 */
[----:B------:R-:W-:Y:S02]  /*b010*/  IMAD.MOV.U32 R32, RZ, RZ, RZ ;  /* 0x000000ffff207224 */ /* 0x000fe400078e00ff */
[----:B------:R-:W-:-:S05]  /*b020*/  IMAD.MOV.U32 R99, RZ, RZ, RZ ;  /* 0x000000ffff637224 */ /* 0x000fca00078e00ff */
[----:B------:R-:W1:Y:S01]  /*b030*/  @P1 LDC R4, c[0x0][0x450] ;  /* 0x00011400ff041b82 */ /* 0x000e620000000800 */
[----:B0-----:R-:W-:-:S05]  /*b040*/  @P1 IMAD.HI.U32 R3, R0, R3, RZ ;  /* 0x0000000300031227 */ /* 0x001fca00078e00ff */
[----:B-1----:R-:W-:Y:S02]  /*b050*/  @P1 SHF.R.U32.HI R0, RZ, R4, R3 ;  /* 0x00000004ff001219 */ /* 0x002fe40000011603 */
[----:B------:R-:W-:-:S03]  /*b060*/  PLOP3.LUT P1, PT, PT, PT, PT, 0x80, 0x0 ;  /* 0x000000000000781c */ /* 0x000fc60003f2f070 */
[----:B------:R-:W-:-:S04]  /*b070*/  IMAD.IADD R0, R143, 0x1, R0 ;  /* 0x000000018f007824 */ /* 0x000fc800078e0200 */
[----:B------:R-:W-:-:S05]  /*b080*/  IMAD.HI R0, R0, 0x2aaaaaab, RZ ;  /* 0x2aaaaaab00007827 */ /* 0x000fca00078e02ff */
[----:B------:R-:W-:-:S04]  /*b090*/  SHF.R.U32.HI R3, RZ, 0x1f, R0 ;  /* 0x0000001fff037819 */ /* 0x000fc80000011600 */
[----:B------:R-:W-:Y:S01]  /*b0a0*/  LEA.HI.SX32 R3, R0, R3, 0x1c ;  /* 0x0000000300037211 */ /* 0x000fe200078fe2ff */
[----:B------:R-:W-:-:S03]  /*b0b0*/  IMAD.MOV.U32 R0, RZ, RZ, RZ ;  /* 0x000000ffff007224 */ /* 0x000fc600078e00ff */
[----:B------:R-:W-:Y:S01]  /*b0c0*/  VIMNMX R72, R144, R3, PT ;  /* 0x0000000390487248 */ /* 0x000fe20003fe0100 */
[----:B------:R-:W-:-:S03]  /*b0d0*/  IMAD.MOV.U32 R3, RZ, RZ, RZ ;  /* 0x000000ffff037224 */ /* 0x000fc600078e00ff */
[----:B------:R-:W-:Y:S01]  /*b0e0*/  ISETP.GE.AND P2, PT, R72, 0x1, PT ;  /* 0x000000014800780c */ /* 0x000fe20003f46270 */
[----:B------:R-:W-:-:S12]  /*b0f0*/  @P0 BRA `(.L_x_2803) ;  /* 0x0000000000080947 */ /* 0x000fd80003800000 */
[----:B------:R-:W0:Y:S02]  /*b100*/  FENCE.VIEW.ASYNC.G ;  /* 0x00000000000073c6 */ /* 0x000e240000000100 */
[----:B0-----:R-:W-:Y:S06]  /*b110*/  BAR.ARV 0xc, 0x180 ;  /* 0x0306000000007b1d */ /* 0x001fec0000002000 */
.L_x_2803:
[----:B------:R-:W-:Y:S05]  /*b120*/  BSYNC B0 ;  /* 0x0000000000007941 */ /* 0x000fea0003800000 */
.L_x_2802:
[----:B------:R-:W-:Y:S02]  /*b130*/  IMAD.MOV.U32 R91, RZ, RZ, RZ ;  /* 0x000000ffff5b7224 */ /* 0x000fe400078e00ff */
[----:B------:R-:W-:Y:S01]  /*b140*/  IMAD.MOV.U32 R24, RZ, RZ, RZ ;  /* 0x000000ffff187224 */ /* 0x000fe200078e00ff */
[----:B------:R-:W-:Y:S06]  /*b150*/  @!P2 BRA `(.L_x_2804) ;  /* 0x000001000054a947 */ /* 0x000fec0003800000 */
[----:B------:R-:W3:Y:S04]  /*b160*/  LDL R4, [R1+0x34] ;  /* 0x0000340001047983 */ /* 0x000ee80000100800 */
[----:B------:R-:W0:Y:S02]  /*b170*/  SHFL.IDX PT, R0, R222, RZ, 0x1f ;  /* 0x00001fffde007589 */ /* 0x000e2400000e0000 */
[----:B0-----:R-:W-:-:S04]  /*b180*/  LEA.HI R3, R0, R0, RZ, 0x1 ;  /* 0x0000000000037211 */ /* 0x001fc800078f08ff */
[----:B------:R-:W-:-:S04]  /*b190*/  LOP3.LUT R3, R3, 0x1e, RZ, 0xc0, !PT ;  /* 0x0000001e03037812 */ /* 0x000fc800078ec0ff */
[----:B------:R-:W-:Y:S02]  /*b1a0*/  IADD3 R3, R0, -R3, RZ ;  /* 0x8000000300037210 */ /* 0x000fe40007ffe0ff */
[----:B---3--:R-:W-:-:S13]  /*b1b0*/  R2UR UR4, R4 ;  /* 0x00000000040472ca */ /* 0x008fda00000e0000 */
        /* <DEDUP_REMOVED lines=10> */
[----:B--2---:R0:W1:Y:S01]  /*b260*/  LDC.64 R14, c[0x4][R0] ;  /* 0x01000000000e7b82 */ /* 0x0040620000000a00 */
        /* <DEDUP_REMOVED lines=10> */
[----:B-1--45:R-:W-:Y:S05]  /*b310*/  CALL.ABS.NOINC R14 ;  /* 0x000000000e007343 */ /* 0x032fea0003c00000 */
.L_x_2805:
        /* <DEDUP_REMOVED lines=12> */
.L_x_2809:
[----:B-1----:R1:W3:Y:S02]  /*b3e0*/  SYNCS.PHASECHK.TRANS64.TRYWAIT P0, [R2+URZ+0x2a800], R3 ;  /* 0x02a80003020075a7 */ /* 0x0022e4000800017f */
[----:B---3--:R-:W-:Y:S05]  /*b3f0*/  @!P0 NANOSLEEP.SYNCS 0x989680 ;  /* 0x009896800000895d */ /* 0x008fea0003900000 */
[----:B------:R-:W3:Y:S02]  /*b400*/  @!P0 SYNCS.PHASECHK.TRANS64 P0, [R2+URZ+0x2a800], R3 ;  /* 0x02a80003020085a7 */ /* 0x000ee4000800007f */
[----:B---3--:R-:W-:Y:S05]  /*b410*/  @!P0 BRA `(.L_x_2809) ;  /* 0xfffffffc00f08947 */ /* 0x008fea000383ffff */
.L_x_2808:
[----:B------:R-:W-:Y:S05]  /*b420*/  BSYNC B0 ;  /* 0x0000000000007941 */ /* 0x000fea0003800000 */
.L_x_2807:
[----:B------:R-:W-:Y:S05]  /*b430*/  BRA `(.L_x_2810) ;  /* 0x0000007400207947 */ /* 0x000fea0003800000 */
.L_x_2806:
[----:B------:R-:W3:Y:S01]  /*b440*/  LDL R0, [R1+0x34] ;  /* 0x0000340001007983 */ /* 0x000ee20000100800 */
[----:B------:R-:W-:Y:S01]  /*b450*/  ULDC.64 UR6, c[0x0][0x408] ;  /* 0x0001020000067ab9 */ /* 0x000fe20000000a00 */
[----:B---3--:R-:W-:Y:S02]  /*b460*/  R2UR UR4, R0 ;  /* 0x00000000000472ca */ /* 0x008fe400000e0000 */
[----:B-----5:R-:W-:-:S05]  /*b470*/  SHF.R.S32.HI R0, RZ, 0x1f, R142 ;  /* 0x0000001fff007819 */ /* 0x020fca000001148e */
[----:B------:R-:W-:-:S04]  /*b480*/  IMAD R5, R0, UR6, RZ ;  /* 0x0000000600057c24 */ /* 0x000fc8000f8e02ff */
[----:B------:R-:W-:Y:S02]  /*b490*/  IMAD R5, R142, UR7, R5 ;  /* 0x000000078e057c24 */ /* 0x000fe4000f8e0205 */
[----:B------:R-:W-:-:S03]  /*b4a0*/  ULOP3.LUT UP0, URZ, UR4, 0x3ff, URZ, 0xc0, !UPT ;  /* 0x000003ff043f7892 */ /* 0x000fc6000f80c03f */
[----:B------:R-:W-:Y:S02]  /*b4b0*/  ULDC.64 UR4, c[0x0][0x3f8] ;  /* 0x0000fe0000047ab9 */ /* 0x000fe40000000a00 */
[----:B------:R-:W-:Y:S01]  /*b4c0*/  IMAD R3, R0, UR4, RZ ;  /* 0x0000000400037c24 */ /* 0x000fe2000f8e02ff */
[----:B------:R-:W-:Y:S01]  /*b4d0*/  PLOP3.LUT P0, PT, PT, PT, UP0, 0x80, 0x0 ;  /* 0x000000000000781c */ /* 0x000fe20003f0f008 */
[----:B------:R-:W-:-:S04]  /*b4e0*/  IMAD.WIDE.U32 R24, R142, UR4, RZ ;  /* 0x000000048e187c25 */ /* 0x000fc8000f8e00ff */
[C---:B------:R-:W-:Y:S02]  /*b4f0*/  IMAD R3, R142.reuse, UR5, R3 ;  /* 0x000000058e037c24 */ /* 0x040fe4000f8e0203 */
[----:B------:R-:W-:-:S04]  /*b500*/  IMAD.WIDE.U32 R142, R142, UR6, RZ ;  /* 0x000000068e8e7c25 */ /* 0x000fc8000f8e00ff */
[----:B------:R-:W-:Y:S02]  /*b510*/  IMAD.IADD R27, R3, 0x1, R25 ;  /* 0x00000001031b7824 */ /* 0x000fe400078e0219 */
[----:B--2-4-:R-:W-:Y:S01]  /*b520*/  IMAD.IADD R29, R5, 0x1, R143 ;  /* 0x00000001051d7824 */ /* 0x014fe200078e028f */
        /* <DEDUP_REMOVED lines=17> */
.L_x_2811:
        /* <DEDUP_REMOVED lines=39> */
.L_x_3079:
        /* <DEDUP_REMOVED lines=27> */
[----:B------:R-:W-:Y:S02]  /*ba60*/  @!P2 SHF.L.U64.HI R24, R172, 0x1, R203 ;  /* 0x00000001ac18a819 */ /* 0x000fe400000102cb */
[-C--:B--2---:R-:W-:Y:S01]  /*ba70*/  @!P3 IADD3 R28, P6, R0, R31.reuse, RZ ;  /* 0x0000001f001cb210 */ /* 0x084fe20007fde0ff */
[----:B------:R-:W-:Y:S01]  /*ba80*/  @!P0 IMAD.SHL.U32 R63, R171, 0x2, RZ ;  /* 0x00000002ab3f8824 */ /* 0x000fe200078e00ff */
[----:B----4-:R-:W-:Y:S01]  /*ba90*/  @!P3 IADD3 R30, P5, R14, R31, RZ ;  /* 0x0000001f0e1eb210 */ /* 0x010fe20007fbe0ff */
[----:B-1----:R-:W-:Y:S01]  /*baa0*/  @!P4 IMAD.MOV.U32 R25, RZ, RZ, R3 ;  /* 0x000000ffff19c224 */ /* 0x002fe200078e0003 */
[----:B------:R-:W-:Y:S01]  /*bab0*/  @!P1 SHF.L.U32 R35, R173, 0x1, RZ ;  /* 0x00000001ad239819 */ /* 0x000fe200000006ff */
[--C-:B------:R-:W-:Y:S01]  /*bac0*/  @!P3 IMAD.X R29, R3, 0x1, R12.reuse, P6 ;  /* 0x00000001031db824 */ /* 0x100fe200030e060c */
[-C--:B------:R-:W-:Y:S01]  /*bad0*/  @!P2 IADD3 R20, P6, R0, R33.reuse, RZ ;  /* 0x000000210014a210 */ /* 0x080fe20007fde0ff */
[----:B---3--:R-:W-:Y:S01]  /*bae0*/  @!P3 IMAD.X R31, R5, 0x1, R12, P5 ;  /* 0x00000001051fb824 */ /* 0x008fe200028e060c */
[----:B------:R-:W-:Y:S01]  /*baf0*/  @!P2 IADD3 R32, P5, R14, R33, RZ ;  /* 0x000000210e20a210 */ /* 0x000fe20007fbe0ff */
[----:B------:R-:W-:Y:S01]  /*bb00*/  @!P4 IMAD.MOV.U32 R15, RZ, RZ, R5 ;  /* 0x000000ffff0fc224 */ /* 0x000fe200078e0005 */
[----:B------:R-:W-:Y:S01]  /*bb10*/  @!P1 SHF.L.U64.HI R26, R173, 0x1, R202 ;  /* 0x00000001ad1a9819 */ /* 0x000fe200000102ca */
[--C-:B------:R-:W-:Y:S01]  /*bb20*/  @!P2 IMAD.X R21, R3, 0x1, R24.reuse, P6 ;  /* 0x000000010315a824 */ /* 0x100fe200030e0618 */
[-C--:B------:R-:W-:Y:S01]  /*bb30*/  @!P1 IADD3 R12, P6, R0, R35.reuse, RZ ;  /* 0x00000023000c9210 */ /* 0x080fe20007fde0ff */
[----:B------:R-:W-:Y:S01]  /*bb40*/  @!P2 IMAD.X R33, R5, 0x1, R24, P5 ;  /* 0x000000010521a824 */ /* 0x000fe200028e0618 */
[----:B------:R-:W-:Y:S01]  /*bb50*/  ISETP.GE.AND P5, PT, R175, UR4, PT ;  /* 0x00000004af007c0c */ /* 0x000fe2000bfa6270 */
[----:B------:R-:W-:Y:S01]  /*bb60*/  @!P4 IMAD.MOV.U32 R24, RZ, RZ, R0 ;  /* 0x000000ffff18c224 */ /* 0x000fe200078e0000 */
[----:B------:R-:W-:Y:S01]  /*bb70*/  @!P0 SHF.L.U64.HI R38, R171, 0x1, R201 ;  /* 0x00000001ab268819 */ /* 0x000fe200000102c9 */
        /* <DEDUP_REMOVED lines=37> */
.L_x_2816:
[----:B------:R-:W-:Y:S05]  /*bdd0*/  BSYNC B1 ;  /* 0x0000000000017941 */ /* 0x000fea0003800000 */
.L_x_2815:
[----:B-1---5:R-:W-:Y:S01]  /*bde0*/  IMAD.MOV.U32 R3, RZ, RZ, R61 ;  /* 0x000000ffff037224 */ /* 0x022fe200078e003d */
[----:B--2---:R-:W-:Y:S01]  /*bdf0*/  MOV R0, R60 ;  /* 0x0000003c00007202 */ /* 0x004fe20000000f00 */
[----:B---3--:R-:W-:Y:S01]  /*be00*/  IMAD.MOV.U32 R5, RZ, RZ, R56 ;  /* 0x000000ffff057224 */ /* 0x008fe200078e0038 */
[----:B------:R-:W-:Y:S01]  /*be10*/  UMOV UR4, 0xffffffff ;  /* 0xffffffff00047882 */ /* 0x000fe20000000000 */
        /* <DEDUP_REMOVED lines=33> */
[----:B------:R-:W-:Y:S02]  /*c030*/  MOV R0, R52 ;  /* 0x0000003400007202 */ /* 0x000fe40000000f00 */
        /* <DEDUP_REMOVED lines=10> */
[----:B------:R-:W-:Y:S02]  /*c0e0*/  PRMT R80, R5, 0x7610, R80 ;  /* 0x0000761005507816 */ /* 0x000fe40000000050 */
[----:B------:R-:W-:Y:S01]  /*c0f0*/  PRMT R81, R9, 0x7610, R81 ;  /* 0x0000761009517816 */ /* 0x000fe20000000051 */
[----:B------:R-:W-:Y:S06]  /*c100*/  BRA.DIV UR4, `(.L_x_2817) ;  /* 0x0000018a04607947 */ /* 0x000fec000b800000 */
[----:B------:R1:W2:Y:S04]  /*c110*/  SHFL.IDX PT, R3, R7, 0x1, 0x1c1f ;  /* 0x003c1f0007037f89 */ /* 0x0002a800000e0000 */
[----:B------:R1:W3:Y:S04]  /*c120*/  SHFL.IDX PT, R0, R6, 0x1, 0x1c1f ;  /* 0x003c1f0006007f89 */ /* 0x0002e800000e0000 */
[----:B------:R1:W1:Y:S04]  /*c130*/  SHFL.IDX PT, R5, R8, 0x1, 0x1c1f ;  /* 0x003c1f0008057f89 */ /* 0x00026800000e0000 */
[----:B0-----:R-:W0:Y:S02]  /*c140*/  SHFL.IDX PT, R4, R4, 0x1, 0x1c1f ;  /* 0x003c1f0004047f89 */ /* 0x001e2400000e0000 */
.L_x_3085:
        /* <DEDUP_REMOVED lines=40> */
[----:B------:R-:W-:Y:S02]  /*c3d0*/  @!P3 IADD3.X R79, R3, R12, RZ, P5, !PT ;  /* 0x0000000c034fb210 */ /* 0x000fe40002ffe4ff */
[-C--:B------:R-:W-:Y:S01]  /*c3e0*/  @!P2 IADD3 R70, P5, R0, R67.reuse, RZ ;  /* 0x000000430046a210 */ /* 0x080fe20007fbe0ff */
[----:B------:R-:W-:Y:S01]  /*c3f0*/  @!P3 IMAD.X R75, R5, 0x1, R12, P6 ;  /* 0x00000001054bb824 */ /* 0x000fe200030e060c */
[----:B------:R-:W-:Y:S02]  /*c400*/  @!P1 SHF.L.U64.HI R20, R171, 0x1, R201 ;  /* 0x00000001ab149819 */ /* 0x000fe400000102c9 */
[----:B------:R-:W-:Y:S01]  /*c410*/  @!P2 IADD3 R66, P6, R4, R67, RZ ;  /* 0x000000430442a210 */ /* 0x000fe20007fde0ff */
[----:B------:R-:W-:Y:S01]  /*c420*/  @!P2 IMAD.X R71, R3, 0x1, R14, P5 ;  /* 0x000000010347a824 */ /* 0x000fe200028e060e */
[----:B------:R-:W-:-:S03]  /*c430*/  @!P1 IADD3 R64, P5, R0, R7, RZ ;  /* 0x0000000700409210 */ /* 0x000fc60007fbe0ff */
[----:B------:R-:W-:Y:S01]  /*c440*/  @!P2 IMAD.X R67, R5, 0x1, R14, P6 ;  /* 0x000000010543a824 */ /* 0x000fe200030e060e */
[----:B------:R-:W-:Y:S01]  /*c450*/  ISETP.GE.AND P6, PT, R160, UR4, PT ;  /* 0x00000004a0007c0c */ /* 0x000fe2000bfc6270 */
[----:B------:R-:W-:Y:S01]  /*c460*/  @!P1 IMAD.X R65, R3, 0x1, R20, P5 ;  /* 0x0000000103419824 */ /* 0x000fe200028e0614 */
[----:B------:R-:W-:-:S05]  /*c470*/  @!P1 IADD3 R6, P5, R4, R7, RZ ;  /* 0x0000000704069210 */ /* 0x000fca0007fbe0ff */
[----:B------:R-:W-:Y:S01]  /*c480*/  @!P1 IMAD.X R7, R5, 0x1, R20, P5 ;  /* 0x0000000105079824 */ /* 0x000fe200028e0614 */
[----:B------:R-:W-:-:S05]  /*c490*/  ISETP.GE.AND P5, PT, R175, UR4, PT ;  /* 0x00000004af007c0c */ /* 0x000fca000bfa6270 */
        /* <DEDUP_REMOVED lines=32> */
.L_x_2819:
[----:B------:R-:W-:Y:S05]  /*c6a0*/  BSYNC B1 ;  /* 0x0000000000017941 */ /* 0x000fea0003800000 */
.L_x_2818:
        /* <DEDUP_REMOVED lines=18> */
[----:B------:R-:W-:Y:S01]  /*c7d0*/  MOV R4, R31 ;  /* 0x0000001f00047202 */ /* 0x000fe20000000f00 */
        /* <DEDUP_REMOVED lines=12> */
[----:B------:R-:W-:Y:S01]  /*c8a0*/  PRMT R67, R6, 0x7610, R67 ;  /* 0x0000761006437816 */ /* 0x000fe20000000043 */
[----:B------:R-:W-:Y:S01]  /*c8b0*/  IMAD.MOV.U32 R6, RZ, RZ, R40 ;  /* 0x000000ffff067224 */ /* 0x000fe200078e0028 */
[----:B------:R-:W-:Y:S01]  /*c8c0*/  PRMT R66, R4, 0x7610, R66 ;  /* 0x0000761004427816 */ /* 0x000fe20000000042 */
[----:B------:R-:W-:Y:S01]  /*c8d0*/  IMAD.MOV.U32 R4, RZ, RZ, R9 ;  /* 0x000000ffff047224 */ /* 0x000fe200078e0009 */
[----:B------:R-:W-:Y:S01]  /*c8e0*/  PRMT R3, R7, 0x7610, R3 ;  /* 0x0000761007037816 */ /* 0x000fe20000000003 */
[----:B------:R-:W-:Y:S01]  /*c8f0*/  IMAD.MOV.U32 R7, RZ, RZ, R41 ;  /* 0x000000ffff077224 */ /* 0x000fe200078e0029 */
[----:B------:R-:W-:Y:S02]  /*c900*/  PRMT R107, R6, 0x7610, R107 ;  /* 0x00007610066b7816 */ /* 0x000fe4000000006b */
[----:B------:R-:W-:Y:S01]  /*c910*/  PRMT R63, R4, 0x7610, R63 ;  /* 0x00007610043f7816 */ /* 0x000fe2000000003f */
[----:B------:R-:W-:Y:S01]  /*c920*/  IMAD.MOV.U32 R4, RZ, RZ, R35 ;  /* 0x000000ffff047224 */ /* 0x000fe200078e0023 */
[----:B------:R-:W-:Y:S01]  /*c930*/  PRMT R108, R7, 0x7610, R108 ;  /* 0x00007610076c7816 */ /* 0x000fe2000000006c */
[----:B------:R-:W-:Y:S01]  /*c940*/  IMAD.MOV.U32 R7, RZ, RZ, R29 ;  /* 0x000000ffff077224 */ /* 0x000fe200078e001d */
[----:B------:R-:W-:-:S02]  /*c950*/  MOV R6, R28 ;  /* 0x0000001c00067202 */ /* 0x000fc40000000f00 */
        /* <DEDUP_REMOVED lines=14> */
[----:B0-----:R-:W-:Y:S06]  /*ca40*/  @!P0 BRA `(.L_x_2821) ;  /* 0x0000018000848947 */ /* 0x001fec0003800000 */
.L_x_3086:
[----:B------:R-:W-:Y:S05]  /*ca50*/  BSYNC B1 ;  /* 0x0000000000017941 */ /* 0x000fea0003800000 */
.L_x_2820:
        /* <DEDUP_REMOVED lines=14> */
[--C-:B------:R-:W-:Y:S02]  /*cb40*/  SHF.R.U64 R113, R58, 0x10, R59.reuse ;  /* 0x000000103a717819 */ /* 0x100fe4000000123b */
[----:B------:R-:W-:Y:S02]  /*cb50*/  SHF.R.U32.HI R58, RZ, 0x10, R59 ;  /* 0x00000010ff3a7819 */ /* 0x000fe4000001163b */
[--C-:B------:R-:W-:Y:S02]  /*cb60*/  SHF.R.U64 R59, R60, 0x10, R61.reuse ;  /* 0x000000103c3b7819 */ /* 0x100fe4000000123d */
        /* <DEDUP_REMOVED lines=42> */
.L_x_2825:
[----:B------:R-:W-:Y:S05]  /*ce10*/  BSYNC B2 ;  /* 0x0000000000027941 */ /* 0x000fea0003800000 */
.L_x_2824:
[----:B------:R-:W-:Y:S04]  /*ce20*/  BSSY B2, `(.L_x_2826) ;  /* 0x0000030000027945 */ /* 0x000fe80003800000 */
[----:B------:R-:W-:Y:S05]  /*ce30*/  @P1 BRA `(.L_x_2827) ;  /* 0x0000000000b81947 */ /* 0x000fea0003800000 */
[----:B01----:R-:W0:Y:S01]  /*ce40*/  LDS.128 R4, [R0] ;  /* 0x0000000000047984 */ /* 0x003e220000000c00 */
        /* <DEDUP_REMOVED lines=13> */
[C---:B------:R-:W-:Y:S01]  /*cf20*/  IMAD.U32 R56, R7.reuse, 0x10000, RZ ;  /* 0x0001000007387824 */ /* 0x040fe200078e00ff */
[----:B------:R-:W-:Y:S01]  /*cf30*/  LOP3.LUT R57, R7, 0xffff0000, RZ, 0xc0, !PT ;  /* 0xffff000007397812 */ /* 0x000fe200078ec0ff */
[----:B------:R-:W-:Y:S01]  /*cf40*/  IMAD.U32 R7, R5, 0x10000, RZ ;  /* 0x0001000005077824 */ /* 0x000fe200078e00ff */
[----:B------:R-:W-:Y:S01]  /*cf50*/  SHF.L.U32 R54, R6, 0x10, RZ ;  /* 0x0000001006367819 */ /* 0x000fe200000006ff */
[C---:B------:R-:W-:Y:S01]  /*cf60*/  FMUL.FTZ R60, R55.reuse, R58 ;  /* 0x0000003a373c7220 */ /* 0x040fe20000410000 */
[----:B------:R-:W-:Y:S01]  /*cf70*/  FMUL.FTZ R61, R55, R59 ;  /* 0x0000003b373d7220 */ /* 0x000fe20000410000 */
[----:B------:R-:W-:Y:S01]  /*cf80*/  FMUL.FTZ R55, R57, R102 ;  /* 0x0000006639377220 */ /* 0x000fe20000410000 */
[----:B------:R-:W-:-:S02]  /*cf90*/  IMAD.U32 R6, R4, 0x10000, RZ ;  /* 0x0001000004067824 */ /* 0x000fc400078e00ff */
[C---:B------:R-:W-:Y:S01]  /*cfa0*/  FFMA.FTZ R110, R54.reuse, R59, R60 ;  /* 0x0000003b366e7223 */ /* 0x040fe2000001003c */
        /* <DEDUP_REMOVED lines=23> */
.L_x_2827:
[----:B------:R-:W-:Y:S05]  /*d120*/  BSYNC B2 ;  /* 0x0000000000027941 */ /* 0x000fea0003800000 */
.L_x_2826:
        /* <DEDUP_REMOVED lines=48> */
.L_x_2829:
[----:B------:R-:W-:Y:S05]  /*d430*/  BSYNC B2 ;  /* 0x0000000000027941 */ /* 0x000fea0003800000 */
.L_x_2828:
        /* <DEDUP_REMOVED lines=48> */
.L_x_2831:
[----:B------:R-:W-:Y:S05]  /*d740*/  BSYNC B2 ;  /* 0x0000000000027941 */ /* 0x000fea0003800000 */
.L_x_2830:
[----:B------:R-:W-:Y:S04]  /*d750*/  BSSY B2, `(.L_x_2832) ;  /* 0x0000030000027945 */ /* 0x000fe80003800000 */
        /* <DEDUP_REMOVED lines=47> */
.L_x_2833:
[----:B------:R-:W-:Y:S05]  /*da50*/  BSYNC B2 ;  /* 0x0000000000027941 */ /* 0x000fea0003800000 */
.L_x_2832:
        /* <DEDUP_REMOVED lines=23> */
[----:B------:R-:W-:Y:S01]  /*dbd0*/  FFMA.FTZ R47, R36, R43, R46 ;  /* 0x0000002b242f7223 */ /* 0x000fe2000001002e */
[-C--:B------:R-:W-:Y:S01]  /*dbe0*/  FMUL.FTZ R43, R39, R81.reuse ;  /* 0x00000051272b7220 */ /* 0x080fe20000410000 */
[----:B------:R-:W-:Y:S01]  /*dbf0*/  FFMA.FTZ R81, R38, R81, -R37 ;  /* 0x0000005126517223 */ /* 0x000fe20000010825 */
        /* <DEDUP_REMOVED lines=21> */
.L_x_2823:
[----:B------:R-:W-:Y:S05]  /*dd50*/  BSYNC B1 ;  /* 0x0000000000017941 */ /* 0x000fea0003800000 */
.L_x_2822:
        /* <DEDUP_REMOVED lines=57> */
.L_x_2836:
[----:B------:R-:W-:Y:S05]  /*e0f0*/  BSYNC B1 ;  /* 0x0000000000017941 */ /* 0x000fea0003800000 */
.L_x_2835:
        /* <DEDUP_REMOVED lines=48> */
.L_x_2838:
[----:B------:R-:W-:Y:S05]  /*e400*/  BSYNC B1 ;  /* 0x0000000000017941 */ /* 0x000fea0003800000 */
.L_x_2837:
        /* <DEDUP_REMOVED lines=48> */
.L_x_2840:
[----:B------:R-:W-:Y:S05]  /*e710*/  BSYNC B1 ;  /* 0x0000000000017941 */ /* 0x000fea0003800000 */
.L_x_2839:
        /* <DEDUP_REMOVED lines=27> */
[----:B------:R-:W-:Y:S01]  /*e8d0*/  IMAD.U32 R25, R74, 0x10000, RZ ;  /* 0x000100004a197824 */ /* 0x000fe200078e00ff */
[----:B------:R-:W-:Y:S01]  /*e8e0*/  LOP3.LUT R4, R4, 0xffff0000, RZ, 0xc0, !PT ;  /* 0xffff000004047812 */ /* 0x000fe200078ec0ff */
[----:B------:R-:W-:Y:S01]  /*e8f0*/  IMAD.U32 R21, R76, 0x10000, RZ ;  /* 0x000100004c157824 */ /* 0x000fe200078e00ff */
[----:B------:R-:W-:Y:S01]  /*e900*/  LOP3.LUT R5, R5, 0xffff0000, RZ, 0xc0, !PT ;  /* 0xffff000005057812 */ /* 0x000fe200078ec0ff */
[----:B------:R-:W-:Y:S01]  /*e910*/  FFMA.FTZ R26, R20, R26, -R29 ;  /* 0x0000001a141a7223 */ /* 0x000fe2000001081d */
[----:B------:R-:W-:Y:S01]  /*e920*/  LOP3.LUT R74, R74, 0xffff0000, RZ, 0xc0, !PT ;  /* 0xffff00004a4a7812 */ /* 0x000fe200078ec0ff */
[----:B------:R-:W-:Y:S01]  /*e930*/  FFMA.FTZ R28, R24, R75, R27 ;  /* 0x0000004b181c7223 */ /* 0x000fe2000001001b */
[----:B------:R-:W-:Y:S01]  /*e940*/  LOP3.LUT R76, R76, 0xffff0000, RZ, 0xc0, !PT ;  /* 0xffff00004c4c7812 */ /* 0x000fe200078ec0ff */
[C---:B------:R-:W-:Y:S01]  /*e950*/  FMUL.FTZ R27, R4.reuse, R25 ;  /* 0x00000019041b7220 */ /* 0x040fe20000410000 */
[----:B------:R-:W-:Y:S01]  /*e960*/  FMUL.FTZ R20, R4, R21 ;  /* 0x0000001504147220 */ /* 0x000fe20000410000 */
[----:B------:R-:W-:-:S02]  /*e970*/  FMUL.FTZ R24, R5, R74 ;  /* 0x0000004a05187220 */ /* 0x000fc40000410000 */
[-C--:B------:R-:W-:Y:S01]  /*e980*/  FMUL.FTZ R29, R5, R76.reuse ;  /* 0x0000004c051d7220 */ /* 0x080fe20000410000 */
[C---:B------:R-:W-:Y:S01]  /*e990*/  FFMA.FTZ R4, R6.reuse, R21, -R27 ;  /* 0x0000001506047223 */ /* 0x040fe2000001081b */
[----:B------:R-:W-:Y:S01]  /*e9a0*/  FFMA.FTZ R25, R6, R25, R20 ;  /* 0x0000001906197223 */ /* 0x000fe20000010014 */
[C---:B------:R-:W-:Y:S01]  /*e9b0*/  FFMA.FTZ R5, R7.reuse, R76, -R24 ;  /* 0x0000004c07057223 */ /* 0x040fe20000010818 */
[----:B------:R-:W-:Y:S01]  /*e9c0*/  FFMA.FTZ R74, R7, R74, R29 ;  /* 0x0000004a074a7223 */ /* 0x000fe2000001001d */
[----:B------:R-:W-:Y:S02]  /*e9d0*/  F2FP.BF16.F32.PACK_AB R6, R31, R26 ;  /* 0x0000001a1f06723e */ /* 0x000fe400000010ff */
[----:B------:R-:W-:Y:S02]  /*e9e0*/  F2FP.BF16.F32.PACK_AB R7, R28, R77 ;  /* 0x0000004d1c07723e */ /* 0x000fe400000010ff */
[----:B------:R-:W-:Y:S02]  /*e9f0*/  F2FP.BF16.F32.PACK_AB R4, R25, R4 ;  /* 0x000000041904723e */ /* 0x000fe400000010ff */
[----:B------:R-:W-:-:S05]  /*ea00*/  F2FP.BF16.F32.PACK_AB R5, R74, R5 ;  /* 0x000000054a05723e */ /* 0x000fca00000010ff */
[----:B------:R3:W-:Y:S02]  /*ea10*/  STS.128 [R0+0x6000], R4 ;  /* 0x0060000400007388 */ /* 0x0007e40000000c00 */
.L_x_2842:
[----:B------:R-:W-:Y:S05]  /*ea20*/  BSYNC B1 ;  /* 0x0000000000017941 */ /* 0x000fea0003800000 */
.L_x_2841:
        /* <DEDUP_REMOVED lines=48> */
.L_x_2844:
[----:B------:R-:W-:Y:S05]  /*ed30*/  BSYNC B1 ;  /* 0x0000000000017941 */ /* 0x000fea0003800000 */
.L_x_2843:
        /* <DEDUP_REMOVED lines=16> */
[----:B------:R-:W-:Y:S01]  /*ee40*/  SHF.L.U32 R8, R6, 0x10, RZ ;  /* 0x0000001006087819 */ /* 0x000fe200000006ff */
[C---:B------:R-:W-:Y:S01]  /*ee50*/  IMAD.U32 R3, R4.reuse, 0x10000, RZ ;  /* 0x0001000004037824 */ /* 0x040fe200078e00ff */
[----:B------:R-:W-:Y:S01]  /*ee60*/  LOP3.LUT R7, R7, 0xffff0000, RZ, 0xc0, !PT ;  /* 0xffff000007077812 */ /* 0x000fe200078ec0ff */
[C---:B------:R-:W-:Y:S01]  /*ee70*/  FMUL.FTZ R15, R9.reuse, R13 ;  /* 0x0000000d090f7220 */ /* 0x040fe20000410000 */
[-C--:B------:R-:W-:Y:S01]  /*ee80*/  FMUL.FTZ R14, R9, R11.reuse ;  /* 0x0000000b090e7220 */ /* 0x080fe20000410000 */
[----:B------:R-:W-:Y:S01]  /*ee90*/  IMAD.U32 R6, R5, 0x10000, RZ ;  /* 0x0001000005067824 */ /* 0x000fe200078e00ff */
[----:B------:R-:W-:Y:S01]  /*eea0*/  LOP3.LUT R4, R4, 0xffff0000, RZ, 0xc0, !PT ;  /* 0xffff000004047812 */ /* 0x000fe200078ec0ff */
[C---:B------:R-:W-:Y:S01]  /*eeb0*/  FFMA.FTZ R15, R8.reuse, R11, -R15 ;  /* 0x0000000b080f7223 */ /* 0x040fe2000001080f */
[C---:B------:R-:W-:Y:S01]  /*eec0*/  FMUL.FTZ R9, R7.reuse, R63 ;  /* 0x0000003f07097220 */ /* 0x040fe20000410000 */
[----:B------:R-:W-:Y:S01]  /*eed0*/  FFMA.FTZ R14, R8, R13, R14 ;  /* 0x0000000d080e7223 */ /* 0x000fe2000001000e */
[-C--:B------:R-:W-:Y:S01]  /*eee0*/  FMUL.FTZ R11, R7, R65.reuse ;  /* 0x00000041070b7220 */ /* 0x080fe20000410000 */
        /* <DEDUP_REMOVED lines=21> */
.L_x_2813:
        /* <DEDUP_REMOVED lines=34> */
.L_x_3092:
        /* <DEDUP_REMOVED lines=17> */
[----:B--2---:R-:W-:Y:S01]  /*f370*/  MOV R12, R0 ;  /* 0x00000000000c7202 */ /* 0x004fe20000000f00 */
[----:B-1----:R-:W-:Y:S01]  /*f380*/  IMAD.MOV.U32 R13, RZ, RZ, R3 ;  /* 0x000000ffff0d7224 */ /* 0x002fe200078e0003 */
[----:B------:R-:W-:Y:S01]  /*f390*/  ISETP.GE.AND P2, PT, R16, UR4, PT ;  /* 0x0000000410007c0c */ /* 0x000fe2000bf46270 */
[----:B----4-:R-:W-:Y:S01]  /*f3a0*/  IMAD.MOV.U32 R24, RZ, RZ, R14 ;  /* 0x000000ffff187224 */ /* 0x010fe200078e000e */
[----:B------:R-:W-:Y:S01]  /*f3b0*/  ISETP.GE.AND P3, PT, R163, UR4, PT ;  /* 0x00000004a3007c0c */ /* 0x000fe2000bf66270 */
[----:B---3--:R-:W-:Y:S01]  /*f3c0*/  IMAD.MOV.U32 R25, RZ, RZ, R5 ;  /* 0x000000ffff197224 */ /* 0x008fe200078e0005 */
[----:B------:R-:W-:Y:S02]  /*f3d0*/  ISETP.GE.AND P4, PT, R164, UR4, PT ;  /* 0x00000004a4007c0c */ /* 0x000fe4000bf86270 */
        /* <DEDUP_REMOVED lines=30> */
.L_x_2847:
[----:B------:R-:W-:Y:S05]  /*f5c0*/  BSYNC B1 ;  /* 0x0000000000017941 */ /* 0x000fea0003800000 */
.L_x_2846:
[----:B-1---5:R-:W-:Y:S01]  /*f5d0*/  IMAD.MOV.U32 R4, RZ, RZ, R46 ;  /* 0x000000ffff047224 */ /* 0x022fe200078e002e */
[----:B------:R-:W-:Y:S01]  /*f5e0*/  UMOV UR4, 0xffffffff ;  /* 0xffffffff00047882 */ /* 0x000fe20000000000 */
[----:B---3--:R-:W-:Y:S02]  /*f5f0*/  IMAD.MOV.U32 R5, RZ, RZ, R47 ;  /* 0x000000ffff057224 */ /* 0x008fe400078e002f */
[----:B------:R-:W-:Y:S01]  /*f600*/  IMAD.MOV.U32 R3, RZ, RZ, R45 ;  /* 0x000000ffff037224 */ /* 0x000fe200078e002d */
[----:B------:R-:W-:Y:S01]  /*f610*/  PRMT R73, R73, 0x5410, R4 ;  /* 0x0000541049497816 */ /* 0x000fe20000000004 */
        /* <DEDUP_REMOVED lines=50> */
.L_x_3098:
[----:B------:R-:W-:Y:S01]  /*f940*/  IADD3 R10, R10, 0x40, RZ ;  /* 0x000000400a0a7810 */ /* 0x000fe20007ffe0ff */
[----:B------:R-:W-:Y:S01]  /*f950*/  BSSY B1, `(.L_x_2849) ;  /* 0x0000032000017945 */ /* 0x000fe20003800000 */
[----:B------:R-:W-:Y:S02]  /*f960*/  CS2R R6, SRZ ;  /* 0x0000000000067805 */ /* 0x000fe4000001ff00 */
[----:B------:R-:W-:Y:S02]  /*f970*/  CS2R R8, SRZ ;  /* 0x0000000000087805 */ /* 0x000fe4000001ff00 */
[----:B------:R-:W-:Y:S02]  /*f980*/  ISETP.GE.AND P0, PT, R10, R79, PT ;  /* 0x0000004f0a00720c */ /* 0x000fe40003f06270 */
[----:B------:R-:W-:Y:S02]  /*f990*/  CS2R R10, SRZ ;  /* 0x00000000000a7805 */ /* 0x000fe4000001ff00 */
        /* <DEDUP_REMOVED lines=45> */
.L_x_2850:
[----:B------:R-:W-:Y:S05]  /*fc70*/  BSYNC B1 ;  /* 0x0000000000017941 */ /* 0x000fea0003800000 */
.L_x_2849:
[----:B--2--5:R-:W-:Y:S01]  /*fc80*/  IMAD.MOV.U32 R3, RZ, RZ, R4 ;  /* 0x000000ffff037224 */ /* 0x024fe200078e0004 */
[----:B---3--:R-:W-:Y:S01]  /*fc90*/  LEA.HI R0, R196, R196, RZ, 0x1 ;  /* 0x000000c4c4007211 */ /* 0x008fe200078f08ff */
[----:B0-----:R-:W-:Y:S01]  /*fca0*/  IMAD.MOV.U32 R21, RZ, RZ, R6 ;  /* 0x000000ffff157224 */ /* 0x001fe200078e0006 */
[----:B------:R-:W-:Y:S01]  /*fcb0*/  VIADDMNMX R90, R79, -R184, 0x80, PT ;  /* 0x000000804f5a7446 */ /* 0x000fe200038009b8 */
[----:B-1----:R-:W-:Y:S01]  /*fcc0*/  IMAD.MOV.U32 R60, RZ, RZ, R7 ;  /* 0x000000ffff3c7224 */ /* 0x002fe200078e0007 */
        /* <DEDUP_REMOVED lines=34> */
[----:B------:R-:W-:Y:S01]  /*fef0*/  MOV R0, R11 ;  /* 0x0000000b00007202 */ /* 0x000fe20000000f00 */
[----:B------:R-:W-:Y:S01]  /*ff00*/  BSSY B1, `(.L_x_2851) ;  /* 0x000000d000017945 */ /* 0x000fe20003800000 */
[----:B------:R-:W-:Y:S01]  /*ff10*/  PRMT R75, R20, 0x7610, R75 ;  /* 0x00007610144b7816 */ /* 0x000fe2000000004b */
[----:B------:R-:W-:Y:S01]  /*ff20*/  IMAD.MOV.U32 R20, RZ, RZ, R13 ;  /* 0x000000ffff147224 */ /* 0x000fe200078e000d */
[----:B------:R-:W-:Y:S01]  /*ff30*/  PRMT R77, R0, 0x7610, R77 ;  /* 0x00007610004d7816 */ /* 0x000fe2000000004d */
[----:B------:R-:W-:Y:S01]  /*ff40*/  IMAD.MOV.U32 R0, RZ, RZ, R15 ;  /* 0x000000ffff007224 */ /* 0x000fe200078e000f */
[----:B------:R-:W-:Y:S01]  /*ff50*/  PRMT R80, R60, 0x7610, R80 ;  /* 0x000076103c507816 */ /* 0x000fe20000000050 */
[----:B------:R-:W-:Y:S01]  /*ff60*/  IMAD.MOV.U32 R60, RZ, RZ, R58 ;  /* 0x000000ffff3c7224 */ /* 0x000fe200078e003a */
[----:B------:R-:W-:-:S02]  /*ff70*/  PRMT R81, R62, 0x7610, R81 ;  /* 0x000076103e517816 */ /* 0x000fc40000000051 */
[----:B------:R-:W-:Y:S02]  /*ff80*/  ISETP.GE.AND P1, PT, R169, R90, PT ;  /* 0x0000005aa900720c */ /* 0x000fe40003f26270 */
[----:B------:R-:W-:Y:S02]  /*ff90*/  PRMT R69, R63, 0x7610, R69 ;  /* 0x000076103f457816 */ /* 0x000fe40000000045 */
[----:B------:R-:W-:Y:S02]  /*ffa0*/  PRMT R70, R64, 0x7610, R70 ;  /* 0x0000761040467816 */ /* 0x000fe40000000046 */
[----:B------:R-:W-:Y:S01]  /*ffb0*/  MOV R62, R59 ;  /* 0x0000003b003e7202 */ /* 0x000fe20000000f00 */
[----:B0-----:R-:W-:Y:S06]  /*ffc0*/  @!P0 BRA `(.L_x_2852) ;  /* 0x00000150001c8947 */ /* 0x001fec0003800000 */
.L_x_3099:
[----:B------:R-:W-:Y:S05]  /*ffd0*/  BSYNC B1 ;  /* 0x0000000000017941 */ /* 0x000fea0003800000 */
.L_x_2851:
        /* <DEDUP_REMOVED lines=24> */
[----:B------:R-:W-:Y:S02]  /*10160*/  SHF.R.U32.HI R45, RZ, 0x10, R45 ;  /* 0x00000010ff2d7819 */ /* 0x000fe4000001162d */
[----:B------:R-:W-:Y:S02]  /*10170*/  IADD3 R65, R60, R65, R182 ;  /* 0x000000413c417210 */ /* 0x000fe40007ffe0b6 */
[----:B------:R-:W0:Y:S01]  /*10180*/  LDS.128 R60, [R108+0xc400] ;  /* 0x00c400006c3c7984 */ /* 0x000e220000000c00 */
[----:B------:R-:W-:Y:S02]  /*10190*/  PRMT R118, R113, 0x5410, R118 ;  /* 0x0000541071767816 */ /* 0x000fe40000000076 */
[----:B------:R-:W-:Y:S01]  /*101a0*/  IMAD R109, R65, 0x2, R2 ;  /* 0x00000002416d7824 */ /* 0x000fe200078e0202 */
[----:B------:R-:W-:-:S02]  /*101b0*/  SHF.R.U32.HI R33, RZ, 0x10, R33 ;  /* 0x00000010ff217819 */ /* 0x000fc40000011621 */
[----:B------:R-:W-:Y:S01]  /*101c0*/  PRMT R111, R111, 0x5410, R114 ;  /* 0x000054106f6f7816 */ /* 0x000fe20000000072 */
[----:B------:R-:W-:Y:S01]  /*101d0*/  IMAD.U32 R119, R118, 0x10000, RZ ;  /* 0x0001000076777824 */ /* 0x000fe200078e00ff */
[----:B------:R-:W1:Y:S01]  /*101e0*/  LDS.128 R64, [R109+0xc400] ;  /* 0x00c400006d407984 */ /* 0x000e620000000c00 */
[--C-:B------:R-:W-:Y:S02]  /*101f0*/  SHF.R.U64 R32, R34, 0x10, R35.reuse ;  /* 0x0000001022207819 */ /* 0x100fe40000001223 */
[----:B------:R-:W-:Y:S02]  /*10200*/  SHF.R.U32.HI R35, RZ, 0x10, R35 ;  /* 0x00000010ff237819 */ /* 0x000fe40000011623 */
[--C-:B------:R-:W-:Y:S02]  /*10210*/  SHF.R.U64 R44, R46, 0x10, R47.reuse ;  /* 0x000000102e2c7819 */ /* 0x100fe4000000122f */
[----:B------:R-:W-:Y:S02]  /*10220*/  SHF.R.U32.HI R34, RZ, 0x10, R47 ;  /* 0x00000010ff227819 */ /* 0x000fe4000001162f */
[----:B------:R-:W-:-:S02]  /*10230*/  PRMT R120, R112, 0x5410, R45 ;  /* 0x0000541070787816 */ /* 0x000fc4000000002d */
[----:B------:R-:W-:Y:S02]  /*10240*/  PRMT R110, R110, 0x5410, R33 ;  /* 0x000054106e6e7816 */ /* 0x000fe40000000021 */
[----:B------:R-:W-:Y:S02]  /*10250*/  PRMT R33, R77, 0x5432, R32 ;  /* 0x000054324d217816 */ /* 0x000fe40000000020 */
[----:B------:R-:W-:Y:S02]  /*10260*/  PRMT R32, R76, 0x5432, R35 ;  /* 0x000054324c207816 */ /* 0x000fe40000000023 */
[----:B------:R-:W-:Y:S02]  /*10270*/  PRMT R45, R73, 0x5432, R44 ;  /* 0x00005432492d7816 */ /* 0x000fe4000000002c */
[----:B------:R-:W-:Y:S02]  /*10280*/  PRMT R34, R69, 0x5432, R34 ;  /* 0x0000543245227816 */ /* 0x000fe40000000022 */
[----:B------:R-:W-:-:S02]  /*10290*/  SHF.L.U32 R121, R120, 0x10, RZ ;  /* 0x0000001078797819 */ /* 0x000fc400000006ff */
[----:B------:R-:W-:Y:S01]  /*102a0*/  LOP3.LUT R118, R118, 0xffff0000, RZ, 0xc0, !PT ;  /* 0xffff000076767812 */ /* 0x000fe200078ec0ff */
[----:B------:R-:W-:Y:S01]  /*102b0*/  IMAD.U32 R122, R34, 0x10000, RZ ;  /* 0x00010000227a7824 */ /* 0x000fe200078e00ff */
[----:B------:R-:W-:Y:S01]  /*102c0*/  LOP3.LUT R120, R120, 0xffff0000, RZ, 0xc0, !PT ;  /* 0xffff000078787812 */ /* 0x000fe200078ec0ff */
        /* <DEDUP_REMOVED lines=8> */
[C---:B-1----:R-:W-:Y:S01]  /*10350*/  IMAD.U32 R47, R64.reuse, 0x10000, RZ ;  /* 0x00010000402f7824 */ /* 0x042fe200078e00ff */
[----:B------:R-:W-:Y:S01]  /*10360*/  LOP3.LUT R116, R64, 0xffff0000, RZ, 0xc0, !PT ;  /* 0xffff000040747812 */ /* 0x000fe200078ec0ff */
[----:B------:R-:W-:Y:S01]  /*10370*/  IMAD.U32 R63, R65, 0x10000, RZ ;  /* 0x00010000413f7824 */ /* 0x000fe200078e00ff */
[C---:B------:R-:W-:Y:S01]  /*10380*/  LOP3.LUT R46, R66.reuse, 0xffff0000, RZ, 0xc0, !PT ;  /* 0xffff0000422e7812 */ /* 0x040fe200078ec0ff */
[C---:B------:R-:W-:Y:S01]  /*10390*/  FMUL.FTZ R123, R47.reuse, R119 ;  /* 0x000000772f7b7220 */ /* 0x040fe20000410000 */
[----:B------:R-:W-:Y:S01]  /*103a0*/  FMUL.FTZ R125, R47, R60 ;  /* 0x0000003c2f7d7220 */ /* 0x000fe20000410000 */
[----:B------:R-:W-:Y:S01]  /*103b0*/  IMAD.U32 R117, R66, 0x10000, RZ ;  /* 0x0001000042757824 */ /* 0x000fe200078e00ff */
[C---:B------:R-:W-:Y:S01]  /*103c0*/  LOP3.LUT R66, R67.reuse, 0xffff0000, RZ, 0xc0, !PT ;  /* 0xffff000043427812 */ /* 0x040fe200078ec0ff */
[----:B------:R-:W-:-:S02]  /*103d0*/  IMAD.U32 R64, R67, 0x10000, RZ ;  /* 0x0001000043407824 */ /* 0x000fc400078e00ff */
[----:B------:R-:W-:Y:S01]  /*103e0*/  FFMA.FTZ R47, R112, R60, -R123 ;  /* 0x0000003c702f7223 */ /* 0x000fe2000001087b */
[----:B------:R-:W-:Y:S02]  /*103f0*/  IMAD.U32 R67, R110, 0x10000, RZ ;  /* 0x000100006e437824 */ /* 0x000fe400078e00ff */
[----:B------:R-:W-:Y:S01]  /*10400*/  FMUL.FTZ R123, R63, R121 ;  /* 0x000000793f7b7220 */ /* 0x000fe20000410000 */
[----:B------:R-:W-:Y:S02]  /*10410*/  IMAD.U32 R114, R61, 0x10000, RZ ;  /* 0x000100003d727824 */ /* 0x000fe400078e00ff */
[----:B------:R-:W-:Y:S01]  /*10420*/  FFMA.FTZ R60, R112, R119, R125 ;  /* 0x00000077703c7223 */ /* 0x000fe2000001007d */
[----:B------:R-:W-:Y:S02]  /*10430*/  IMAD.U32 R112, R32, 0x10000, RZ ;  /* 0x0001000020707824 */ /* 0x000fe400078e00ff */
[----:B------:R-:W-:Y:S01]  /*10440*/  FMUL.FTZ R124, R64, R122 ;  /* 0x0000007a407c7220 */ /* 0x000fe20000410000 */
[----:B------:R-:W-:Y:S01]  /*10450*/  LOP3.LUT R65, R65, 0xffff0000, RZ, 0xc0, !PT ;  /* 0xffff000041417812 */ /* 0x000fe200078ec0ff */
[-C--:B------:R-:W-:Y:S01]  /*10460*/  FMUL.FTZ R119, R63, R67.reuse ;  /* 0x000000433f777220 */ /* 0x080fe20000410000 */
[----:B------:R-:W-:Y:S01]  /*10470*/  FFMA.FTZ R63, R114, R67, -R123 ;  /* 0x00000043723f7223 */ /* 0x000fe2000001087b */
[----:B------:R-:W-:Y:S01]  /*10480*/  LOP3.LUT R110, R110, 0xffff0000, RZ, 0xc0, !PT ;  /* 0xffff00006e6e7812 */ /* 0x000fe200078ec0ff */
[-C--:B------:R-:W-:Y:S01]  /*10490*/  FMUL.FTZ R67, R64, R112.reuse ;  /* 0x0000007040437220 */ /* 0x080fe20000410000 */
[----:B------:R-:W-:Y:S01]  /*104a0*/  FFMA.FTZ R64, R115, R112, -R124 ;  /* 0x0000007073407223 */ /* 0x000fe2000001087c */
[----:B------:R-:W-:Y:S01]  /*104b0*/  FFMA.FTZ R119, R114, R121, R119 ;  /* 0x0000007972777223 */ /* 0x000fe20000010077 */
[C---:B------:R-:W-:Y:S01]  /*104c0*/  FMUL.FTZ R112, R116.reuse, R118 ;  /* 0x0000007674707220 */ /* 0x040fe20000410000 */
[----:B------:R-:W-:Y:S01]  /*104d0*/  LOP3.LUT R61, R61, 0xffff0000, RZ, 0xc0, !PT ;  /* 0xffff00003d3d7812 */ /* 0x000fe200078ec0ff */
[C---:B------:R-:W-:Y:S01]  /*104e0*/  FMUL.FTZ R114, R65.reuse, R120 ;  /* 0x0000007841727220 */ /* 0x040fe20000410000 */
[----:B------:R-:W-:Y:S01]  /*104f0*/  FMUL.FTZ R65, R65, R110 ;  /* 0x0000006e41417220 */ /* 0x000fe20000410000 */
[-C--:B------:R-:W-:Y:S01]  /*10500*/  FMUL.FTZ R116, R116, R111.reuse ;  /* 0x0000006f74747220 */ /* 0x080fe20000410000 */
[----:B------:R-:W-:Y:S01]  /*10510*/  FFMA.FTZ R112, R113, R111, -R112 ;  /* 0x0000006f71707223 */ /* 0x000fe20000010870 */
[----:B------:R-:W-:-:S02]  /*10520*/  IMAD.U32 R111, R45, 0x10000, RZ ;  /* 0x000100002d6f7824 */ /* 0x000fc400078e00ff */
[----:B------:R-:W-:Y:S01]  /*10530*/  FFMA.FTZ R122, R115, R122, R67 ;  /* 0x0000007a737a7223 */ /* 0x000fe20000010043 */
[C---:B------:R-:W-:Y:S01]  /*10540*/  FFMA.FTZ R114, R61.reuse, R110, -R114 ;  /* 0x0000006e3d727223 */ /* 0x040fe20000010872 */
[----:B------:R-:W-:Y:S01]  /*10550*/  FFMA.FTZ R120, R61, R120, R65 ;  /* 0x000000783d787223 */ /* 0x000fe20000010041 */
[----:B------:R-:W-:Y:S01]  /*10560*/  IMAD.U32 R67, R33, 0x10000, RZ ;  /* 0x0001000021437824 */ /* 0x000fe200078e00ff */
[----:B------:R-:W-:Y:S01]  /*10570*/  LOP3.LUT R61, R45, 0xffff0000, RZ, 0xc0, !PT ;  /* 0xffff00002d3d7812 */ /* 0x000fe200078ec0ff */
[----:B------:R-:W-:Y:S01]  /*10580*/  FMUL.FTZ R115, R117, R111 ;  /* 0x0000006f75737220 */ /* 0x000fe20000410000 */
[----:B------:R-:W-:Y:S01]  /*10590*/  LOP3.LUT R33, R33, 0xffff0000, RZ, 0xc0, !PT ;  /* 0xffff000021217812 */ /* 0x000fe200078ec0ff */
[-C--:B------:R-:W-:Y:S01]  /*105a0*/  FMUL.FTZ R117, R117, R67.reuse ;  /* 0x0000004375757220 */ /* 0x080fe20000410000 */
[----:B------:R-:W-:Y:S01]  /*105b0*/  LOP3.LUT R65, R34, 0xffff0000, RZ, 0xc0, !PT ;  /* 0xffff000022417812 */ /* 0x000fe200078ec0ff */
[----:B------:R-:W-:Y:S01]  /*105c0*/  FFMA.FTZ R115, R44, R67, -R115 ;  /* 0x000000432c737223 */ /* 0x000fe20000010873 */
[----:B------:R-:W-:Y:S01]  /*105d0*/  LOP3.LUT R45, R32, 0xffff0000, RZ, 0xc0, !PT ;  /* 0xffff0000202d7812 */ /* 0x000fe200078ec0ff */
[C---:B------:R-:W-:Y:S01]  /*105e0*/  FMUL.FTZ R32, R46.reuse, R61 ;  /* 0x0000003d2e207220 */ /* 0x040fe20000410000 */
[----:B------:R-:W-:Y:S01]  /*105f0*/  FMUL.FTZ R46, R46, R33 ;  /* 0x000000212e2e7220 */ /* 0x000fe20000410000 */
[C---:B------:R-:W-:Y:S01]  /*10600*/  FMUL.FTZ R67, R66.reuse, R65 ;  /* 0x0000004142437220 */ /* 0x040fe20000410000 */
[----:B------:R-:W-:Y:S01]  /*10610*/  FFMA.FTZ R113, R113, R118, R116 ;  /* 0x0000007671717223 */ /* 0x000fe20000010074 */
        /* <DEDUP_REMOVED lines=16> */
.L_x_2856:
[----:B------:R-:W-:Y:S05]  /*10720*/  BSYNC B2 ;  /* 0x0000000000027941 */ /* 0x000fea0003800000 */
.L_x_2855:
[----:B------:R-:W-:Y:S04]  /*10730*/  BSSY B2, `(.L_x_2857) ;  /* 0x0000068000027945 */ /* 0x000fe80003800000 */
[----:B------:R-:W-:Y:S05]  /*10740*/  @P1 BRA `(.L_x_2858) ;  /* 0x0000000400981947 */ /* 0x000fea0003800000 */
[----:B-1----:R-:W-:Y:S02]  /*10750*/  LEA.HI R32, R107, R165, RZ, 0x1d ;  /* 0x000000a56b207211 */ /* 0x002fe400078fe8ff */
[----:B------:R-:W-:Y:S02]  /*10760*/  SHF.R.U64 R64, R28, 0x10, R29 ;  /* 0x000000101c407819 */ /* 0x000fe4000000121d */
[----:B------:R-:W-:Y:S01]  /*10770*/  SHF.R.S32.HI R35, RZ, 0x1f, R32 ;  /* 0x0000001fff237819 */ /* 0x000fe20000011420 */
        /* <DEDUP_REMOVED lines=19> */
[----:B------:R-:W-:Y:S01]  /*108b0*/  SHF.R.U32.HI R43, RZ, 0x10, R43 ;  /* 0x00000010ff2b7819 */ /* 0x000fe2000001162b */
[----:B------:R-:W-:Y:S01]  /*108c0*/  IMAD.U32 R63, R99, 0x10000, RZ ;  /* 0x00010000633f7824 */ /* 0x000fe200078e00ff */
[----:B------:R-:W-:Y:S02]  /*108d0*/  PRMT R106, R106, 0x5410, R31 ;  /* 0x000054106a6a7816 */ /* 0x000fe4000000001f */
[----:B------:R-:W-:Y:S02]  /*108e0*/  PRMT R103, R103, 0x5410, R64 ;  /* 0x0000541067677816 */ /* 0x000fe40000000040 */
[----:B------:R-:W-:Y:S02]  /*108f0*/  PRMT R100, R100, 0x5410, R41 ;  /* 0x0000541064647816 */ /* 0x000fe40000000029 */
[----:B------:R-:W-:Y:S02]  /*10900*/  PRMT R105, R105, 0x5410, R62 ;  /* 0x0000541069697816 */ /* 0x000fe4000000003e */
[----:B------:R-:W-:-:S02]  /*10910*/  PRMT R102, R102, 0x5410, R43 ;  /* 0x0000541066667816 */ /* 0x000fc4000000002b */
[----:B------:R-:W-:Y:S01]  /*10920*/  SHF.L.U32 R62, R103, 0x10, RZ ;  /* 0x00000010673e7819 */ /* 0x000fe200000006ff */
        /* <DEDUP_REMOVED lines=12> */
[C---:B------:R-:W-:Y:S01]  /*109f0*/  IMAD.U32 R43, R46.reuse, 0x10000, RZ ;  /* 0x000100002e2b7824 */ /* 0x040fe200078e00ff */
[----:B------:R-:W-:Y:S01]  /*10a00*/  LOP3.LUT R45, R46, 0xffff0000, RZ, 0xc0, !PT ;  /* 0xffff00002e2d7812 */ /* 0x000fe200078ec0ff */
[C---:B0-----:R-:W-:Y:S01]  /*10a10*/  IMAD.U32 R61, R47.reuse, 0x10000, RZ ;  /* 0x000100002f3d7824 */ /* 0x041fe200078e00ff */
        /* <DEDUP_REMOVED lines=12> */
[----:B------:R-:W-:Y:S01]  /*10ae0*/  FMUL.FTZ R35, R61, R62 ;  /* 0x0000003e3d237220 */ /* 0x000fe20000410000 */
[----:B------:R-:W-:Y:S01]  /*10af0*/  LOP3.LUT R42, R99, 0xffff0000, RZ, 0xc0, !PT ;  /* 0xffff0000632a7812 */ /* 0x000fe200078ec0ff */
[-C--:B------:R-:W-:Y:S01]  /*10b00*/  FMUL.FTZ R99, R61, R28.reuse ;  /* 0x0000001c3d637220 */ /* 0x080fe20000410000 */
[----:B------:R-:W-:Y:S01]  /*10b10*/  FFMA.FTZ R63, R30, R47, R63 ;  /* 0x0000002f1e3f7223 */ /* 0x000fe2000001003f */
[----:B------:R-:W-:Y:S01]  /*10b20*/  FFMA.FTZ R61, R40, R28, -R35 ;  /* 0x0000001c283d7223 */ /* 0x000fe20000010823 */
[----:B------:R-:W-:Y:S01]  /*10b30*/  LOP3.LUT R28, R103, 0xffff0000, RZ, 0xc0, !PT ;  /* 0xffff0000671c7812 */ /* 0x000fe200078ec0ff */
[----:B------:R-:W-:Y:S01]  /*10b40*/  FMUL.FTZ R30, R41, R42 ;  /* 0x0000002a291e7220 */ /* 0x000fe20000410000 */
[----:B------:R-:W-:Y:S01]  /*10b50*/  LOP3.LUT R47, R100, 0xffff0000, RZ, 0xc0, !PT ;  /* 0xffff0000642f7812 */ /* 0x000fe200078ec0ff */
[----:B------:R-:W-:Y:S01]  /*10b60*/  FFMA.FTZ R99, R40, R62, R99 ;  /* 0x0000003e28637223 */ /* 0x000fe20000010063 */
[----:B------:R-:W-:Y:S01]  /*10b70*/  LOP3.LUT R35, R104, 0xffff0000, RZ, 0xc0, !PT ;  /* 0xffff000068237812 */ /* 0x000fe200078ec0ff */
[-C--:B------:R-:W-:Y:S01]  /*10b80*/  FFMA.FTZ R40, R29, R28.reuse, -R30 ;  /* 0x0000001c1d287223 */ /* 0x080fe2000001081e */
[----:B------:R-:W-:Y:S01]  /*10b90*/  FMUL.FTZ R62, R41, R28 ;  /* 0x0000001c293e7220 */ /* 0x000fe20000410000 */
[----:B------:R-:W-:-:S02]  /*10ba0*/  IMAD.U32 R30, R101, 0x10000, RZ ;  /* 0x00010000651e7824 */ /* 0x000fc400078e00ff */
[C---:B------:R-:W-:Y:S01]  /*10bb0*/  FMUL.FTZ R41, R44.reuse, R47 ;  /* 0x0000002f2c297220 */ /* 0x040fe20000410000 */
[-C--:B------:R-:W-:Y:S01]  /*10bc0*/  FMUL.FTZ R44, R44, R35.reuse ;  /* 0x000000232c2c7220 */ /* 0x080fe20000410000 */
[----:B------:R-:W-:Y:S02]  /*10bd0*/  IMAD.U32 R28, R105, 0x10000, RZ ;  /* 0x00010000691c7824 */ /* 0x000fe400078e00ff */
[----:B------:R-:W-:Y:S01]  /*10be0*/  FMUL.FTZ R64, R43, R30 ;  /* 0x0000001e2b407220 */ /* 0x000fe20000410000 */
[----:B------:R-:W-:Y:S01]  /*10bf0*/  FFMA.FTZ R62, R29, R42, R62 ;  /* 0x0000002a1d3e7223 */ /* 0x000fe2000001003e */
[C---:B------:R-:W-:Y:S01]  /*10c00*/  FFMA.FTZ R42, R32.reuse, R35, -R41 ;  /* 0x00000023202a7223 */ /* 0x040fe20000010829 */
[----:B------:R-:W-:Y:S01]  /*10c10*/  FFMA.FTZ R44, R32, R47, R44 ;  /* 0x0000002f202c7223 */ /* 0x000fe2000001002c */
        /* <DEDUP_REMOVED lines=8> */
[----:B------:R-:W-:-:S02]  /*10ca0*/  FMUL.FTZ R41, R46, R35 ;  /* 0x000000232e297220 */ /* 0x000fc40000410000 */
[-C--:B------:R-:W-:Y:S01]  /*10cb0*/  FMUL.FTZ R45, R45, R28.reuse ;  /* 0x0000001c2d2d7220 */ /* 0x080fe20000410000 */
[C---:B------:R-:W-:Y:S01]  /*10cc0*/  FFMA.FTZ R31, R33.reuse, R28, -R30 ;  /* 0x0000001c211f7223 */ /* 0x040fe2000001081e */
        /* <DEDUP_REMOVED lines=14> */
.L_x_2858:
[----:B------:R-:W-:Y:S05]  /*10db0*/  BSYNC B2 ;  /* 0x0000000000027941 */ /* 0x000fea0003800000 */
.L_x_2857:
[----:B------:R-:W-:Y:S05]  /*10dc0*/  @P2 BRA `(.L_x_2854) ;  /* 0x0000000400982947 */ /* 0x000fea0003800000 */
[----:B------:R-:W-:Y:S02]  /*10dd0*/  LEA.HI R107, R107, R166, RZ, 0x1d ;  /* 0x000000a66b6b7211 */ /* 0x000fe400078fe8ff */
[----:B------:R-:W-:Y:S02]  /*10de0*/  SHF.R.U64 R43, R24, 0x10, R25 ;  /* 0x00000010182b7819 */ /* 0x000fe40000001219 */
[----:B--2---:R-:W-:Y:S01]  /*10df0*/  SHF.R.S32.HI R28, RZ, 0x1f, R107 ;  /* 0x0000001fff1c7819 */ /* 0x004fe2000001146b */
        /* <DEDUP_REMOVED lines=11> */
[----:B------:R-:W2:Y:S01]  /*10eb0*/  LDS.128 R28, [R217] ;  /* 0x00000000d91c7984 */ /* 0x000ea20000000c00 */
[--C-:B------:R-:W-:Y:S02]  /*10ec0*/  SHF.R.U64 R27, R36, 0x10, R37.reuse ;  /* 0x00000010241b7819 */ /* 0x100fe40000001225 */
[----:B------:R-:W-:Y:S01]  /*10ed0*/  IMAD R40, R107, 0x2, R2 ;  /* 0x000000026b287824 */ /* 0x000fe200078e0202 */
[----:B------:R-:W-:Y:S02]  /*10ee0*/  SHF.R.U32.HI R36, RZ, 0x10, R37 ;  /* 0x00000010ff247819 */ /* 0x000fe40000011625 */
[----:B------:R-:W-:Y:S02]  /*10ef0*/  PRMT R87, R87, 0x5410, R24 ;  /* 0x0000541057577816 */ /* 0x000fe40000000018 */
[----:B-1----:R-:W1:Y:S01]  /*10f00*/  LDS.128 R32, [R40+0xc400] ;  /* 0x00c4000028207984 */ /* 0x002e620000000c00 */
[----:B------:R-:W-:Y:S02]  /*10f10*/  PRMT R84, R84, 0x5410, R25 ;  /* 0x0000541054547816 */ /* 0x000fe40000000019 */
[----:B------:R-:W-:-:S02]  /*10f20*/  PRMT R89, R89, 0x5410, R26 ;  /* 0x0000541059597816 */ /* 0x000fc4000000001a */
[----:B------:R-:W-:Y:S02]  /*10f30*/  PRMT R82, R82, 0x5410, R27 ;  /* 0x0000541052527816 */ /* 0x000fe4000000001b */
[----:B------:R-:W-:Y:S02]  /*10f40*/  PRMT R83, R83, 0x5410, R36 ;  /* 0x0000541053537816 */ /* 0x000fe40000000024 */
[----:B------:R-:W-:Y:S01]  /*10f50*/  PRMT R86, R86, 0x5410, R43 ;  /* 0x0000541056567816 */ /* 0x000fe2000000002b */
[----:B------:R-:W-:Y:S01]  /*10f60*/  IMAD.U32 R42, R82, 0x10000, RZ ;  /* 0x00010000522a7824 */ /* 0x000fe200078e00ff */
[----:B------:R-:W-:Y:S01]  /*10f70*/  SHF.R.U32.HI R38, RZ, 0x10, R39 ;  /* 0x00000010ff267819 */ /* 0x000fe20000011627 */
[----:B------:R-:W-:Y:S01]  /*10f80*/  IMAD.U32 R43, R83, 0x10000, RZ ;  /* 0x00010000532b7824 */ /* 0x000fe200078e00ff */
[----:B------:R-:W-:Y:S01]  /*10f90*/  PRMT R88, R88, 0x5410, R41 ;  /* 0x0000541058587816 */ /* 0x000fe20000000029 */
[----:B------:R-:W-:Y:S01]  /*10fa0*/  IMAD.U32 R41, R86, 0x10000, RZ ;  /* 0x0001000056297824 */ /* 0x000fe200078e00ff */
[----:B------:R-:W-:-:S02]  /*10fb0*/  PRMT R85, R85, 0x5410, R38 ;  /* 0x0000541055557816 */ /* 0x000fc40000000026 */
[----:B------:R-:W-:Y:S02]  /*10fc0*/  LOP3.LUT R82, R82, 0xffff0000, RZ, 0xc0, !PT ;  /* 0xffff000052527812 */ /* 0x000fe400078ec0ff */
[----:B------:R-:W-:Y:S02]  /*10fd0*/  LOP3.LUT R86, R86, 0xffff0000, RZ, 0xc0, !PT ;  /* 0xffff000056567812 */ /* 0x000fe400078ec0ff */
[----:B------:R-:W-:Y:S01]  /*10fe0*/  LOP3.LUT R83, R83, 0xffff0000, RZ, 0xc0, !PT ;  /* 0xffff000053537812 */ /* 0x000fe200078ec0ff */
[C---:B--2---:R-:W-:Y:S01]  /*10ff0*/  IMAD.U32 R24, R28.reuse, 0x10000, RZ ;  /* 0x000100001c187824 */ /* 0x044fe200078e00ff */
[----:B------:R-:W-:Y:S01]  /*11000*/  LOP3.LUT R25, R28, 0xffff0000, RZ, 0xc0, !PT ;  /* 0xffff00001c197812 */ /* 0x000fe200078ec0ff */
[C---:B------:R-:W-:Y:S01]  /*11010*/  IMAD.U32 R26, R29.reuse, 0x10000, RZ ;  /* 0x000100001d1a7824 */ /* 0x040fe200078e00ff */
[----:B------:R-:W-:Y:S01]  /*11020*/  LOP3.LUT R28, R29, 0xffff0000, RZ, 0xc0, !PT ;  /* 0xffff00001d1c7812 */ /* 0x000fe200078ec0ff */
[C---:B------:R-:W-:Y:S01]  /*11030*/  IMAD.U32 R27, R30.reuse, 0x10000, RZ ;  /* 0x000100001e1b7824 */ /* 0x040fe200078e00ff */
[----:B------:R-:W-:Y:S01]  /*11040*/  LOP3.LUT R29, R30, 0xffff0000, RZ, 0xc0, !PT ;  /* 0xffff00001e1d7812 */ /* 0x000fe200078ec0ff */
[C---:B------:R-:W-:Y:S01]  /*11050*/  IMAD.U32 R36, R31.reuse, 0x10000, RZ ;  /* 0x000100001f247824 */ /* 0x040fe200078e00ff */
[----:B------:R-:W-:Y:S01]  /*11060*/  LOP3.LUT R30, R31, 0xffff0000, RZ, 0xc0, !PT ;  /* 0xffff00001f1e7812 */ /* 0x000fe200078ec0ff */
[----:B-1----:R-:W-:Y:S01]  /*11070*/  IMAD.U32 R37, R33, 0x10000, RZ ;  /* 0x0001000021257824 */ /* 0x002fe200078e00ff */
[C---:B------:R-:W-:Y:S01]  /*11080*/  SHF.L.U32 R31, R32.reuse, 0x10, RZ ;  /* 0x00000010201f7819 */ /* 0x040fe200000006ff */
[----:B------:R-:W-:Y:S01]  /*11090*/  IMAD.U32 R39, R35, 0x10000, RZ ;  /* 0x0001000023277824 */ /* 0x000fe200078e00ff */
[----:B------:R-:W-:Y:S01]  /*110a0*/  LOP3.LUT R32, R32, 0xffff0000, RZ, 0xc0, !PT ;  /* 0xffff000020207812 */ /* 0x000fe200078ec0ff */
[----:B0-----:R-:W-:Y:S01]  /*110b0*/  FMUL.FTZ R61, R37, R43 ;  /* 0x0000002b253d7220 */ /* 0x001fe20000410000 */
[----:B------:R-:W-:-:S02]  /*110c0*/  IMAD.U32 R38, R34, 0x10000, RZ ;  /* 0x0001000022267824 */ /* 0x000fc400078e00ff */
[CC--:B------:R-:W-:Y:S01]  /*110d0*/  FMUL.FTZ R45, R31.reuse, R42.reuse ;  /* 0x0000002a1f2d7220 */ /* 0x0c0fe20000410000 */
[-C--:B------:R-:W-:Y:S01]  /*110e0*/  FMUL.FTZ R47, R31, R41.reuse ;  /* 0x000000291f2f7220 */ /* 0x080fe20000410000 */
[----:B------:R-:W-:Y:S01]  /*110f0*/  IMAD.U32 R31, R87, 0x10000, RZ ;  /* 0x00010000571f7824 */ /* 0x000fe200078e00ff */
[----:B------:R-:W-:Y:S01]  /*11100*/  LOP3.LUT R33, R33, 0xffff0000, RZ, 0xc0, !PT ;  /* 0xffff000021217812 */ /* 0x000fe200078ec0ff */
[C---:B------:R-:W-:Y:S01]  /*11110*/  FFMA.FTZ R45, R24.reuse, R41, -R45 ;  /* 0x00000029182d7223 */ /* 0x040fe2000001082d */
[----:B------:R-:W-:Y:S02]  /*11120*/  IMAD.U32 R41, R85, 0x10000, RZ ;  /* 0x0001000055297824 */ /* 0x000fe400078e00ff */
[----:B------:R-:W-:Y:S01]  /*11130*/  FFMA.FTZ R47, R24, R42, R47 ;  /* 0x0000002a182f7223 */ /* 0x000fe2000001002f */
[----:B------:R-:W-:Y:S02]  /*11140*/  IMAD.U32 R24, R89, 0x10000, RZ ;  /* 0x0001000059187824 */ /* 0x000fe400078e00ff */
[-C--:B------:R-:W-:Y:S01]  /*11150*/  FMUL.FTZ R37, R37, R31.reuse ;  /* 0x0000001f25257220 */ /* 0x080fe20000410000 */
[C---:B------:R-:W-:Y:S01]  /*11160*/  FFMA.FTZ R61, R26.reuse, R31, -R61 ;  /* 0x0000001f1a3d7223 */ /* 0x040fe2000001083d */
[C---:B------:R-:W-:Y:S01]  /*11170*/  FMUL.FTZ R31, R39.reuse, R41 ;  /* 0x00000029271f7220 */ /* 0x040fe20000410000 */
[----:B------:R-:W-:Y:S01]  /*11180*/  FMUL.FTZ R42, R39, R24 ;  /* 0x00000018272a7220 */ /* 0x000fe20000410000 */
[----:B------:R-:W-:Y:S01]  /*11190*/  FFMA.FTZ R37, R26, R43, R37 ;  /* 0x0000002b1a257223 */ /* 0x000fe20000010025 */
[----:B------:R-:W-:-:S02]  /*111a0*/  IMAD.U32 R26, R84, 0x10000, RZ ;  /* 0x00010000541a7824 */ /* 0x000fc400078e00ff */
[----:B------:R-:W-:Y:S01]  /*111b0*/  FFMA.FTZ R39, R36, R24, -R31 ;  /* 0x0000001824277223 */ /* 0x000fe2000001081f */
[C---:B------:R-:W-:Y:S01]  /*111c0*/  FMUL.FTZ R24, R32.reuse, R82 ;  /* 0x0000005220187220 */ /* 0x040fe20000410000 */
[----:B------:R-:W-:Y:S01]  /*111d0*/  FMUL.FTZ R32, R32, R86 ;  /* 0x0000005620207220 */ /* 0x000fe20000410000 */
[----:B------:R-:W-:Y:S01]  /*111e0*/  LOP3.LUT R34, R34, 0xffff0000, RZ, 0xc0, !PT ;  /* 0xffff000022227812 */ /* 0x000fe200078ec0ff */
[----:B------:R-:W-:Y:S01]  /*111f0*/  FMUL.FTZ R44, R38, R26 ;  /* 0x0000001a262c7220 */ /* 0x000fe20000410000 */
[----:B------:R-:W-:Y:S01]  /*11200*/  FFMA.FTZ R86, R25, R86, -R24 ;  /* 0x0000005619567223 */ /* 0x000fe20000010818 */
[----:B------:R-:W-:Y:S01]  /*11210*/  IMAD.U32 R24, R88, 0x10000, RZ ;  /* 0x0001000058187824 */ /* 0x000fe200078e00ff */
        /* <DEDUP_REMOVED lines=9> */
[----:B------:R-:W-:Y:S01]  /*112b0*/  FMUL.FTZ R42, R33, R87 ;  /* 0x00000057212a7220 */ /* 0x000fe20000410000 */
[----:B------:R-:W-:Y:S01]  /*112c0*/  LOP3.LUT R89, R89, 0xffff0000, RZ, 0xc0, !PT ;  /* 0xffff000059597812 */ /* 0x000fe200078ec0ff */
        /* <DEDUP_REMOVED lines=22> */
.L_x_2854:
[----:B------:R-:W-:Y:S05]  /*11430*/  BSYNC B1 ;  /* 0x0000000000017941 */ /* 0x000fea0003800000 */
.L_x_2853:
        /* <DEDUP_REMOVED lines=45> */
[----:B------:R-:W-:Y:S01]  /*11710*/  SHF.L.U32 R6, R25, 0x10, RZ ;  /* 0x0000001019067819 */ /* 0x000fe200000006ff */
[----:B------:R-:W-:Y:S01]  /*11720*/  IMAD.U32 R34, R27, 0x10000, RZ ;  /* 0x000100001b227824 */ /* 0x000fe200078e00ff */
[----:B------:R-:W-:Y:S02]  /*11730*/  LOP3.LUT R24, R25, 0xffff0000, RZ, 0xc0, !PT ;  /* 0xffff000019187812 */ /* 0x000fe400078ec0ff */
[----:B------:R-:W-:Y:S01]  /*11740*/  LOP3.LUT R25, R26, 0xffff0000, RZ, 0xc0, !PT ;  /* 0xffff00001a197812 */ /* 0x000fe200078ec0ff */
[----:B--2---:R-:W-:Y:S01]  /*11750*/  IMAD.U32 R35, R29, 0x10000, RZ ;  /* 0x000100001d237824 */ /* 0x004fe200078e00ff */
[----:B------:R-:W-:Y:S01]  /*11760*/  LOP3.LUT R26, R27, 0xffff0000, RZ, 0xc0, !PT ;  /* 0xffff00001b1a7812 */ /* 0x000fe200078ec0ff */
[C---:B------:R-:W-:Y:S01]  /*11770*/  IMAD.U32 R27, R28.reuse, 0x10000, RZ ;  /* 0x000100001c1b7824 */ /* 0x040fe200078e00ff */
[----:B------:R-:W-:Y:S01]  /*11780*/  LOP3.LUT R28, R28, 0xffff0000, RZ, 0xc0, !PT ;  /* 0xffff00001c1c7812 */ /* 0x000fe200078ec0ff */
[----:B------:R-:W-:Y:S01]  /*11790*/  FMUL.FTZ R45, R35, R40 ;  /* 0x00000028232d7220 */ /* 0x000fe20000410000 */
        /* <DEDUP_REMOVED lines=56> */
.L_x_2860:
[----:B------:R-:W-:Y:S05]  /*11b20*/  BSYNC B1 ;  /* 0x0000000000017941 */ /* 0x000fea0003800000 */
.L_x_2859:
        /* <DEDUP_REMOVED lines=9> */
[----:B------:R-:W-:Y:S02]  /*11bc0*/  SHF.L.U32 R7, R7, 0xa, RZ ;  /* 0x0000000a07077819 */ /* 0x000fe400000006ff */
[----:B------:R-:W-:Y:S02]  /*11bd0*/  LOP3.LUT R4, R5, R220, RZ, 0x3c, !PT ;  /* 0x000000dc05047212 */ /* 0x000fe400078e3cff */
[----:B------:R-:W-:Y:S02]  /*11be0*/  LOP3.LUT R7, R7, 0x7fffe000, RZ, 0xc0, !PT ;  /* 0x7fffe00007077812 */ /* 0x000fe400078ec0ff */
[----:B------:R-:W-:Y:S02]  /*11bf0*/  PRMT R74, R74, 0x5410, R29 ;  /* 0x000054104a4a7816 */ /* 0x000fe4000000001d */
[----:B------:R-:W-:Y:S02]  /*11c00*/  IADD3 R25, R4, R7, R183 ;  /* 0x0000000704197210 */ /* 0x000fe40007ffe0b7 */
[----:B------:R-:W1:Y:S01]  /*11c10*/  LDS.128 R4, [R216] ;  /* 0x00000000d8047984 */ /* 0x000e620000000c00 */
[----:B------:R-:W-:Y:S01]  /*11c20*/  SHF.R.U32.HI R8, RZ, 0x10, R9 ;  /* 0x00000010ff087819 */ /* 0x000fe20000011609 */
[----:B------:R-:W-:Y:S01]  /*11c30*/  IMAD.U32 R35, R74, 0x10000, RZ ;  /* 0x000100004a237824 */ /* 0x000fe200078e00ff */
[----:B------:R-:W-:Y:S01]  /*11c40*/  PRMT R78, R78, 0x5410, R33 ;  /* 0x000054104e4e7816 */ /* 0x000fe20000000021 */
[----:B------:R-:W-:Y:S01]  /*11c50*/  IMAD R28, R25, 0x2, R2 ;  /* 0x00000002191c7824 */ /* 0x000fe200078e0202 */
[----:B------:R-:W-:-:S02]  /*11c60*/  SHF.R.U32.HI R52, RZ, 0x10, R53 ;  /* 0x00000010ff347819 */ /* 0x000fc40000011635 */
[----:B------:R-:W-:Y:S01]  /*11c70*/  SHF.R.U64 R9, R10, 0x10, R11 ;  /* 0x000000100a097819 */ /* 0x000fe2000000120b */
[----:B------:R-:W-:Y:S01]  /*11c80*/  IMAD.U32 R34, R78, 0x10000, RZ ;  /* 0x000100004e227824 */ /* 0x000fe200078e00ff */
[----:B------:R-:W2:Y:S01]  /*11c90*/  LDS.128 R24, [R28+0xc400] ;  /* 0x00c400001c187984 */ /* 0x000ea20000000c00 */
[----:B------:R-:W-:Y:S02]  /*11ca0*/  SHF.R.U64 R31, R54, 0x10, R55 ;  /* 0x00000010361f7819 */ /* 0x000fe40000001237 */
[----:B------:R-:W-:Y:S02]  /*11cb0*/  SHF.R.U32.HI R10, RZ, 0x10, R11 ;  /* 0x00000010ff0a7819 */ /* 0x000fe4000001160b */
[----:B------:R-:W-:Y:S02]  /*11cc0*/  PRMT R75, R75, 0x5410, R8 ;  /* 0x000054104b4b7816 */ /* 0x000fe40000000008 */
[----:B------:R-:W-:Y:S02]  /*11cd0*/  SHF.R.U32.HI R54, RZ, 0x10, R55 ;  /* 0x00000010ff367819 */ /* 0x000fe40000011637 */
[----:B------:R-:W-:Y:S01]  /*11ce0*/  PRMT R79, R79, 0x5410, R52 ;  /* 0x000054104f4f7816 */ /* 0x000fe20000000034 */
[----:B------:R-:W-:Y:S01]  /*11cf0*/  IMAD.U32 R36, R75, 0x10000, RZ ;  /* 0x000100004b247824 */ /* 0x000fe200078e00ff */
[----:B------:R-:W-:-:S02]  /*11d00*/  PRMT R77, R77, 0x5410, R10 ;  /* 0x000054104d4d7816 */ /* 0x000fc4000000000a */
[----:B------:R-:W-:Y:S02]  /*11d10*/  PRMT R81, R81, 0x5410, R54 ;  /* 0x0000541051517816 */ /* 0x000fe40000000036 */
[----:B------:R-:W-:Y:S02]  /*11d20*/  PRMT R76, R76, 0x5410, R9 ;  /* 0x000054104c4c7816 */ /* 0x000fe40000000009 */
[----:B------:R-:W-:Y:S01]  /*11d30*/  PRMT R80, R80, 0x5410, R31 ;  /* 0x0000541050507816 */ /* 0x000fe2000000001f */
        /* <DEDUP_REMOVED lines=23> */
[C---:B------:R-:W-:Y:S01]  /*11eb0*/  FMUL.FTZ R40, R33.reuse, R34 ;  /* 0x0000002221287220 */ /* 0x040fe20000410000 */
[----:B------:R-:W-:Y:S01]  /*11ec0*/  LOP3.LUT R29, R74, 0xffff0000, RZ, 0xc0, !PT ;  /* 0xffff00004a1d7812 */ /* 0x000fe200078ec0ff */
[----:B------:R-:W-:Y:S01]  /*11ed0*/  FMUL.FTZ R33, R33, R8 ;  /* 0x0000000821217220 */ /* 0x000fe20000410000 */
[----:B------:R-:W-:Y:S01]  /*11ee0*/  FFMA.FTZ R36, R9, R36, R30 ;  /* 0x0000002409247223 */ /* 0x000fe2000001001e */
[----:B------:R-:W-:Y:S01]  /*11ef0*/  LOP3.LUT R9, R78, 0xffff0000, RZ, 0xc0, !PT ;  /* 0xffff00004e097812 */ /* 0x000fe200078ec0ff */
[C---:B------:R-:W-:Y:S01]  /*11f00*/  FFMA.FTZ R41, R11.reuse, R8, -R40 ;  /* 0x000000080b297223 */ /* 0x040fe20000010828 */
[----:B------:R-:W-:Y:S01]  /*11f10*/  FFMA.FTZ R42, R11, R34, R33 ;  /* 0x000000220b2a7223 */ /* 0x000fe20000010021 */
[----:B------:R-:W-:Y:S01]  /*11f20*/  FMUL.FTZ R11, R24, R29 ;  /* 0x0000001d180b7220 */ /* 0x000fe20000410000 */
[----:B------:R-:W-:-:S02]  /*11f30*/  IMAD.U32 R31, R26, 0x10000, RZ ;  /* 0x000100001a1f7824 */ /* 0x000fc400078e00ff */
[-C--:B------:R-:W-:Y:S01]  /*11f40*/  FMUL.FTZ R33, R24, R9.reuse ;  /* 0x0000000918217220 */ /* 0x080fe20000410000 */
[----:B------:R-:W-:Y:S01]  /*11f50*/  LOP3.LUT R8, R79, 0xffff0000, RZ, 0xc0, !PT ;  /* 0xffff00004f087812 */ /* 0x000fe200078ec0ff */
[----:B------:R-:W-:Y:S01]  /*11f60*/  FFMA.FTZ R24, R4, R9, -R11 ;  /* 0x0000000904187223 */ /* 0x000fe2000001080b */
[----:B------:R-:W-:Y:S01]  /*11f70*/  SHF.L.U32 R11, R76, 0x10, RZ ;  /* 0x000000104c0b7819 */ /* 0x000fe200000006ff */
[----:B------:R-:W-:Y:S01]  /*11f80*/  FFMA.FTZ R34, R4, R29, R33 ;  /* 0x0000001d04227223 */ /* 0x000fe20000010021 */
[----:B------:R-:W-:Y:S01]  /*11f90*/  LOP3.LUT R30, R75, 0xffff0000, RZ, 0xc0, !PT ;  /* 0xffff00004b1e7812 */ /* 0x000fe200078ec0ff */
[----:B------:R-:W-:Y:S02]  /*11fa0*/  IMAD.U32 R9, R80, 0x10000, RZ ;  /* 0x0001000050097824 */ /* 0x000fe400078e00ff */
[----:B------:R-:W-:Y:S01]  /*11fb0*/  FMUL.FTZ R35, R25, R8 ;  /* 0x0000000819237220 */ /* 0x000fe20000410000 */
[----:B------:R-:W-:Y:S01]  /*11fc0*/  FMUL.FTZ R29, R31, R11 ;  /* 0x0000000b1f1d7220 */ /* 0x000fe20000410000 */
[----:B------:R-:W-:Y:S01]  /*11fd0*/  LOP3.LUT R26, R26, 0xffff0000, RZ, 0xc0, !PT ;  /* 0xffff00001a1a7812 */ /* 0x000fe200078ec0ff */
[-C--:B------:R-:W-:Y:S01]  /*11fe0*/  FMUL.FTZ R40, R25, R30.reuse ;  /* 0x0000001e19287220 */ /* 0x080fe20000410000 */
[-C--:B------:R-:W-:Y:S01]  /*11ff0*/  FMUL.FTZ R31, R31, R9.reuse ;  /* 0x000000091f1f7220 */ /* 0x080fe20000410000 */
[----:B------:R-:W-:Y:S01]  /*12000*/  FFMA.FTZ R29, R10, R9, -R29 ;  /* 0x000000090a1d7223 */ /* 0x000fe2000001081d */
[C---:B------:R-:W-:Y:S01]  /*12010*/  FFMA.FTZ R35, R5.reuse, R30, R35 ;  /* 0x0000001e05237223 */ /* 0x040fe20000010023 */
[----:B------:R-:W-:Y:S01]  /*12020*/  FFMA.FTZ R25, R5, R8, -R40 ;  /* 0x0000000805197223 */ /* 0x000fe20000010828 */
[----:B------:R-:W-:Y:S01]  /*12030*/  LOP3.LUT R9, R76, 0xffff0000, RZ, 0xc0, !PT ;  /* 0xffff00004c097812 */ /* 0x000fe200078ec0ff */
[----:B------:R-:W-:Y:S01]  /*12040*/  FFMA.FTZ R10, R10, R11, R31 ;  /* 0x0000000b0a0a7223 */ /* 0x000fe2000001001f */
[----:B------:R-:W-:-:S02]  /*12050*/  LOP3.LUT R27, R27, 0xffff0000, RZ, 0xc0, !PT ;  /* 0xffff00001b1b7812 */ /* 0x000fc400078ec0ff */
[----:B------:R-:W-:Y:S01]  /*12060*/  LOP3.LUT R5, R80, 0xffff0000, RZ, 0xc0, !PT ;  /* 0xffff000050057812 */ /* 0x000fe200078ec0ff */
[C---:B------:R-:W-:Y:S01]  /*12070*/  FMUL.FTZ R11, R26.reuse, R9 ;  /* 0x000000091a0b7220 */ /* 0x040fe20000410000 */
[----:B------:R-:W-:Y:S02]  /*12080*/  LOP3.LUT R8, R77, 0xffff0000, RZ, 0xc0, !PT ;  /* 0xffff00004d087812 */ /* 0x000fe400078ec0ff */
[----:B------:R-:W-:Y:S01]  /*12090*/  LOP3.LUT R4, R81, 0xffff0000, RZ, 0xc0, !PT ;  /* 0xffff000051047812 */ /* 0x000fe200078ec0ff */
[-C--:B------:R-:W-:Y:S01]  /*120a0*/  FMUL.FTZ R30, R26, R5.reuse ;  /* 0x000000051a1e7220 */ /* 0x080fe20000410000 */
[C---:B------:R-:W-:Y:S01]  /*120b0*/  FFMA.FTZ R26, R6.reuse, R5, -R11 ;  /* 0x00000005061a7223 */ /* 0x040fe2000001080b */
[----:B------:R-:W-:Y:S01]  /*120c0*/  FMUL.FTZ R40, R27, R8 ;  /* 0x000000081b287220 */ /* 0x000fe20000410000 */
[----:B------:R-:W-:Y:S01]  /*120d0*/  F2FP.BF16.F32.PACK_AB R5, R25, R38 ;  /* 0x000000261905723e */ /* 0x000fe200000010ff */
[-C--:B------:R-:W-:Y:S01]  /*120e0*/  FMUL.FTZ R27, R27, R4.reuse ;  /* 0x000000041b1b7220 */ /* 0x080fe20000410000 */
[----:B------:R-:W-:Y:S01]  /*120f0*/  FFMA.FTZ R11, R6, R9, R30 ;  /* 0x00000009060b7223 */ /* 0x000fe2000001001e */
[C---:B------:R-:W-:Y:S01]  /*12100*/  FFMA.FTZ R40, R7.reuse, R4, -R40 ;  /* 0x0000000407287223 */ /* 0x040fe20000010828 */
[----:B------:R-:W-:Y:S01]  /*12110*/  F2FP.BF16.F32.PACK_AB R4, R24, R37 ;  /* 0x000000251804723e */ /* 0x000fe200000010ff */
[----:B------:R-:W-:Y:S01]  /*12120*/  FFMA.FTZ R27, R7, R8, R27 ;  /* 0x00000008071b7223 */ /* 0x000fe2000001001b */
[----:B------:R-:W-:-:S02]  /*12130*/  F2FP.BF16.F32.PACK_AB R6, R26, R29 ;  /* 0x0000001d1a06723e */ /* 0x000fc400000010ff */
[----:B------:R-:W-:Y:S02]  /*12140*/  F2FP.BF16.F32.PACK_AB R10, R11, R10 ;  /* 0x0000000a0b0a723e */ /* 0x000fe400000010ff */
[----:B------:R-:W-:Y:S02]  /*12150*/  F2FP.BF16.F32.PACK_AB R7, R40, R41 ;  /* 0x000000292807723e */ /* 0x000fe400000010ff */
[----:B------:R-:W-:Y:S02]  /*12160*/  F2FP.BF16.F32.PACK_AB R8, R34, R39 ;  /* 0x000000272208723e */ /* 0x000fe400000010ff */
[----:B------:R-:W-:Y:S01]  /*12170*/  F2FP.BF16.F32.PACK_AB R9, R35, R36 ;  /* 0x000000242309723e */ /* 0x000fe200000010ff */
[----:B------:R2:W-:Y:S01]  /*12180*/  STS.128 [R216], R4 ;  /* 0x00000004d8007388 */ /* 0x0005e20000000c00 */
[----:B------:R-:W-:-:S05]  /*12190*/  F2FP.BF16.F32.PACK_AB R11, R27, R42 ;  /* 0x0000002a1b0b723e */ /* 0x000fca00000010ff */
[----:B------:R2:W-:Y:S02]  /*121a0*/  STS.128 [R28+0xc400], R8 ;  /* 0x00c400081c007388 */ /* 0x0005e40000000c00 */
.L_x_2862:
[----:B------:R-:W-:Y:S05]  /*121b0*/  BSYNC B1 ;  /* 0x0000000000017941 */ /* 0x000fea0003800000 */
.L_x_2861:
        /* <DEDUP_REMOVED lines=8> */
[----:B------:R-:W-:Y:S01]  /*12240*/  SHF.R.U64 R32, R56, 0x10, R57 ;  /* 0x0000001038207819 */ /* 0x000fe20000001239 */
[----:B------:R-:W-:Y:S01]  /*12250*/  IMAD.SHL.U32 R7, R7, 0x400, RZ ;  /* 0x0000040007077824 */ /* 0x000fe200078e00ff */
[----:B------:R-:W-:Y:S02]  /*12260*/  LOP3.LUT R4, R5, R220, RZ, 0x3c, !PT ;  /* 0x000000dc05047212 */ /* 0x000fe400078e3cff */
[----:B------:R-:W-:Y:S02]  /*12270*/  PRMT R26, R21, 0x5410, R26 ;  /* 0x00005410151a7816 */ /* 0x000fe4000000001a */
[----:B------:R-:W-:Y:S02]  /*12280*/  LOP3.LUT R7, R7, 0x7fffe000, RZ, 0xc0, !PT ;  /* 0x7fffe00007077812 */ /* 0x000fe400078ec0ff */
[----:B------:R-:W-:Y:S01]  /*12290*/  SHF.R.U32.HI R13, RZ, 0x10, R13 ;  /* 0x00000010ff0d7819 */ /* 0x000fe2000001160d */
[----:B------:R-:W-:Y:S01]  /*122a0*/  IMAD.U32 R27, R26, 0x10000, RZ ;  /* 0x000100001a1b7824 */ /* 0x000fe200078e00ff */
[----:B------:R-:W-:-:S02]  /*122b0*/  IADD3 R9, R4, R7, R183 ;  /* 0x0000000704097210 */ /* 0x000fc40007ffe0b7 */
[----:B------:R-:W1:Y:S01]  /*122c0*/  LDS.128 R4, [R215] ;  /* 0x00000000d7047984 */ /* 0x000e620000000c00 */
[----:B------:R-:W-:Y:S02]  /*122d0*/  PRMT R69, R69, 0x5410, R32 ;  /* 0x0000541045457816 */ /* 0x000fe40000000020 */
[----:B------:R-:W-:Y:S01]  /*122e0*/  IMAD R24, R9, 0x2, R2 ;  /* 0x0000000209187824 */ /* 0x000fe200078e0202 */
[--C-:B------:R-:W-:Y:S02]  /*122f0*/  SHF.R.U64 R30, R14, 0x10, R15.reuse ;  /* 0x000000100e1e7819 */ /* 0x100fe4000000120f */
[----:B------:R-:W-:Y:S01]  /*12300*/  SHF.R.U32.HI R31, RZ, 0x10, R15 ;  /* 0x00000010ff1f7819 */ /* 0x000fe2000001160f */
[----:B------:R-:W-:Y:S01]  /*12310*/  IMAD.U32 R25, R69, 0x10000, RZ ;  /* 0x0001000045197824 */ /* 0x000fe200078e00ff */
[----:B------:R-:W2:Y:S01]  /*12320*/  LDS.128 R8, [R24+0xc400] ;  /* 0x00c4000018087984 */ /* 0x000ea20000000c00 */
[----:B------:R-:W-:Y:S02]  /*12330*/  PRMT R71, R71, 0x5410, R28 ;  /* 0x0000541047477816 */ /* 0x000fe4000000001c */
[----:B------:R-:W-:-:S02]  /*12340*/  SHF.R.U32.HI R57, RZ, 0x10, R57 ;  /* 0x00000010ff397819 */ /* 0x000fc40000011639 */
[----:B------:R-:W-:Y:S02]  /*12350*/  PRMT R28, R20, 0x5410, R13 ;  /* 0x00005410141c7816 */ /* 0x000fe4000000000d */
[----:B------:R-:W-:Y:S02]  /*12360*/  PRMT R31, R0, 0x5410, R31 ;  /* 0x00005410001f7816 */ /* 0x000fe4000000001f */
[----:B------:R-:W-:Y:S01]  /*12370*/  SHF.R.U32.HI R58, RZ, 0x10, R59 ;  /* 0x00000010ff3a7819 */ /* 0x000fe2000001163b */
[----:B------:R-:W-:Y:S01]  /*12380*/  IMAD.U32 R29, R28, 0x10000, RZ ;  /* 0x000100001c1d7824 */ /* 0x000fe200078e00ff */
[----:B------:R-:W-:Y:S01]  /*12390*/  PRMT R70, R70, 0x5410, R57 ;  /* 0x0000541046467816 */ /* 0x000fe20000000039 */
[----:B------:R-:W-:Y:S01]  /*123a0*/  IMAD.U32 R32, R31, 0x10000, RZ ;  /* 0x000100001f207824 */ /* 0x000fe200078e00ff */
[----:B------:R-:W-:Y:S02]  /*123b0*/  PRMT R73, R73, 0x5410, R58 ;  /* 0x0000541049497816 */ /* 0x000fe4000000003a */
[----:B------:R-:W-:-:S02]  /*123c0*/  LOP3.LUT R26, R26, 0xffff0000, RZ, 0xc0, !PT ;  /* 0xffff00001a1a7812 */ /* 0x000fc400078ec0ff */
[----:B------:R-:W-:Y:S02]  /*123d0*/  LOP3.LUT R69, R69, 0xffff0000, RZ, 0xc0, !PT ;  /* 0xffff000045457812 */ /* 0x000fe400078ec0ff */
[----:B------:R-:W-:Y:S02]  /*123e0*/  PRMT R30, R3, 0x5410, R30 ;  /* 0x00005410031e7816 */ /* 0x000fe4000000001e */
        /* <DEDUP_REMOVED lines=15> */
[----:B------:R-:W-:Y:S01]  /*124e0*/  SHF.L.U32 R14, R70, 0x10, RZ ;  /* 0x00000010460e7819 */ /* 0x000fe200000006ff */
[----:B------:R-:W-:-:S02]  /*124f0*/  IMAD.U32 R21, R11, 0x10000, RZ ;  /* 0x000100000b157824 */ /* 0x000fc400078e00ff */
[C---:B------:R-:W-:Y:S01]  /*12500*/  FFMA.FTZ R33, R0.reuse, R25, -R33 ;  /* 0x0000001900217223 */ /* 0x040fe20000010821 */
[----:B------:R-:W-:Y:S01]  /*12510*/  FMUL.FTZ R25, R15, R29 ;  /* 0x0000001d0f197220 */ /* 0x000fe20000410000 */
[----:B------:R-:W-:Y:S01]  /*12520*/  FFMA.FTZ R35, R0, R27, R35 ;  /* 0x0000001b00237223 */ /* 0x000fe20000010023 */
[----:B------:R-:W-:Y:S02]  /*12530*/  IMAD.U32 R0, R73, 0x10000, RZ ;  /* 0x0001000049007824 */ /* 0x000fe400078e00ff */
[-C--:B------:R-:W-:Y:S01]  /*12540*/  FMUL.FTZ R15, R15, R14.reuse ;  /* 0x0000000e0f0f7220 */ /* 0x080fe20000410000 */
[----:B------:R-:W-:Y:S01]  /*12550*/  FFMA.FTZ R25, R12, R14, -R25 ;  /* 0x0000000e0c197223 */ /* 0x000fe20000010819 */
[C---:B------:R-:W-:Y:S01]  /*12560*/  FMUL.FTZ R14, R21.reuse, R32 ;  /* 0x00000020150e7220 */ /* 0x040fe20000410000 */
[----:B------:R-:W-:Y:S01]  /*12570*/  FMUL.FTZ R27, R21, R0 ;  /* 0x00000000151b7220 */ /* 0x000fe20000410000 */
[----:B------:R-:W-:Y:S01]  /*12580*/  LOP3.LUT R70, R70, 0xffff0000, RZ, 0xc0, !PT ;  /* 0xffff000046467812 */ /* 0x000fe200078ec0ff */
[----:B------:R-:W-:-:S02]  /*12590*/  IMAD.U32 R20, R10, 0x10000, RZ ;  /* 0x000100000a147824 */ /* 0x000fc400078e00ff */
[C---:B------:R-:W-:Y:S01]  /*125a0*/  FFMA.FTZ R21, R13.reuse, R0, -R14 ;  /* 0x000000000d157223 */ /* 0x040fe2000001080e */
[C---:B------:R-:W-:Y:S01]  /*125b0*/  FMUL.FTZ R0, R8.reuse, R26 ;  /* 0x0000001a08007220 */ /* 0x040fe20000410000 */
[----:B------:R-:W-:Y:S01]  /*125c0*/  FMUL.FTZ R14, R8, R69 ;  /* 0x00000045080e7220 */ /* 0x000fe20000410000 */
[----:B------:R-:W-:Y:S02]  /*125d0*/  IMAD.U32 R8, R30, 0x10000, RZ ;  /* 0x000100001e087824 */ /* 0x000fe400078e00ff */
[----:B------:R-:W-:Y:S01]  /*125e0*/  FFMA.FTZ R27, R13, R32, R27 ;  /* 0x000000200d1b7223 */ /* 0x000fe2000001001b */
[----:B------:R-:W-:Y:S01]  /*125f0*/  FFMA.FTZ R15, R12, R29, R15 ;  /* 0x0000001d0c0f7223 */ /* 0x000fe2000001000f */
[----:B------:R-:W-:Y:S01]  /*12600*/  FMUL.FTZ R13, R9, R28 ;  /* 0x0000001c090d7220 */ /* 0x000fe20000410000 */
[----:B------:R-:W-:Y:S01]  /*12610*/  FFMA.FTZ R12, R3, R69, -R0 ;  /* 0x00000045030c7223 */ /* 0x000fe20000010800 */
[----:B------:R-:W-:Y:S01]  /*12620*/  FMUL.FTZ R9, R9, R70 ;  /* 0x0000004609097220 */ /* 0x000fe20000410000 */
[----:B------:R-:W-:Y:S01]  /*12630*/  FFMA.FTZ R14, R3, R26, R14 ;  /* 0x0000001a030e7223 */ /* 0x000fe2000001000e */
[----:B------:R-:W-:-:S02]  /*12640*/  IMAD.U32 R0, R71, 0x10000, RZ ;  /* 0x0001000047007824 */ /* 0x000fc400078e00ff */
[----:B------:R-:W-:Y:S01]  /*12650*/  FMUL.FTZ R26, R20, R8 ;  /* 0x00000008141a7220 */ /* 0x000fe20000410000 */
[C---:B------:R-:W-:Y:S01]  /*12660*/  FFMA.FTZ R70, R4.reuse, R70, -R13 ;  /* 0x0000004604467223 */ /* 0x040fe2000001080d */
[----:B------:R-:W-:Y:S01]  /*12670*/  FFMA.FTZ R28, R4, R28, R9 ;  /* 0x0000001c041c7223 */ /* 0x000fe20000010009 */
[----:B------:R-:W-:Y:S01]  /*12680*/  LOP3.LUT R10, R10, 0xffff0000, RZ, 0xc0, !PT ;  /* 0xffff00000a0a7812 */ /* 0x000fe200078ec0ff */
[-C--:B------:R-:W-:Y:S01]  /*12690*/  FMUL.FTZ R20, R20, R0.reuse ;  /* 0x0000000014147220 */ /* 0x080fe20000410000 */
[----:B------:R-:W-:Y:S01]  /*126a0*/  LOP3.LUT R11, R11, 0xffff0000, RZ, 0xc0, !PT ;  /* 0xffff00000b0b7812 */ /* 0x000fe200078ec0ff */
[C---:B------:R-:W-:Y:S01]  /*126b0*/  FFMA.FTZ R26, R5.reuse, R0, -R26 ;  /* 0x00000000051a7223 */ /* 0x040fe2000001081a */
[----:B------:R-:W-:Y:S01]  /*126c0*/  LOP3.LUT R3, R30, 0xffff0000, RZ, 0xc0, !PT ;  /* 0xffff00001e037812 */ /* 0x000fe200078ec0ff */
[----:B------:R-:W-:Y:S01]  /*126d0*/  FFMA.FTZ R20, R5, R8, R20 ;  /* 0x0000000805147223 */ /* 0x000fe20000010014 */
[----:B------:R-:W-:Y:S02]  /*126e0*/  LOP3.LUT R4, R31, 0xffff0000, RZ, 0xc0, !PT ;  /* 0xffff00001f047812 */ /* 0x000fe400078ec0ff */
[----:B------:R-:W-:Y:S01]  /*126f0*/  LOP3.LUT R71, R71, 0xffff0000, RZ, 0xc0, !PT ;  /* 0xffff000047477812 */ /* 0x000fe200078ec0ff */
[----:B------:R-:W-:Y:S01]  /*12700*/  FMUL.FTZ R5, R10, R3 ;  /* 0x000000030a057220 */ /* 0x000fe20000410000 */
[----:B------:R-:W-:Y:S01]  /*12710*/  LOP3.LUT R0, R73, 0xffff0000, RZ, 0xc0, !PT ;  /* 0xffff000049007812 */ /* 0x000fe200078ec0ff */
[C---:B------:R-:W-:Y:S01]  /*12720*/  FMUL.FTZ R8, R11.reuse, R4 ;  /* 0x000000040b087220 */ /* 0x040fe20000410000 */
[----:B------:R-:W-:Y:S01]  /*12730*/  F2FP.BF16.F32.PACK_AB R9, R28, R15 ;  /* 0x0000000f1c09723e */ /* 0x000fe200000010ff */
[-C--:B------:R-:W-:Y:S01]  /*12740*/  FMUL.FTZ R10, R10, R71.reuse ;  /* 0x000000470a0a7220 */ /* 0x080fe20000410000 */
[C---:B------:R-:W-:Y:S01]  /*12750*/  FFMA.FTZ R71, R6.reuse, R71, -R5 ;  /* 0x0000004706477223 */ /* 0x040fe20000010805 */
[-C--:B------:R-:W-:Y:S01]  /*12760*/  FMUL.FTZ R11, R11, R0.reuse ;  /* 0x000000000b0b7220 */ /* 0x080fe20000410000 */
[C---:B------:R-:W-:Y:S01]  /*12770*/  FFMA.FTZ R0, R7.reuse, R0, -R8 ;  /* 0x0000000007007223 */ /* 0x040fe20000010808 */
[----:B------:R-:W-:Y:S01]  /*12780*/  FFMA.FTZ R3, R6, R3, R10 ;  /* 0x0000000306037223 */ /* 0x000fe2000001000a */
        /* <DEDUP_REMOVED lines=10> */
.L_x_2834:
[----:B------:R-:W-:Y:S05]  /*12830*/  BSYNC B0 ;  /* 0x0000000000007941 */ /* 0x000fea0003800000 */
.L_x_2812:
        /* <DEDUP_REMOVED lines=8> */
.L_x_2810:
[----:B01234-:R-:W2:Y:S02]  /*128c0*/  LDL R0, [R1+0x30] ;  /* 0x0000300001007983 */ /* 0x01fea40000100800 */
[----:B--2---:R-:W-:-:S13]  /*128d0*/  R2UR UR4, R0 ;  /* 0x00000000000472ca */ /* 0x004fda00000e0000 */
[----:B------:R-:W-:-:S05]  /*128e0*/  IMAD.U32 R0, RZ, RZ, UR4 ;  /* 0x00000004ff007e24 */ /* 0x000fca000f8e00ff */
[----:B------:R-:W-:-:S13]  /*128f0*/  ISETP.NE.AND P0, PT, R0, 0x3, PT ;  /* 0x000000030000780c */ /* 0x000fda0003f05270 */
[----:B------:R-:W-:Y:S05]  /*12900*/  @!P0 BRA `(.L_x_2863) ;  /* 0x0000000000048947 */ /* 0x000fea0003800000 */
[----:B------:R-:W-:Y:S01]  /*12910*/  BPT.TRAP 0x1 ;  /* 0x000000040000795c */ /* 0x000fe20000300000 */
.L_x_2863:
[----:B------:R-:W-:Y:S01]  /*12920*/  IMAD R0, R162, 0x8, R2 ;  /* 0x00000008a2007824 */ /* 0x000fe200078e0202 */
[----:B------:R-:W-:-:S04]  /*12930*/  SHF.L.U32 R3, R167, 0x1f, RZ ;  /* 0x0000001fa7037819 */ /* 0x000fc800000006ff */
[----:B------:R0:W1:Y:S01]  /*12940*/  SYNCS.PHASECHK.TRANS64.TRYWAIT P1, [R0+URZ+0x2a830], R3 ;  /* 0x02a83003000075a7 */ /* 0x000062000802017f */
[----:B------:R-:W-:Y:S05]  /*12950*/  @!P0 BRA `(.L_x_2864) ;  /* 0x0000000000048947 */ /* 0x000fea0003800000 */
[----:B------:R-:W-:Y:S01]  /*12960*/  BPT.TRAP 0x1 ;  /* 0x000000040000795c */ /* 0x000fe20000300000 */
.L_x_2864:
[----:B-1----:R-:W-:Y:S05]  /*12970*/  @P1 BRA `(.L_x_2865) ;  /* 0x0000000000081947 */ /* 0x002fea0003800000 */
[----:B------:R-:W1:Y:S02]  /*12980*/  SYNCS.PHASECHK.TRANS64.TRYWAIT P1, [R0+URZ+0x2a830], R3 ;  /* 0x02a83003000075a7 */ /* 0x000e64000802017f */
[----:B-1----:R-:W-:Y:S05]  /*12990*/  @!P1 BRA `(.L_x_2866) ;  /* 0x0000012400bc9947 */ /* 0x002fea0003800000 */
.L_x_2865:
[----:B------:R-:W-:Y:S05]  /*129a0*/  WARPSYNC.ALL ;  /* 0x0000000000007948 */ /* 0x000fea0003800000 */
[----:B01----:R-:W-:Y:S01]  /*129b0*/  VIADD R3, R2, 0x18400 ;  /* 0x0001840002037836 */ /* 0x003fe20000000000 */
        /* <DEDUP_REMOVED lines=36> */
[----:B------:R-:W-:Y:S01]  /*12c00*/  MOV R9, 0x40000040 ;  /* 0x4000004000097802 */ /* 0x000fe20000000f00 */
[----:B------:R-:W-:Y:S01]  /*12c10*/  UIADD3 UR5, UR4, 0x4, URZ ;  /* 0x0000000404057890 */ /* 0x000fe2000fffe03f */
[----:B0-----:R-:W-:Y:S01]  /*12c20*/  IMAD.U32 R10, RZ, RZ, UR8 ;  /* 0x00000008ff0a7e24 */ /* 0x001fe2000f8e00ff */
[----:B------:R-:W-:Y:S01]  /*12c30*/  UIADD3 UR36, UR4, 0x806, URZ ;  /* 0x0000080604247890 */ /* 0x000fe2000fffe03f */
[----:B------:R-:W-:Y:S01]  /*12c40*/  IMAD.U32 R11, RZ, RZ, UR9 ;  /* 0x00000009ff0b7e24 */ /* 0x000fe2000f8e00ff */
[----:B------:R-:W-:-:S04]  /*12c50*/  UMOV UR37, 0x40000040 ;  /* 0x4000004000257882 */ /* 0x000fc80000000000 */
        /* <DEDUP_REMOVED lines=49> */
[----:B0-----:R-:W-:Y:S02]  /*12f70*/  IMAD.U32 R10, RZ, RZ, UR8 ;  /* 0x00000008ff0a7e24 */ /* 0x001fe4000f8e00ff */
        /* <DEDUP_REMOVED lines=46> */
.L_x_2867:
[----:B------:R-:W0:Y:S01]  /*13260*/  LDC R9, c[0x0][0x448] ;  /* 0x00011200ff097b82 */ /* 0x000e220000000800 */
[----:B------:R-:W-:Y:S01]  /*13270*/  ULDC UR4, c[0x0][0x9d8] ;  /* 0x0002760000047ab9 */ /* 0x000fe20000000800 */
[----:B------:R-:W-:Y:S02]  /*13280*/  VIADD R0, R0, 0x2a840 ;  /* 0x0002a84000007836 */ /* 0x000fe40000000000 */
[----:B------:R-:W-:Y:S01]  /*13290*/  FMUL.FTZ R4, R25, UR4 ;  /* 0x0000000419047c20 */ /* 0x000fe20008410000 */
[----:B------:R-:W-:Y:S02]  /*132a0*/  IMAD.MOV.U32 R25, RZ, RZ, -0x60 ;  /* 0xffffffa0ff197424 */ /* 0x000fe400078e00ff */
[----:B------:R-:W-:Y:S01]  /*132b0*/  FMUL.FTZ R26, R26, UR4 ;  /* 0x000000041a1a7c20 */ /* 0x000fe20008410000 */
[----:B------:R-:W-:Y:S01]  /*132c0*/  FMUL.FTZ R27, R27, UR4 ;  /* 0x000000041b1b7c20 */ /* 0x000fe20008410000 */
[----:B------:R-:W-:Y:S01]  /*132d0*/  FMUL.FTZ R30, R30, UR4 ;  /* 0x000000041e1e7c20 */ /* 0x000fe20008410000 */
[----:B------:R-:W-:-:S02]  /*132e0*/  IMAD R25, R72, R25, 0x61 ;  /* 0x0000006148197424 */ /* 0x000fc400078e0219 */
[----:B------:R-:W-:Y:S01]  /*132f0*/  FMUL.FTZ R31, R31, UR4 ;  /* 0x000000041f1f7c20 */ /* 0x000fe20008410000 */
[----:B------:R1:W-:Y:S01]  /*13300*/  MUFU.TANH R82, R27 ;  /* 0x0000001b00527308 */ /* 0x0003e20000002400 */
[----:B------:R-:W-:Y:S01]  /*13310*/  FMUL.FTZ R34, R34, UR4 ;  /* 0x0000000422227c20 */ /* 0x000fe20008410000 */
[----:B------:R-:W-:Y:S02]  /*13320*/  IMAD R25, R188, -0x2, R25 ;  /* 0xfffffffebc197824 */ /* 0x000fe400078e0219 */
        /* <DEDUP_REMOVED lines=11> */
[----:B0-----:R-:W-:Y:S01]  /*133e0*/  ISETP.NE.AND P1, PT, R9, 0x1, PT ;  /* 0x000000010900780c */ /* 0x001fe20003f25270 */
[----:B------:R-:W-:Y:S01]  /*133f0*/  IMAD.IADD R9, R189, 0x1, R184 ;  /* 0x00000001bd097824 */ /* 0x000fe200078e02b8 */
        /* <DEDUP_REMOVED lines=11> */
[----:B------:R-:W4:Y:S01]  /*134b0*/  @P1 LDC R10, c[0x0][0x44c] ;  /* 0x00011300ff0a1b82 */ /* 0x000f220000000800 */
[----:B------:R-:W-:Y:S01]  /*134c0*/  FMUL.FTZ R63, R63, UR4 ;  /* 0x000000043f3f7c20 */ /* 0x000fe20008410000 */
[----:B------:R-:W-:Y:S01]  /*134d0*/  FMUL.FTZ R66, R66, UR4 ;  /* 0x0000000442427c20 */ /* 0x000fe20008410000 */
[----:B------:R-:W-:Y:S01]  /*134e0*/  FMUL.FTZ R67, R67, UR4 ;  /* 0x0000000443437c20 */ /* 0x000fe20008410000 */
[----:B------:R-:W-:Y:S01]  /*134f0*/  FMUL.FTZ R70, R70, UR4 ;  /* 0x0000000446467c20 */ /* 0x000fe20008410000 */
[----:B------:R-:W3:Y:S01]  /*13500*/  MUFU.TANH R34, R34 ;  /* 0x0000002200227308 */ /* 0x000ee20000002400 */
[----:B------:R-:W-:Y:S01]  /*13510*/  FMUL.FTZ R71, R71, UR4 ;  /* 0x0000000447477c20 */ /* 0x000fe20008410000 */
[----:B------:R-:W-:Y:S01]  /*13520*/  FMUL.FTZ R7, R29, UR4 ;  /* 0x000000041d077c20 */ /* 0x000fe20008410000 */
[----:B------:R-:W1:Y:S01]  /*13530*/  @P1 LDC R21, c[0x0][0x450] ;  /* 0x00011400ff151b82 */ /* 0x000e620000000800 */
        /* <DEDUP_REMOVED lines=15> */
[----:B----4-:R-:W-:-:S04]  /*13630*/  @P1 IMAD.HI.U32 R10, R9, R10, RZ ;  /* 0x0000000a090a1227 */ /* 0x010fc800078e00ff */
[----:B------:R-:W-:Y:S01]  /*13640*/  FMUL.FTZ R65, R65, UR4 ;  /* 0x0000000441417c20 */ /* 0x000fe20008410000 */
[----:B------:R-:W-:Y:S01]  /*13650*/  FMUL.FTZ R68, R68, UR4 ;  /* 0x0000000444447c20 */ /* 0x000fe20008410000 */
[----:B------:R-:W-:Y:S01]  /*13660*/  FMUL.FTZ R69, R69, UR4 ;  /* 0x0000000445457c20 */ /* 0x000fe20008410000 */
[----:B------:R-:W-:Y:S01]  /*13670*/  PRMT R0, R177, 0x654, R0 ;  /* 0x00000654b1007816 */ /* 0x000fe20000000000 */
[----:B------:R-:W4:Y:S01]  /*13680*/  MUFU.TANH R39, R39 ;  /* 0x0000002700277308 */ /* 0x000f220000002400 */
[----:B------:R-:W-:Y:S01]  /*13690*/  ULDC UR38, c[0x0][0x9d8] ;  /* 0x0002760000267ab9 */ /* 0x000fe20000000800 */
[----:B------:R-:W-:Y:S01]  /*136a0*/  ULDC UR39, c[0x0][0x9d8] ;  /* 0x0002760000277ab9 */ /* 0x000fe20000000800 */
[----:B-1----:R-:W-:Y:S01]  /*136b0*/  @P1 SHF.R.U32.HI R9, RZ, R21, R10 ;  /* 0x00000015ff091219 */ /* 0x002fe2000001160a */
[--C-:B------:R-:W-:Y:S01]  /*136c0*/  IMAD R10, R72, -0x60, R186.reuse ;  /* 0xffffffa0480a7824 */ /* 0x100fe200078e02ba */
[----:B------:R1:W-:Y:S01]  /*136d0*/  SYNCS.ARRIVE.TRANS64.RED.A1T0 RZ, [R0+URZ], RZ ;  /* 0x000000ff00ff79a7 */ /* 0x0003e2000810043f */
[----:B------:R-:W-:Y:S01]  /*136e0*/  ULDC UR42, c[0x0][0x988] ;  /* 0x00026200002a7ab9 */ /* 0x000fe20000000800 */
[----:B------:R-:W-:Y:S01]  /*136f0*/  ULDC UR43, c[0x0][0x988] ;  /* 0x00026200002b7ab9 */ /* 0x000fe20000000800 */
[----:B------:R-:W2:Y:S01]  /*13700*/  SHFL.IDX PT, R20, R9, 0x1, 0x1c1f ;  /* 0x003c1f0009147f89 */ /* 0x000ea200000e0000 */
[----:B------:R-:W-:Y:S01]  /*13710*/  VIADD R21, R10, 0x60 ;  /* 0x000000600a157836 */ /* 0x000fe20000000000 */
[----:B------:R-:W1:Y:S01]  /*13720*/  MUFU.TANH R42, R42 ;  /* 0x0000002a002a7308 */ /* 0x000e620000002400 */
[----:B------:R-:W-:Y:S01]  /*13730*/  BSSY B0, `(.L_x_2868) ;  /* 0x0000475000007945 */ /* 0x000fe20003800000 */
[----:B------:R-:W1:Y:S01]  /*13740*/  SHFL.IDX PT, R9, R9, RZ, 0x1c1f ;  /* 0x001c1fff09097589 */ /* 0x000e6200000e0000 */
[----:B------:R-:W-:Y:S01]  /*13750*/  IMAD R10, R188, -0x2, R21 ;  /* 0xfffffffebc0a7824 */ /* 0x000fe200078e0215 */
[----:B------:R-:W-:-:S04]  /*13760*/  IADD3 R21, -R185, R25, R186 ;  /* 0x00000019b9157210 */ /* 0x000fc80007ffe1ba */
[----:B------:R-:W1:Y:S08]  /*13770*/  MUFU.TANH R24, R43 ;  /* 0x0000002b00187308 */ /* 0x000e700000002400 */
[----:B------:R-:W1:Y:S01]  /*13780*/  MUFU.TANH R28, R46 ;  /* 0x0000002e001c7308 */ /* 0x000e620000002400 */
[----:B--2---:R-:W-:-:S07]  /*13790*/  VIADDMNMX R27, R20, R21, R10, PT ;  /* 0x00000015141b7246 */ /* 0x004fce000380010a */
[----:B------:R-:W2:Y:S01]  /*137a0*/  MUFU.TANH R47, R47 ;  /* 0x0000002f002f7308 */ /* 0x000ea20000002400 */
[C---:B------:R-:W-:Y:S02]  /*137b0*/  ISETP.GT.AND P2, PT, R27.reuse, RZ, PT ;  /* 0x000000ff1b00720c */ /* 0x040fe40003f44270 */
[C---:B------:R-:W-:Y:S02]  /*137c0*/  ISETP.GT.AND P3, PT, R27.reuse, 0x1, PT ;  /* 0x000000011b00780c */ /* 0x040fe40003f64270 */
[C---:B------:R-:W-:Y:S02]  /*137d0*/  ISETP.GT.AND P4, PT, R27.reuse, 0x8, PT ;  /* 0x000000081b00780c */ /* 0x040fe40003f84270 */
[----:B------:R-:W-:Y:S01]  /*137e0*/  FSEL R84, R26, -INF , P2 ;  /* 0xff8000001a547808 */ /* 0x000fe20001000000 */
[----:B------:R-:W2:Y:S01]  /*137f0*/  MUFU.TANH R32, R50 ;  /* 0x0000003200207308 */ /* 0x000ea20000002400 */
[----:B------:R-:W-:Y:S02]  /*13800*/  FSEL R82, R82, -INF , P3 ;  /* 0xff80000052527808 */ /* 0x000fe40001800000 */
[----:B------:R-:W-:-:S02]  /*13810*/  ISETP.GT.AND P2, PT, R27, 0x9, PT ;  /* 0x000000091b00780c */ /* 0x000fc40003f44270 */
[----:B0-----:R-:W-:Y:S02]  /*13820*/  FSEL R80, R30, -INF , P4 ;  /* 0xff8000001e507808 */ /* 0x001fe40002000000 */
[----:B------:R-:W-:Y:S01]  /*13830*/  FMNMX.FTZ R25, R84, R82, !PT ;  /* 0x0000005254197209 */ /* 0x000fe20007810000 */
[----:B------:R-:W0:Y:S01]  /*13840*/  MUFU.TANH R51, R51 ;  /* 0x0000003300337308 */ /* 0x000e220000002400 */
[----:B------:R-:W-:Y:S02]  /*13850*/  ISETP.GT.AND P3, PT, R27, 0x10, PT ;  /* 0x000000101b00780c */ /* 0x000fe40003f64270 */
[----:B---3--:R-:W-:Y:S02]  /*13860*/  FSEL R78, R31, -INF , P2 ;  /* 0xff8000001f4e7808 */ /* 0x008fe40001000000 */
[----:B------:R-:W-:Y:S02]  /*13870*/  FMNMX.FTZ R25, R80, R25, !PT ;  /* 0x0000001950197209 */ /* 0x000fe40007810000 */
[----:B------:R-:W-:Y:S01]  /*13880*/  ISETP.GT.AND P2, PT, R27, 0x11, PT ;  /* 0x000000111b00780c */ /* 0x000fe20003f44270 */
[----:B------:R-:W3:Y:S01]  /*13890*/  MUFU.TANH R38, R54 ;  /* 0x0000003600267308 */ /* 0x000ee20000002400 */
[----:B------:R-:W-:-:S02]  /*138a0*/  FSEL R76, R34, -INF , P3 ;  /* 0xff800000224c7808 */ /* 0x000fc40001800000 */
[----:B------:R-:W-:Y:S02]  /*138b0*/  FMNMX.FTZ R25, R78, R25, !PT ;  /* 0x000000194e197209 */ /* 0x000fe40007810000 */
[----:B------:R-:W-:Y:S02]  /*138c0*/  ISETP.GT.AND P3, PT, R27, 0x18, PT ;  /* 0x000000181b00780c */ /* 0x000fe40003f64270 */
[----:B------:R-:W-:Y:S01]  /*138d0*/  FSEL R74, R35, -INF , P2 ;  /* 0xff800000234a7808 */ /* 0x000fe20001000000 */
[----:B------:R-:W3:Y:S01]  /*138e0*/  MUFU.TANH R40, R55 ;  /* 0x0000003700287308 */ /* 0x000ee20000002400 */
[----:B------:R-:W-:Y:S02]  /*138f0*/  FMNMX.FTZ R25, R76, R25, !PT ;  /* 0x000000194c197209 */ /* 0x000fe40007810000 */
[----:B------:R-:W-:Y:S02]  /*13900*/  ISETP.GT.AND P2, PT, R27, 0x19, PT ;  /* 0x000000191b00780c */ /* 0x000fe40003f44270 */
[----:B------:R-:W-:-:S02]  /*13910*/  FSEL R36, R36, -INF , P3 ;  /* 0xff80000024247808 */ /* 0x000fc40001800000 */
[----:B------:R-:W-:Y:S01]  /*13920*/  FMNMX.FTZ R25, R74, R25, !PT ;  /* 0x000000194a197209 */ /* 0x000fe20007810000 */
[----:B------:R-:W3:Y:S01]  /*13930*/  MUFU.TANH R58, R58 ;  /* 0x0000003a003a7308 */ /* 0x000ee20000002400 */
[----:B------:R-:W-:Y:S02]  /*13940*/  ISETP.GT.AND P3, PT, R27, 0x20, PT ;  /* 0x000000201b00780c */ /* 0x000fe40003f64270 */
[----:B----4-:R-:W-:Y:S02]  /*13950*/  FSEL R26, R39, -INF , P2 ;  /* 0xff800000271a7808 */ /* 0x010fe40001000000 */
[----:B------:R-:W-:Y:S02]  /*13960*/  FMNMX.FTZ R25, R36, R25, !PT ;  /* 0x0000001924197209 */ /* 0x000fe40007810000 */
[----:B------:R-:W-:Y:S01]  /*13970*/  ISETP.GT.AND P2, PT, R27, 0x21, PT ;  /* 0x000000211b00780c */ /* 0x000fe20003f44270 */
[----:B------:R-:W4:Y:S01]  /*13980*/  MUFU.TANH R46, R59 ;  /* 0x0000003b002e7308 */ /* 0x000f220000002400 */
[----:B-1----:R-:W-:-:S02]  /*13990*/  FSEL R20, R42, -INF , P3 ;  /* 0xff8000002a147808 */ /* 0x002fc40001800000 */
[----:B------:R-:W-:Y:S02]  /*139a0*/  FMNMX.FTZ R25, R26, R25, !PT ;  /* 0x000000191a197209 */ /* 0x000fe40007810000 */
[C---:B------:R-:W-:Y:S02]  /*139b0*/  ISETP.GT.AND P3, PT, R27.reuse, 0x28, PT ;  /* 0x000000281b00780c */ /* 0x040fe40003f64270 */
[----:B------:R-:W-:Y:S01]  /*139c0*/  FSEL R24, R24, -INF , P2 ;  /* 0xff80000018187808 */ /* 0x000fe20001000000 */
[----:B------:R-:W1:Y:S01]  /*139d0*/  MUFU.TANH R50, R62 ;  /* 0x0000003e00327308 */ /* 0x000e620000002400 */
[----:B------:R-:W-:Y:S02]  /*139e0*/  FMNMX.FTZ R25, R20, R25, !PT ;  /* 0x0000001914197209 */ /* 0x000fe40007810000 */
[----:B------:R-:W-:Y:S02]  /*139f0*/  ISETP.GT.AND P2, PT, R27, 0x29, PT ;  /* 0x000000291b00780c */ /* 0x000fe40003f44270 */
[----:B------:R-:W-:-:S02]  /*13a00*/  FSEL R28, R28, -INF , P3 ;  /* 0xff8000001c1c7808 */ /* 0x000fc40001800000 */
[----:B------:R-:W-:Y:S01]  /*13a10*/  FMNMX.FTZ R25, R24, R25, !PT ;  /* 0x0000001918197209 */ /* 0x000fe20007810000 */
[----:B------:R-:W1:Y:S01]  /*13a20*/  MUFU.TANH R63, R63 ;  /* 0x0000003f003f7308 */ /* 0x000e620000002400 */
[----:B------:R-:W-:Y:S02]  /*13a30*/  ISETP.GT.AND P3, PT, R27, 0x30, PT ;  /* 0x000000301b00780c */ /* 0x000fe40003f64270 */
[----:B--2---:R-:W-:Y:S02]  /*13a40*/  FSEL R30, R47, -INF , P2 ;  /* 0xff8000002f1e7808 */ /* 0x004fe40001000000 */
[----:B------:R-:W-:Y:S02]  /*13a50*/  FMNMX.FTZ R25, R28, R25, !PT ;  /* 0x000000191c197209 */ /* 0x000fe40007810000 */
[----:B------:R-:W-:Y:S01]  /*13a60*/  ISETP.GT.AND P2, PT, R27, 0x31, PT ;  /* 0x000000311b00780c */ /* 0x000fe20003f44270 */
[----:B------:R-:W2:Y:S01]  /*13a70*/  MUFU.TANH R66, R66 ;  /* 0x0000004200427308 */ /* 0x000ea20000002400 */
[----:B------:R-:W-:-:S02]  /*13a80*/  FSEL R32, R32, -INF , P3 ;  /* 0xff80000020207808 */ /* 0x000fc40001800000 */
[----:B------:R-:W-:Y:S02]  /*13a90*/  FMNMX.FTZ R25, R30, R25, !PT ;  /* 0x000000191e197209 */ /* 0x000fe40007810000 */
[----:B------:R-:W-:Y:S02]  /*13aa0*/  ISETP.GT.AND P3, PT, R27, 0x38, PT ;  /* 0x000000381b00780c */ /* 0x000fe40003f64270 */
[----:B0-----:R-:W-:Y:S01]  /*13ab0*/  FSEL R34, R51, -INF , P2 ;  /* 0xff80000033227808 */ /* 0x001fe20001000000 */
[----:B------:R-:W0:Y:S01]  /*13ac0*/  MUFU.TANH R62, R67 ;  /* 0x00000043003e7308 */ /* 0x000e220000002400 */
[----:B------:R-:W-:Y:S02]  /*13ad0*/  FMNMX.FTZ R25, R32, R25, !PT ;  /* 0x0000001920197209 */ /* 0x000fe40007810000 */
[----:B------:R-:W-:Y:S02]  /*13ae0*/  ISETP.GT.AND P2, PT, R27, 0x39, PT ;  /* 0x000000391b00780c */ /* 0x000fe40003f44270 */
[----:B---3--:R-:W-:-:S02]  /*13af0*/  FSEL R38, R38, -INF , P3 ;  /* 0xff80000026267808 */ /* 0x008fc40001800000 */
[----:B------:R-:W-:Y:S01]  /*13b00*/  FMNMX.FTZ R25, R34, R25, !PT ;  /* 0x0000001922197209 */ /* 0x000fe20007810000 */
[----:B------:R-:W3:Y:S01]  /*13b10*/  MUFU.TANH R70, R70 ;  /* 0x0000004600467308 */ /* 0x000ee20000002400 */
[C---:B------:R-:W-:Y:S02]  /*13b20*/  ISETP.GT.AND P3, PT, R27.reuse, 0x40, PT ;  /* 0x000000401b00780c */ /* 0x040fe40003f64270 */
[----:B------:R-:W-:Y:S02]  /*13b30*/  FSEL R40, R40, -INF , P2 ;  /* 0xff80000028287808 */ /* 0x000fe40001000000 */
[----:B------:R-:W-:Y:S02]  /*13b40*/  FMNMX.FTZ R25, R38, R25, !PT ;  /* 0x0000001926197209 */ /* 0x000fe40007810000 */
[----:B------:R-:W-:Y:S01]  /*13b50*/  ISETP.GT.AND P2, PT, R27, 0x41, PT ;  /* 0x000000411b00780c */ /* 0x000fe20003f44270 */
[----:B------:R-:W3:Y:S01]  /*13b60*/  MUFU.TANH R54, R71 ;  /* 0x0000004700367308 */ /* 0x000ee20000002400 */
[----:B------:R-:W-:-:S02]  /*13b70*/  FSEL R42, R58, -INF , P3 ;  /* 0xff8000003a2a7808 */ /* 0x000fc40001800000 */
[----:B------:R-:W-:Y:S02]  /*13b80*/  FMNMX.FTZ R25, R40, R25, !PT ;  /* 0x0000001928197209 */ /* 0x000fe40007810000 */
[C---:B------:R-:W-:Y:S02]  /*13b90*/  ISETP.GT.AND P3, PT, R27.reuse, 0x48, PT ;  /* 0x000000481b00780c */ /* 0x040fe40003f64270 */
[----:B----4-:R-:W-:Y:S01]  /*13ba0*/  FSEL R46, R46, -INF , P2 ;  /* 0xff8000002e2e7808 */ /* 0x010fe20001000000 */
[----:B------:R-:W4:Y:S01]  /*13bb0*/  MUFU.TANH R3, R3 ;  /* 0x0000000300037308 */ /* 0x000f220000002400 */
[----:B------:R-:W-:Y:S02]  /*13bc0*/  FMNMX.FTZ R25, R42, R25, !PT ;  /* 0x000000192a197209 */ /* 0x000fe40007810000 */
[----:B------:R-:W-:Y:S02]  /*13bd0*/  ISETP.GT.AND P2, PT, R27, 0x49, PT ;  /* 0x000000491b00780c */ /* 0x000fe40003f44270 */
[----:B-1----:R-:W-:-:S02]  /*13be0*/  FSEL R50, R50, -INF , P3 ;  /* 0xff80000032327808 */ /* 0x002fc40001800000 */
[----:B------:R-:W-:Y:S01]  /*13bf0*/  FMNMX.FTZ R25, R46, R25, !PT ;  /* 0x000000192e197209 */ /* 0x000fe20007810000 */
[----:B------:R-:W1:Y:S01]  /*13c00*/  MUFU.TANH R4, R4 ;  /* 0x0000000400047308 */ /* 0x000e620000002400 */
[----:B------:R-:W-:Y:S02]  /*13c10*/  ISETP.GT.AND P3, PT, R27, 0x50, PT ;  /* 0x000000501b00780c */ /* 0x000fe40003f64270 */
[----:B------:R-:W-:Y:S02]  /*13c20*/  FSEL R58, R63, -INF , P2 ;  /* 0xff8000003f3a7808 */ /* 0x000fe40001000000 */
[----:B------:R-:W-:Y:S01]  /*13c30*/  FMNMX.FTZ R29, R50, R25, !PT ;  /* 0x00000019321d7209 */ /* 0x000fe20007810000 */
[----:B------:R-:W-:Y:S01]  /*13c40*/  FMUL.FTZ R25, R44, UR4 ;  /* 0x000000042c197c20 */ /* 0x000fe20008410000 */
[----:B------:R-:W-:Y:S01]  /*13c50*/  ISETP.GT.AND P2, PT, R27, 0x51, PT ;  /* 0x000000511b00780c */ /* 0x000fe20003f44270 */
[----:B------:R-:W1:Y:S01]  /*13c60*/  MUFU.TANH R5, R5 ;  /* 0x0000000500057308 */ /* 0x000e620000002400 */
[----:B--2---:R-:W-:Y:S01]  /*13c70*/  FSEL R44, R66, -INF , P3 ;  /* 0xff800000422c7808 */ /* 0x004fe20001800000 */
[----:B------:R-:W-:Y:S01]  /*13c80*/  ULDC UR4, c[0x0][0x988] ;  /* 0x0002620000047ab9 */ /* 0x000fe20000000800 */
[----:B------:R-:W-:-:S02]  /*13c90*/  FMNMX.FTZ R29, R58, R29, !PT ;  /* 0x0000001d3a1d7209 */ /* 0x000fc40007810000 */
[C---:B------:R-:W-:Y:S02]  /*13ca0*/  ISETP.GT.AND P3, PT, R27.reuse, 0x58, PT ;  /* 0x000000581b00780c */ /* 0x040fe40003f64270 */
[----:B0-----:R-:W-:Y:S01]  /*13cb0*/  FSEL R62, R62, -INF , P2 ;  /* 0xff8000003e3e7808 */ /* 0x001fe20001000000 */
[----:B------:R-:W0:Y:S01]  /*13cc0*/  MUFU.TANH R7, R7 ;  /* 0x0000000700077308 */ /* 0x000e220000002400 */
[----:B------:R-:W-:Y:S02]  /*13cd0*/  FMNMX.FTZ R29, R44, R29, !PT ;  /* 0x0000001d2c1d7209 */ /* 0x000fe40007810000 */
[----:B------:R-:W-:Y:S02]  /*13ce0*/  ISETP.GT.AND P2, PT, R27, 0x59, PT ;  /* 0x000000591b00780c */ /* 0x000fe40003f44270 */
[----:B---3--:R-:W-:Y:S02]  /*13cf0*/  FSEL R66, R70, -INF , P3 ;  /* 0xff80000046427808 */ /* 0x008fe40001800000 */
[----:B------:R-:W-:Y:S01]  /*13d00*/  FMNMX.FTZ R29, R62, R29, !PT ;  /* 0x0000001d3e1d7209 */ /* 0x000fe20007810000 */
[----:B------:R2:W-:Y:S01]  /*13d10*/  MUFU.TANH R31, R25 ;  /* 0x00000019001f7308 */ /* 0x0005e20000002400 */
[----:B------:R-:W-:-:S02]  /*13d20*/  FSEL R54, R54, -INF , P2 ;  /* 0xff80000036367808 */ /* 0x000fc40001000000 */
[----:B------:R-:W-:Y:S02]  /*13d30*/  FMNMX.FTZ R29, R66, R29, !PT ;  /* 0x0000001d421d7209 */ /* 0x000fe40007810000 */
[----:B------:R-:W-:Y:S02]  /*13d40*/  MOV R35, R184 ;  /* 0x000000b800237202 */ /* 0x000fe40000000f00 */
[----:B------:R-:W-:Y:S01]  /*13d50*/  FMNMX.FTZ R29, R54, R29, !PT ;  /* 0x0000001d361d7209 */ /* 0x000fe20007810000 */
[----:B------:R-:W3:Y:S01]  /*13d60*/  MUFU.TANH R8, R8 ;  /* 0x0000000800087308 */ /* 0x000ee20000002400 */
[----:B--2---:R-:W-:Y:S01]  /*13d70*/  VIADDMNMX R25, R9, R21, R10, PT ;  /* 0x0000001509197246 */ /* 0x004fe2000380010a */
[----:B------:R-:W-:Y:S02]  /*13d80*/  IMAD.U32 R9, RZ, RZ, UR4 ;  /* 0x00000004ff097e24 */ /* 0x000fe4000f8e00ff */
[----:B------:R-:W2:Y:S01]  /*13d90*/  SHFL.BFLY PT, R70, R29, 0x2, 0x1f ;  /* 0x0c401f001d467f89 */ /* 0x000ea200000e0000 */
[----:B------:R-:W-:-:S02]  /*13da0*/  ISETP.GT.AND P2, PT, R25, RZ, PT ;  /* 0x000000ff1900720c */ /* 0x000fc40003f44270 */
[C---:B------:R-:W-:Y:S01]  /*13db0*/  ISETP.GT.AND P3, PT, R25.reuse, 0x1, PT ;  /* 0x000000011900780c */ /* 0x040fe20003f64270 */
[----:B------:R-:W3:Y:S01]  /*13dc0*/  MUFU.TANH R11, R11 ;  /* 0x0000000b000b7308 */ /* 0x000ee20000002400 */
[----:B------:R-:W-:Y:S02]  /*13dd0*/  ISETP.GT.AND P4, PT, R25, 0x8, PT ;  /* 0x000000081900780c */ /* 0x000fe40003f84270 */
[----:B----4-:R-:W-:Y:S02]  /*13de0*/  FSEL R21, R3, -INF , P2 ;  /* 0xff80000003157808 */ /* 0x010fe40001000000 */
[----:B-1----:R-:W-:Y:S02]  /*13df0*/  FSEL R94, R4, -INF , P3 ;  /* 0xff800000045e7808 */ /* 0x002fe40001800000 */
[----:B------:R-:W-:Y:S01]  /*13e00*/  ISETP.GT.AND P2, PT, R25, 0x9, PT ;  /* 0x000000091900780c */ /* 0x000fe20003f44270 */
[----:B------:R-:W1:Y:S01]  /*13e10*/  MUFU.TANH R13, R13 ;  /* 0x0000000d000d7308 */ /* 0x000e620000002400 */
[----:B------:R-:W-:-:S02]  /*13e20*/  FSEL R86, R5, -INF , P4 ;  /* 0xff80000005567808 */ /* 0x000fc40002000000 */
[----:B------:R-:W-:Y:S02]  /*13e30*/  FMNMX.FTZ R3, R21, R94, !PT ;  /* 0x0000005e15037209 */ /* 0x000fe40007810000 */
[----:B------:R-:W-:Y:S02]  /*13e40*/  ISETP.GT.AND P3, PT, R25, 0x10, PT ;  /* 0x000000101900780c */ /* 0x000fe40003f64270 */
[----:B0-----:R-:W-:Y:S01]  /*13e50*/  FSEL R88, R7, -INF , P2 ;  /* 0xff80000007587808 */ /* 0x001fe20001000000 */
[----:B------:R-:W0:Y:S01]  /*13e60*/  MUFU.TANH R12, R12 ;  /* 0x0000000c000c7308 */ /* 0x000e220000002400 */
[----:B------:R-:W-:Y:S02]  /*13e70*/  FMNMX.FTZ R3, R86, R3, !PT ;  /* 0x0000000356037209 */ /* 0x000fe40007810000 */
[----:B------:R-:W-:Y:S02]  /*13e80*/  ISETP.GT.AND P2, PT, R25, 0x11, PT ;  /* 0x000000111900780c */ /* 0x000fe40003f44270 */
[----:B--2---:R-:W-:-:S02]  /*13e90*/  FMNMX.FTZ R70, R29, R70, !PT ;  /* 0x000000461d467209 */ /* 0x004fc40007810000 */
[----:B---3--:R-:W-:Y:S01]  /*13ea0*/  FSEL R90, R8, -INF , P3 ;  /* 0xff800000085a7808 */ /* 0x008fe20001800000 */
[----:B------:R-:W-:Y:S01]  /*13eb0*/  MUFU.TANH R15, R15 ;  /* 0x0000000f000f7308 */ /* 0x000fe20000002400 */
[----:B------:R-:W-:Y:S01]  /*13ec0*/  FMNMX.FTZ R3, R88, R3, !PT ;  /* 0x0000000358037209 */ /* 0x000fe20007810000 */
[----:B------:R-:W2:Y:S01]  /*13ed0*/  SHFL.BFLY PT, R27, R70, 0x1, 0x1f ;  /* 0x0c201f00461b7f89 */ /* 0x000ea200000e0000 */
[----:B------:R-:W-:Y:S01]  /*13ee0*/  ISETP.GT.AND P4, PT, R25, 0x18, PT ;  /* 0x000000181900780c */ /* 0x000fe20003f84270 */
[----:B------:R-:W3:Y:S01]  /*13ef0*/  @P1 LDC R29, c[0x0][0x44c] ;  /* 0x00011300ff1d1b82 */ /* 0x000ee20000000800 */
[----:B------:R-:W-:Y:S02]  /*13f00*/  FSEL R92, R11, -INF , P2 ;  /* 0xff8000000b5c7808 */ /* 0x000fe40001000000 */
[----:B------:R-:W-:Y:S01]  /*13f10*/  FMNMX.FTZ R5, R90, R3, !PT ;  /* 0x000000035a057209 */ /* 0x000fe20007810000 */
[----:B------:R-:W4:Y:S01]  /*13f20*/  MUFU.TANH R14, R14 ;  /* 0x0000000e000e7308 */ /* 0x000f220000002400 */
[----:B------:R-:W-:-:S02]  /*13f30*/  ISETP.GT.AND P2, PT, R25, 0x19, PT ;  /* 0x000000191900780c */ /* 0x000fc40003f44270 */
[----:B-1----:R-:W-:Y:S02]  /*13f40*/  FSEL R96, R13, -INF , P4 ;  /* 0xff8000000d607808 */ /* 0x002fe40002000000 */
[----:B------:R-:W-:Y:S02]  /*13f50*/  FMNMX.FTZ R5, R92, R5, !PT ;  /* 0x000000055c057209 */ /* 0x000fe40007810000 */
[----:B0-----:R-:W-:Y:S01]  /*13f60*/  FSEL R98, R12, -INF , P2 ;  /* 0xff8000000c627808 */ /* 0x001fe20001000000 */
[----:B------:R-:W0:Y:S01]  /*13f70*/  MUFU.TANH R45, R45 ;  /* 0x0000002d002d7308 */ /* 0x000e220000002400 */
[----:B------:R-:W-:Y:S02]  /*13f80*/  FMNMX.FTZ R5, R96, R5, !PT ;  /* 0x0000000560057209 */ /* 0x000fe40007810000 */
[----:B------:R-:W-:Y:S02]  /*13f90*/  ISETP.GT.AND P2, PT, R25, 0x21, PT ;  /* 0x000000211900780c */ /* 0x000fe40003f44270 */
[----:B------:R-:W-:-:S03]  /*13fa0*/  FMNMX.FTZ R5, R98, R5, !PT ;  /* 0x0000000562057209 */ /* 0x000fc60007810000 */
[----:B------:R-:W1:Y:S01]  /*13fb0*/  MUFU.TANH R48, R48 ;  /* 0x0000003000307308 */ /* 0x000e620000002400 */
[----:B----4-:R-:W-:Y:S02]  /*13fc0*/  FSEL R100, R14, -INF , P2 ;  /* 0xff8000000e647808 */ /* 0x010fe40001000000 */
[----:B--2---:R-:W-:Y:S01]  /*13fd0*/  FMNMX.FTZ R10, R70, R27, !PT ;  /* 0x0000001b460a7209 */ /* 0x004fe20007810000 */
[----:B---3--:R-:W-:Y:S01]  /*13fe0*/  @P1 IMAD.HI.U32 R29, R184, R29, RZ ;  /* 0x0000001db81d1227 */ /* 0x008fe200078e00ff */
[----:B------:R-:W-:Y:S02]  /*13ff0*/  ISETP.GT.AND P2, PT, R25, 0x29, PT ;  /* 0x000000291900780c */ /* 0x000fe40003f44270 */
[C---:B------:R-:W-:Y:S01]  /*14000*/  FSETP.NEU.FTZ.AND P3, PT, R10.reuse, -INF , PT ;  /* 0xff8000000a00780b */ /* 0x040fe20003f7d000 */
[----:B------:R-:W-:Y:S01]  /*14010*/  FMUL.FTZ R4, R10, R9 ;  /* 0x000000090a047220 */ /* 0x000fe20000410000 */
[----:B------:R-:W2:Y:S01]  /*14020*/  MUFU.TANH R49, R49 ;  /* 0x0000003100317308 */ /* 0x000ea20000002400 */
[----:B0-----:R-:W-:-:S02]  /*14030*/  FSEL R102, R45, -INF , P2 ;  /* 0xff8000002d667808 */ /* 0x001fc40001000000 */
[C---:B------:R-:W-:Y:S02]  /*14040*/  ISETP.GT.AND P2, PT, R25.reuse, 0x31, PT ;  /* 0x000000311900780c */ /* 0x040fe40003f44270 */
[----:B------:R-:W-:Y:S02]  /*14050*/  FSEL R3, R4, RZ, P3 ;  /* 0x000000ff04037208 */ /* 0x000fe40001800000 */
[----:B------:R-:W-:Y:S01]  /*14060*/  ISETP.GT.AND P3, PT, R25, 0x20, PT ;  /* 0x000000201900780c */ /* 0x000fe20003f64270 */
[----:B------:R-:W0:Y:S02]  /*14070*/  MUFU.TANH R52, R52 ;  /* 0x0000003400347308 */ /* 0x000e240000002400 */
[-CC-:B------:R-:W-:Y:S01]  /*14080*/  FFMA.FTZ R157, R84, R9.reuse, -R3.reuse ;  /* 0x00000009549d7223 */ /* 0x180fe20000010803 */
[----:B------:R-:W-:Y:S01]  /*14090*/  FSEL R84, R15, -INF , P3 ;  /* 0xff8000000f547808 */ /* 0x000fe20001800000 */
[-CC-:B------:R-:W-:Y:S01]  /*140a0*/  FFMA.FTZ R4, R82, R9.reuse, -R3.reuse ;  /* 0x0000000952047223 */ /* 0x180fe20000010803 */
[----:B------:R-:W-:Y:S01]  /*140b0*/  ISETP.GT.AND P3, PT, R25, 0x28, PT ;  /* 0x000000281900780c */ /* 0x000fe20003f64270 */
[--C-:B------:R-:W-:Y:S01]  /*140c0*/  FFMA.FTZ R159, R80, R9, -R3.reuse ;  /* 0x00000009509f7223 */ /* 0x100fe20000010803 */
[----:B------:R-:W-:Y:S01]  /*140d0*/  FMNMX.FTZ R5, R84, R5, !PT ;  /* 0x0000000554057209 */ /* 0x000fe20007810000 */
[----:B------:R-:W3:Y:S01]  /*140e0*/  MUFU.TANH R53, R53 ;  /* 0x0000003500357308 */ /* 0x000ee20000002400 */
[----:B------:R-:W-:Y:S01]  /*140f0*/  FSEL R82, R31, -INF , P3 ;  /* 0xff8000001f527808 */ /* 0x000fe20001800000 */
[--C-:B------:R-:W-:Y:S01]  /*14100*/  FFMA.FTZ R12, R78, R9, -R3.reuse ;  /* 0x000000094e0c7223 */ /* 0x100fe20000010803 */
[----:B------:R-:W-:Y:S01]  /*14110*/  FMNMX.FTZ R5, R100, R5, !PT ;  /* 0x0000000564057209 */ /* 0x000fe20007810000 */
[-CC-:B------:R-:W-:Y:S01]  /*14120*/  FFMA.FTZ R155, R36, R9.reuse, -R3.reuse ;  /* 0x00000009249b7223 */ /* 0x180fe20000010803 */
[C---:B------:R-:W-:Y:S01]  /*14130*/  ISETP.GT.AND P3, PT, R25.reuse, 0x30, PT ;  /* 0x000000301900780c */ /* 0x040fe20003f64270 */
[--C-:B------:R-:W-:Y:S01]  /*14140*/  FFMA.FTZ R147, R38, R9, -R3.reuse ;  /* 0x0000000926937223 */ /* 0x100fe20000010803 */
[----:B------:R-:W-:Y:S01]  /*14150*/  FMNMX.FTZ R5, R82, R5, !PT ;  /* 0x0000000552057209 */ /* 0x000fe20007810000 */
[----:B------:R-:W4:Y:S01]  /*14160*/  MUFU.TANH R56, R56 ;  /* 0x0000003800387308 */ /* 0x000f220000002400 */
[----:B-1----:R-:W-:Y:S01]  /*14170*/  FSEL R80, R48, -INF , P3 ;  /* 0xff80000030507808 */ /* 0x002fe20001800000 */
[--C-:B------:R-:W-:Y:S01]  /*14180*/  FFMA.FTZ R38, R40, R9, -R3.reuse ;  /* 0x0000000928267223 */ /* 0x100fe20000010803 */
[----:B------:R-:W-:Y:S01]  /*14190*/  FMNMX.FTZ R5, R102, R5, !PT ;  /* 0x0000000566057209 */ /* 0x000fe20007810000 */
[----:B------:R-:W1:Y:S01]  /*141a0*/  @P1 LDC R40, c[0x0][0x450] ;  /* 0x00011400ff281b82 */ /* 0x000e620000000800 */
[----:B------:R-:W-:Y:S01]  /*141b0*/  ISETP.GT.AND P3, PT, R25, 0x38, PT ;  /* 0x000000381900780c */ /* 0x000fe20003f64270 */
[--C-:B------:R-:W-:Y:S01]  /*141c0*/  FFMA.FTZ R153, R76, R9, -R3.reuse ;  /* 0x000000094c997223 */ /* 0x100fe20000010803 */
[----:B--2---:R-:W-:Y:S01]  /*141d0*/  FSEL R104, R49, -INF , P2 ;  /* 0xff80000031687808 */ /* 0x004fe20001000000 */
[----:B------:R-:W2:Y:S01]  /*141e0*/  MUFU.TANH R57, R57 ;  /* 0x0000003900397308 */ /* 0x000ea20000002400 */
[----:B------:R-:W-:Y:S01]  /*141f0*/  FMNMX.FTZ R5, R80, R5, !PT ;  /* 0x0000000550057209 */ /* 0x000fe20007810000 */
[-CC-:B------:R-:W-:Y:S01]  /*14200*/  FFMA.FTZ R14, R74, R9.reuse, -R3.reuse ;  /* 0x000000094a0e7223 */ /* 0x180fe20000010803 */
[C---:B------:R-:W-:Y:S01]  /*14210*/  ISETP.GT.AND P2, PT, R25.reuse, 0x39, PT ;  /* 0x000000391900780c */ /* 0x040fe20003f44270 */
[-CC-:B------:R-:W-:Y:S01]  /*14220*/  FFMA.FTZ R26, R26, R9.reuse, -R3.reuse ;  /* 0x000000091a1a7223 */ /* 0x180fe20000010803 */
[----:B0-----:R-:W-:Y:S01]  /*14230*/  FSEL R106, R52, -INF , P3 ;  /* 0xff800000346a7808 */ /* 0x001fe20001800000 */
[--C-:B------:R-:W-:Y:S01]  /*14240*/  FFMA.FTZ R149, R20, R9, -R3.reuse ;  /* 0x0000000914957223 */ /* 0x100fe20000010803 */
[----:B------:R-:W-:Y:S01]  /*14250*/  FMNMX.FTZ R5, R104, R5, !PT ;  /* 0x0000000568057209 */ /* 0x000fe20007810000 */
[----:B------:R-:W0:Y:S01]  /*14260*/  MUFU.TANH R60, R60 ;  /* 0x0000003c003c7308 */ /* 0x000e220000002400 */
[----:B------:R-:W-:Y:S01]  /*14270*/  ISETP.GT.AND P3, PT, R25, 0x40, PT ;  /* 0x000000401900780c */ /* 0x000fe20003f64270 */
[-CC-:B------:R-:W-:Y:S01]  /*14280*/  FFMA.FTZ R151, R28, R9.reuse, -R3.reuse ;  /* 0x000000091c977223 */ /* 0x180fe20000010803 */
[----:B---3--:R-:W-:Y:S01]  /*14290*/  FSEL R78, R53, -INF , P2 ;  /* 0xff800000354e7808 */ /* 0x008fe20001000000 */
[--C-:B------:R-:W-:Y:S01]  /*142a0*/  FFMA.FTZ R145, R32, R9, -R3.reuse ;  /* 0x0000000920917223 */ /* 0x100fe20000010803 */
[----:B------:R-:W-:Y:S01]  /*142b0*/  FMNMX.FTZ R5, R106, R5, !PT ;  /* 0x000000056a057209 */ /* 0x000fe20007810000 */
[-CC-:B------:R-:W-:Y:S01]  /*142c0*/  FFMA.FTZ R20, R24, R9.reuse, -R3.reuse ;  /* 0x0000000918147223 */ /* 0x180fe20000010803 */
[C---:B------:R-:W-:Y:S01]  /*142d0*/  ISETP.GT.AND P2, PT, R25.reuse, 0x41, PT ;  /* 0x000000411900780c */ /* 0x040fe20003f44270 */
[----:B------:R-:W3:Y:S01]  /*142e0*/  MUFU.TANH R61, R61 ;  /* 0x0000003d003d7308 */ /* 0x000ee20000002400 */
[----:B----4-:R-:W-:Y:S01]  /*142f0*/  FSEL R70, R56, -INF , P3 ;  /* 0xff80000038467808 */ /* 0x010fe20001800000 */
[--C-:B------:R-:W-:Y:S01]  /*14300*/  FFMA.FTZ R28, R30, R9, -R3.reuse ;  /* 0x000000091e1c7223 */ /* 0x100fe20000010803 */
[----:B------:R-:W-:Y:S01]  /*14310*/  FMNMX.FTZ R5, R78, R5, !PT ;  /* 0x000000054e057209 */ /* 0x000fe20007810000 */
[-CC-:B------:R-:W-:Y:S01]  /*14320*/  FFMA.FTZ R32, R34, R9.reuse, -R3.reuse ;  /* 0x0000000922207223 */ /* 0x180fe20000010803 */
        /* <DEDUP_REMOVED lines=18> */
[----:B------:R-:W-:Y:S01]  /*14450*/  ISETP.GT.AND P2, PT, R25, 0x51, PT ;  /* 0x000000511900780c */ /* 0x000fe20003f44270 */
[----:B------:R-:W3:Y:S01]  /*14460*/  MUFU.TANH R68, R68 ;  /* 0x0000004400447308 */ /* 0x000ee20000002400 */
[----:B--2---:R-:W-:Y:S01]  /*14470*/  FSEL R36, R64, -INF , P3 ;  /* 0xff80000040247808 */ /* 0x004fe20001800000 */
[----:B------:R-:W-:Y:S01]  /*14480*/  FFMA.FTZ R54, R54, R9, -R3 ;  /* 0x0000000936367223 */ /* 0x000fe20000010803 */
[----:B------:R-:W-:-:S02]  /*14490*/  FMNMX.FTZ R5, R52, R5, !PT ;  /* 0x0000000534057209 */ /* 0x000fc40007810000 */
[----:B------:R-:W-:Y:S02]  /*144a0*/  CS2R R76, SRZ ;  /* 0x00000000004c7805 */ /* 0x000fe4000001ff00 */
[----:B------:R-:W-:Y:S02]  /*144b0*/  ISETP.GT.AND P3, PT, R25, 0x58, PT ;  /* 0x000000581900780c */ /* 0x000fe40003f64270 */
[----:B------:R-:W-:Y:S02]  /*144c0*/  CS2R R74, SRZ ;  /* 0x00000000004a7805 */ /* 0x000fe4000001ff00 */
[----:B------:R-:W-:Y:S01]  /*144d0*/  FMNMX.FTZ R5, R36, R5, !PT ;  /* 0x0000000524057209 */ /* 0x000fe20007810000 */
[----:B------:R-:W2:Y:S01]  /*144e0*/  MUFU.TANH R69, R69 ;  /* 0x0000004500457308 */ /* 0x000ea20000002400 */
[----:B0-----:R-:W-:Y:S02]  /*144f0*/  FSEL R60, R65, -INF , P2 ;  /* 0xff800000413c7808 */ /* 0x001fe40001000000 */
[----:B------:R-:W-:-:S02]  /*14500*/  CS2R R66, SRZ ;  /* 0x0000000000427805 */ /* 0x000fc4000001ff00 */
[----:B------:R-:W-:Y:S02]  /*14510*/  ISETP.GT.AND P2, PT, R25, 0x59, PT ;  /* 0x000000591900780c */ /* 0x000fe40003f44270 */
[----:B------:R-:W-:Y:S02]  /*14520*/  CS2R R62, SRZ ;  /* 0x00000000003e7805 */ /* 0x000fe4000001ff00 */
[----:B------:R-:W-:Y:S02]  /*14530*/  FMNMX.FTZ R5, R60, R5, !PT ;  /* 0x000000053c057209 */ /* 0x000fe40007810000 */
[----:B------:R-:W-:Y:S02]  /*14540*/  CS2R R58, SRZ ;  /* 0x00000000003a7805 */ /* 0x000fe4000001ff00 */
[----:B-1----:R-:W-:Y:S01]  /*14550*/  @P1 SHF.R.U32.HI R35, RZ, R40, R29 ;  /* 0x00000028ff231219 */ /* 0x002fe2000001161d */
[----:B------:R-:W-:Y:S01]  /*14560*/  MUFU.EX2 R157, R157 ;  /* 0x0000009d009d7308 */ /* 0x000fe20000000800 */
[----:B---3--:R-:W-:-:S02]  /*14570*/  FSEL R64, R68, -INF , P3 ;  /* 0xff80000044407808 */ /* 0x008fc40001800000 */
[----:B------:R-:W-:Y:S02]  /*14580*/  CS2R R50, SRZ ;  /* 0x0000000000327805 */ /* 0x000fe4000001ff00 */
[----:B------:R-:W-:Y:S02]  /*14590*/  IADD3 R35, R35, R186, -R185 ;  /* 0x000000ba23237210 */ /* 0x000fe40007ffe8b9 */
[----:B------:R-:W-:Y:S02]  /*145a0*/  CS2R R46, SRZ ;  /* 0x00000000002e7805 */ /* 0x000fe4000001ff00 */
[----:B------:R-:W-:Y:S02]  /*145b0*/  FMNMX.FTZ R5, R64, R5, !PT ;  /* 0x0000000540057209 */ /* 0x000fe40007810000 */
[----:B------:R-:W-:Y:S01]  /*145c0*/  CS2R R44, SRZ ;  /* 0x00000000002c7805 */ /* 0x000fe2000001ff00 */
[----:B------:R-:W0:Y:S01]  /*145d0*/  MUFU.EX2 R4, R4 ;  /* 0x0000000400047308 */ /* 0x000e220000000800 */
[----:B--2---:R-:W-:Y:S01]  /*145e0*/  FSEL R68, R69, -INF , P2 ;  /* 0xff80000045447808 */ /* 0x004fe20001000000 */
[----:B------:R-:W-:-:S03]  /*145f0*/  IMAD.HI R37, R35, 0x2aaaaaab, RZ ;  /* 0x2aaaaaab23257827 */ /* 0x000fc600078e02ff */
[----:B------:R-:W-:Y:S02]  /*14600*/  FMNMX.FTZ R5, R68, R5, !PT ;  /* 0x0000000544057209 */ /* 0x000fe40007810000 */
[----:B------:R-:W-:Y:S01]  /*14610*/  SHF.R.U32.HI R42, RZ, 0x1f, R37 ;  /* 0x0000001fff2a7819 */ /* 0x000fe20000011625 */
[----:B------:R-:W1:Y:S02]  /*14620*/  MUFU.EX2 R159, R159 ;  /* 0x0000009f009f7308 */ /* 0x000e640000000800 */
[----:B------:R-:W2:Y:S06]  /*14630*/  SHFL.BFLY PT, R8, R5, 0x2, 0x1f ;  /* 0x0c401f0005087f89 */ /* 0x000eac00000e0000 */
[----:B------:R-:W3:Y:S01]  /*14640*/  MUFU.EX2 R12, R12 ;  /* 0x0000000c000c7308 */ /* 0x000ee20000000800 */
[----:B0-----:R-:W-:Y:S01]  /*14650*/  FADD.FTZ R0, R157, R4 ;  /* 0x000000049d007221 */ /* 0x001fe20000010000 */
[----:B------:R-:W-:-:S06]  /*14660*/  F2FP.BF16.F32.PACK_AB R157, R4, R157 ;  /* 0x0000009d049d723e */ /* 0x000fcc00000010ff */
[----:B------:R-:W-:Y:S01]  /*14670*/  MUFU.EX2 R153, R153 ;  /* 0x0000009900997308 */ /* 0x000fe20000000800 */
[----:B-1----:R-:W-:-:S07]  /*14680*/  FADD.FTZ R33, R159, R0 ;  /* 0x000000009f217221 */ /* 0x002fce0000010000 */
[----:B------:R-:W-:Y:S01]  /*14690*/  MUFU.EX2 R14, R14 ;  /* 0x0000000e000e7308 */ /* 0x000fe20000000800 */
[C---:B---3--:R-:W-:Y:S01]  /*146a0*/  FADD.FTZ R40, R12.reuse, R33 ;  /* 0x000000210c287221 */ /* 0x048fe20000010000 */
[----:B--2---:R-:W-:Y:S02]  /*146b0*/  FMNMX.FTZ R7, R5, R8, !PT ;  /* 0x0000000805077209 */ /* 0x004fe40007810000 */
[----:B------:R-:W-:-:S03]  /*146c0*/  F2FP.BF16.F32.PACK_AB R159, R12, R159 ;  /* 0x0000009f0c9f723e */ /* 0x000fc600000010ff */
[----:B------:R-:W0:Y:S01]  /*146d0*/  SHFL.BFLY PT, R8, R7, 0x1, 0x1f ;  /* 0x0c201f0007087f89 */ /* 0x000e2200000e0000 */
[----:B------:R-:W-:Y:S08]  /*146e0*/  MUFU.EX2 R155, R155 ;  /* 0x0000009b009b7308 */ /* 0x000ff00000000800 */
[----:B------:R-:W-:Y:S08]  /*146f0*/  MUFU.EX2 R26, R26 ;  /* 0x0000001a001a7308 */ /* 0x000ff00000000800 */
[----:B------:R-:W-:Y:S01]  /*14700*/  MUFU.EX2 R149, R149 ;  /* 0x0000009500957308 */ /* 0x000fe20000000800 */
[----:B0-----:R-:W-:-:S07]  /*14710*/  FMNMX.FTZ R8, R7, R8, !PT ;  /* 0x0000000807087209 */ /* 0x001fce0007810000 */
[----:B------:R-:W-:Y:S01]  /*14720*/  MUFU.EX2 R20, R20 ;  /* 0x0000001400147308 */ /* 0x000fe20000000800 */
[C---:B------:R-:W-:Y:S01]  /*14730*/  FSETP.NEU.FTZ.AND P2, PT, R8.reuse, -INF , PT ;  /* 0xff8000000800780b */ /* 0x040fe20003f5d000 */
[----:B------:R-:W-:-:S06]  /*14740*/  FMUL.FTZ R5, R8, R9 ;  /* 0x0000000908057220 */ /* 0x000fcc0000410000 */
[----:B------:R-:W-:Y:S01]  /*14750*/  MUFU.EX2 R151, R151 ;  /* 0x0000009700977308 */ /* 0x000fe20000000800 */
        /* <DEDUP_REMOVED lines=27> */
[----:B------:R-:W-:Y:S01]  /*14910*/  FFMA.FTZ R68, R68, R9, -R7 ;  /* 0x0000000944447223 */ /* 0x000fe20000010807 */
[----:B------:R-:W-:-:S02]  /*14920*/  LEA.HI.SX32 R7, R37, R42, 0x1c ;  /* 0x0000002a25077211 */ /* 0x000fc400078fe2ff */
[----:B------:R-:W-:Y:S01]  /*14930*/  CS2R R42, SRZ ;  /* 0x00000000002a7805 */ /* 0x000fe2000001ff00 */
[----:B------:R-:W2:Y:S01]  /*14940*/  MUFU.EX2 R11, R88 ;  /* 0x00000058000b7308 */ /* 0x000ea20000000800 */
[----:B0-----:R-:W-:Y:S01]  /*14950*/  FADD.FTZ R31, R156, R5 ;  /* 0x000000059c1f7221 */ /* 0x001fe20000010000 */
[----:B------:R-:W-:Y:S02]  /*14960*/  F2FP.BF16.F32.PACK_AB R156, R5, R156 ;  /* 0x0000009c059c723e */ /* 0x000fe400000010ff */
[----:B------:R-:W-:-:S04]  /*14970*/  VIMNMX R7, RZ, R7, !PT ;  /* 0x00000007ff077248 */ /* 0x000fc80007fe0100 */
[----:B------:R-:W0:Y:S01]  /*14980*/  MUFU.EX2 R90, R90 ;  /* 0x0000005a005a7308 */ /* 0x000e220000000800 */
[----:B-1----:R-:W-:Y:S01]  /*14990*/  FADD.FTZ R0, R86, R31 ;  /* 0x0000001f56007221 */ /* 0x002fe20000010000 */
[----:B------:R-:W-:Y:S01]  /*149a0*/  FADD.FTZ R31, R153, R40 ;  /* 0x00000028991f7221 */ /* 0x000fe20000010000 */
[----:B------:R-:W-:-:S03]  /*149b0*/  F2FP.BF16.F32.PACK_AB R153, R14, R153 ;  /* 0x000000990e99723e */ /* 0x000fc600000010ff */
[----:B------:R-:W-:Y:S01]  /*149c0*/  FADD.FTZ R40, R14, R31 ;  /* 0x0000001f0e287221 */ /* 0x000fe20000010000 */
[----:B------:R-:W-:Y:S01]  /*149d0*/  VIADD R14, R72, 0xfffffffe ;  /* 0xfffffffe480e7836 */ /* 0x000fe20000000000 */
[----:B------:R-:W1:Y:S01]  /*149e0*/  MUFU.EX2 R13, R92 ;  /* 0x0000005c000d7308 */ /* 0x000e620000000800 */
[----:B--2---:R-:W-:Y:S01]  /*149f0*/  FADD.FTZ R3, R11, R0 ;  /* 0x000000000b037221 */ /* 0x004fe20000010000 */
[----:B------:R-:W-:Y:S01]  /*14a00*/  FADD.FTZ R33, R155, R40 ;  /* 0x000000289b217221 */ /* 0x000fe20000010000 */
[----:B------:R-:W-:Y:S02]  /*14a10*/  F2FP.BF16.F32.PACK_AB R158, R11, R86 ;  /* 0x000000560b9e723e */ /* 0x000fe400000010ff */
[----:B------:R-:W-:Y:S02]  /*14a20*/  CS2R R86, SRZ ;  /* 0x0000000000567805 */ /* 0x000fe4000001ff00 */
[----:B------:R-:W-:Y:S01]  /*14a30*/  ISETP.GE.AND P2, PT, R14, R7, PT ;  /* 0x000000070e00720c */ /* 0x000fe20003f46270 */
[C---:B------:R-:W-:Y:S01]  /*14a40*/  FADD.FTZ R40, R26.reuse, R33 ;  /* 0x000000211a287221 */ /* 0x040fe20000010000 */
[----:B------:R-:W-:Y:S01]  /*14a50*/  F2FP.BF16.F32.PACK_AB R155, R26, R155 ;  /* 0x0000009b1a9b723e */ /* 0x000fe200000010ff */
[----:B------:R-:W2:Y:S01]  /*14a60*/  MUFU.EX2 R96, R96 ;  /* 0x0000006000607308 */ /* 0x000ea20000000800 */
[----:B0-----:R-:W-:Y:S01]  /*14a70*/  FADD.FTZ R0, R90, R3 ;  /* 0x000000035a007221 */ /* 0x001fe20000010000 */
[----:B------:R-:W-:Y:S01]  /*14a80*/  FADD.FTZ R33, R149, R40 ;  /* 0x0000002895217221 */ /* 0x000fe20000010000 */
[----:B------:R-:W-:-:S02]  /*14a90*/  F2FP.BF16.F32.PACK_AB R149, R20, R149 ;  /* 0x000000951495723e */ /* 0x000fc400000010ff */
[----:B------:R-:W-:Y:S01]  /*14aa0*/  CS2R R72, SRZ ;  /* 0x0000000000487805 */ /* 0x000fe2000001ff00 */
[----:B------:R-:W-:Y:S02]  /*14ab0*/  FADD.FTZ R40, R20, R33 ;  /* 0x0000002114287221 */ /* 0x000fe40000010000 */
[----:B------:R-:W0:Y:S01]  /*14ac0*/  MUFU.EX2 R15, R98 ;  /* 0x00000062000f7308 */ /* 0x000e220000000800 */
[----:B-1----:R-:W-:Y:S01]  /*14ad0*/  FADD.FTZ R31, R13, R0 ;  /* 0x000000000d1f7221 */ /* 0x002fe20000010000 */
[----:B------:R-:W-:Y:S01]  /*14ae0*/  FADD.FTZ R35, R151, R40 ;  /* 0x0000002897237221 */ /* 0x000fe20000010000 */
[----:B------:R-:W-:Y:S02]  /*14af0*/  F2FP.BF16.F32.PACK_AB R152, R13, R90 ;  /* 0x0000005a0d98723e */ /* 0x000fe400000010ff */
[----:B------:R-:W-:-:S03]  /*14b00*/  CS2R R40, SRZ ;  /* 0x0000000000287805 */ /* 0x000fc6000001ff00 */
[----:B------:R-:W1:Y:S01]  /*14b10*/  MUFU.EX2 R84, R84 ;  /* 0x0000005400547308 */ /* 0x000e620000000800 */
[----:B--2---:R-:W-:-:S07]  /*14b20*/  FADD.FTZ R0, R96, R31 ;  /* 0x0000001f60007221 */ /* 0x004fce0000010000 */
[----:B------:R-:W2:Y:S01]  /*14b30*/  MUFU.EX2 R21, R100 ;  /* 0x0000006400157308 */ /* 0x000ea20000000800 */
[C---:B0-----:R-:W-:Y:S01]  /*14b40*/  FADD.FTZ R31, R15.reuse, R0 ;  /* 0x000000000f1f7221 */ /* 0x041fe20000010000 */
[----:B------:R-:W-:-:S06]  /*14b50*/  F2FP.BF16.F32.PACK_AB R154, R15, R96 ;  /* 0x000000600f9a723e */ /* 0x000fcc00000010ff */
[----:B------:R-:W0:Y:S01]  /*14b60*/  MUFU.EX2 R82, R82 ;  /* 0x0000005200527308 */ /* 0x000e220000000800 */
[----:B-1----:R-:W-:-:S07]  /*14b70*/  FADD.FTZ R0, R84, R31 ;  /* 0x0000001f54007221 */ /* 0x002fce0000010000 */
[----:B------:R-:W1:Y:S01]  /*14b80*/  MUFU.EX2 R28, R28 ;  /* 0x0000001c001c7308 */ /* 0x000e620000000800 */
[C---:B--2---:R-:W-:Y:S01]  /*14b90*/  FADD.FTZ R33, R21.reuse, R0 ;  /* 0x0000000015217221 */ /* 0x044fe20000010000 */
[----:B------:R-:W-:Y:S02]  /*14ba0*/  F2FP.BF16.F32.PACK_AB R148, R21, R84 ;  /* 0x000000541594723e */ /* 0x000fe400000010ff */
[----:B------:R-:W-:-:S04]  /*14bb0*/  CS2R R84, SRZ ;  /* 0x0000000000547805 */ /* 0x000fc8000001ff00 */
[----:B------:R-:W2:Y:S01]  /*14bc0*/  MUFU.EX2 R25, R102 ;  /* 0x0000006600197308 */ /* 0x000ea20000000800 */
[----:B0-----:R-:W-:-:S07]  /*14bd0*/  FADD.FTZ R0, R82, R33 ;  /* 0x0000002152007221 */ /* 0x001fce0000010000 */
[----:B------:R-:W0:Y:S01]  /*14be0*/  MUFU.EX2 R145, R145 ;  /* 0x0000009100917308 */ /* 0x000e220000000800 */
[C---:B-1----:R-:W-:Y:S01]  /*14bf0*/  FADD.FTZ R4, R28.reuse, R35 ;  /* 0x000000231c047221 */ /* 0x042fe20000010000 */
[----:B------:R-:W-:-:S06]  /*14c00*/  F2FP.BF16.F32.PACK_AB R151, R28, R151 ;  /* 0x000000971c97723e */ /* 0x000fcc00000010ff */
[----:B------:R-:W1:Y:S01]  /*14c10*/  MUFU.EX2 R80, R80 ;  /* 0x0000005000507308 */ /* 0x000e620000000800 */
[C---:B--2---:R-:W-:Y:S01]  /*14c20*/  FADD.FTZ R33, R25.reuse, R0 ;  /* 0x0000000019217221 */ /* 0x044fe20000010000 */
[----:B------:R-:W-:Y:S02]  /*14c30*/  F2FP.BF16.F32.PACK_AB R150, R25, R82 ;  /* 0x000000521996723e */ /* 0x000fe400000010ff */
[----:B------:R-:W-:-:S04]  /*14c40*/  CS2R R82, SRZ ;  /* 0x0000000000527805 */ /* 0x000fc8000001ff00 */
        /* <DEDUP_REMOVED lines=9> */
[----:B------:R-:W-:Y:S02]  /*14ce0*/  F2FP.BF16.F32.PACK_AB R144, R27, R80 ;  /* 0x000000501b90723e */ /* 0x000fe400000010ff */
[----:B------:R-:W-:Y:S02]  /*14cf0*/  CS2R R80, SRZ ;  /* 0x0000000000507805 */ /* 0x000fe4000001ff00 */
[----:B------:R-:W-:Y:S02]  /*14d00*/  CS2R R26, SRZ ;  /* 0x00000000001a7805 */ /* 0x000fe4000001ff00 */
[----:B------:R0:W3:Y:S01]  /*14d10*/  MUFU.EX2 R29, R78 ;  /* 0x0000004e001d7308 */ /* 0x0000e20000000800 */
[----:B-1----:R-:W-:-:S07]  /*14d20*/  FADD.FTZ R0, R106, R35 ;  /* 0x000000236a007221 */ /* 0x002fce0000010000 */
[----:B------:R-:W1:Y:S01]  /*14d30*/  MUFU.EX2 R38, R38 ;  /* 0x0000002600267308 */ /* 0x000e620000000800 */
[----:B--2---:R-:W-:Y:S01]  /*14d40*/  FADD.FTZ R37, R147, R4 ;  /* 0x0000000493257221 */ /* 0x004fe20000010000 */
[----:B0-----:R-:W-:-:S06]  /*14d50*/  CS2R R78, SRZ ;  /* 0x00000000004e7805 */ /* 0x001fcc000001ff00 */
[----:B------:R-:W0:Y:S01]  /*14d60*/  MUFU.EX2 R70, R70 ;  /* 0x0000004600467308 */ /* 0x000e220000000800 */
[C---:B---3--:R-:W-:Y:S01]  /*14d70*/  FADD.FTZ R35, R29.reuse, R0 ;  /* 0x000000001d237221 */ /* 0x048fe20000010000 */
[----:B------:R-:W-:Y:S02]  /*14d80*/  F2FP.BF16.F32.PACK_AB R146, R29, R106 ;  /* 0x0000006a1d92723e */ /* 0x000fe400000010ff */
[----:B------:R-:W-:-:S04]  /*14d90*/  CS2R R28, SRZ ;  /* 0x00000000001c7805 */ /* 0x000fc8000001ff00 */
[----:B------:R-:W2:Y:S01]  /*14da0*/  MUFU.EX2 R141, R141 ;  /* 0x0000008d008d7308 */ /* 0x000ea20000000800 */
[C---:B-1----:R-:W-:Y:S01]  /*14db0*/  FADD.FTZ R4, R38.reuse, R37 ;  /* 0x0000002526047221 */ /* 0x042fe20000010000 */
[----:B------:R-:W-:Y:S02]  /*14dc0*/  F2FP.BF16.F32.PACK_AB R147, R38, R147 ;  /* 0x000000932693723e */ /* 0x000fe400000010ff */
[----:B------:R-:W-:-:S04]  /*14dd0*/  CS2R R38, SRZ ;  /* 0x0000000000267805 */ /* 0x000fc8000001ff00 */
[----:B------:R1:W3:Y:S01]  /*14de0*/  MUFU.EX2 R3, R48 ;  /* 0x0000003000037308 */ /* 0x0002e20000000800 */
[----:B0-----:R-:W-:-:S07]  /*14df0*/  FADD.FTZ R0, R70, R35 ;  /* 0x0000002346007221 */ /* 0x001fce0000010000 */
[----:B------:R-:W0:Y:S01]  /*14e00*/  MUFU.EX2 R24, R24 ;  /* 0x0000001800187308 */ /* 0x000e220000000800 */
[----:B--2---:R-:W-:Y:S01]  /*14e10*/  FADD.FTZ R5, R141, R4 ;  /* 0x000000048d057221 */ /* 0x004fe20000010000 */
[----:B-1----:R-:W-:-:S06]  /*14e20*/  CS2R R48, SRZ ;  /* 0x0000000000307805 */ /* 0x002fcc000001ff00 */
[----:B------:R-:W1:Y:S01]  /*14e30*/  MUFU.EX2 R56, R56 ;  /* 0x0000003800387308 */ /* 0x000e620000000800 */
[C---:B---3--:R-:W-:Y:S01]  /*14e40*/  FADD.FTZ R13, R3.reuse, R0 ;  /* 0x00000000030d7221 */ /* 0x048fe20000010000 */
[----:B------:R-:W-:Y:S02]  /*14e50*/  F2FP.BF16.F32.PACK_AB R140, R3, R70 ;  /* 0x00000046038c723e */ /* 0x000fe400000010ff */
[----:B------:R-:W-:-:S04]  /*14e60*/  CS2R R70, SRZ ;  /* 0x0000000000467805 */ /* 0x000fc8000001ff00 */
[----:B------:R-:W2:Y:S01]  /*14e70*/  MUFU.EX2 R143, R143 ;  /* 0x0000008f008f7308 */ /* 0x000ea20000000800 */
[C---:B0-----:R-:W-:Y:S01]  /*14e80*/  FADD.FTZ R0, R24.reuse, R5 ;  /* 0x0000000518007221 */ /* 0x041fe20000010000 */
[----:B------:R-:W-:Y:S02]  /*14e90*/  F2FP.BF16.F32.PACK_AB R141, R24, R141 ;  /* 0x0000008d188d723e */ /* 0x000fe400000010ff */
[----:B------:R-:W-:-:S04]  /*14ea0*/  CS2R R24, SRZ ;  /* 0x0000000000187805 */ /* 0x000fc8000001ff00 */
[----:B------:R0:W3:Y:S01]  /*14eb0*/  MUFU.EX2 R31, R52 ;  /* 0x00000034001f7308 */ /* 0x0000e20000000800 */
[----:B-1----:R-:W-:-:S07]  /*14ec0*/  FADD.FTZ R4, R56, R13 ;  /* 0x0000000d38047221 */ /* 0x002fce0000010000 */
[----:B------:R-:W1:Y:S01]  /*14ed0*/  MUFU.EX2 R30, R30 ;  /* 0x0000001e001e7308 */ /* 0x000e620000000800 */
[----:B--2---:R-:W-:Y:S01]  /*14ee0*/  FADD.FTZ R5, R143, R0 ;  /* 0x000000008f057221 */ /* 0x004fe20000010000 */
[----:B0-----:R-:W-:-:S06]  /*14ef0*/  CS2R R52, SRZ ;  /* 0x0000000000347805 */ /* 0x001fcc000001ff00 */
[----:B------:R-:W0:Y:S01]  /*14f00*/  MUFU.EX2 R36, R36 ;  /* 0x0000002400247308 */ /* 0x000e220000000800 */
[C---:B---3--:R-:W-:Y:S01]  /*14f10*/  FADD.FTZ R13, R31.reuse, R4 ;  /* 0x000000041f0d7221 */ /* 0x048fe20000010000 */
[----:B-----5:R-:W-:Y:S02]  /*14f20*/  F2FP.BF16.F32.PACK_AB R142, R31, R56 ;  /* 0x000000381f8e723e */ /* 0x020fe400000010ff */
        /* <DEDUP_REMOVED lines=13> */
[----:B------:R-:W-:Y:S02]  /*15000*/  CS2R R36, SRZ ;  /* 0x0000000000247805 */ /* 0x000fe4000001ff00 */
[----:B------:R-:W-:Y:S02]  /*15010*/  CS2R R32, SRZ ;  /* 0x0000000000207805 */ /* 0x000fe4000001ff00 */
[----:B------:R-:W2:Y:S01]  /*15020*/  MUFU.EX2 R139, R139 ;  /* 0x0000008b008b7308 */ /* 0x000ea20000000800 */
[C---:B0-----:R-:W-:Y:S01]  /*15030*/  FADD.FTZ R0, R34.reuse, R3 ;  /* 0x0000000322007221 */ /* 0x041fe20000010000 */
[----:B------:R-:W-:-:S02]  /*15040*/  F2FP.BF16.F32.PACK_AB R137, R34, R137 ;  /* 0x000000892289723e */ /* 0x000fc400000010ff */
[----:B------:R-:W-:-:S04]  /*15050*/  CS2R R34, SRZ ;  /* 0x0000000000227805 */ /* 0x000fc8000001ff00 */
[----:B------:R0:W3:Y:S01]  /*15060*/  MUFU.EX2 R11, R68 ;  /* 0x00000044000b7308 */ /* 0x0000e20000000800 */
[----:B-1----:R-:W-:-:S07]  /*15070*/  FADD.FTZ R4, R64, R5 ;  /* 0x0000000540047221 */ /* 0x002fce0000010000 */
[----:B------:R-:W1:Y:S01]  /*15080*/  MUFU.EX2 R54, R54 ;  /* 0x0000003600367308 */ /* 0x000e620000000800 */
[----:B--2---:R-:W-:Y:S01]  /*15090*/  FADD.FTZ R3, R139, R0 ;  /* 0x000000008b037221 */ /* 0x004fe20000010000 */
[----:B------:R-:W-:Y:S01]  /*150a0*/  IMAD.MOV.U32 R0, RZ, RZ, 0x3f800000 ;  /* 0x3f800000ff007424 */ /* 0x000fe200078e00ff */
[----:B0-----:R-:W-:Y:S01]  /*150b0*/  CS2R R68, SRZ ;  /* 0x0000000000447805 */ /* 0x001fe2000001ff00 */
[C---:B---3--:R-:W-:Y:S01]  /*150c0*/  FADD.FTZ R5, R11.reuse, R4 ;  /* 0x000000040b057221 */ /* 0x048fe20000010000 */
[----:B------:R-:W-:Y:S02]  /*150d0*/  F2FP.BF16.F32.PACK_AB R138, R11, R64 ;  /* 0x000000400b8a723e */ /* 0x000fe400000010ff */
[----:B------:R-:W-:Y:S01]  /*150e0*/  CS2R R64, SRZ ;  /* 0x0000000000407805 */ /* 0x000fe2000001ff00 */
[C---:B-1----:R-:W-:Y:S01]  /*150f0*/  FADD.FTZ R4, R54.reuse, R3 ;  /* 0x0000000336047221 */ /* 0x042fe20000010000 */
[----:B------:R-:W-:Y:S01]  /*15100*/  F2FP.BF16.F32.PACK_AB R139, R54, R139 ;  /* 0x0000008b368b723e */ /* 0x000fe200000010ff */
[----:B------:R-:W-:Y:S01]  /*15110*/  IMAD.MOV.U32 R3, RZ, RZ, 0x3f800000 ;  /* 0x3f800000ff037424 */ /* 0x000fe200078e00ff */
[----:B------:R-:W-:Y:S01]  /*15120*/  CS2R R54, SRZ ;  /* 0x0000000000367805 */ /* 0x000fe2000001ff00 */
[----:B------:R-:W-:Y:S06]  /*15130*/  @!P2 BRA `(.L_x_2869) ;  /* 0x0000002c0050a947 */ /* 0x000fec0003800000 */
[----:B------:R-:W-:Y:S01]  /*15140*/  BSSY B1, `(.L_x_2869) ;  /* 0x00002d3000017945 */ /* 0x000fe20003800000 */
[----:B------:R-:W-:Y:S02]  /*15150*/  IMAD.MOV.U32 R12, RZ, RZ, R10 ;  /* 0x000000ffff0c7224 */ /* 0x000fe400078e000a */
[----:B------:R-:W-:Y:S02]  /*15160*/  IMAD.MOV.U32 R13, RZ, RZ, R8 ;  /* 0x000000ffff0d7224 */ /* 0x000fe400078e0008 */
[----:B------:R-:W-:Y:S02]  /*15170*/  IMAD.MOV.U32 R20, RZ, RZ, R167 ;  /* 0x000000ffff147224 */ /* 0x000fe400078e00a7 */
[----:B------:R-:W-:Y:S02]  /*15180*/  IMAD.MOV.U32 R21, RZ, RZ, R162 ;  /* 0x000000ffff157224 */ /* 0x000fe400078e00a2 */
[----:B------:R-:W-:Y:S02]  /*15190*/  IMAD.MOV.U32 R0, RZ, RZ, 0x3f800000 ;  /* 0x3f800000ff007424 */ /* 0x000fe400078e00ff */
[----:B------:R-:W-:-:S07]  /*151a0*/  IMAD.MOV.U32 R87, RZ, RZ, RZ ;  /* 0x000000ffff577224 */ /* 0x000fce00078e00ff */
.L_x_2882:
[----:B------:R-:W-:-:S04]  /*151b0*/  ISETP.NE.AND P2, PT, R21, 0x1, PT ;  /* 0x000000011500780c */ /* 0x000fc80003f45270 */
[----:B------:R-:W-:-:S04]  /*151c0*/  SEL R167, RZ, 0x1, P2 ;  /* 0x00000001ffa77807 */ /* 0x000fc80001000000 */
[----:B------:R-:W-:Y:S01]  /*151d0*/  LOP3.LUT R167, R20, R167, RZ, 0x3c, !PT ;  /* 0x000000a714a77212 */ /* 0x000fe200078e3cff */
[----:B------:R-:W-:Y:S06]  /*151e0*/  @!P0 BRA `(.L_x_2870) ;  /* 0x0000000000048947 */ /* 0x000fec0003800000 */
[----:B------:R-:W-:Y:S01]  /*151f0*/  BPT.TRAP 0x1 ;  /* 0x000000040000795c */ /* 0x000fe20000300000 */
.L_x_2870:
        /* <DEDUP_REMOVED lines=8> */
.L_x_2871:
[----:B------:R-:W-:Y:S01]  /*15280*/  BSSY B2, `(.L_x_2872) ;  /* 0x0000006000027945 */ /* 0x000fe20003800000 */
[----:B------:R-:W-:Y:S02]  /*15290*/  IMAD R8, R162, 0x900, R6 ;  /* 0x00000900a2087824 */ /* 0x000fe400078e0206 */
[----:B------:R-:W-:Y:S01]  /*152a0*/  IMAD.MOV.U32 R9, RZ, RZ, 0x40000040 ;  /* 0x40000040ff097424 */ /* 0x000fe200078e00ff */
[----:B-1----:R-:W-:Y:S06]  /*152b0*/  @P2 BRA `(.L_x_2873) ;  /* 0x0000000000082947 */ /* 0x002fec0003800000 */
[----:B------:R-:W1:Y:S02]  /*152c0*/  SYNCS.PHASECHK.TRANS64.TRYWAIT P2, [R15+URZ+0x2a830], R10 ;  /* 0x02a8300a0f0075a7 */ /* 0x000e64000804017f */
[----:B-1----:R-:W-:Y:S05]  /*152d0*/  @!P2 BRA `(.L_x_2874) ;  /* 0x000000fc0080a947 */ /* 0x002fea0003800000 */
.L_x_2873:
[----:B------:R-:W-:Y:S05]  /*152e0*/  BSYNC B2 ;  /* 0x0000000000027941 */ /* 0x000fea0003800000 */
.L_x_2872:
        /* <DEDUP_REMOVED lines=17> */
[----:B------:R-:W-:Y:S01]  /*15400*/  VIADD R10, R8, 0x4 ;  /* 0x00000004080a7836 */ /* 0x000fe20000000000 */
[----:B------:R-:W-:Y:S01]  /*15410*/  MOV R11, 0x40000040 ;  /* 0x40000040000b7802 */ /* 0x000fe20000000f00 */
[----:B------:R-:W-:-:S02]  /*15420*/  WARPGROUP.DEPBAR.LE gsb0, 0x0 ;  /* 0x00008000000079c5 */ /* 0x000fc40000010000 */
[----:B------:R-:W-:-:S08]  /*15430*/  WARPGROUP.ARRIVE ;  /* 0x00000000000079c5 */ /* 0x000fd00000000000 */
        /* <DEDUP_REMOVED lines=69> */
[----:B------:R-:W-:Y:S01]  /*15890*/  VIADD R10, R8, 0x604 ;  /* 0x00000604080a7836 */ /* 0x000fe20000000000 */
[----:B------:R-:W-:Y:S01]  /*158a0*/  MOV R11, 0x40000040 ;  /* 0x40000040000b7802 */ /* 0x000fe20000000f00 */
        /* <DEDUP_REMOVED lines=86> */
.L_x_2875:
[----:B------:R-:W-:Y:S01]  /*15e10*/  SHF.L.U32 R3, R20, 0x1f, RZ ;  /* 0x0000001f14037819 */ /* 0x000fe200000006ff */
[----:B------:R-:W-:-:S04]  /*15e20*/  IMAD R11, R21, 0x8, R2 ;  /* 0x00000008150b7824 */ /* 0x000fc800078e0202 */
[----:B------:R0:W1:Y:S01]  /*15e30*/  SYNCS.PHASECHK.TRANS64.TRYWAIT P2, [R11+URZ+0x2a850], R3 ;  /* 0x02a850030b0075a7 */ /* 0x000062000804017f */
[----:B------:R-:W-:Y:S05]  /*15e40*/  @!P0 BRA `(.L_x_2876) ;  /* 0x0000000000048947 */ /* 0x000fea0003800000 */
[----:B------:R-:W-:Y:S01]  /*15e50*/  BPT.TRAP 0x1 ;  /* 0x000000040000795c */ /* 0x000fe20000300000 */
.L_x_2876:
        /* <DEDUP_REMOVED lines=9> */
.L_x_2878:
[----:B------:R-:W-:Y:S05]  /*15ef0*/  BSYNC B2 ;  /* 0x0000000000027941 */ /* 0x000fea0003800000 */
.L_x_2877:
        /* <DEDUP_REMOVED lines=31> */
[----:B------:R-:W-:Y:S02]  /*160f0*/  R2UR UR7, R9 ;  /* 0x00000000090772ca */ /* 0x000fe400000e0000 */
[----:B------:R-:W-:Y:S01]  /*16100*/  MOV R9, 0x40000040 ;  /* 0x4000004000097802 */ /* 0x000fe20000000f00 */
[----:B------:R-:W-:Y:S02]  /*16110*/  WARPGROUP.DEPBAR.LE gsb0, 0x0 ;  /* 0x00008000000079c5 */ /* 0x000fe40000010000 */
[----:B------:R-:W-:-:S08]  /*16120*/  WARPGROUP.ARRIVE ;  /* 0x00000000000079c5 */ /* 0x000fd00000000000 */
        /* <DEDUP_REMOVED lines=9> */
.L_x_2880:
[----:B------:R-:W2:Y:S01]  /*161c0*/  @P1 LDC R9, c[0x0][0x44c] ;  /* 0x00011300ff091b82 */ /* 0x000ea20000000800 */
[----:B------:R-:W-:Y:S01]  /*161d0*/  FMUL.FTZ R10, R94, UR39 ;  /* 0x000000275e0a7c20 */ /* 0x000fe20008410000 */
[----:B------:R-:W-:Y:S02]  /*161e0*/  IMAD.IADD R8, R189, 0x1, R184 ;  /* 0x00000001bd087824 */ /* 0x000fe400078e02b8 */
[----:B------:R-:W-:Y:S01]  /*161f0*/  FMUL.FTZ R137, R88, UR39 ;  /* 0x0000002758897c20 */ /* 0x000fe20008410000 */
[----:B------:R-:W-:Y:S01]  /*16200*/  FMUL.FTZ R136, R89, UR39 ;  /* 0x0000002759887c20 */ /* 0x000fe20008410000 */
[----:B------:R-:W-:Y:S01]  /*16210*/  FMUL.FTZ R139, R92, UR39 ;  /* 0x000000275c8b7c20 */ /* 0x000fe20008410000 */
[----:B------:R-:W-:Y:S01]  /*16220*/  FMUL.FTZ R138, R93, UR39 ;  /* 0x000000275d8a7c20 */ /* 0x000fe20008410000 */
[----:B------:R-:W-:Y:S01]  /*16230*/  FMUL.FTZ R20, R95, UR39 ;  /* 0x000000275f147c20 */ /* 0x000fe20008410000 */
[----:B------:R-:W3:Y:S01]  /*16240*/  @P1 LDC R94, c[0x0][0x450] ;  /* 0x00011400ff5e1b82 */ /* 0x000ee20000000800 */
        /* <DEDUP_REMOVED lines=15> */
[----:B--2---:R-:W-:Y:S01]  /*16340*/  @P1 IMAD.HI.U32 R9, R8, R9, RZ ;  /* 0x0000000908091227 */ /* 0x004fe200078e00ff */
[----:B------:R-:W2:Y:S03]  /*16350*/  MUFU.TANH R139, R139 ;  /* 0x0000008b008b7308 */ /* 0x000ea60000002400 */
[----:B------:R-:W-:Y:S01]  /*16360*/  FMUL.FTZ R107, R109, UR39 ;  /* 0x000000276d6b7c20 */ /* 0x000fe20008410000 */
[----:B01----:R-:W-:Y:S01]  /*16370*/  FMUL.FTZ R3, R91, UR39 ;  /* 0x000000275b037c20 */ /* 0x003fe20008410000 */
[----:B------:R-:W-:Y:S01]  /*16380*/  FMUL.FTZ R91, R106, UR39 ;  /* 0x000000276a5b7c20 */ /* 0x000fe20008410000 */
[----:B------:R-:W-:Y:S01]  /*16390*/  FMUL.FTZ R109, R112, UR39 ;  /* 0x00000027706d7c20 */ /* 0x000fe20008410000 */
[----:B------:R-:W-:Y:S01]  /*163a0*/  FMUL.FTZ R113, R113, UR39 ;  /* 0x0000002771717c20 */ /* 0x000fe20008410000 */
[----:B------:R-:W-:Y:S01]  /*163b0*/  FMUL.FTZ R93, R110, UR39 ;  /* 0x000000276e5d7c20 */ /* 0x000fe20008410000 */
[----:B---3--:R-:W-:Y:S01]  /*163c0*/  @P1 SHF.R.U32.HI R8, RZ, R94, R9 ;  /* 0x0000005eff081219 */ /* 0x008fe20000011609 */
[----:B------:R-:W-:Y:S01]  /*163d0*/  IMAD.MOV.U32 R9, RZ, RZ, -0x60 ;  /* 0xffffffa0ff097424 */ /* 0x000fe200078e00ff */
[----:B------:R-:W0:Y:S01]  /*163e0*/  MUFU.TANH R138, R138 ;  /* 0x0000008a008a7308 */ /* 0x000e220000002400 */
[----:B------:R-:W-:Y:S01]  /*163f0*/  FMUL.FTZ R116, R116, UR39 ;  /* 0x0000002774747c20 */ /* 0x000fe20008410000 */
[----:B------:R-:W-:Y:S01]  /*16400*/  FMUL.FTZ R120, R120, UR39 ;  /* 0x0000002778787c20 */ /* 0x000fe20008410000 */
[----:B------:R-:W1:Y:S01]  /*16410*/  SHFL.IDX PT, R94, R8, RZ, 0x1c1f ;  /* 0x001c1fff085e7589 */ /* 0x000e6200000e0000 */
[----:B------:R-:W-:-:S02]  /*16420*/  IMAD R9, R14, R9, 0x1 ;  /* 0x000000010e097424 */ /* 0x000fc400078e0209 */
[----:B------:R-:W-:Y:S01]  /*16430*/  FMUL.FTZ R117, R117, UR39 ;  /* 0x0000002775757c20 */ /* 0x000fe20008410000 */
[----:B------:R-:W-:Y:S01]  /*16440*/  FMUL.FTZ R142, R124, UR39 ;  /* 0x000000277c8e7c20 */ /* 0x000fe20008410000 */
[----:B------:R-:W-:Y:S01]  /*16450*/  FMUL.FTZ R144, R125, UR39 ;  /* 0x000000277d907c20 */ /* 0x000fe20008410000 */
[----:B------:R-:W-:Y:S01]  /*16460*/  IMAD R9, R188, -0x2, R9 ;  /* 0xfffffffebc097824 */ /* 0x000fe200078e0209 */
[----:B------:R-:W3:Y:S01]  /*16470*/  MUFU.TANH R140, R140 ;  /* 0x0000008c008c7308 */ /* 0x000ee20000002400 */
[----:B------:R-:W-:Y:S01]  /*16480*/  FMUL.FTZ R129, R129, UR39 ;  /* 0x0000002781817c20 */ /* 0x000fe20008410000 */
[----:B------:R-:W-:Y:S01]  /*16490*/  FMUL.FTZ R133, R133, UR39 ;  /* 0x0000002785857c20 */ /* 0x000fe20008410000 */
[----:B------:R-:W3:Y:S01]  /*164a0*/  SHFL.IDX PT, R8, R8, 0x1, 0x1c1f ;  /* 0x003c1f0008087f89 */ /* 0x000ee200000e0000 */
[----:B------:R-:W-:-:S04]  /*164b0*/  IADD3 R9, -R185, R9, R186 ;  /* 0x00000009b9097210 */ /* 0x000fc80007ffe1ba */
[----:B------:R-:W3:Y:S08]  /*164c0*/  MUFU.TANH R95, R95 ;  /* 0x0000005f005f7308 */ /* 0x000ef00000002400 */
[----:B------:R-:W3:Y:S01]  /*164d0*/  MUFU.TANH R141, R141 ;  /* 0x0000008d008d7308 */ /* 0x000ee20000002400 */
[----:B-1----:R-:W-:-:S05]  /*164e0*/  IMAD.IADD R97, R9, 0x1, R94 ;  /* 0x0000000109617824 */ /* 0x002fca00078e025e */
[C---:B------:R-:W-:Y:S02]  /*164f0*/  ISETP.GT.AND P2, PT, R97.reuse, RZ, PT ;  /* 0x000000ff6100720c */ /* 0x040fe40003f44270 */
[----:B------:R-:W1:Y:S01]  /*16500*/  MUFU.TANH R99, R99 ;  /* 0x0000006300637308 */ /* 0x000e620000002400 */
[----:B------:R-:W-:Y:S02]  /*16510*/  ISETP.GT.AND P3, PT, R97, 0x1, PT ;  /* 0x000000016100780c */ /* 0x000fe40003f64270 */
[----:B----4-:R-:W-:Y:S02]  /*16520*/  FSEL R94, R137, -INF , P2 ;  /* 0xff800000895e7808 */ /* 0x010fe40001000000 */
[----:B------:R-:W-:Y:S02]  /*16530*/  ISETP.GT.AND P2, PT, R97, 0x8, PT ;  /* 0x000000086100780c */ /* 0x000fe40003f44270 */
[----:B-----5:R-:W-:Y:S01]  /*16540*/  FSEL R96, R136, -INF , P3 ;  /* 0xff80000088607808 */ /* 0x020fe20001800000 */
[----:B------:R-:W4:Y:S01]  /*16550*/  MUFU.TANH R103, R103 ;  /* 0x0000006700677308 */ /* 0x000f220000002400 */
[----:B------:R-:W-:-:S02]  /*16560*/  FMNMX.FTZ R143, R94, R13, !PT ;  /* 0x0000000d5e8f7209 */ /* 0x000fc40007810000 */
[----:B------:R-:W-:Y:S02]  /*16570*/  ISETP.GT.AND P3, PT, R97, 0x9, PT ;  /* 0x000000096100780c */ /* 0x000fe40003f64270 */
[----:B--2---:R-:W-:Y:S02]  /*16580*/  FSEL R98, R139, -INF , P2 ;  /* 0xff8000008b627808 */ /* 0x004fe40001000000 */
[----:B------:R-:W-:Y:S01]  /*16590*/  FMNMX.FTZ R143, R96, R143, !PT ;  /* 0x0000008f608f7209 */ /* 0x000fe20007810000 */
[----:B------:R-:W2:Y:S01]  /*165a0*/  MUFU.TANH R101, R101 ;  /* 0x0000006500657308 */ /* 0x000ea20000002400 */
[----:B------:R-:W-:Y:S02]  /*165b0*/  ISETP.GT.AND P2, PT, R97, 0x10, PT ;  /* 0x000000106100780c */ /* 0x000fe40003f44270 */
[----:B0-----:R-:W-:Y:S02]  /*165c0*/  FSEL R100, R138, -INF , P3 ;  /* 0xff8000008a647808 */ /* 0x001fe40001800000 */
[----:B------:R-:W-:-:S02]  /*165d0*/  FMNMX.FTZ R143, R98, R143, !PT ;  /* 0x0000008f628f7209 */ /* 0x000fc40007810000 */
[C---:B------:R-:W-:Y:S01]  /*165e0*/  ISETP.GT.AND P3, PT, R97.reuse, 0x11, PT ;  /* 0x000000116100780c */ /* 0x040fe20003f64270 */
[----:B------:R-:W-:Y:S01]  /*165f0*/  MUFU.TANH R105, R105 ;  /* 0x0000006900697308 */ /* 0x000fe20000002400 */
[----:B---3--:R-:W-:Y:S02]  /*16600*/  FSEL R102, R140, -INF , P2 ;  /* 0xff8000008c667808 */ /* 0x008fe40001000000 */
[----:B------:R-:W-:Y:S02]  /*16610*/  FMNMX.FTZ R143, R100, R143, !PT ;  /* 0x0000008f648f7209 */ /* 0x000fe40007810000 */
[----:B------:R-:W-:Y:S02]  /*16620*/  ISETP.GT.AND P2, PT, R97, 0x18, PT ;  /* 0x000000186100780c */ /* 0x000fe40003f44270 */
[----:B------:R-:W-:Y:S01]  /*16630*/  FSEL R104, R95, -INF , P3 ;  /* 0xff8000005f687808 */ /* 0x000fe20001800000 */
[----:B------:R-:W0:Y:S01]  /*16640*/  MUFU.TANH R107, R107 ;  /* 0x0000006b006b7308 */ /* 0x000e220000002400 */
[----:B------:R-:W-:Y:S01]  /*16650*/  FMNMX.FTZ R143, R102, R143, !PT ;  /* 0x0000008f668f7209 */ /* 0x000fe20007810000 */
[----:B------:R-:W-:Y:S01]  /*16660*/  FMUL.FTZ R95, R121, UR39 ;  /* 0x00000027795f7c20 */ /* 0x000fe20008410000 */
[----:B------:R-:W-:-:S02]  /*16670*/  ISETP.GT.AND P3, PT, R97, 0x19, PT ;  /* 0x000000196100780c */ /* 0x000fc40003f64270 */
[----:B------:R-:W-:Y:S02]  /*16680*/  FSEL R106, R141, -INF , P2 ;  /* 0xff8000008d6a7808 */ /* 0x000fe40001000000 */
[----:B------:R-:W-:Y:S01]  /*16690*/  FMNMX.FTZ R143, R104, R143, !PT ;  /* 0x0000008f688f7209 */ /* 0x000fe20007810000 */
[----:B------:R-:W-:Y:S01]  /*166a0*/  MUFU.TANH R109, R109 ;  /* 0x0000006d006d7308 */ /* 0x000fe20000002400 */
[----:B------:R-:W-:Y:S02]  /*166b0*/  ISETP.GT.AND P2, PT, R97, 0x20, PT ;  /* 0x000000206100780c */ /* 0x000fe40003f44270 */
[----:B-1----:R-:W-:Y:S01]  /*166c0*/  FSEL R108, R99, -INF , P3 ;  /* 0xff800000636c7808 */ /* 0x002fe20001800000 */
[----:B------:R-:W-:Y:S01]  /*166d0*/  FMUL.FTZ R99, R128, UR39 ;  /* 0x0000002780637c20 */ /* 0x000fe20008410000 */
[----:B------:R-:W-:Y:S02]  /*166e0*/  FMNMX.FTZ R143, R106, R143, !PT ;  /* 0x0000008f6a8f7209 */ /* 0x000fe40007810000 */
[----:B------:R-:W-:Y:S01]  /*166f0*/  ISETP.GT.AND P3, PT, R97, 0x21, PT ;  /* 0x000000216100780c */ /* 0x000fe20003f64270 */
[----:B------:R-:W1:Y:S01]  /*16700*/  MUFU.TANH R113, R113 ;  /* 0x0000007100717308 */ /* 0x000e620000002400 */
[----:B----4-:R-:W-:Y:S01]  /*16710*/  FSEL R110, R103, -INF , P2 ;  /* 0xff800000676e7808 */ /* 0x010fe20001000000 */
[----:B------:R-:W-:Y:S01]  /*16720*/  FMUL.FTZ R103, R119, UR39 ;  /* 0x0000002777677c20 */ /* 0x000fe20008410000 */
[----:B------:R-:W-:Y:S01]  /*16730*/  FMNMX.FTZ R143, R108, R143, !PT ;  /* 0x0000008f6c8f7209 */ /* 0x000fe20007810000 */
[----:B------:R-:W-:Y:S01]  /*16740*/  FMUL.FTZ R119, R135, UR39 ;  /* 0x0000002787777c20 */ /* 0x000fe20008410000 */
[----:B------:R-:W-:-:S02]  /*16750*/  ISETP.GT.AND P2, PT, R97, 0x28, PT ;  /* 0x000000286100780c */ /* 0x000fc40003f44270 */
[----:B--2---:R-:W-:Y:S01]  /*16760*/  FSEL R112, R101, -INF , P3 ;  /* 0xff80000065707808 */ /* 0x004fe20001800000 */
[----:B------:R0:W2:Y:S01]  /*16770*/  MUFU.TANH R137, R116 ;  /* 0x0000007400897308 */ /* 0x0000a20000002400 */
[----:B------:R-:W-:Y:S01]  /*16780*/  FMNMX.FTZ R143, R110, R143, !PT ;  /* 0x0000008f6e8f7209 */ /* 0x000fe20007810000 */
[----:B------:R-:W-:Y:S01]  /*16790*/  FMUL.FTZ R101, R118, UR39 ;  /* 0x0000002776657c20 */ /* 0x000fe20008410000 */
[----:B------:R-:W-:Y:S01]  /*167a0*/  ISETP.GT.AND P3, PT, R97, 0x29, PT ;  /* 0x000000296100780c */ /* 0x000fe20003f64270 */
[----:B------:R-:W-:Y:S01]  /*167b0*/  FMUL.FTZ R118, R134, UR39 ;  /* 0x0000002786767c20 */ /* 0x000fe20008410000 */
[----:B------:R-:W-:-:S03]  /*167c0*/  FMNMX.FTZ R143, R112, R143, !PT ;  /* 0x0000008f708f7209 */ /* 0x000fc60007810000 */
[----:B------:R3:W-:Y:S01]  /*167d0*/  MUFU.TANH R140, R120 ;  /* 0x00000078008c7308 */ /* 0x0007e20000002400 */
[----:B0-----:R-:W-:Y:S01]  /*167e0*/  FSEL R116, R107, -INF , P3 ;  /* 0xff8000006b747808 */ /* 0x001fe20001800000 */
[----:B------:R-:W-:Y:S01]  /*167f0*/  FMUL.FTZ R107, R123, UR39 ;  /* 0x000000277b6b7c20 */ /* 0x000fe20008410000 */
[----:B------:R-:W-:-:S04]  /*16800*/  ISETP.GT.AND P3, PT, R97, 0x31, PT ;  /* 0x000000316100780c */ /* 0x000fc80003f64270 */
[----:B-1----:R-:W-:Y:S01]  /*16810*/  FSEL R128, R113, -INF , P3 ;  /* 0xff80000071807808 */ /* 0x002fe20001800000 */
[----:B------:R-:W0:Y:S01]  /*16820*/  MUFU.TANH R117, R117 ;  /* 0x0000007500757308 */ /* 0x000e220000002400 */
[----:B---3--:R-:W-:Y:S01]  /*16830*/  FSEL R120, R105, -INF , P2 ;  /* 0xff80000069787808 */ /* 0x008fe20001000000 */
[----:B------:R-:W-:Y:S01]  /*16840*/  FMUL.FTZ R105, R122, UR39 ;  /* 0x000000277a697c20 */ /* 0x000fe20008410000 */
[----:B------:R-:W-:Y:S01]  /*16850*/  ISETP.GT.AND P2, PT, R97, 0x30, PT ;  /* 0x000000306100780c */ /* 0x000fe20003f44270 */
[----:B------:R-:W-:Y:S01]  /*16860*/  FMUL.FTZ R113, R130, UR39 ;  /* 0x0000002782717c20 */ /* 0x000fe20008410000 */
[----:B------:R-:W-:Y:S02]  /*16870*/  FMNMX.FTZ R143, R120, R143, !PT ;  /* 0x0000008f788f7209 */ /* 0x000fe40007810000 */
[----:B------:R-:W-:Y:S01]  /*16880*/  FSEL R124, R109, -INF , P2 ;  /* 0xff8000006d7c7808 */ /* 0x000fe20001000000 */
[----:B------:R-:W-:Y:S01]  /*16890*/  MUFU.TANH R95, R95 ;  /* 0x0000005f005f7308 */ /* 0x000fe20000002400 */
[----:B------:R-:W-:Y:S01]  /*168a0*/  FMNMX.FTZ R143, R116, R143, !PT ;  /* 0x0000008f748f7209 */ /* 0x000fe20007810000 */
[----:B------:R-:W-:Y:S01]  /*168b0*/  FMUL.FTZ R109, R126, UR39 ;  /* 0x000000277e6d7c20 */ /* 0x000fe20008410000 */
[----:B------:R-:W-:-:S02]  /*168c0*/  ISETP.GT.AND P2, PT, R97, 0x38, PT ;  /* 0x000000386100780c */ /* 0x000fc40003f44270 */
[----:B------:R-:W-:Y:S02]  /*168d0*/  FMNMX.FTZ R143, R124, R143, !PT ;  /* 0x0000008f7c8f7209 */ /* 0x000fe40007810000 */
[----:B------:R-:W-:Y:S01]  /*168e0*/  ISETP.GT.AND P3, PT, R97, 0x39, PT ;  /* 0x000000396100780c */ /* 0x000fe20003f64270 */
[----:B------:R-:W1:Y:S01]  /*168f0*/  MUFU.TANH R142, R142 ;  /* 0x0000008e008e7308 */ /* 0x000e620000002400 */
[----:B--2---:R-:W-:Y:S02]  /*16900*/  FSEL R136, R137, -INF , P2 ;  /* 0xff80000089887808 */ /* 0x004fe40001000000 */
[----:B------:R-:W-:Y:S02]  /*16910*/  FMNMX.FTZ R143, R128, R143, !PT ;  /* 0x0000008f808f7209 */ /* 0x000fe40007810000 */
[----:B------:R-:W-:Y:S02]  /*16920*/  ISETP.GT.AND P2, PT, R97, 0x40, PT ;  /* 0x000000406100780c */ /* 0x000fe40003f44270 */
[----:B0-----:R-:W-:Y:S01]  /*16930*/  FSEL R138, R117, -INF , P3 ;  /* 0xff800000758a7808 */ /* 0x001fe20001800000 */
[----:B------:R-:W0:Y:S01]  /*16940*/  MUFU.TANH R144, R144 ;  /* 0x0000009000907308 */ /* 0x000e220000002400 */
[----:B------:R-:W-:Y:S01]  /*16950*/  FMNMX.FTZ R143, R136, R143, !PT ;  /* 0x0000008f888f7209 */ /* 0x000fe20007810000 */
[----:B------:R-:W-:Y:S01]  /*16960*/  IMAD.IADD R117, R9, 0x1, R8 ;  /* 0x0000000109757824 */ /* 0x000fe200078e0208 */
[----:B------:R-:W-:Y:S01]  /*16970*/  ISETP.GT.AND P3, PT, R97, 0x41, PT ;  /* 0x000000416100780c */ /* 0x000fe20003f64270 */
[----:B------:R-:W-:Y:S01]  /*16980*/  IMAD.U32 R9, RZ, RZ, UR43 ;  /* 0x0000002bff097e24 */ /* 0x000fe2000f8e00ff */
[----:B------:R-:W-:-:S02]  /*16990*/  FSEL R140, R140, -INF , P2 ;  /* 0xff8000008c8c7808 */ /* 0x000fc40001000000 */
[----:B------:R-:W-:Y:S01]  /*169a0*/  FMNMX.FTZ R143, R138, R143, !PT ;  /* 0x0000008f8a8f7209 */ /* 0x000fe20007810000 */
[----:B------:R2:W3:Y:S01]  /*169b0*/  MUFU.TANH R146, R99 ;  /* 0x0000006300927308 */ /* 0x0004e20000002400 */
[C---:B------:R-:W-:Y:S02]  /*169c0*/  ISETP.GT.AND P2, PT, R97.reuse, 0x48, PT ;  /* 0x000000486100780c */ /* 0x040fe40003f44270 */
[----:B------:R-:W-:Y:S02]  /*169d0*/  FMNMX.FTZ R143, R140, R143, !PT ;  /* 0x0000008f8c8f7209 */ /* 0x000fe40007810000 */
[----:B-1----:R-:W-:Y:S02]  /*169e0*/  FSEL R142, R142, -INF , P2 ;  /* 0xff8000008e8e7808 */ /* 0x002fe40001000000 */
[----:B------:R-:W-:Y:S01]  /*169f0*/  ISETP.GT.AND P2, PT, R97, 0x50, PT ;  /* 0x000000506100780c */ /* 0x000fe20003f44270 */
[----:B------:R-:W1:Y:S01]  /*16a00*/  MUFU.TANH R129, R129 ;  /* 0x0000008100817308 */ /* 0x000e620000002400 */
[----:B--2---:R-:W-:Y:S01]  /*16a10*/  FMUL.FTZ R99, R132, UR39 ;  /* 0x0000002784637c20 */ /* 0x004fe20008410000 */
[----:B------:R-:W-:Y:S01]  /*16a20*/  FSEL R132, R95, -INF , P3 ;  /* 0xff8000005f847808 */ /* 0x000fe20001800000 */
[----:B------:R-:W-:Y:S01]  /*16a30*/  FMUL.FTZ R95, R111, UR39 ;  /* 0x000000276f5f7c20 */ /* 0x000fe20008410000 */
[----:B------:R-:W-:Y:S01]  /*16a40*/  ISETP.GT.AND P3, PT, R97, 0x49, PT ;  /* 0x000000496100780c */ /* 0x000fe20003f64270 */
[----:B------:R-:W-:Y:S01]  /*16a50*/  FMUL.FTZ R111, R127, UR39 ;  /* 0x000000277f6f7c20 */ /* 0x000fe20008410000 */
[----:B------:R-:W-:-:S02]  /*16a60*/  FMNMX.FTZ R143, R132, R143, !PT ;  /* 0x0000008f848f7209 */ /* 0x000fc40007810000 */
[----:B------:R-:W2:Y:S01]  /*16a70*/  MUFU.TANH R99, R99 ;  /* 0x0000006300637308 */ /* 0x000ea20000002400 */
[----:B0-----:R-:W-:Y:S02]  /*16a80*/  FSEL R144, R144, -INF , P3 ;  /* 0xff80000090907808 */ /* 0x001fe40001800000 */
[----:B------:R-:W-:Y:S02]  /*16a90*/  FMNMX.FTZ R143, R142, R143, !PT ;  /* 0x0000008f8e8f7209 */ /* 0x000fe40007810000 */
[C---:B------:R-:W-:Y:S02]  /*16aa0*/  ISETP.GT.AND P3, PT, R97.reuse, 0x51, PT ;  /* 0x000000516100780c */ /* 0x040fe40003f64270 */
[----:B---3--:R-:W-:Y:S01]  /*16ab0*/  FSEL R146, R146, -INF , P2 ;  /* 0xff80000092927808 */ /* 0x008fe20001000000 */
[----:B------:R-:W0:Y:S01]  /*16ac0*/  MUFU.TANH R133, R133 ;  /* 0x0000008500857308 */ /* 0x000e220000002400 */
[----:B------:R-:W-:Y:S02]  /*16ad0*/  FMNMX.FTZ R143, R144, R143, !PT ;  /* 0x0000008f908f7209 */ /* 0x000fe40007810000 */
[----:B------:R-:W-:-:S02]  /*16ae0*/  ISETP.GT.AND P2, PT, R97, 0x58, PT ;  /* 0x000000586100780c */ /* 0x000fc40003f44270 */
[----:B-1----:R-:W-:Y:S02]  /*16af0*/  FSEL R148, R129, -INF , P3 ;  /* 0xff80000081947808 */ /* 0x002fe40001800000 */
[----:B------:R-:W-:Y:S01]  /*16b00*/  FMNMX.FTZ R143, R146, R143, !PT ;  /* 0x0000008f928f7209 */ /* 0x000fe20007810000 */
[----:B------:R-:W1:Y:S01]  /*16b10*/  MUFU.TANH R0, R0 ;  /* 0x0000000000007308 */ /* 0x000e620000002400 */
[----:B------:R-:W-:Y:S01]  /*16b20*/  ISETP.GT.AND P3, PT, R97, 0x59, PT ;  /* 0x000000596100780c */ /* 0x000fe20003f64270 */
[----:B------:R-:W-:Y:S01]  /*16b30*/  FMUL.FTZ R97, R114, UR39 ;  /* 0x0000002772617c20 */ /* 0x000fe20008410000 */
[----:B--2---:R-:W-:Y:S01]  /*16b40*/  FSEL R150, R99, -INF , P2 ;  /* 0xff80000063967808 */ /* 0x004fe20001000000 */
[----:B------:R-:W-:Y:S01]  /*16b50*/  FMUL.FTZ R99, R115, UR39 ;  /* 0x0000002773637c20 */ /* 0x000fe20008410000 */
[----:B------:R-:W-:Y:S01]  /*16b60*/  FMNMX.FTZ R143, R148, R143, !PT ;  /* 0x0000008f948f7209 */ /* 0x000fe20007810000 */
[----:B------:R-:W-:Y:S01]  /*16b70*/  FMUL.FTZ R115, R131, UR39 ;  /* 0x0000002783737c20 */ /* 0x000fe20008410000 */
[----:B------:R-:W-:Y:S01]  /*16b80*/  ISETP.GT.AND P2, PT, R117, RZ, PT ;  /* 0x000000ff7500720c */ /* 0x000fe20003f44270 */
[----:B------:R-:W2:Y:S01]  /*16b90*/  MUFU.TANH R3, R3 ;  /* 0x0000000300037308 */ /* 0x000ea20000002400 */
[----:B0-----:R-:W-:-:S02]  /*16ba0*/  FSEL R114, R133, -INF , P3 ;  /* 0xff80000085727808 */ /* 0x001fc40001800000 */
[----:B------:R-:W-:Y:S02]  /*16bb0*/  FMNMX.FTZ R143, R150, R143, !PT ;  /* 0x0000008f968f7209 */ /* 0x000fe40007810000 */
[C---:B------:R-:W-:Y:S02]  /*16bc0*/  ISETP.GT.AND P3, PT, R117.reuse, 0x1, PT ;  /* 0x000000017500780c */ /* 0x040fe40003f64270 */
[----:B------:R-:W-:Y:S01]  /*16bd0*/  FMNMX.FTZ R143, R114, R143, !PT ;  /* 0x0000008f728f7209 */ /* 0x000fe20007810000 */
[----:B------:R-:W0:Y:S01]  /*16be0*/  MUFU.TANH R10, R10 ;  /* 0x0000000a000a7308 */ /* 0x000e220000002400 */
[----:B-1----:R-:W-:Y:S02]  /*16bf0*/  FSEL R0, R0, -INF , P2 ;  /* 0xff80000000007808 */ /* 0x002fe40001000000 */
[C---:B------:R-:W-:Y:S01]  /*16c00*/  ISETP.GT.AND P4, PT, R117.reuse, 0x8, PT ;  /* 0x000000087500780c */ /* 0x040fe20003f84270 */
[----:B------:R-:W1:Y:S01]  /*16c10*/  SHFL.BFLY PT, R152, R143, 0x2, 0x1f ;  /* 0x0c401f008f987f89 */ /* 0x000e6200000e0000 */
[----:B------:R-:W-:-:S03]  /*16c20*/  ISETP.GT.AND P5, PT, R117, 0x9, PT ;  /* 0x000000097500780c */ /* 0x000fc60003fa4270 */
[----:B------:R-:W3:Y:S01]  /*16c30*/  MUFU.TANH R20, R20 ;  /* 0x0000001400147308 */ /* 0x000ee20000002400 */
[----:B--2---:R-:W-:Y:S02]  /*16c40*/  FSEL R122, R3, -INF , P3 ;  /* 0xff800000037a7808 */ /* 0x004fe40001800000 */
[----:B------:R-:W-:Y:S02]  /*16c50*/  FMNMX.FTZ R3, R0, R12, !PT ;  /* 0x0000000c00037209 */ /* 0x000fe40007810000 */
[----:B------:R-:W-:-:S03]  /*16c60*/  ISETP.GT.AND P3, PT, R117, 0x10, PT ;  /* 0x000000107500780c */ /* 0x000fc60003f64270 */
[----:B------:R-:W2:Y:S01]  /*16c70*/  MUFU.TANH R21, R21 ;  /* 0x0000001500157308 */ /* 0x000ea20000002400 */
[----:B0-----:R-:W-:Y:S02]  /*16c80*/  FSEL R126, R10, -INF , P4 ;  /* 0xff8000000a7e7808 */ /* 0x001fe40002000000 */
[----:B------:R-:W-:-:S05]  /*16c90*/  ISETP.GT.AND P4, PT, R117, 0x11, PT ;  /* 0x000000117500780c */ /* 0x000fca0003f84270 */
[----:B------:R-:W0:Y:S01]  /*16ca0*/  MUFU.TANH R88, R88 ;  /* 0x0000005800587308 */ /* 0x000e220000002400 */
[----:B---3--:R-:W-:Y:S02]  /*16cb0*/  FSEL R20, R20, -INF , P5 ;  /* 0xff80000014147808 */ /* 0x008fe40002800000 */
[----:B-1----:R-:W-:-:S05]  /*16cc0*/  FMNMX.FTZ R152, R143, R152, !PT ;  /* 0x000000988f987209 */ /* 0x002fca0007810000 */
[----:B------:R-:W-:Y:S01]  /*16cd0*/  MUFU.TANH R89, R89 ;  /* 0x0000005900597308 */ /* 0x000fe20000002400 */
[----:B------:R-:W1:Y:S01]  /*16ce0*/  SHFL.BFLY PT, R121, R152, 0x1, 0x1f ;  /* 0x0c201f0098797f89 */ /* 0x000e6200000e0000 */
[----:B--2---:R-:W-:Y:S02]  /*16cf0*/  FSEL R130, R21, -INF , P3 ;  /* 0xff80000015827808 */ /* 0x004fe40001800000 */
[----:B------:R-:W-:-:S04]  /*16d00*/  ISETP.GT.AND P3, PT, R117, 0x18, PT ;  /* 0x000000187500780c */ /* 0x000fc80003f64270 */
[----:B------:R-:W2:Y:S01]  /*16d10*/  MUFU.TANH R90, R90 ;  /* 0x0000005a005a7308 */ /* 0x000ea20000002400 */
[----:B0-----:R-:W-:Y:S02]  /*16d20*/  FSEL R88, R88, -INF , P4 ;  /* 0xff80000058587808 */ /* 0x001fe40002000000 */
[----:B------:R-:W-:-:S05]  /*16d30*/  ISETP.GT.AND P4, PT, R117, 0x19, PT ;  /* 0x000000197500780c */ /* 0x000fca0003f84270 */
[----:B------:R-:W0:Y:S08]  /*16d40*/  MUFU.TANH R91, R91 ;  /* 0x0000005b005b7308 */ /* 0x000e300000002400 */
[----:B------:R-:W3:Y:S01]  /*16d50*/  MUFU.TANH R92, R92 ;  /* 0x0000005c005c7308 */ /* 0x000ee20000002400 */
[----:B-1----:R-:W-:Y:S02]  /*16d60*/  FMNMX.FTZ R8, R152, R121, !PT ;  /* 0x0000007998087209 */ /* 0x002fe40007810000 */
[----:B------:R-:W-:-:S02]  /*16d70*/  FMNMX.FTZ R121, R122, R3, !PT ;  /* 0x000000037a797209 */ /* 0x000fc40007810000 */
[C---:B------:R-:W-:Y:S01]  /*16d80*/  FSETP.NEU.FTZ.AND P2, PT, R8.reuse, -INF , PT ;  /* 0xff8000000800780b */ /* 0x040fe20003f5d000 */
[----:B------:R-:W-:Y:S01]  /*16d90*/  FMUL.FTZ R123, R8, R9 ;  /* 0x00000009087b7220 */ /* 0x000fe20000410000 */
[----:B------:R-:W-:Y:S01]  /*16da0*/  FMNMX.FTZ R121, R126, R121, !PT ;  /* 0x000000797e797209 */ /* 0x000fe20007810000 */
[----:B------:R-:W1:Y:S01]  /*16db0*/  MUFU.TANH R93, R93 ;  /* 0x0000005d005d7308 */ /* 0x000e620000002400 */
[----:B--2---:R-:W-:Y:S02]  /*16dc0*/  FSEL R90, R90, -INF , P4 ;  /* 0xff8000005a5a7808 */ /* 0x004fe40002000000 */
[----:B------:R-:W-:Y:S02]  /*16dd0*/  FMNMX.FTZ R121, R20, R121, !PT ;  /* 0x0000007914797209 */ /* 0x000fe40007810000 */
[----:B------:R-:W-:Y:S02]  /*16de0*/  FSEL R3, R123, RZ, P2 ;  /* 0x000000ff7b037208 */ /* 0x000fe40001000000 */
        /* <DEDUP_REMOVED lines=9> */
[----:B------:R-:W4:Y:S01]  /*16e80*/  MUFU.TANH R97, R97 ;  /* 0x0000006100617308 */ /* 0x000f220000002400 */
[----:B------:R-:W-:Y:S01]  /*16e90*/  FMNMX.FTZ R121, R94, R121, !PT ;  /* 0x000000795e797209 */ /* 0x000fe20007810000 */
[-CC-:B------:R-:W-:Y:S01]  /*16ea0*/  FFMA.FTZ R89, R100, R9.reuse, -R3.reuse ;  /* 0x0000000964597223 */ /* 0x180fe20000010803 */
[----:B0-----:R-:W-:Y:S01]  /*16eb0*/  FSEL R96, R91, -INF , P3 ;  /* 0xff8000005b607808 */ /* 0x001fe20001800000 */
[--C-:B------:R-:W-:Y:S01]  /*16ec0*/  FFMA.FTZ R152, R102, R9, -R3.reuse ;  /* 0x0000000966987223 */ /* 0x100fe20000010803 */
[----:B------:R-:W-:Y:S01]  /*16ed0*/  FMNMX.FTZ R121, R90, R121, !PT ;  /* 0x000000795a797209 */ /* 0x000fe20007810000 */
[-CC-:B------:R-:W-:Y:S01]  /*16ee0*/  FFMA.FTZ R91, R104, R9.reuse, -R3.reuse ;  /* 0x00000009685b7223 */ /* 0x180fe20000010803 */
[C---:B------:R-:W-:Y:S01]  /*16ef0*/  ISETP.GT.AND P3, PT, R117.reuse, 0x28, PT ;  /* 0x000000287500780c */ /* 0x040fe20003f64270 */
[----:B------:R-:W0:Y:S01]  /*16f00*/  MUFU.TANH R99, R99 ;  /* 0x0000006300637308 */ /* 0x000e220000002400 */
[----:B---3--:R-:W-:Y:S01]  /*16f10*/  FSEL R92, R92, -INF , P4 ;  /* 0xff8000005c5c7808 */ /* 0x008fe20002000000 */
[--C-:B------:R-:W-:Y:S01]  /*16f20*/  FFMA.FTZ R154, R106, R9, -R3.reuse ;  /* 0x000000096a9a7223 */ /* 0x100fe20000010803 */
[----:B------:R-:W-:Y:S01]  /*16f30*/  FMNMX.FTZ R121, R96, R121, !PT ;  /* 0x0000007960797209 */ /* 0x000fe20007810000 */
[-CC-:B------:R-:W-:Y:S01]  /*16f40*/  FFMA.FTZ R140, R140, R9.reuse, -R3.reuse ;  /* 0x000000098c8c7223 */ /* 0x180fe20000010803 */
[----:B------:R-:W-:Y:S01]  /*16f50*/  ISETP.GT.AND P4, PT, R117, 0x29, PT ;  /* 0x000000297500780c */ /* 0x000fe20003f84270 */
[--C-:B------:R-:W-:Y:S01]  /*16f60*/  FFMA.FTZ R142, R142, R9, -R3.reuse ;  /* 0x000000098e8e7223 */ /* 0x100fe20000010803 */
[----:B-1----:R-:W-:Y:S01]  /*16f70*/  FSEL R98, R93, -INF , P3 ;  /* 0xff8000005d627808 */ /* 0x002fe20001800000 */
[----:B------:R-:W1:Y:S01]  /*16f80*/  MUFU.TANH R101, R101 ;  /* 0x0000006500657308 */ /* 0x000e620000002400 */
[----:B------:R-:W-:Y:S01]  /*16f90*/  FMNMX.FTZ R121, R92, R121, !PT ;  /* 0x000000795c797209 */ /* 0x000fe20007810000 */
[-CC-:B------:R-:W-:Y:S01]  /*16fa0*/  FFMA.FTZ R93, R108, R9.reuse, -R3.reuse ;  /* 0x000000096c5d7223 */ /* 0x180fe20000010803 */
[----:B------:R-:W-:Y:S01]  /*16fb0*/  ISETP.GT.AND P3, PT, R117, 0x30, PT ;  /* 0x000000307500780c */ /* 0x000fe20003f64270 */
[-CC-:B------:R-:W-:Y:S01]  /*16fc0*/  FFMA.FTZ R108, R138, R9.reuse, -R3.reuse ;  /* 0x000000098a6c7223 */ /* 0x180fe20000010803 */
[----:B--2---:R-:W-:Y:S01]  /*16fd0*/  FSEL R100, R95, -INF , P4 ;  /* 0xff8000005f647808 */ /* 0x004fe20002000000 */
[--C-:B------:R-:W-:Y:S01]  /*16fe0*/  FFMA.FTZ R95, R110, R9, -R3.reuse ;  /* 0x000000096e5f7223 */ /* 0x100fe20000010803 */
[----:B------:R-:W-:Y:S01]  /*16ff0*/  FMNMX.FTZ R121, R98, R121, !PT ;  /* 0x0000007962797209 */ /* 0x000fe20007810000 */
[----:B------:R-:W2:Y:S01]  /*17000*/  MUFU.TANH R103, R103 ;  /* 0x0000006700677308 */ /* 0x000ea20000002400 */
[----:B------:R-:W-:Y:S01]  /*17010*/  ISETP.GT.AND P4, PT, R117, 0x31, PT ;  /* 0x000000317500780c */ /* 0x000fe20003f84270 */
[-CC-:B------:R-:W-:Y:S01]  /*17020*/  FFMA.FTZ R110, R128, R9.reuse, -R3.reuse ;  /* 0x00000009806e7223 */ /* 0x180fe20000010803 */
[----:B----4-:R-:W-:Y:S01]  /*17030*/  FSEL R134, R97, -INF , P3 ;  /* 0xff80000061867808 */ /* 0x010fe20001800000 */
[--C-:B------:R-:W-:Y:S01]  /*17040*/  FFMA.FTZ R97, R136, R9, -R3.reuse ;  /* 0x0000000988617223 */ /* 0x100fe20000010803 */
[----:B------:R-:W-:Y:S01]  /*17050*/  FMNMX.FTZ R121, R100, R121, !PT ;  /* 0x0000007964797209 */ /* 0x000fe20007810000 */
[-CC-:B------:R-:W-:Y:S01]  /*17060*/  FFMA.FTZ R136, R146, R9.reuse, -R3.reuse ;  /* 0x0000000992887223 */ /* 0x180fe20000010803 */
[----:B------:R-:W-:Y:S01]  /*17070*/  ISETP.GT.AND P3, PT, R117, 0x38, PT ;  /* 0x000000387500780c */ /* 0x000fe20003f64270 */
[----:B------:R-:W3:Y:S01]  /*17080*/  MUFU.TANH R105, R105 ;  /* 0x0000006900697308 */ /* 0x000ee20000002400 */
[----:B0-----:R-:W-:Y:S01]  /*17090*/  FSEL R102, R99, -INF , P4 ;  /* 0xff80000063667808 */ /* 0x001fe20002000000 */
[--C-:B------:R-:W-:Y:S01]  /*170a0*/  FFMA.FTZ R99, R124, R9, -R3.reuse ;  /* 0x000000097c637223 */ /* 0x100fe20000010803 */
[----:B------:R-:W-:Y:S01]  /*170b0*/  FMNMX.FTZ R121, R134, R121, !PT ;  /* 0x0000007986797209 */ /* 0x000fe20007810000 */
[-CC-:B------:R-:W-:Y:S01]  /*170c0*/  FFMA.FTZ R148, R148, R9.reuse, -R3.reuse ;  /* 0x0000000994947223 */ /* 0x180fe20000010803 */
[----:B------:R-:W-:Y:S01]  /*170d0*/  ISETP.GT.AND P4, PT, R117, 0x39, PT ;  /* 0x000000397500780c */ /* 0x000fe20003f84270 */
[--C-:B------:R-:W-:Y:S01]  /*170e0*/  FFMA.FTZ R138, R150, R9, -R3.reuse ;  /* 0x00000009968a7223 */ /* 0x100fe20000010803 */
[----:B-1----:R-:W-:Y:S01]  /*170f0*/  FSEL R206, R101, -INF , P3 ;  /* 0xff80000065ce7808 */ /* 0x002fe20001800000 */
[----:B------:R-:W0:Y:S01]  /*17100*/  MUFU.TANH R107, R107 ;  /* 0x0000006b006b7308 */ /* 0x000e220000002400 */
[----:B------:R-:W-:Y:S01]  /*17110*/  FMNMX.FTZ R121, R102, R121, !PT ;  /* 0x0000007966797209 */ /* 0x000fe20007810000 */
[----:B------:R-:W-:Y:S01]  /*17120*/  FFMA.FTZ R101, R120, R9, -R3 ;  /* 0x0000000978657223 */ /* 0x000fe20000010803 */
[----:B------:R-:W-:-:S02]  /*17130*/  ISETP.GT.AND P3, PT, R117, 0x40, PT ;  /* 0x000000407500780c */ /* 0x000fc40003f64270 */
[----:B--2---:R-:W-:Y:S02]  /*17140*/  FSEL R104, R103, -INF , P4 ;  /* 0xff80000067687808 */ /* 0x004fe40002000000 */
[----:B------:R-:W-:Y:S01]  /*17150*/  FMNMX.FTZ R121, R206, R121, !PT ;  /* 0x00000079ce797209 */ /* 0x000fe20007810000 */
[----:B------:R-:W1:Y:S01]  /*17160*/  MUFU.TANH R109, R109 ;  /* 0x0000006d006d7308 */ /* 0x000e620000002400 */
[----:B------:R-:W-:Y:S02]  /*17170*/  ISETP.GT.AND P4, PT, R117, 0x41, PT ;  /* 0x000000417500780c */ /* 0x000fe40003f84270 */
[----:B---3--:R-:W-:Y:S01]  /*17180*/  FSEL R208, R105, -INF , P3 ;  /* 0xff80000069d07808 */ /* 0x008fe20001800000 */
[--C-:B------:R-:W-:Y:S01]  /*17190*/  FFMA.FTZ R105, R144, R9, -R3.reuse ;  /* 0x0000000990697223 */ /* 0x100fe20000010803 */
[----:B------:R-:W-:Y:S02]  /*171a0*/  FMNMX.FTZ R121, R104, R121, !PT ;  /* 0x0000007968797209 */ /* 0x000fe40007810000 */
[----:B------:R-:W-:Y:S01]  /*171b0*/  ISETP.GT.AND P3, PT, R117, 0x48, PT ;  /* 0x000000487500780c */ /* 0x000fe20003f64270 */
[----:B------:R-:W2:Y:S01]  /*171c0*/  MUFU.TANH R111, R111 ;  /* 0x0000006f006f7308 */ /* 0x000ea20000002400 */
[----:B0-----:R-:W-:Y:S01]  /*171d0*/  FSEL R106, R107, -INF , P4 ;  /* 0xff8000006b6a7808 */ /* 0x001fe20002000000 */
[----:B------:R-:W-:Y:S01]  /*171e0*/  FFMA.FTZ R107, R132, R9, -R3 ;  /* 0x00000009846b7223 */ /* 0x000fe20000010803 */
[----:B------:R-:W-:-:S02]  /*171f0*/  FMNMX.FTZ R121, R208, R121, !PT ;  /* 0x00000079d0797209 */ /* 0x000fc40007810000 */
[----:B------:R-:W-:Y:S02]  /*17200*/  ISETP.GT.AND P4, PT, R117, 0x49, PT ;  /* 0x000000497500780c */ /* 0x000fe40003f84270 */
[----:B------:R-:W-:Y:S01]  /*17210*/  FMNMX.FTZ R121, R106, R121, !PT ;  /* 0x000000796a797209 */ /* 0x000fe20007810000 */
[----:B------:R-:W0:Y:S01]  /*17220*/  MUFU.TANH R113, R113 ;  /* 0x0000007100717308 */ /* 0x000e220000002400 */
[----:B-1----:R-:W-:Y:S01]  /*17230*/  FSEL R210, R109, -INF , P3 ;  /* 0xff8000006dd27808 */ /* 0x002fe20001800000 */
[----:B------:R-:W-:Y:S01]  /*17240*/  FFMA.FTZ R109, R114, R9, -R3 ;  /* 0x00000009726d7223 */ /* 0x000fe20000010803 */
[----:B------:R-:W-:Y:S02]  /*17250*/  ISETP.GT.AND P3, PT, R117, 0x50, PT ;  /* 0x000000507500780c */ /* 0x000fe40003f64270 */
[----:B------:R-:W-:-:S03]  /*17260*/  FMNMX.FTZ R121, R210, R121, !PT ;  /* 0x00000079d2797209 */ /* 0x000fc60007810000 */
[----:B------:R-:W1:Y:S01]  /*17270*/  MUFU.TANH R115, R115 ;  /* 0x0000007300737308 */ /* 0x000e620000002400 */
[----:B--2---:R-:W-:Y:S02]  /*17280*/  FSEL R212, R111, -INF , P4 ;  /* 0xff8000006fd47808 */ /* 0x004fe40002000000 */
[----:B------:R-:W-:Y:S02]  /*17290*/  ISETP.GT.AND P4, PT, R117, 0x51, PT ;  /* 0x000000517500780c */ /* 0x000fe40003f84270 */
[----:B------:R-:W-:-:S03]  /*172a0*/  FMNMX.FTZ R121, R212, R121, !PT ;  /* 0x00000079d4797209 */ /* 0x000fc60007810000 */
[----:B------:R-:W2:Y:S01]  /*172b0*/  MUFU.TANH R118, R118 ;  /* 0x0000007600767308 */ /* 0x000ea20000002400 */
[----:B0-----:R-:W-:Y:S02]  /*172c0*/  FSEL R228, R113, -INF , P3 ;  /* 0xff80000071e47808 */ /* 0x001fe40001800000 */
[----:B------:R-:W-:Y:S02]  /*172d0*/  ISETP.GT.AND P3, PT, R117, 0x58, PT ;  /* 0x000000587500780c */ /* 0x000fe40003f64270 */
[----:B------:R-:W-:-:S03]  /*172e0*/  FMNMX.FTZ R10, R228, R121, !PT ;  /* 0x00000079e40a7209 */ /* 0x000fc60007810000 */
[----:B------:R-:W0:Y:S01]  /*172f0*/  MUFU.TANH R119, R119 ;  /* 0x0000007700777308 */ /* 0x000e220000002400 */
[----:B-1----:R-:W-:Y:S02]  /*17300*/  FSEL R115, R115, -INF , P4 ;  /* 0xff80000073737808 */ /* 0x002fe40002000000 */
[----:B------:R-:W-:Y:S02]  /*17310*/  ISETP.GT.AND P4, PT, R117, 0x59, PT ;  /* 0x000000597500780c */ /* 0x000fe40003f84270 */
[----:B------:R-:W-:-:S03]  /*17320*/  FMNMX.FTZ R10, R115, R10, !PT ;  /* 0x0000000a730a7209 */ /* 0x000fc60007810000 */
[----:B------:R-:W-:Y:S01]  /*17330*/  MUFU.EX2 R156, R156 ;  /* 0x0000009c009c7308 */ /* 0x000fe20000000800 */
[----:B--2---:R-:W-:Y:S01]  /*17340*/  FSEL R111, R118, -INF , P3 ;  /* 0xff800000766f7808 */ /* 0x004fe20001800000 */
[-CC-:B------:R-:W-:Y:S01]  /*17350*/  FFMA.FTZ R118, R112, R9.reuse, -R3.reuse ;  /* 0x0000000970767223 */ /* 0x180fe20000010803 */
[----:B------:R-:W-:Y:S02]  /*17360*/  FFMA.FTZ R112, R116, R9, -R3 ;  /* 0x0000000974707223 */ /* 0x000fe40000010803 */
[----:B------:R-:W-:-:S03]  /*17370*/  FMNMX.FTZ R10, R111, R10, !PT ;  /* 0x0000000a6f0a7209 */ /* 0x000fc60007810000 */
[----:B------:R-:W-:Y:S01]  /*17380*/  MUFU.EX2 R21, R21 ;  /* 0x0000001500157308 */ /* 0x000fe20000000800 */
[----:B0-----:R-:W-:-:S04]  /*17390*/  FSEL R119, R119, -INF , P4 ;  /* 0xff80000077777808 */ /* 0x001fc80002000000 */
[----:B------:R-:W-:-:S03]  /*173a0*/  FMNMX.FTZ R10, R119, R10, !PT ;  /* 0x0000000a770a7209 */ /* 0x000fc60007810000 */
[----:B------:R-:W-:Y:S02]  /*173b0*/  MUFU.EX2 R158, R158 ;  /* 0x0000009e009e7308 */ /* 0x000fe40000000800 */
[----:B------:R-:W0:Y:S06]  /*173c0*/  SHFL.BFLY PT, R103, R10, 0x2, 0x1f ;  /* 0x0c401f000a677f89 */ /* 0x000e2c00000e0000 */
[----:B------:R-:W-:Y:S08]  /*173d0*/  MUFU.EX2 R89, R89 ;  /* 0x0000005900597308 */ /* 0x000ff00000000800 */
[----:B------:R-:W-:Y:S08]  /*173e0*/  MUFU.EX2 R152, R152 ;  /* 0x0000009800987308 */ /* 0x000ff00000000800 */
[----:B------:R-:W-:Y:S01]  /*173f0*/  MUFU.EX2 R91, R91 ;  /* 0x0000005b005b7308 */ /* 0x000fe20000000800 */
[----:B0-----:R-:W-:-:S05]  /*17400*/  FMNMX.FTZ R103, R10, R103, !PT ;  /* 0x000000670a677209 */ /* 0x001fca0007810000 */
[----:B------:R-:W0:Y:S02]  /*17410*/  SHFL.BFLY PT, R10, R103, 0x1, 0x1f ;  /* 0x0c201f00670a7f89 */ /* 0x000e2400000e0000 */
        /* <DEDUP_REMOVED lines=39> */
[----:B------:R-:W-:-:S03]  /*17690*/  FFMA.FTZ R139, R111, R9, -R113 ;  /* 0x000000096f8b7223 */ /* 0x000fc60000010871 */
[----:B------:R-:W2:Y:S01]  /*176a0*/  MUFU.EX2 R120, R120 ;  /* 0x0000007800787308 */ /* 0x000ea20000000800 */
[----:B0-----:R-:W-:-:S04]  /*176b0*/  FFMA.FTZ R12, R3, R5, R156 ;  /* 0x00000005030c7223 */ /* 0x001fc8000001009c */
[----:B------:R-:W-:-:S03]  /*176c0*/  FADD.FTZ R13, R21, R12 ;  /* 0x0000000c150d7221 */ /* 0x000fc60000010000 */
[----:B------:R-:W0:Y:S01]  /*176d0*/  MUFU.EX2 R159, R159 ;  /* 0x0000009f009f7308 */ /* 0x000e220000000800 */
[----:B-1----:R-:W-:Y:S01]  /*176e0*/  FFMA.FTZ R5, R0, R4, R157 ;  /* 0x0000000400057223 */ /* 0x002fe2000001009d */
[----:B------:R-:W-:-:S04]  /*176f0*/  FADD.FTZ R12, R158, R13 ;  /* 0x0000000d9e0c7221 */ /* 0x000fc80000010000 */
[----:B------:R-:W-:Y:S02]  /*17700*/  FADD.FTZ R13, R89, R12 ;  /* 0x0000000c590d7221 */ /* 0x000fe40000010000 */
        /* <DEDUP_REMOVED lines=18> */
[----:B------:R-:W-:-:S06]  /*17830*/  FADD.FTZ R5, R95, R12 ;  /* 0x0000000c5f057221 */ /* 0x000fcc0000010000 */
        /* <DEDUP_REMOVED lines=16> */
[----:B------:R-:W-:-:S06]  /*17940*/  FFMA.FTZ R12, R115, R9, -R113 ;  /* 0x00000009730c7223 */ /* 0x000fcc0000010871 */
        /* <DEDUP_REMOVED lines=16> */
[----:B------:R-:W-:-:S05]  /*17a50*/  VIADD R4, R15, 0x2a840 ;  /* 0x0002a8400f047836 */ /* 0x000fca0000000000 */
[----:B------:R-:W-:Y:S01]  /*17a60*/  PRMT R4, R177, 0x654, R4 ;  /* 0x00000654b1047816 */ /* 0x000fe20000000004 */
[----:B------:R-:W2:Y:S01]  /*17a70*/  MUFU.EX2 R142, R142 ;  /* 0x0000008e008e7308 */ /* 0x000ea20000000800 */
[----:B0-----:R-:W-:Y:S01]  /*17a80*/  FADD.FTZ R13, R107, R100 ;  /* 0x000000646b0d7221 */ /* 0x001fe20000010000 */
[----:B------:R-:W-:Y:S01]  /*17a90*/  FFMA.FTZ R100, R119, R9, -R113 ;  /* 0x0000000977647223 */ /* 0x000fe20000010871 */
        /* <DEDUP_REMOVED lines=23> */
[----:B--2---:R-:W-:-:S03]  /*17c10*/  FADD.FTZ R5, R109, R102 ;  /* 0x000000666d057221 */ /* 0x004fc60000010000 */
[----:B-1----:R-:W-:Y:S01]  /*17c20*/  FADD.FTZ R4, R100, R13 ;  /* 0x0000000d64047221 */ /* 0x002fe20000010000 */
[----:B------:R-:W-:Y:S06]  /*17c30*/  @!P0 BRA `(.L_x_2881) ;  /* 0x0000000000048947 */ /* 0x000fec0003800000 */
[----:B------:R-:W-:Y:S01]  /*17c40*/  BPT.TRAP 0x1 ;  /* 0x000000040000795c */ /* 0x000fe20000300000 */
.L_x_2881:
[C---:B------:R-:W-:Y:S01]  /*17c50*/  ISETP.GT.AND P2, PT, R14.reuse, R7, PT ;  /* 0x000000070e00720c */ /* 0x040fe20003f44270 */
        /* <DEDUP_REMOVED lines=34> */
.L_x_2869:
[----:B------:R-:W-:Y:S05]  /*17e80*/  BSYNC B0 ;  /* 0x0000000000007941 */ /* 0x000fea0003800000 */
.L_x_2868:
[----:B------:R-:W-:Y:S01]  /*17e90*/  ISETP.GE.AND P1, PT, R14, RZ, PT ;  /* 0x000000ff0e00720c */ /* 0x000fe20003f26270 */
[----:B------:R-:W-:-:S12]  /*17ea0*/  BSSY B0, `(.L_x_2883) ;  /* 0x0000260000007945 */ /* 0x000fd80003800000 */
[----:B------:R-:W-:Y:S05]  /*17eb0*/  @!P1 BRA `(.L_x_2884) ;  /* 0x0000002400789947 */ /* 0x000fea0003800000 */
[----:B------:R-:W-:Y:S01]  /*17ec0*/  IMAD.MOV.U32 R12, RZ, RZ, R10 ;  /* 0x000000ffff0c7224 */ /* 0x000fe200078e000a */
[----:B------:R-:W-:Y:S01]  /*17ed0*/  MOV R20, R162 ;  /* 0x000000a200147202 */ /* 0x000fe20000000f00 */
[----:B------:R-:W-:Y:S02]  /*17ee0*/  IMAD.MOV.U32 R7, RZ, RZ, R8 ;  /* 0x000000ffff077224 */ /* 0x000fe400078e0008 */
[----:B------:R-:W-:-:S07]  /*17ef0*/  IMAD.MOV.U32 R15, RZ, RZ, R167 ;  /* 0x000000ffff0f7224 */ /* 0x000fce00078e00a7 */
.L_x_2897:
[----:B------:R-:W-:-:S05]  /*17f00*/  VIADD R13, R20, 0x1 ;  /* 0x00000001140d7836 */ /* 0x000fca0000000000 */
[----:B------:R-:W-:-:S04]  /*17f10*/  ISETP.NE.AND P1, PT, R13, 0x2, PT ;  /* 0x000000020d00780c */ /* 0x000fc80003f25270 */
[----:B------:R-:W-:Y:S02]  /*17f20*/  SEL R13, R13, RZ, P1 ;  /* 0x000000ff0d0d7207 */ /* 0x000fe40000800000 */
[----:B------:R-:W-:-:S03]  /*17f30*/  SEL R8, RZ, 0x1, P1 ;  /* 0x00000001ff087807 */ /* 0x000fc60000800000 */
[----:B------:R-:W-:Y:S01]  /*17f40*/  IMAD.MOV.U32 R162, RZ, RZ, R13 ;  /* 0x000000ffffa27224 */ /* 0x000fe200078e000d */
[----:B------:R-:W-:Y:S01]  /*17f50*/  LOP3.LUT R167, R15, R8, RZ, 0x3c, !PT ;  /* 0x000000080fa77212 */ /* 0x000fe200078e3cff */
[----:B------:R-:W-:Y:S06]  /*17f60*/  @!P0 BRA `(.L_x_2885) ;  /* 0x0000000000048947 */ /* 0x000fec0003800000 */
[----:B------:R-:W-:Y:S01]  /*17f70*/  BPT.TRAP 0x1 ;  /* 0x000000040000795c */ /* 0x000fe20000300000 */
.L_x_2885:
[----:B------:R-:W-:Y:S01]  /*17f80*/  IMAD R10, R162, 0x8, R2 ;  /* 0x00000008a20a7824 */ /* 0x000fe200078e0202 */
[----:B------:R-:W-:-:S04]  /*17f90*/  SHF.L.U32 R11, R167, 0x1f, RZ ;  /* 0x0000001fa70b7819 */ /* 0x000fc800000006ff */
[----:B------:R0:W1:Y:S01]  /*17fa0*/  SYNCS.PHASECHK.TRANS64.TRYWAIT P1, [R10+URZ+0x2a830], R11 ;  /* 0x02a8300b0a0075a7 */ /* 0x000062000802017f */
[----:B------:R-:W-:Y:S05]  /*17fb0*/  @!P0 BRA `(.L_x_2886) ;  /* 0x0000000000048947 */ /* 0x000fea0003800000 */
[----:B------:R-:W-:Y:S01]  /*17fc0*/  BPT.TRAP 0x1 ;  /* 0x000000040000795c */ /* 0x000fe20000300000 */
.L_x_2886:
[----:B------:R-:W-:Y:S01]  /*17fd0*/  BSSY B1, `(.L_x_2887) ;  /* 0x0000006000017945 */ /* 0x000fe20003800000 */
[----:B------:R-:W-:Y:S02]  /*17fe0*/  IMAD R8, R162, 0x900, R6 ;  /* 0x00000900a2087824 */ /* 0x000fe400078e0206 */
[----:B------:R-:W-:Y:S01]  /*17ff0*/  IMAD.MOV.U32 R9, RZ, RZ, 0x40000040 ;  /* 0x40000040ff097424 */ /* 0x000fe200078e00ff */
[----:B-1----:R-:W-:Y:S06]  /*18000*/  @P1 BRA `(.L_x_2888) ;  /* 0x0000000000081947 */ /* 0x002fec0003800000 */
[----:B------:R-:W1:Y:S02]  /*18010*/  SYNCS.PHASECHK.TRANS64.TRYWAIT P1, [R10+URZ+0x2a830], R11 ;  /* 0x02a8300b0a0075a7 */ /* 0x000e64000802017f */
[----:B-1----:R-:W-:Y:S05]  /*18020*/  @!P1 BRA `(.L_x_2889) ;  /* 0x000000d000549947 */ /* 0x002fea0003800000 */
.L_x_2888:
[----:B------:R-:W-:Y:S05]  /*18030*/  BSYNC B1 ;  /* 0x0000000000017941 */ /* 0x000fea0003800000 */
.L_x_2887:
        /* <DEDUP_REMOVED lines=54> */
[----:B------:R-:W-:Y:S01]  /*183a0*/  VIADD R10, R8, 0x304 ;  /* 0x00000304080a7836 */ /* 0x000fe20000000000 */
[----:B------:R-:W-:Y:S01]  /*183b0*/  MOV R11, 0x40000040 ;  /* 0x40000040000b7802 */ /* 0x000fe20000000f00 */
[----:B------:R-:W-:-:S02]  /*183c0*/  WARPGROUP.DEPBAR.LE gsb0, 0x0 ;  /* 0x00008000000079c5 */ /* 0x000fc40000010000 */
[----:B------:R-:W-:-:S08]  /*183d0*/  WARPGROUP.ARRIVE ;  /* 0x00000000000079c5 */ /* 0x000fd00000000000 */
        /* <DEDUP_REMOVED lines=120> */
.L_x_2890:
[----:B------:R-:W-:Y:S01]  /*18b60*/  SHF.L.U32 R8, R15, 0x1f, RZ ;  /* 0x0000001f0f087819 */ /* 0x000fe200000006ff */
[----:B------:R-:W-:-:S04]  /*18b70*/  IMAD R11, R20, 0x8, R2 ;  /* 0x00000008140b7824 */ /* 0x000fc800078e0202 */
[----:B------:R0:W1:Y:S01]  /*18b80*/  SYNCS.PHASECHK.TRANS64.TRYWAIT P1, [R11+URZ+0x2a850], R8 ;  /* 0x02a850080b0075a7 */ /* 0x000062000802017f */
[----:B------:R-:W-:Y:S05]  /*18b90*/  @!P0 BRA `(.L_x_2891) ;  /* 0x0000000000048947 */ /* 0x000fea0003800000 */
[----:B------:R-:W-:Y:S01]  /*18ba0*/  BPT.TRAP 0x1 ;  /* 0x000000040000795c */ /* 0x000fe20000300000 */
.L_x_2891:
        /* <DEDUP_REMOVED lines=9> */
.L_x_2893:
[----:B------:R-:W-:Y:S05]  /*18c40*/  BSYNC B1 ;  /* 0x0000000000017941 */ /* 0x000fea0003800000 */
.L_x_2892:
[----:B01----:R-:W-:Y:S01]  /*18c50*/  IMAD.MOV.U32 R8, RZ, RZ, R0 ;  /* 0x000000ffff087224 */ /* 0x003fe200078e0000 */
[----:B------:R-:W-:Y:S01]  /*18c60*/  WARPGROUP.ARRIVE ;  /* 0x00000000000079c5 */ /* 0x000fe20000000000 */
[----:B------:R-:W-:-:S03]  /*18c70*/  IMAD.MOV.U32 R9, RZ, RZ, 0x40000040 ;  /* 0x40000040ff097424 */ /* 0x000fc600078e00ff */
[----:B------:R-:W-:Y:S01]  /*18c80*/  R2UR UR6, R8 ;  /* 0x00000000080672ca */ /* 0x000fe200000e0000 */
[----:B------:R-:W-:Y:S01]  /*18c90*/  VIADD R8, R0, 0x80 ;  /* 0x0000008000087836 */ /* 0x000fe20000000000 */
[----:B------:R-:W-:Y:S02]  /*18ca0*/  R2UR UR7, R9 ;  /* 0x00000000090772ca */ /* 0x000fe400000e0000 */
[----:B------:R-:W-:-:S11]  /*18cb0*/  MOV R9, 0x40000040 ;  /* 0x4000004000097802 */ /* 0x000fd60000000f00 */
        /* <DEDUP_REMOVED lines=37> */
.L_x_2895:
        /* <DEDUP_REMOVED lines=142> */
[----:B-1----:R-:W-:-:S03]  /*197f0*/  FMNMX.FTZ R8, R134, R9, !PT ;  /* 0x0000000986087209 */ /* 0x002fc60007810000 */
[----:B------:R-:W0:Y:S01]  /*19800*/  SHFL.BFLY PT, R9, R0, 0x2, 0x1f ;  /* 0x0c401f0000097f89 */ /* 0x000e2200000e0000 */
[----:B--2---:R-:W-:-:S05]  /*19810*/  FMNMX.FTZ R3, R93, R8, !PT ;  /* 0x000000085d037209 */ /* 0x004fca0007810000 */
[----:B------:R-:W1:Y:S01]  /*19820*/  SHFL.BFLY PT, R8, R3, 0x2, 0x1f ;  /* 0x0c401f0003087f89 */ /* 0x000e6200000e0000 */
[----:B0-----:R-:W-:Y:S01]  /*19830*/  FMNMX.FTZ R95, R0, R9, !PT ;  /* 0x00000009005f7209 */ /* 0x001fe20007810000 */
[----:B------:R-:W-:Y:S01]  /*19840*/  IMAD.U32 R9, RZ, RZ, UR42 ;  /* 0x0000002aff097e24 */ /* 0x000fe2000f8e00ff */
[----:B-1----:R-:W-:-:S03]  /*19850*/  FMNMX.FTZ R97, R3, R8, !PT ;  /* 0x0000000803617209 */ /* 0x002fc60007810000 */
[----:B------:R-:W0:Y:S04]  /*19860*/  SHFL.BFLY PT, R8, R95, 0x1, 0x1f ;  /* 0x0c201f005f087f89 */ /* 0x000e2800000e0000 */
[----:B------:R-:W1:Y:S01]  /*19870*/  SHFL.BFLY PT, R10, R97, 0x1, 0x1f ;  /* 0x0c201f00610a7f89 */ /* 0x000e6200000e0000 */
[----:B0-----:R-:W-:Y:S02]  /*19880*/  FMNMX.FTZ R8, R95, R8, !PT ;  /* 0x000000085f087209 */ /* 0x001fe40007810000 */
[----:B-1----:R-:W-:-:S03]  /*19890*/  FMNMX.FTZ R10, R97, R10, !PT ;  /* 0x0000000a610a7209 */ /* 0x002fc60007810000 */
[C---:B------:R-:W-:Y:S01]  /*198a0*/  FMUL.FTZ R121, R8.reuse, R9 ;  /* 0x0000000908797220 */ /* 0x040fe20000410000 */
[----:B------:R-:W-:-:S03]  /*198b0*/  FADD.FTZ R7, -R8, R7 ;  /* 0x0000000708077221 */ /* 0x000fc60000010100 */
[-CC-:B------:R-:W-:Y:S01]  /*198c0*/  FFMA.FTZ R117, R136, R9.reuse, -R121.reuse ;  /* 0x0000000988757223 */ /* 0x180fe20000010879 */
[-CC-:B------:R-:W-:Y:S01]  /*198d0*/  FFMA.FTZ R136, R21, R9.reuse, -R121.reuse ;  /* 0x0000000915887223 */ /* 0x180fe20000010879 */
[-CC-:B------:R-:W-:Y:S01]  /*198e0*/  FFMA.FTZ R21, R89, R9.reuse, -R121.reuse ;  /* 0x0000000959157223 */ /* 0x180fe20000010879 */
[C---:B------:R-:W-:Y:S01]  /*198f0*/  FADD.FTZ R0, -R10.reuse, R12 ;  /* 0x0000000c0a007221 */ /* 0x040fe20000010100 */
[-C--:B------:R-:W-:Y:S01]  /*19900*/  FMUL.FTZ R89, R10, R9.reuse ;  /* 0x000000090a597220 */ /* 0x080fe20000410000 */
[-C--:B------:R-:W-:Y:S01]  /*19910*/  FFMA.FTZ R99, R20, R9.reuse, -R121 ;  /* 0x0000000914637223 */ /* 0x080fe20000010879 */
[-C--:B------:R-:W-:Y:S01]  /*19920*/  FMUL.FTZ R7, R7, R9.reuse ;  /* 0x0000000907077220 */ /* 0x080fe20000410000 */
[-C--:B------:R-:W-:Y:S01]  /*19930*/  FMUL.FTZ R0, R0, R9.reuse ;  /* 0x0000000900007220 */ /* 0x080fe20000410000 */
[-C--:B------:R-:W-:Y:S01]  /*19940*/  FFMA.FTZ R157, R15, R9.reuse, -R89 ;  /* 0x000000090f9d7223 */ /* 0x080fe20000010859 */
[-C--:B------:R-:W-:Y:S01]  /*19950*/  FFMA.FTZ R119, R88, R9.reuse, -R121 ;  /* 0x0000000958777223 */ /* 0x080fe20000010879 */
[-C--:B------:R-:W-:Y:S01]  /*19960*/  FFMA.FTZ R90, R90, R9.reuse, -R89 ;  /* 0x000000095a5a7223 */ /* 0x080fe20000010859 */
[----:B------:R-:W-:Y:S01]  /*19970*/  MUFU.EX2 R3, R7 ;  /* 0x0000000700037308 */ /* 0x000fe20000000800 */
[-C--:B------:R-:W-:Y:S01]  /*19980*/  FFMA.FTZ R97, R92, R9.reuse, -R121 ;  /* 0x000000095c617223 */ /* 0x080fe20000010879 */
        /* <DEDUP_REMOVED lines=8> */
[-C--:B------:R-:W-:Y:S01]  /*19a10*/  FFMA.FTZ R95, R100, R9.reuse, -R121 ;  /* 0x00000009645f7223 */ /* 0x080fe20000010879 */
[-CC-:B------:R-:W-:Y:S01]  /*19a20*/  FFMA.FTZ R155, R102, R9.reuse, -R89.reuse ;  /* 0x00000009669b7223 */ /* 0x180fe20000010859 */
        /* <DEDUP_REMOVED lines=14> */
[-CC-:B------:R-:W-:Y:S01]  /*19b10*/  FFMA.FTZ R144, R156, R9.reuse, -R121.reuse ;  /* 0x000000099c907223 */ /* 0x180fe20000010879 */
[-CC-:B------:R-:W-:Y:S01]  /*19b20*/  FFMA.FTZ R107, R158, R9.reuse, -R121.reuse ;  /* 0x000000099e6b7223 */ /* 0x180fe20000010879 */
[-C--:B------:R-:W-:Y:S01]  /*19b30*/  FFMA.FTZ R20, R186, R9.reuse, -R121 ;  /* 0x00000009ba147223 */ /* 0x080fe20000010879 */
[-C--:B------:R-:W-:Y:S01]  /*19b40*/  FFMA.FTZ R147, R116, R9.reuse, -R89 ;  /* 0x0000000974937223 */ /* 0x080fe20000010859 */
[-CC-:B------:R-:W-:Y:S01]  /*19b50*/  FFMA.FTZ R105, R206, R9.reuse, -R121.reuse ;  /* 0x00000009ce697223 */ /* 0x180fe20000010879 */
[-C--:B------:R-:W-:Y:S01]  /*19b60*/  FFMA.FTZ R140, R208, R9.reuse, -R121 ;  /* 0x00000009d08c7223 */ /* 0x080fe20000010879 */
[----:B------:R-:W0:Y:S01]  /*19b70*/  MUFU.EX2 R119, R119 ;  /* 0x0000007700777308 */ /* 0x000e220000000800 */
[-C--:B------:R-:W-:Y:S01]  /*19b80*/  FFMA.FTZ R141, R120, R9.reuse, -R89 ;  /* 0x00000009788d7223 */ /* 0x080fe20000010859 */
[-CC-:B------:R-:W-:Y:S01]  /*19b90*/  FFMA.FTZ R103, R210, R9.reuse, -R121.reuse ;  /* 0x00000009d2677223 */ /* 0x180fe20000010879 */
        /* <DEDUP_REMOVED lines=8> */
[----:B------:R-:W-:-:S05]  /*19c20*/  FFMA.FTZ R100, R91, R9, -R121 ;  /* 0x000000095b647223 */ /* 0x000fca0000010879 */
        /* <DEDUP_REMOVED lines=19> */
[----:B------:R-:W-:-:S06]  /*19d60*/  FFMA.FTZ R112, R122, R9, -R89 ;  /* 0x000000097a707223 */ /* 0x000fcc0000010859 */
        /* <DEDUP_REMOVED lines=39> */
[----:B0-----:R-:W-:Y:S01]  /*19fe0*/  FADD.FTZ R5, R147, R4 ;  /* 0x0000000493057221 */ /* 0x001fe20000010000 */
[----:B------:R-:W-:-:S04]  /*19ff0*/  IMAD R4, R13, 0x8, R2 ;  /* 0x000000080d047824 */ /* 0x000fc800078e0202 */
[----:B------:R-:W-:Y:S02]  /*1a000*/  VIADD R4, R4, 0x2a840 ;  /* 0x0002a84004047836 */ /* 0x000fe40000000000 */
[----:B------:R-:W0:Y:S01]  /*1a010*/  MUFU.EX2 R140, R140 ;  /* 0x0000008c008c7308 */ /* 0x000e220000000800 */
[----:B--2---:R-:W-:Y:S02]  /*1a020*/  FADD.FTZ R15, R105, R118 ;  /* 0x00000076690f7221 */ /* 0x004fe40000010000 */
[----:B------:R-:W-:-:S04]  /*1a030*/  PRMT R4, R177, 0x654, R4 ;  /* 0x00000654b1047816 */ /* 0x000fc80000000004 */
[----:B------:R2:W-:Y:S01]  /*1a040*/  SYNCS.ARRIVE.TRANS64.RED.A1T0 RZ, [R4+URZ], RZ ;  /* 0x000000ff04ff79a7 */ /* 0x0005e2000810043f */
[----:B------:R-:W3:Y:S01]  /*1a050*/  MUFU.EX2 R141, R141 ;  /* 0x0000008d008d7308 */ /* 0x000ee20000000800 */
[----:B-1----:R-:W-:-:S07]  /*1a060*/  FADD.FTZ R118, R110, R5 ;  /* 0x000000056e767221 */ /* 0x002fce0000010000 */
[----:B------:R-:W1:Y:S01]  /*1a070*/  MUFU.EX2 R103, R103 ;  /* 0x0000006700677308 */ /* 0x000e620000000800 */
[----:B0-----:R-:W-:-:S07]  /*1a080*/  FADD.FTZ R120, R140, R15 ;  /* 0x0000000f8c787221 */ /* 0x001fce0000010000 */
[----:B------:R-:W0:Y:S01]  /*1a090*/  MUFU.EX2 R112, R112 ;  /* 0x0000007000707308 */ /* 0x000e220000000800 */
[----:B---3--:R-:W-:Y:S01]  /*1a0a0*/  FADD.FTZ R5, R141, R118 ;  /* 0x000000768d057221 */ /* 0x008fe20000010000 */
[----:B------:R-:W-:-:S06]  /*1a0b0*/  FFMA.FTZ R118, R93, R9, -R89 ;  /* 0x000000095d767223 */ /* 0x000fcc0000010859 */
[----:B------:R-:W3:Y:S01]  /*1a0c0*/  MUFU.EX2 R12, R12 ;  /* 0x0000000c000c7308 */ /* 0x000ee20000000800 */
[----:B-1----:R-:W-:-:S07]  /*1a0d0*/  FADD.FTZ R13, R103, R120 ;  /* 0x00000078670d7221 */ /* 0x002fce0000010000 */
[----:B------:R-:W1:Y:S01]  /*1a0e0*/  MUFU.EX2 R143, R143 ;  /* 0x0000008f008f7308 */ /* 0x000e620000000800 */
[----:B0-----:R-:W-:-:S07]  /*1a0f0*/  FADD.FTZ R120, R112, R5 ;  /* 0x0000000570787221 */ /* 0x001fce0000010000 */
        /* <DEDUP_REMOVED lines=24> */
.L_x_2896:
[C---:B------:R-:W-:Y:S01]  /*1a280*/  ISETP.GT.AND P1, PT, R14.reuse, RZ, PT ;  /* 0x000000ff0e00720c */ /* 0x040fe20003f24270 */
        /* <DEDUP_REMOVED lines=32> */
[----:B0-----:R-:W-:Y:S06]  /*1a490*/  @P1 BRA `(.L_x_2897) ;  /* 0xffffffd800981947 */ /* 0x001fec000383ffff */
.L_x_2884:
[----:B------:R-:W-:Y:S05]  /*1a4a0*/  BSYNC B0 ;  /* 0x0000000000007941 */ /* 0x000fea0003800000 */
.L_x_2883:
        /* <DEDUP_REMOVED lines=67> */
.L_x_2898:
[----:B------:R-:W-:Y:S01]  /*1a8e0*/  IMAD R12, R162, 0x8, R2 ;  /* 0x00000008a20c7824 */ /* 0x000fe200078e0202 */
[----:B------:R-:W-:-:S04]  /*1a8f0*/  SHF.L.U32 R3, R167, 0x1f, RZ ;  /* 0x0000001fa7037819 */ /* 0x000fc800000006ff */
[----:B------:R0:W1:Y:S01]  /*1a900*/  SYNCS.PHASECHK.TRANS64.TRYWAIT P1, [R12+URZ+0x2a850], R3 ;  /* 0x02a850030c0075a7 */ /* 0x000062000802017f */
[----:B------:R-:W-:Y:S05]  /*1a910*/  @!P0 BRA `(.L_x_2899) ;  /* 0x0000000000048947 */ /* 0x000fea0003800000 */
[----:B------:R-:W-:Y:S01]  /*1a920*/  BPT.TRAP 0x1 ;  /* 0x000000040000795c */ /* 0x000fe20000300000 */
.L_x_2899:
        /* <DEDUP_REMOVED lines=9> */
.L_x_2901:
[----:B------:R-:W-:Y:S05]  /*1a9c0*/  BSYNC B0 ;  /* 0x0000000000007941 */ /* 0x000fea0003800000 */
.L_x_2900:
[----:B------:R-:W-:Y:S01]  /*1a9d0*/  IMAD.MOV.U32 R2, RZ, RZ, R0 ;  /* 0x000000ffff027224 */ /* 0x000fe200078e0000 */
[----:B------:R-:W-:Y:S01]  /*1a9e0*/  WARPGROUP.ARRIVE ;  /* 0x00000000000079c5 */ /* 0x000fe20000000000 */
[----:B01----:R-:W-:-:S03]  /*1a9f0*/  IMAD.MOV.U32 R3, RZ, RZ, 0x40000040 ;  /* 0x40000040ff037424 */ /* 0x003fc600078e00ff */
        /* <DEDUP_REMOVED lines=28> */
[----:B------:R-:W-:Y:S01]  /*1abc0*/  IMAD.MOV.U32 R3, RZ, RZ, 0x40000040 ;  /* 0x40000040ff037424 */ /* 0x000fe200078e00ff */
[----:B------:R-:W-:Y:S02]  /*1abd0*/  IADD3 R2, R0, 0x280, RZ ;  /* 0x0000028000027810 */ /* 0x000fe40007ffe0ff */
[----:B------:R-:W0:Y:S02]  /*1abe0*/  SHFL.BFLY PT, R0, R5, 0x2, 0x1f ;  /* 0x0c401f0005007f89 */ /* 0x000e2400000e0000 */
[----:B0-----:R-:W-:Y:S01]  /*1abf0*/  FADD.FTZ R0, R0, R5 ;  /* 0x0000000500007221 */ /* 0x001fe20000010000 */
[----:B------:R-:W-:-:S02]  /*1ac00*/  WARPGROUP.DEPBAR.LE gsb0, 0x0 ;  /* 0x00008000000079c5 */ /* 0x000fc40000010000 */
[----:B------:R-:W-:-:S06]  /*1ac10*/  WARPGROUP.ARRIVE ;  /* 0x00000000000079c5 */ /* 0x000fcc0000000000 */
[----:B------:R-:W-:Y:S01]  /*1ac20*/  HGMMA.64x128x16.F32.BF16 R24, R140, gdesc[UR4].tnspB, R24, gsb0 ;  /* 0x41e000048c187df0 */ /* 0x000fe20008001818 */
[----:B------:R-:W-:Y:S02]  /*1ac30*/  R2UR UR6, R2 ;  /* 0x00000000020672ca */ /* 0x000fe400000e0000 */
[----:B------:R-:W-:Y:S02]  /*1ac40*/  R2UR UR7, R3 ;  /* 0x00000000030772ca */ /* 0x000fe400000e0000 */
[----:B------:R-:W0:Y:S02]  /*1ac50*/  SHFL.BFLY PT, R3, R4, 0x2, 0x1f ;  /* 0x0c401f0004037f89 */ /* 0x000e2400000e0000 */
[----:B0-----:R-:W-:Y:S01]  /*1ac60*/  FADD.FTZ R2, R3, R4 ;  /* 0x0000000403027221 */ /* 0x001fe20000010000 */
[----:B------:R-:W-:Y:S01]  /*1ac70*/  IMAD.MOV.U32 R4, RZ, RZ, RZ ;  /* 0x000000ffff047224 */ /* 0x000fe200078e00ff */
[----:B------:R-:W0:Y:S04]  /*1ac80*/  SHFL.BFLY PT, R3, R0, 0x1, 0x1f ;  /* 0x0c201f0000037f89 */ /* 0x000e2800000e0000 */
[----:B------:R-:W1:Y:S01]  /*1ac90*/  SHFL.BFLY PT, R7, R2, 0x1, 0x1f ;  /* 0x0c201f0002077f89 */ /* 0x000e6200000e0000 */
[----:B0-----:R-:W-:Y:S01]  /*1aca0*/  FADD.FTZ R13, R0, R3 ;  /* 0x00000003000d7221 */ /* 0x001fe20000010000 */
[----:B------:R-:W-:-:S02]  /*1acb0*/  IMAD.MOV.U32 R3, RZ, RZ, -0x800000 ;  /* 0xff800000ff037424 */ /* 0x000fc400078e00ff */
[----:B------:R-:W-:Y:S02]  /*1acc0*/  IMAD.MOV.U32 R0, RZ, RZ, -0x800000 ;  /* 0xff800000ff007424 */ /* 0x000fe400078e00ff */
[----:B-1----:R-:W-:Y:S01]  /*1acd0*/  FADD.FTZ R14, R2, R7 ;  /* 0x00000007020e7221 */ /* 0x002fe20000010000 */
[----:B------:R-:W-:Y:S01]  /*1ace0*/  FSETP.NE.FTZ.AND P1, PT, R13, RZ, PT ;  /* 0x000000ff0d00720b */ /* 0x000fe20003f35000 */
[----:B------:R-:W-:-:S03]  /*1acf0*/  IMAD.MOV.U32 R7, RZ, RZ, RZ ;  /* 0x000000ffff077224 */ /* 0x000fc600078e00ff */
        /* <DEDUP_REMOVED lines=13> */
[----:B------:R-:W-:Y:S03]  /*1add0*/  HGMMA.64x128x16.F32.BF16 R24, R136, gdesc[UR4].tnspB, R24, gsb0 ;  /* 0x41e0000488187df0 */ /* 0x000fe60008001818 */
[----:B------:R-:W-:Y:S02]  /*1ade0*/  WARPGROUP.DEPBAR.LE gsb0, 0x0 ;  /* 0x00008000000079c5 */ /* 0x000fe40000010000 */
[----:B--23--:R-:W-:Y:S05]  /*1adf0*/  @!P0 BRA `(.L_x_2903) ;  /* 0x0000000000048947 */ /* 0x00cfea0003800000 */
[----:B------:R-:W-:Y:S01]  /*1ae00*/  BPT.TRAP 0x1 ;  /* 0x000000040000795c */ /* 0x000fe20000300000 */
.L_x_2903:
[----:B------:R-:W-:Y:S02]  /*1ae10*/  VIADD R2, R12, 0x2a860 ;  /* 0x0002a8600c027836 */ /* 0x000fe40000000000 */
[-C--:B0-----:R-:W-:Y:S01]  /*1ae20*/  FMUL.FTZ R93, R34, R7.reuse ;  /* 0x00000007225d7220 */ /* 0x081fe20000410000 */
        /* <DEDUP_REMOVED lines=9> */
[-C--:B------:R-:W-:Y:S01]  /*1aec0*/  FMUL.FTZ R95, R39, R7.reuse ;  /* 0x00000007275f7220 */ /* 0x080fe20000410000 */
[-C--:B------:R-:W-:Y:S01]  /*1aed0*/  FMUL.FTZ R34, R42, R7.reuse ;  /* 0x000000072a227220 */ /* 0x080fe20000410000 */
[-C--:B------:R-:W-:Y:S01]  /*1aee0*/  FMUL.FTZ R24, R24, R4.reuse ;  /* 0x0000000418187220 */ /* 0x080fe20000410000 */
[-C--:B------:R-:W-:Y:S01]  /*1aef0*/  FMUL.FTZ R91, R25, R4.reuse ;  /* 0x00000004195b7220 */ /* 0x080fe20000410000 */
[-C--:B------:R-:W-:Y:S01]  /*1af00*/  FMUL.FTZ R10, R28, R4.reuse ;  /* 0x000000041c0a7220 */ /* 0x080fe20000410000 */
[-C--:B------:R-:W-:Y:S01]  /*1af10*/  FMUL.FTZ R11, R29, R4.reuse ;  /* 0x000000041d0b7220 */ /* 0x080fe20000410000 */
[----:B0-----:R-:W-:Y:S01]  /*1af20*/  SEL R2, RZ, 0x1, P0 ;  /* 0x00000001ff027807 */ /* 0x001fe20000000000 */
        /* <DEDUP_REMOVED lines=55> */
[----:B------:R-:W-:-:S07]  /*1b2a0*/  SEL R162, R162, RZ, P0 ;  /* 0x000000ffa2a27207 */ /* 0x000fce0000000000 */
.L_x_2804:
[----:B------:R-:W0:Y:S08]  /*1b2b0*/  S2UR UR4, SR_CgaCtaId ;  /* 0x00000000000479c3 */ /* 0x000e300000008800 */
[----:B------:R-:W-:Y:S01]  /*1b2c0*/  BAR.SYNC.DEFER_BLOCKING 0x5, 0x180 ;  /* 0x0146000000007b1d */ /* 0x000fe20000010000 */
[----:B------:R-:W-:-:S05]  /*1b2d0*/  MOV R2, 0x400 ;  /* 0x0000040000027802 */ /* 0x000fca0000000f00 */
[----:B------:R-:W-:Y:S01]  /*1b2e0*/  BSSY B0, `(.L_x_2904) ;  /* 0x00001f1000007945 */ /* 0x000fe20003800000 */
[----:B0-----:R-:W-:-:S05]  /*1b2f0*/  IMAD.U32 R177, RZ, RZ, UR4 ;  /* 0x00000004ffb17e24 */ /* 0x001fca000f8e00ff */
[----:B------:R-:W-:-:S05]  /*1b300*/  LEA R2, R177, R2, 0x18 ;  /* 0x00000002b1027211 */ /* 0x000fca00078ec0ff */
[----:B--2-4-:R0:W1:Y:S01]  /*1b310*/  LDS.128 R28, [R2+0x2a8d0] ;  /* 0x02a8d000021c7984 */ /* 0x0140620000000c00 */
        /* <DEDUP_REMOVED lines=21> */
[C---:B------:R-:W-:Y:S01]  /*1b470*/  IADD3 R105, P2, R8.reuse, 0x4020, RZ ;  /* 0x0000402008697810 */ /* 0x040fe20007f5e0ff */
[--C-:B------:R-:W-:Y:S01]  /*1b480*/  IMAD.X R13, RZ, RZ, R9.reuse, P4 ;  /* 0x000000ffff0d7224 */ /* 0x100fe200020e0609 */
[----:B------:R-:W-:Y:S01]  /*1b490*/  BAR.SYNC.DEFER_BLOCKING 0x1, 0x100 ;  /* 0x0044000000007b1d */ /* 0x000fe20000010000 */
[C---:B------:R-:W-:Y:S02]  /*1b4a0*/  IADD3 R107, P1, R8.reuse, 0x4040, RZ ;  /* 0x00004040086b7810 */ /* 0x040fe40007f3e0ff */
[----:B------:R-:W-:Y:S01]  /*1b4b0*/  IADD3 R109, P0, R8, 0x4060, RZ ;  /* 0x00004060086d7810 */ /* 0x000fe20007f1e0ff */
[--C-:B------:R-:W-:Y:S01]  /*1b4c0*/  IMAD.X R25, RZ, RZ, R9.reuse, P2 ;  /* 0x000000ffff197224 */ /* 0x100fe200010e0609 */
[----:B------:R-:W-:Y:S02]  /*1b4d0*/  LOP3.LUT R4, R71, 0x380, RZ, 0xc0, !PT ;  /* 0x0000038047047812 */ /* 0x000fe400078ec0ff */
[----:B------:R-:W-:Y:S01]  /*1b4e0*/  LOP3.LUT R6, R79, 0x380, RZ, 0xc0, !PT ;  /* 0x000003804f067812 */ /* 0x000fe200078ec0ff */
[--C-:B------:R-:W-:Y:S01]  /*1b4f0*/  IMAD.X R33, RZ, RZ, R9.reuse, P0 ;  /* 0x000000ffff217224 */ /* 0x100fe200000e0609 */
        /* <DEDUP_REMOVED lines=9> */
[----:B------:R-:W-:Y:S02]  /*1b590*/  F2FP.BF16.F32.PACK_AB R9, R32, R99 ;  /* 0x000000632009723e */ /* 0x000fe400000010ff */
[----:B------:R-:W-:Y:S02]  /*1b5a0*/  LOP3.LUT R24, R105, 0x380, RZ, 0xc0, !PT ;  /* 0x0000038069187812 */ /* 0x000fe400078ec0ff */
[----:B-1----:R-:W-:Y:S01]  /*1b5b0*/  LOP3.LUT R28, R107, 0x380, RZ, 0xc0, !PT ;  /* 0x000003806b1c7812 */ /* 0x002fe200078ec0ff */
[----:B------:R1:W-:Y:S01]  /*1b5c0*/  STSM.16.M88.4 [R96], R8 ;  /* 0x0000000860007844 */ /* 0x0003e20000000200 */
        /* <DEDUP_REMOVED lines=9> */
[----:B------:R-:W-:Y:S02]  /*1b660*/  MOV R78, R6 ;  /* 0x00000006004e7202 */ /* 0x000fe40000000f00 */
[----:B------:R-:W-:Y:S02]  /*1b670*/  F2FP.BF16.F32.PACK_AB R4, R90, R89 ;  /* 0x000000595a04723e */ /* 0x000fe400000010ff */
[----:B------:R-:W-:Y:S02]  /*1b680*/  F2FP.BF16.F32.PACK_AB R5, R94, R93 ;  /* 0x0000005d5e05723e */ /* 0x000fe400000010ff */
[----:B------:R-:W-:Y:S02]  /*1b690*/  F2FP.BF16.F32.PACK_AB R6, R37, R88 ;  /* 0x000000582506723e */ /* 0x000fe400000010ff */
[----:B------:R-:W-:Y:S02]  /*1b6a0*/  F2FP.BF16.F32.PACK_AB R7, R95, R92 ;  /* 0x0000005c5f07723e */ /* 0x000fe400000010ff */
[----:B------:R-:W-:-:S02]  /*1b6b0*/  LOP3.LUT R12, R12, R101, RZ, 0x3c, !PT ;  /* 0x000000650c0c7212 */ /* 0x000fc400078e3cff */
[----:B------:R-:W-:Y:S01]  /*1b6c0*/  LOP3.LUT R14, R14, R103, RZ, 0x3c, !PT ;  /* 0x000000670e0e7212 */ /* 0x000fe200078e3cff */
[----:B------:R-:W-:Y:S01]  /*1b6d0*/  STSM.16.M88.4 [R79], R4 ;  /* 0x000000044f007844 */ /* 0x000fe20000000200 */
[----:B-1----:R-:W-:Y:S02]  /*1b6e0*/  F2FP.BF16.F32.PACK_AB R8, R41, R40 ;  /* 0x000000282908723e */ /* 0x002fe400000010ff */
[----:B------:R-:W-:Y:S02]  /*1b6f0*/  F2FP.BF16.F32.PACK_AB R9, R43, R34 ;  /* 0x000000222b09723e */ /* 0x000fe400000010ff */
[----:B------:R-:W-:Y:S02]  /*1b700*/  F2FP.BF16.F32.PACK_AB R10, R45, R44 ;  /* 0x0000002c2d0a723e */ /* 0x000fe400000010ff */
[----:B------:R-:W-:Y:S02]  /*1b710*/  F2FP.BF16.F32.PACK_AB R11, R47, R46 ;  /* 0x0000002e2f0b723e */ /* 0x000fe400000010ff */
[----:B------:R-:W-:-:S02]  /*1b720*/  LOP3.LUT R24, R24, R105, RZ, 0x3c, !PT ;  /* 0x0000006918187212 */ /* 0x000fc400078e3cff */
[----:B------:R-:W-:Y:S01]  /*1b730*/  LOP3.LUT R26, R28, R107, RZ, 0x3c, !PT ;  /* 0x0000006b1c1a7212 */ /* 0x000fe200078e3cff */
[----:B------:R1:W-:Y:S01]  /*1b740*/  STSM.16.M88.4 [R78], R8 ;  /* 0x000000084e007844 */ /* 0x0003e20000000200 */
[----:B------:R-:W-:Y:S02]  /*1b750*/  LOP3.LUT R32, R32, R109, RZ, 0x3c, !PT ;  /* 0x0000006d20207212 */ /* 0x000fe400078e3cff */
[----:B------:R-:W-:Y:S02]  /*1b760*/  MOV R72, R12 ;  /* 0x0000000c00487202 */ /* 0x000fe40000000f00 */
        /* <DEDUP_REMOVED lines=49> */
.L_x_2906:
[----:B------:R-:W-:Y:S01]  /*1ba80*/  SHF.R.S32.HI R54, RZ, 0x1f, R192 ;  /* 0x0000001fff367819 */ /* 0x000fe200000114c0 */
[----:B------:R-:W-:Y:S01]  /*1ba90*/  IMAD.IADD R25, R189, 0x1, R184 ;  /* 0x00000001bd197824 */ /* 0x000fe200078e02b8 */
[----:B------:R-:W-:Y:S01]  /*1baa0*/  ULDC.64 UR4, c[0x0][0xb90] ;  /* 0x0002e40000047ab9 */ /* 0x000fe20000000a00 */
[----:B-----5:R-:W-:Y:S01]  /*1bab0*/  SHF.R.S32.HI R49, RZ, 0x1f, R48 ;  /* 0x0000001fff317819 */ /* 0x020fe20000011430 */
[----:B------:R-:W-:Y:S01]  /*1bac0*/  IMAD R11, R198, 0x40, R187 ;  /* 0x00000040c60b7824 */ /* 0x000fe200078e02bb */
[----:B------:R-:W-:Y:S01]  /*1bad0*/  SEL R199, R199, RZ, !P0 ;  /* 0x000000ffc7c77207 */ /* 0x000fe20004000000 */
[----:B------:R-:W-:Y:S01]  /*1bae0*/  IMAD R5, R54, UR4, RZ ;  /* 0x0000000436057c24 */ /* 0x000fe2000f8e02ff */
[----:B------:R-:W-:Y:S01]  /*1baf0*/  SEL R195, R195, RZ, !P0 ;  /* 0x000000ffc3c37207 */ /* 0x000fe20004000000 */
[----:B-1----:R-:W-:-:S04]  /*1bb00*/  @P1 IMAD.HI.U32 R6, R25, R12, RZ ;  /* 0x0000000c19061227 */ /* 0x002fc800078e00ff */
[----:B------:R-:W-:Y:S01]  /*1bb10*/  IMAD.MOV.U32 R9, RZ, RZ, R25 ;  /* 0x000000ffff097224 */ /* 0x000fe200078e0019 */
[----:B---3--:R-:W-:Y:S01]  /*1bb20*/  @P1 SHF.R.U32.HI R9, RZ, R15, R6 ;  /* 0x0000000fff091219 */ /* 0x008fe20000011606 */
[C---:B------:R-:W-:Y:S02]  /*1bb30*/  IMAD R13, R192.reuse, UR5, R5 ;  /* 0x00000005c00d7c24 */ /* 0x040fe4000f8e0205 */
        /* <DEDUP_REMOVED lines=27> */
[----:B------:R-:W-:Y:S02]  /*1bcf0*/  SHF.R.U64 R12, R12, 0x3, RZ ;  /* 0x000000030c0c7819 */ /* 0x000fe400000012ff */
[----:B------:R-:W-:Y:S01]  /*1bd00*/  IMAD.IADD R5, R5, 0x1, R13 ;  /* 0x0000000105057824 */ /* 0x000fe200078e020d */
[----:B------:R-:W-:Y:S01]  /*1bd10*/  LEA R6, P4, R4, UR4, 0x2 ;  /* 0x0000000404067c11 */ /* 0x000fe2000f8810ff */
[--C-:B------:R-:W-:Y:S01]  /*1bd20*/  IMAD.X R13, RZ, RZ, R21.reuse, P3 ;  /* 0x000000ffff0d7224 */ /* 0x100fe200018e0615 */
[----:B------:R-:W-:Y:S01]  /*1bd30*/  LOP3.LUT R12, R12, R9, RZ, 0x3c, !PT ;  /* 0x000000090c0c7212 */ /* 0x000fe200078e3cff */
[----:B------:R-:W-:Y:S01]  /*1bd40*/  IMAD.X R9, RZ, RZ, R21, P0 ;  /* 0x000000ffff097224 */ /* 0x000fe200000e0615 */
[----:B------:R-:W-:Y:S01]  /*1bd50*/  LEA.HI.X R10, R4, UR5, R5, 0x2, P4 ;  /* 0x00000005040a7c11 */ /* 0x000fe2000a0f1405 */
[----:B------:R-:W-:Y:S01]  /*1bd60*/  SHFL.IDX PT, R50, R6, RZ, 0x1c1f ;  /* 0x001c1fff06327589 */ /* 0x000fe200000e0000 */
[----:B------:R-:W-:Y:S01]  /*1bd70*/  SHF.R.U64 R24, R24, 0x3, RZ ;  /* 0x0000000318187819 */ /* 0x000fe200000012ff */
[----:B------:R-:W-:Y:S01]  /*1bd80*/  VIADD R4, R14, 0x8 ;  /* 0x000000080e047836 */ /* 0x000fe20000000000 */
[----:B------:R-:W-:Y:S01]  /*1bd90*/  LOP3.LUT P0, RZ, R214, 0x3, RZ, 0xc0, !PT ;  /* 0x00000003d6ff7812 */ /* 0x000fe2000780c0ff */
[----:B------:R-:W1:Y:S01]  /*1bda0*/  SHFL.IDX PT, R51, R10, RZ, 0x1c1f ;  /* 0x001c1fff0a337589 */ /* 0x000e6200000e0000 */
[----:B------:R-:W-:Y:S01]  /*1bdb0*/  LOP3.LUT R24, R24, R25, RZ, 0x3c, !PT ;  /* 0x0000001918187212 */ /* 0x000fe200078e3cff */
[----:B------:R-:W-:Y:S01]  /*1bdc0*/  ULDC.64 UR4, c[0x0][0xaa0] ;  /* 0x0002a80000047ab9 */ /* 0x000fe20000000a00 */
[----:B------:R-:W-:Y:S01]  /*1bdd0*/  IADD3.X R25, RZ, R21, RZ, P2, !PT ;  /* 0x00000015ff197210 */ /* 0x000fe200017fe4ff */
[----:B------:R-:W-:Y:S01]  /*1bde0*/  SHFL.IDX PT, R52, R6, 0x1, 0x1c1f ;  /* 0x003c1f0006347f89 */ /* 0x000fe200000e0000 */
[----:B------:R-:W-:-:S02]  /*1bdf0*/  ISETP.GE.OR P2, PT, R14, R55, P0 ;  /* 0x000000370e00720c */ /* 0x000fc40000746670 */
[----:B------:R-:W-:Y:S01]  /*1be00*/  ISETP.GE.OR P0, PT, R4, R55, P0 ;  /* 0x000000370400720c */ /* 0x000fe20000706670 */
[----:B------:R-:W2:Y:S01]  /*1be10*/  SHFL.IDX PT, R53, R10, 0x1, 0x1c1f ;  /* 0x003c1f000a357f89 */ /* 0x000ea200000e0000 */
[C---:B------:R-:W-:Y:S02]  /*1be20*/  IADD3 R5, P3, R20.reuse, 0x7000, RZ ;  /* 0x0000700014057810 */ /* 0x040fe40007f7e0ff */
[C---:B------:R-:W-:Y:S02]  /*1be30*/  IADD3 R41, P4, R20.reuse, 0x6000, RZ ;  /* 0x0000600014297810 */ /* 0x040fe40007f9e0ff */
[----:B------:R-:W-:Y:S01]  /*1be40*/  LOP3.LUT R7, R20, 0x380, RZ, 0xc0, !PT ;  /* 0x0000038014077812 */ /* 0x000fe200078ec0ff */
[----:B------:R-:W-:Y:S01]  /*1be50*/  IMAD.X R45, RZ, RZ, R21, P3 ;  /* 0x000000ffff2d7224 */ /* 0x000fe200018e0615 */
[----:B------:R-:W-:Y:S02]  /*1be60*/  LOP3.LUT R4, R5, 0x380, RZ, 0xc0, !PT ;  /* 0x0000038005047812 */ /* 0x000fe400078ec0ff */
[----:B------:R-:W-:-:S02]  /*1be70*/  LOP3.LUT R32, R33, 0x380, RZ, 0xc0, !PT ;  /* 0x0000038021207812 */ /* 0x000fc400078ec0ff */
[----:B------:R-:W-:Y:S02]  /*1be80*/  LOP3.LUT R36, R37, 0x380, RZ, 0xc0, !PT ;  /* 0x0000038025247812 */ /* 0x000fe400078ec0ff */
[----:B------:R-:W-:Y:S02]  /*1be90*/  LOP3.LUT R40, R41, 0x380, RZ, 0xc0, !PT ;  /* 0x0000038029287812 */ /* 0x000fe400078ec0ff */
[----:B------:R-:W-:Y:S01]  /*1bea0*/  SHF.R.U64 R7, R7, 0x3, RZ ;  /* 0x0000000307077819 */ /* 0x000fe200000012ff */
[----:B-1----:R1:W-:Y:S01]  /*1beb0*/  @!P2 ST.E desc[UR60][R50.64], R3 ;  /* 0x000000033200a985 */ /* 0x0023e2000c10193c */
[----:B------:R-:W-:Y:S02]  /*1bec0*/  SHF.R.U64 R4, R4, 0x3, RZ ;  /* 0x0000000304047819 */ /* 0x000fe400000012ff */
[----:B------:R-:W-:Y:S02]  /*1bed0*/  SHF.R.U64 R32, R32, 0x3, RZ ;  /* 0x0000000320207819 */ /* 0x000fe400000012ff */
[----:B------:R-:W-:-:S02]  /*1bee0*/  SHF.R.U64 R36, R36, 0x3, RZ ;  /* 0x0000000324247819 */ /* 0x000fc400000012ff */
[----:B------:R-:W-:Y:S01]  /*1bef0*/  SHF.R.U64 R40, R40, 0x3, RZ ;  /* 0x0000000328287819 */ /* 0x000fe200000012ff */
[----:B--2---:R2:W-:Y:S01]  /*1bf00*/  @!P0 ST.E desc[UR60][R52.64], R0 ;  /* 0x0000000034008985 */ /* 0x0045e2000c10193c */
[----:B------:R-:W-:Y:S02]  /*1bf10*/  LOP3.LUT R20, R7, R20, RZ, 0x3c, !PT ;  /* 0x0000001407147212 */ /* 0x000fe400078e3cff */
[----:B------:R-:W-:Y:S01]  /*1bf20*/  LOP3.LUT R32, R32, R33, RZ, 0x3c, !PT ;  /* 0x0000002120207212 */ /* 0x000fe200078e3cff */
[----:B-1----:R-:W1:Y:S01]  /*1bf30*/  @P1 LDC R51, c[0x0][0xbec] ;  /* 0x0002fb00ff331b82 */ /* 0x002e620000000800 */
[----:B------:R-:W-:Y:S01]  /*1bf40*/  IMAD R3, R49, UR4, RZ ;  /* 0x0000000431037c24 */ /* 0x000fe2000f8e02ff */
[----:B------:R-:W-:Y:S01]  /*1bf50*/  LOP3.LUT R36, R36, R37, RZ, 0x3c, !PT ;  /* 0x0000002524247212 */ /* 0x000fe200078e3cff */
[--C-:B------:R-:W-:Y:S01]  /*1bf60*/  IMAD.X R33, RZ, RZ, R21.reuse, P6 ;  /* 0x000000ffff217224 */ /* 0x100fe200030e0615 */
[----:B------:R-:W-:Y:S01]  /*1bf70*/  LOP3.LUT R40, R40, R41, RZ, 0x3c, !PT ;  /* 0x0000002928287212 */ /* 0x000fe200078e3cff */
[--C-:B------:R-:W-:Y:S01]  /*1bf80*/  IMAD.X R37, RZ, RZ, R21.reuse, P5 ;  /* 0x000000ffff257224 */ /* 0x100fe200028e0615 */
[----:B------:R-:W-:Y:S01]  /*1bf90*/  LOP3.LUT R44, R4, R5, RZ, 0x3c, !PT ;  /* 0x00000005042c7212 */ /* 0x000fe200078e3cff */
[----:B------:R-:W-:Y:S01]  /*1bfa0*/  IMAD.X R41, RZ, RZ, R21, P4 ;  /* 0x000000ffff297224 */ /* 0x000fe200020e0615 */
[----:B--2---:R-:W2:Y:S01]  /*1bfb0*/  @P1 LDC R53, c[0x0][0xbf0] ;  /* 0x0002fc00ff351b82 */ /* 0x004ea20000000800 */
[----:B------:R3:W5:Y:S01]  /*1bfc0*/  LD.E.128 R4, desc[UR60][R20.64] ;  /* 0x0000003c14047980 */ /* 0x000762000c101d00 */
[----:B------:R-:W-:Y:S01]  /*1bfd0*/  IMAD R3, R48, UR5, R3 ;  /* 0x0000000530037c24 */ /* 0x000fe2000f8e0203 */
[----:B------:R-:W-:-:S02]  /*1bfe0*/  LOP3.LUT R8, R15, 0x380, RZ, 0xc0, !PT ;  /* 0x000003800f087812 */ /* 0x000fc400078ec0ff */
[----:B------:R-:W5:Y:S02]  /*1bff0*/  LD.E.128 R24, desc[UR60][R24.64] ;  /* 0x0000003c18187980 */ /* 0x000f64000c101d00 */
[----:B------:R-:W-:Y:S02]  /*1c000*/  SHF.R.U64 R8, R8, 0x3, RZ ;  /* 0x0000000308087819 */ /* 0x000fe400000012ff */
[----:B------:R-:W5:Y:S01]  /*1c010*/  LD.E.128 R32, desc[UR60][R32.64] ;  /* 0x0000003c20207980 */ /* 0x000f62000c101d00 */
[----:B---3--:R-:W-:Y:S01]  /*1c020*/  IMAD.WIDE.U32 R20, R48, UR4, RZ ;  /* 0x0000000430147c25 */ /* 0x008fe2000f8e00ff */
[----:B------:R-:W-:Y:S01]  /*1c030*/  ULDC.64 UR4, c[0x0][0xae8] ;  /* 0x0002ba0000047ab9 */ /* 0x000fe20000000a00 */
[----:B------:R-:W-:Y:S01]  /*1c040*/  LOP3.LUT R8, R8, R15, RZ, 0x3c, !PT ;  /* 0x0000000f08087212 */ /* 0x000fe200078e3cff */
[----:B------:R-:W5:Y:S01]  /*1c050*/  LD.E.128 R36, desc[UR60][R36.64] ;  /* 0x0000003c24247980 */ /* 0x000f62000c101d00 */
[----:B------:R-:W-:Y:S02]  /*1c060*/  IMAD.IADD R21, R21, 0x1, R3 ;  /* 0x0000000115157824 */ /* 0x000fe400078e0203 */
[----:B------:R-:W-:Y:S01]  /*1c070*/  IMAD R3, R191, 0x20, R198 ;  /* 0x00000020bf037824 */ /* 0x000fe200078e02c6 */
[----:B------:R-:W5:Y:S01]  /*1c080*/  LD.E.128 R12, desc[UR60][R12.64] ;  /* 0x0000003c0c0c7980 */ /* 0x000f62000c101d00 */
[----:B------:R-:W-:-:S02]  /*1c090*/  IMAD R49, R54, UR4, RZ ;  /* 0x0000000436317c24 */ /* 0x000fc4000f8e02ff */
[----:B------:R-:W-:Y:S01]  /*1c0a0*/  IMAD.IADD R50, R184, 0x1, R3 ;  /* 0x00000001b8327824 */ /* 0x000fe200078e0203 */
[----:B------:R-:W5:Y:S01]  /*1c0b0*/  LD.E.128 R8, desc[UR60][R8.64] ;  /* 0x0000003c08087980 */ /* 0x000f62000c101d00 */
[----:B------:R-:W-:Y:S02]  /*1c0c0*/  IMAD R49, R192, UR5, R49 ;  /* 0x00000005c0317c24 */ /* 0x000fe4000f8e0231 */
[----:B-1----:R-:W-:Y:S01]  /*1c0d0*/  @P1 IMAD.HI.U32 R0, R50, R51, RZ ;  /* 0x0000003332001227 */ /* 0x002fe200078e00ff */
[----:B------:R-:W5:Y:S03]  /*1c0e0*/  LD.E.128 R40, desc[UR60][R40.64] ;  /* 0x0000003c28287980 */ /* 0x000f66000c101d00 */
[----:B------:R-:W-:Y:S01]  /*1c0f0*/  IMAD.WIDE.U32 R20, R192, UR4, R20 ;  /* 0x00000004c0147c25 */ /* 0x000fe2000f8e0014 */
[----:B------:R-:W-:Y:S01]  /*1c100*/  ULDC.64 UR4, c[0x0][0xaf0] ;  /* 0x0002bc0000047ab9 */ /* 0x000fe20000000a00 */
[----:B------:R-:W5:Y:S02]  /*1c110*/  LD.E.128 R44, desc[UR60][R44.64] ;  /* 0x0000003c2c2c7980 */ /* 0x000f64000c101d00 */
[----:B------:R-:W-:Y:S01]  /*1c120*/  IMAD.MOV.U32 R3, RZ, RZ, R50 ;  /* 0x000000ffff037224 */ /* 0x000fe200078e0032 */
[----:B--2---:R-:W-:Y:S01]  /*1c130*/  @P1 SHF.R.U32.HI R3, RZ, R53, R0 ;  /* 0x00000035ff031219 */ /* 0x004fe20000011600 */
[----:B------:R-:W-:Y:S01]  /*1c140*/  IMAD.IADD R21, R21, 0x1, R49 ;  /* 0x0000000115157824 */ /* 0x000fe200078e0231 */
[----:B------:R-:W-:Y:S01]  /*1c150*/  @!PT LDS RZ, [RZ] ;  /* 0x00000000fffff984 */ /* 0x000fe20000000800 */
[----:B------:R-:W-:Y:S01]  /*1c160*/  @!PT LDS RZ, [RZ] ;  /* 0x00000000fffff984 */ /* 0x000fe20000000800 */
[----:B------:R-:W-:Y:S01]  /*1c170*/  @!PT LDS RZ, [RZ] ;  /* 0x00000000fffff984 */ /* 0x000fe20000000800 */
[----:B------:R-:W-:Y:S01]  /*1c180*/  @!PT LDS RZ, [RZ] ;  /* 0x00000000fffff984 */ /* 0x000fe20000000800 */
[----:B------:R1:W-:Y:S06]  /*1c190*/  MEMBAR.ALL.CTA ;  /* 0x0000000000007992 */ /* 0x0003ec0000008000 */
[----:B-1----:R-:W1:Y:S01]  /*1c1a0*/  FENCE.VIEW.ASYNC.S ;  /* 0x00000000000073c6 */ /* 0x002e620000000000 */
[----:B------:R-:W-:Y:S01]  /*1c1b0*/  IMAD R48, R199, UR4, RZ ;  /* 0x00000004c7307c24 */ /* 0x000fe2000f8e02ff */
[----:B------:R-:W-:Y:S01]  /*1c1c0*/  SHF.R.S32.HI R0, RZ, 0x1f, R3 ;  /* 0x0000001fff007819 */ /* 0x000fe20000011403 */
[----:B------:R-:W-:-:S04]  /*1c1d0*/  IMAD.WIDE.U32 R20, R195, UR4, R20 ;  /* 0x00000004c3147c25 */ /* 0x000fc8000f8e0014 */
        /* <DEDUP_REMOVED lines=11> */
[----:B------:R-:W-:Y:S02]  /*1c290*/  IMAD.IADD R21, R21, 0x1, R51 ;  /* 0x0000000115157824 */ /* 0x000fe400078e0233 */
[----:B------:R-:W-:Y:S02]  /*1c2a0*/  IMAD R28, R0, UR4, RZ ;  /* 0x00000004001c7c24 */ /* 0x000fe4000f8e02ff */
[----:B------:R-:W-:-:S02]  /*1c2b0*/  VIADD R0, R184, 0x20 ;  /* 0x00000020b8007836 */ /* 0x000fc40000000000 */
[C---:B------:R-:W-:Y:S02]  /*1c2c0*/  IMAD R51, R49.reuse, UR5, R28 ;  /* 0x0000000531337c24 */ /* 0x040fe4000f8e021c */
[----:B------:R-:W-:Y:S01]  /*1c2d0*/  IMAD.WIDE.U32 R20, R49, UR4, R20 ;  /* 0x0000000431147c25 */ /* 0x000fe2000f8e0014 */
[-C--:B------:R-:W-:Y:S01]  /*1c2e0*/  ISETP.GE.AND P2, PT, R184, R55.reuse, PT ;  /* 0x00000037b800720c */ /* 0x080fe20003f46270 */
[----:B------:R-:W-:Y:S01]  /*1c2f0*/  ULDC.64 UR4, c[0x0][0xa80] ;  /* 0x0002a00000047ab9 */ /* 0x000fe20000000a00 */
[-C--:B------:R-:W-:Y:S01]  /*1c300*/  ISETP.GE.AND P0, PT, R0, R55.reuse, PT ;  /* 0x000000370000720c */ /* 0x080fe20003f06270 */
[----:B------:R-:W-:Y:S01]  /*1c310*/  VIADD R3, R184, 0x40 ;  /* 0x00000040b8037836 */ /* 0x000fe20000000000 */
[----:B------:R-:W-:Y:S01]  /*1c320*/  IADD3 R0, R2, 0x2a820, RZ ;  /* 0x0002a82002007810 */ /* 0x000fe20007ffe0ff */
[----:B------:R-:W-:Y:S01]  /*1c330*/  IMAD.IADD R21, R21, 0x1, R51 ;  /* 0x0000000115157824 */ /* 0x000fe200078e0233 */
[----:B------:R-:W-:Y:S02]  /*1c340*/  LEA R28, P3, R20, UR4, 0x1 ;  /* 0x00000004141c7c11 */ /* 0x000fe4000f8608ff */
[----:B------:R-:W-:-:S02]  /*1c350*/  ISETP.GE.AND P1, PT, R3, R55, PT ;  /* 0x000000370300720c */ /* 0x000fc40003f26270 */
[----:B------:R-:W-:Y:S02]  /*1c360*/  PRMT R0, RZ, 0x654, R0 ;  /* 0x00000654ff007816 */ /* 0x000fe40000000000 */
[----:B------:R-:W-:Y:S01]  /*1c370*/  LEA.HI.X R3, R20, UR5, R21, 0x1, P3 ;  /* 0x0000000514037c11 */ /* 0x000fe200098f0c15 */
[----:B-1----:R1:W2:Y:S01]  /*1c380*/  SHFL.IDX PT, R48, R28, RZ, 0x181f ;  /* 0x00181fff1c307589 */ /* 0x0022a200000e0000 */
[----:B------:R3:W-:Y:S01]  /*1c390*/  SYNCS.ARRIVE.TRANS64.RED.A1T0 RZ, [R0+URZ], RZ ;  /* 0x000000ff00ff79a7 */ /* 0x0007e2000810043f */
[----:B------:R-:W-:Y:S02]  /*1c3a0*/  BSSY B1, `(.L_x_2907) ;  /* 0x000000c000017945 */ /* 0x000fe40003800000 */
[----:B---3--:R1:W3:Y:S02]  /*1c3b0*/  SHFL.IDX PT, R0, R3, RZ, 0x181f ;  /* 0x00181fff03007589 */ /* 0x0082e400000e0000 */
[----:B------:R-:W-:Y:S05]  /*1c3c0*/  @P2 BRA `(.L_x_2908) ;  /* 0x0000000000242947 */ /* 0x000fea0003800000 */
[----:B------:R-:W-:Y:S02]  /*1c3d0*/  ULDC UR4, c[0x0][0xac8] ;  /* 0x0002b20000047ab9 */ /* 0x000fe40000000800 */
[----:B------:R-:W-:Y:S02]  /*1c3e0*/  ISETP.GE.AND P2, PT, R187, UR4, PT ;  /* 0x00000004bb007c0c */ /* 0x000fe4000bf46270 */
[----:B------:R-:W-:-:S11]  /*1c3f0*/  ISETP.GE.AND P3, PT, R190, UR4, PT ;  /* 0x00000004be007c0c */ /* 0x000fd6000bf66270 */
[CC--:B--2---:R-:W-:Y:S02]  /*1c400*/  @!P2 LEA R20, P4, R187.reuse, R48.reuse, 0x1 ;  /* 0x00000030bb14a211 */ /* 0x0c4fe400078808ff */
[C---:B------:R-:W-:Y:S02]  /*1c410*/  @!P3 LEA R48, P5, R190.reuse, R48, 0x1 ;  /* 0x00000030be30b211 */ /* 0x040fe400078a08ff */
[-C--:B---3--:R-:W-:Y:S02]  /*1c420*/  @!P2 LEA.HI.X R21, R187, R0.reuse, R227, 0x1, P4 ;  /* 0x00000000bb15a211 */ /* 0x088fe400020f0ce3 */
[----:B------:R-:W-:-:S03]  /*1c430*/  @!P3 LEA.HI.X R49, R190, R0, R226, 0x1, P5 ;  /* 0x00000000be31b211 */ /* 0x000fc600028f0ce2 */
[----:B-----5:R4:W-:Y:S04]  /*1c440*/  @!P2 ST.E.128 desc[UR60][R20.64], R4 ;  /* 0x000000041400a985 */ /* 0x0209e8000c101d3c */
[----:B------:R4:W-:Y:S02]  /*1c450*/  @!P3 ST.E.128 desc[UR60][R48.64], R32 ;  /* 0x000000203000b985 */ /* 0x0009e4000c101d3c */
.L_x_2908:
[----:B------:R-:W-:Y:S05]  /*1c460*/  BSYNC B1 ;  /* 0x0000000000017941 */ /* 0x000fea0003800000 */
.L_x_2907:
[----:B---3--:R3:W0:Y:S01]  /*1c470*/  SHFL.IDX PT, R0, R3, 0x1, 0x181f ;  /* 0x00381f0003007f89 */ /* 0x00862200000e0000 */
        /* <DEDUP_REMOVED lines=12> */
.L_x_2910:
[----:B------:R-:W-:Y:S05]  /*1c540*/  BSYNC B1 ;  /* 0x0000000000017941 */ /* 0x000fea0003800000 */
.L_x_2909:
        /* <DEDUP_REMOVED lines=13> */
.L_x_2912:
[----:B------:R-:W-:Y:S05]  /*1c620*/  BSYNC B1 ;  /* 0x0000000000017941 */ /* 0x000fea0003800000 */
.L_x_2911:
[----:B0-----:R-:W-:Y:S01]  /*1c630*/  VIADD R0, R184, 0x60 ;  /* 0x00000060b8007836 */ /* 0x001fe20000000000 */
[----:B-1-3--:R-:W0:Y:S04]  /*1c640*/  SHFL.IDX PT, R3, R3, 0x3, 0x181f ;  /* 0x00781f0003037f89 */ /* 0x00ae2800000e0000 */
        /* <DEDUP_REMOVED lines=10> */
[----:B---3--:R-:W-:-:S04]  /*1c6f0*/  LEA R4, P0, R190, R28, 0x1 ;  /* 0x0000001cbe047211 */ /* 0x008fc800078008ff */
[----:B------:R-:W-:-:S05]  /*1c700*/  LEA.HI.X R5, R190, R3, R226, 0x1, P0 ;  /* 0x00000003be057211 */ /* 0x000fca00000f0ce2 */
[----:B------:R4:W-:Y:S01]  /*1c710*/  ST.E.128 desc[UR60][R4.64], R44 ;  /* 0x0000002c04007985 */ /* 0x0009e2000c101d3c */
[----:B------:R-:W-:Y:S05]  /*1c720*/  BRA `(.L_x_2913) ;  /* 0x0000000800b07947 */ /* 0x000fea0003800000 */
.L_x_2905:
        /* <DEDUP_REMOVED lines=18> */
[----:B------:R-:W4:Y:S08]  /*1c850*/  @P2 LDC R14, c[0x0][0xbec] ;  /* 0x0002fb00ff0e2b82 */ /* 0x000f300000000800 */
[----:B------:R-:W0:Y:S01]  /*1c860*/  @P2 LDC R25, c[0x0][0xbf0] ;  /* 0x0002fc00ff192b82 */ /* 0x000e220000000800 */
[----:B--2---:R-:W-:-:S05]  /*1c870*/  VIADD R8, R9, 0xffffff80 ;  /* 0xffffff8009087836 */ /* 0x004fca0000000000 */
[----:B------:R-:W-:Y:S01]  /*1c880*/  ISETP.GE.AND P3, PT, R8, 0x80, PT ;  /* 0x000000800800780c */ /* 0x000fe20003f66270 */
[----:B---3--:R-:W-:-:S12]  /*1c890*/  @P1 BRA `(.L_x_2914) ;  /* 0x0000000000101947 */ /* 0x008fd80003800000 */
[----:B------:R-:W-:Y:S05]  /*1c8a0*/  @!P0 BRA `(.L_x_2914) ;  /* 0x00000000000c8947 */ /* 0x000fea0003800000 */
[----:B------:R-:W2:Y:S04]  /*1c8b0*/  LDG.E R7, desc[UR60][R4.64] ;  /* 0x0000003c04077981 */ /* 0x000ea8000c1e1900 */
[----:B-----5:R-:W2:Y:S02]  /*1c8c0*/  LDG.E R0, desc[UR60][R4.64+0x4] ;  /* 0x0000043c04007981 */ /* 0x020ea4000c1e1900 */
[----:B--2---:R-:W-:-:S07]  /*1c8d0*/  IMAD.IADD R0, R0, 0x1, -R7 ;  /* 0x0000000100007824 */ /* 0x004fce00078e0a07 */
.L_x_2914:
        /* <DEDUP_REMOVED lines=22> */
[----:B------:R-:W3:Y:S01]  /*1ca40*/  @P0 LDC R15, c[0x0][0xbf0] ;  /* 0x0002fc00ff0f0b82 */ /* 0x000ee20000000800 */
[----:B------:R-:W-:-:S04]  /*1ca50*/  IMAD.WIDE.U32 R4, R195, UR4, R4 ;  /* 0x00000004c3047c25 */ /* 0x000fc8000f8e0004 */
[----:B--2---:R-:W-:-:S05]  /*1ca60*/  @P0 IMAD.HI.U32 R6, R8, R13, RZ ;  /* 0x0000000d08060227 */ /* 0x004fca00078e00ff */
[----:B---3--:R-:W-:Y:S01]  /*1ca70*/  @P0 SHF.R.U32.HI R7, RZ, R15, R6 ;  /* 0x0000000fff070219 */ /* 0x008fe20000011606 */
[----:B------:R-:W-:-:S03]  /*1ca80*/  IMAD R6, R199, UR4, RZ ;  /* 0x00000004c7067c24 */ /* 0x000fc6000f8e02ff */
[----:B------:R-:W-:Y:S01]  /*1ca90*/  IADD3 R4, P0, R7, R4, RZ ;  /* 0x0000000407047210 */ /* 0x000fe20007f1e0ff */
[----:B------:R-:W-:-:S04]  /*1caa0*/  IMAD.MOV R9, RZ, RZ, -R7 ;  /* 0x000000ffff097224 */ /* 0x000fc800078e0a07 */
        /* <DEDUP_REMOVED lines=15> */
.L_x_2916:
[----:B------:R-:W-:Y:S05]  /*1cba0*/  BSYNC B1 ;  /* 0x0000000000017941 */ /* 0x000fea0003800000 */
.L_x_2915:
[----:B------:R-:W-:Y:S01]  /*1cbb0*/  ULDC.64 UR4, c[0x0][0xaa0] ;  /* 0x0002a80000047ab9 */ /* 0x000fe20000000a00 */
[----:B------:R-:W-:Y:S01]  /*1cbc0*/  BSSY B1, `(.L_x_2917) ;  /* 0x0000038000017945 */ /* 0x000fe20003800000 */
[----:B------:R-:W-:-:S04]  /*1cbd0*/  IMAD R4, R10, UR4, RZ ;  /* 0x000000040a047c24 */ /* 0x000fc8000f8e02ff */
[C---:B--2---:R-:W-:Y:S02]  /*1cbe0*/  IMAD R7, R3.reuse, UR5, R4 ;  /* 0x0000000503077c24 */ /* 0x044fe4000f8e0204 */
[----:B------:R-:W-:Y:S01]  /*1cbf0*/  IMAD.WIDE.U32 R4, R3, UR4, RZ ;  /* 0x0000000403047c25 */ /* 0x000fe2000f8e00ff */
[----:B------:R-:W-:Y:S01]  /*1cc00*/  LEA R3, R191, R198, 0x5 ;  /* 0x000000c6bf037211 */ /* 0x000fe200078e28ff */
[----:B------:R-:W-:Y:S02]  /*1cc10*/  ULDC.64 UR4, c[0x0][0xae8] ;  /* 0x0002ba0000047ab9 */ /* 0x000fe40000000a00 */
[----:B------:R-:W-:Y:S02]  /*1cc20*/  IMAD.IADD R5, R5, 0x1, R7 ;  /* 0x0000000105057824 */ /* 0x000fe400078e0207 */
[----:B------:R-:W-:Y:S02]  /*1cc30*/  IMAD.IADD R9, R184, 0x1, R3 ;  /* 0x00000001b8097824 */ /* 0x000fe400078e0203 */
[----:B------:R-:W-:-:S02]  /*1cc40*/  IMAD R7, R12, UR4, RZ ;  /* 0x000000040c077c24 */ /* 0x000fc4000f8e02ff */
[----:B----4-:R-:W-:-:S04]  /*1cc50*/  @P2 IMAD.HI.U32 R6, R9, R14, RZ ;  /* 0x0000000e09062227 */ /* 0x010fc800078e00ff */
        /* <DEDUP_REMOVED lines=46> */
.L_x_2918:
[----:B------:R-:W-:Y:S05]  /*1cf40*/  BSYNC B1 ;  /* 0x0000000000017941 */ /* 0x000fea0003800000 */
.L_x_2917:
        /* <DEDUP_REMOVED lines=13> */
.L_x_2920:
[----:B------:R-:W-:Y:S05]  /*1d020*/  BSYNC B1 ;  /* 0x0000000000017941 */ /* 0x000fea0003800000 */
.L_x_2919:
        /* <DEDUP_REMOVED lines=13> */
.L_x_2922:
[----:B------:R-:W-:Y:S05]  /*1d100*/  BSYNC B1 ;  /* 0x0000000000017941 */ /* 0x000fea0003800000 */
.L_x_2921:
        /* <DEDUP_REMOVED lines=8> */
[CC--:B--2-4-:R-:W-:Y:S02]  /*1d190*/  @!P2 LEA R6, P0, R187.reuse, R4.reuse, 0x1 ;  /* 0x00000004bb06a211 */ /* 0x0d4fe400078008ff */
[C---:B------:R-:W-:Y:S02]  /*1d1a0*/  @!P3 LEA R4, P1, R190.reuse, R4, 0x1 ;  /* 0x00000004be04b211 */ /* 0x040fe400078208ff */
[-C--:B0-----:R-:W-:Y:S02]  /*1d1b0*/  @!P2 LEA.HI.X R7, R187, R3.reuse, R227, 0x1, P0 ;  /* 0x00000003bb07a211 */ /* 0x081fe400000f0ce3 */
[----:B------:R-:W-:-:S03]  /*1d1c0*/  @!P3 LEA.HI.X R5, R190, R3, R226, 0x1, P1 ;  /* 0x00000003be05b211 */ /* 0x000fc600008f0ce2 */
[----:B------:R0:W-:Y:S04]  /*1d1d0*/  @!P2 ST.E.128 desc[UR60][R6.64], RZ ;  /* 0x000000ff0600a985 */ /* 0x0001e8000c101d3c */
[----:B------:R0:W-:Y:S02]  /*1d1e0*/  @!P3 ST.E.128 desc[UR60][R4.64], RZ ;  /* 0x000000ff0400b985 */ /* 0x0001e4000c101d3c */
.L_x_2913:
[----:B------:R-:W-:Y:S05]  /*1d1f0*/  BSYNC B0 ;  /* 0x0000000000007941 */ /* 0x000fea0003800000 */
.L_x_2904:
[----:B------:R-:W-:Y:S02]  /*1d200*/  ULDC UR4, c[0x0][0xc3c] ;  /* 0x00030f0000047ab9 */ /* 0x000fe40000000800 */
[----:B-1----:R-:W-:-:S13]  /*1d210*/  ISETP.GE.AND P0, PT, R31, UR4, PT ;  /* 0x000000041f007c0c */ /* 0x002fda000bf06270 */
[----:B------:R-:W-:Y:S05]  /*1d220*/  @!P0 BRA `(.L_x_2923) ;  /* 0xfffffe4000288947 */ /* 0x000fea000383ffff */
[----:B------:R-:W-:Y:S05]  /*1d230*/  BRA `(.L_x_2687) ;  /* 0x0000006c00847947 */ /* 0x000fea0003800000 */
.L_x_2685:
        /* <DEDUP_REMOVED lines=16> */
.L_x_2924:
        /* <DEDUP_REMOVED lines=41> */
.L_x_2930:
        /* <DEDUP_REMOVED lines=12> */
.L_x_2929:
[----:B------:R-:W-:Y:S05]  /*1d690*/  BSYNC B0 ;  /* 0x0000000000007941 */ /* 0x000fea0003800000 */
.L_x_2928:
        /* <DEDUP_REMOVED lines=20> */
.L_x_2926:
        /* <DEDUP_REMOVED lines=20> */
.L_x_2931:
        /* <DEDUP_REMOVED lines=33> */
[----:B0-----:R-:W-:-:S06]  /*1db30*/  IADD3 R3, R7, 0xffffffe, RZ ;  /* 0x0ffffffe07037810 */ /* 0x001fcc0007ffe0ff */
        /* <DEDUP_REMOVED lines=25> */
.L_x_2927:
[----:B------:R-:W-:Y:S01]  /*1dcd0*/  IMAD.MOV.U32 R17, RZ, RZ, RZ ;  /* 0x000000ffff117224 */ /* 0x000fe200078e00ff */
[----:B------:R-:W-:Y:S01]  /*1dce0*/  MOV R18, RZ ;  /* 0x000000ff00127202 */ /* 0x000fe20000000f00 */
[----:B------:R-:W-:-:S07]  /*1dcf0*/  IMAD.U32 R16, RZ, RZ, UR6 ;  /* 0x00000006ff107e24 */ /* 0x000fce000f8e00ff */
.L_x_2932:
[----:B------:R-:W-:-:S13]  /*1dd00*/  ISETP.NE.AND P0, PT, R5, RZ, PT ;  /* 0x000000ff0500720c */ /* 0x000fda0003f05270 */
[----:B------:R-:W0:Y:S01]  /*1dd10*/  @!P0 S2R R3, SR_CgaCtaId ;  /* 0x0000000000038919 */ /* 0x000e220000008800 */
[----:B------:R-:W-:-:S04]  /*1dd20*/  @!P0 MOV R2, 0x400 ;  /* 0x0000040000028802 */ /* 0x000fc80000000f00 */
[----:B0-----:R-:W-:-:S05]  /*1dd30*/  @!P0 LEA R2, R3, R2, 0x18 ;  /* 0x0000000203028211 */ /* 0x001fca00078ec0ff */
[----:B------:R0:W-:Y:S01]  /*1dd40*/  @!P0 STS.128 [R2+0x2a8d0], R16 ;  /* 0x02a8d01002008388 */ /* 0x0001e20000000c00 */
[----:B------:R-:W-:Y:S06]  /*1dd50*/  BAR.ARV 0x5, 0x180 ;  /* 0x0146000000007b1d */ /* 0x000fec0000002000 */
.L_x_2925:
        /* <DEDUP_REMOVED lines=34> */
.L_x_3034:
        /* <DEDUP_REMOVED lines=14> */
[C---:B------:R-:W-:Y:S01]  /*1e060*/  @P0 LEA R2, P1, R32.reuse, UR4, 0x2 ;  /* 0x0000000420020c11 */ /* 0x040fe2000f8210ff */
[C---:B------:R-:W-:Y:S01]  /*1e070*/  IMAD.SHL.U32 R24, R32.reuse, 0x4, RZ ;  /* 0x0000000420187824 */ /* 0x040fe200078e00ff */
[C-C-:B------:R-:W-:Y:S01]  /*1e080*/  SHF.L.U64.HI R25, R32.reuse, 0x2, R0.reuse ;  /* 0x0000000220197819 */ /* 0x140fe20000010200 */
[----:B------:R0:W-:Y:S01]  /*1e090*/  STL [R1+0x1c], R0 ;  /* 0x00001c0001007387 */ /* 0x0001e20000100800 */
[----:B------:R-:W-:Y:S01]  /*1e0a0*/  @P0 LEA.HI.X R3, R32, UR5, R0, 0x2, P1 ;  /* 0x0000000520030c11 */ /* 0x000fe200088f1400 */
[----:B------:R-:W-:-:S04]  /*1e0b0*/  ULDC.64 UR4, c[0x0][0xa00] ;  /* 0x0002800000047ab9 */ /* 0x000fc80000000a00 */
[----:B-1----:R1:W2:Y:S01]  /*1e0c0*/  @P0 LDG.E R11, desc[UR60][R2.64] ;  /* 0x0000003c020b0981 */ /* 0x0022a2000c1e1900 */
[----:B------:R-:W-:Y:S02]  /*1e0d0*/  ISETP.NE.U32.AND P0, PT, RZ, UR4, PT ;  /* 0x00000004ff007c0c */ /* 0x000fe4000bf05070 */
[----:B------:R-:W-:Y:S02]  /*1e0e0*/  ISETP.NE.U32.AND P1, PT, RZ, UR6, PT ;  /* 0x00000006ff007c0c */ /* 0x000fe4000bf25070 */
[----:B------:R-:W-:Y:S02]  /*1e0f0*/  ISETP.NE.AND.EX P0, PT, RZ, UR5, PT, P0 ;  /* 0x00000005ff007c0c */ /* 0x000fe4000bf05300 */
[----:B------:R-:W-:Y:S02]  /*1e100*/  ISETP.NE.AND.EX P1, PT, RZ, UR7, PT, P1 ;  /* 0x00000007ff007c0c */ /* 0x000fe4000bf25310 */
[C---:B------:R-:W-:Y:S02]  /*1e110*/  IADD3 R4, P4, R24.reuse, UR6, RZ ;  /* 0x0000000618047c10 */ /* 0x040fe4000ff9e0ff */
[----:B-1----:R-:W-:Y:S01]  /*1e120*/  IADD3 R2, P3, R24, UR4, RZ ;  /* 0x0000000418027c10 */ /* 0x002fe2000ff7e0ff */
[----:B------:R-:W-:Y:S01]  /*1e130*/  ULDC UR4, c[0x0][0x288] ;  /* 0x0000a20000047ab9 */ /* 0x000fe20000000800 */
[----:B0-----:R-:W-:-:S02]  /*1e140*/  MOV R0, RZ ;  /* 0x000000ff00007202 */ /* 0x001fc40000000f00 */
[C---:B------:R-:W-:Y:S02]  /*1e150*/  IADD3.X R3, R25.reuse, UR5, RZ, P3, !PT ;  /* 0x0000000519037c10 */ /* 0x040fe40009ffe4ff */
[----:B------:R-:W-:Y:S01]  /*1e160*/  @P2 IADD3 R6, P3, R24, UR8, RZ ;  /* 0x0000000818062c10 */ /* 0x000fe2000ff7e0ff */
[----:B------:R-:W-:Y:S01]  /*1e170*/  IMAD.U32 R8, RZ, RZ, UR4 ;  /* 0x00000004ff087e24 */ /* 0x000fe2000f8e00ff */
[C---:B------:R-:W-:Y:S01]  /*1e180*/  IADD3.X R5, R25.reuse, UR7, RZ, P4, !PT ;  /* 0x0000000719057c10 */ /* 0x040fe2000a7fe4ff */
[----:B------:R-:W5:Y:S01]  /*1e190*/  @P0 LDG.E R35, desc[UR60][R2.64] ;  /* 0x0000003c02230981 */ /* 0x000f62000c1e1900 */
[----:B------:R-:W-:Y:S01]  /*1e1a0*/  @P2 IADD3.X R7, R25, UR9, RZ, P3, !PT ;  /* 0x0000000919072c10 */ /* 0x000fe20009ffe4ff */
[----:B------:R-:W-:Y:S02]  /*1e1b0*/  ULDC.64 UR4, c[0x0][0x418] ;  /* 0x0001060000047ab9 */ /* 0x000fe40000000a00 */
        /* <DEDUP_REMOVED lines=9> */
[----:B0-----:R-:W-:Y:S02]  /*1e250*/  IMAD.U32 R6, RZ, RZ, UR5 ;  /* 0x00000005ff067e24 */ /* 0x001fe4000f8e00ff */
[----:B------:R-:W-:Y:S01]  /*1e260*/  IMAD.U32 R7, RZ, RZ, UR4 ;  /* 0x00000004ff077e24 */ /* 0x000fe2000f8e00ff */
[----:B---3--:R0:W-:Y:S01]  /*1e270*/  STL [R1+0x14], R8 ;  /* 0x0000140801007387 */ /* 0x0081e20000100800 */
[----:B------:R-:W-:-:S03]  /*1e280*/  IMAD.MOV.U32 R10, RZ, RZ, R8 ;  /* 0x000000ffff0a7224 */ /* 0x000fc600078e0008 */
[----:B--2---:R0:W-:Y:S01]  /*1e290*/  STL [R1+0x4], R11 ;  /* 0x0000040b01007387 */ /* 0x0041e20000100800 */
[----:B------:R-:W-:Y:S05]  /*1e2a0*/  @P2 BRA `(.L_x_2934) ;  /* 0x0000000000142947 */ /* 0x000fea0003800000 */
[----:B------:R-:W-:Y:S05]  /*1e2b0*/  @!P0 BRA `(.L_x_2934) ;  /* 0x0000000000108947 */ /* 0x000fea0003800000 */
[----:B------:R-:W2:Y:S04]  /*1e2c0*/  LDG.E R9, desc[UR60][R2.64] ;  /* 0x0000003c02097981 */ /* 0x000ea8000c1e1900 */
[----:B0-----:R-:W2:Y:S02]  /*1e2d0*/  LDG.E R8, desc[UR60][R2.64+0x4] ;  /* 0x0000043c02087981 */ /* 0x001ea4000c1e1900 */
[----:B--2---:R-:W-:-:S05]  /*1e2e0*/  IMAD.IADD R10, R8, 0x1, -R9 ;  /* 0x00000001080a7824 */ /* 0x004fca00078e0a09 */
[----:B------:R1:W-:Y:S02]  /*1e2f0*/  STL [R1+0x14], R10 ;  /* 0x0000140a01007387 */ /* 0x0003e40000100800 */
.L_x_2934:
[----:B------:R-:W-:Y:S01]  /*1e300*/  ULDC.64 UR4, c[0x0][0xa20] ;  /* 0x0002880000047ab9 */ /* 0x000fe20000000a00 */
[----:B------:R-:W-:Y:S01]  /*1e310*/  IMAD.MOV.U32 R33, RZ, RZ, R32 ;  /* 0x000000ffff217224 */ /* 0x000fe200078e0020 */
[----:B------:R-:W-:-:S04]  /*1e320*/  ISETP.NE.U32.AND P0, PT, RZ, UR4, PT ;  /* 0x00000004ff007c0c */ /* 0x000fc8000bf05070 */
[----:B------:R-:W-:-:S13]  /*1e330*/  ISETP.NE.AND.EX P0, PT, RZ, UR5, PT, P0 ;  /* 0x00000005ff007c0c */ /* 0x000fda000bf05300 */
[----:B------:R-:W-:Y:S05]  /*1e340*/  @!P0 BRA `(.L_x_2935) ;  /* 0x0000000000108947 */ /* 0x000fea0003800000 */
[----:B------:R-:W-:-:S04]  /*1e350*/  IADD3 R2, P0, R24, UR4, RZ ;  /* 0x0000000418027c10 */ /* 0x000fc8000ff1e0ff */
[----:B------:R-:W-:-:S05]  /*1e360*/  IADD3.X R3, R25, UR5, RZ, P0, !PT ;  /* 0x0000000519037c10 */ /* 0x000fca00087fe4ff */
[----:B------:R2:W5:Y:S01]  /*1e370*/  LDG.E R7, desc[UR60][R2.64] ;  /* 0x0000003c02077981 */ /* 0x000562000c1e1900 */
[----:B------:R-:W-:Y:S05]  /*1e380*/  BRA `(.L_x_2936) ;  /* 0x0000000000247947 */ /* 0x000fea0003800000 */
.L_x_2935:
[----:B------:R-:W-:Y:S02]  /*1e390*/  ULDC.64 UR4, c[0x0][0xa08] ;  /* 0x0002820000047ab9 */ /* 0x000fe40000000a00 */
[----:B------:R-:W-:-:S04]  /*1e3a0*/  ISETP.NE.U32.AND P0, PT, RZ, UR4, PT ;  /* 0x00000004ff007c0c */ /* 0x000fc8000bf05070 */
[----:B------:R-:W-:-:S13]  /*1e3b0*/  ISETP.NE.AND.EX P0, PT, RZ, UR5, PT, P0 ;  /* 0x00000005ff007c0c */ /* 0x000fda000bf05300 */
[----:B------:R-:W-:Y:S05]  /*1e3c0*/  @!P0 BRA `(.L_x_2936) ;  /* 0x0000000000148947 */ /* 0x000fea0003800000 */
[----:B------:R-:W2:Y:S02]  /*1e3d0*/  LDC.64 R2, c[0x0][0xa08] ;  /* 0x00028200ff027b82 */ /* 0x000ea40000000a00 */
[----:B--2---:R-:W-:-:S05]  /*1e3e0*/  IMAD.WIDE R2, R33, 0x4, R2 ;  /* 0x0000000421027825 */ /* 0x004fca00078e0202 */
[----:B------:R-:W2:Y:S04]  /*1e3f0*/  LDG.E R7, desc[UR60][R2.64] ;  /* 0x0000003c02077981 */ /* 0x000ea8000c1e1900 */
[----:B0-----:R-:W2:Y:S02]  /*1e400*/  LDG.E R8, desc[UR60][R2.64+0x4] ;  /* 0x0000043c02087981 */ /* 0x001ea4000c1e1900 */
[----:B--2---:R-:W-:-:S07]  /*1e410*/  IMAD.IADD R7, R8, 0x1, -R7 ;  /* 0x0000000108077824 */ /* 0x004fce00078e0a07 */
.L_x_2936:
[----:B--2---:R-:W2:Y:S01]  /*1e420*/  @P1 LDG.E R2, desc[UR60][R4.64] ;  /* 0x0000003c04021981 */ /* 0x004ea2000c1e1900 */
[----:B------:R-:W3:Y:S03]  /*1e430*/  LDC R3, c[0x0][0x448] ;  /* 0x00011200ff037b82 */ /* 0x000ee60000000800 */
[----:B------:R-:W2:Y:S01]  /*1e440*/  @P1 LDG.E R9, desc[UR60][R4.64+0x4] ;  /* 0x0000043c04091981 */ /* 0x000ea2000c1e1900 */
[----:B-----5:R-:W-:Y:S01]  /*1e450*/  IMAD.IADD R7, R7, 0x1, -R11 ;  /* 0x0000000107077824 */ /* 0x020fe200078e0a0b */
[----:B------:R-:W-:Y:S01]  /*1e460*/  BSSY B0, `(.L_x_2937) ;  /* 0x0000146000007945 */ /* 0x000fe20003800000 */
[----:B---3--:R-:W-:-:S13]  /*1e470*/  ISETP.NE.AND P0, PT, R3, 0x1, PT ;  /* 0x000000010300780c */ /* 0x008fda0003f05270 */
[----:B0-----:R-:W0:Y:S08]  /*1e480*/  @P0 LDC R8, c[0x0][0x44c] ;  /* 0x00011300ff080b82 */ /* 0x001e300000000800 */
[----:B------:R-:W3:Y:S01]  /*1e490*/  @P0 LDC R3, c[0x0][0x450] ;  /* 0x00011400ff030b82 */ /* 0x000ee20000000800 */
[----:B--2---:R-:W-:Y:S02]  /*1e4a0*/  @P1 IMAD.IADD R6, R9, 0x1, -R2 ;  /* 0x0000000109061824 */ /* 0x004fe400078e0a02 */
[----:B------:R-:W-:-:S04]  /*1e4b0*/  IMAD.SHL.U32 R2, R17, 0x80, RZ ;  /* 0x0000008011027824 */ /* 0x000fc800078e00ff */
[----:B------:R-:W-:-:S04]  /*1e4c0*/  VIADD R2, R2, 0x7f ;  /* 0x0000007f02027836 */ /* 0x000fc80000000000 */
[----:B0-----:R-:W-:-:S05]  /*1e4d0*/  @P0 IMAD.HI.U32 R8, R2, R8, RZ ;  /* 0x0000000802080227 */ /* 0x001fca00078e00ff */
[----:B---3--:R-:W-:Y:S01]  /*1e4e0*/  @P0 SHF.R.U32.HI R2, RZ, R3, R8 ;  /* 0x00000003ff020219 */ /* 0x008fe20000011608 */
[----:B------:R-:W-:-:S04]  /*1e4f0*/  IMAD.IADD R8, R7, 0x1, R6 ;  /* 0x0000000107087824 */ /* 0x000fc800078e0206 */
[----:B------:R-:W-:Y:S01]  /*1e500*/  VIADD R3, R8, 0x5f ;  /* 0x0000005f08037836 */ /* 0x000fe20000000000 */
[----:B------:R0:W-:Y:S03]  /*1e510*/  STL [R1], R8 ;  /* 0x0000000801007387 */ /* 0x0001e60000100800 */
[----:B------:R-:W-:-:S05]  /*1e520*/  IMAD.HI R3, R3, 0x2aaaaaab, RZ ;  /* 0x2aaaaaab03037827 */ /* 0x000fca00078e02ff */
[----:B------:R-:W-:-:S04]  /*1e530*/  SHF.R.U32.HI R4, RZ, 0x1f, R3 ;  /* 0x0000001fff047819 */ /* 0x000fc80000011603 */
[----:B------:R-:W-:Y:S02]  /*1e540*/  LEA.HI.SX32 R5, R3, R4, 0x1c ;  /* 0x0000000403057211 */ /* 0x000fe400078fe2ff */
[----:B------:R-:W-:-:S05]  /*1e550*/  IADD3 R4, R8, 0x60, -R10 ;  /* 0x0000006008047810 */ /* 0x000fca0007ffe80a */
[----:B------:R-:W-:-:S04]  /*1e560*/  IMAD.IADD R2, R4, 0x1, R2 ;  /* 0x0000000104027824 */ /* 0x000fc800078e0202 */
[----:B------:R-:W-:-:S05]  /*1e570*/  IMAD.HI R2, R2, 0x2aaaaaab, RZ ;  /* 0x2aaaaaab02027827 */ /* 0x000fca00078e02ff */
[----:B------:R-:W-:-:S04]  /*1e580*/  SHF.R.U32.HI R3, RZ, 0x1f, R2 ;  /* 0x0000001fff037819 */ /* 0x000fc80000011602 */
[----:B------:R-:W-:-:S04]  /*1e590*/  LEA.HI.SX32 R2, R2, R3, 0x1c ;  /* 0x0000000302027211 */ /* 0x000fc800078fe2ff */
[----:B------:R-:W-:-:S05]  /*1e5a0*/  VIMNMX R2, R5, R2, PT ;  /* 0x0000000205027248 */ /* 0x000fca0003fe0100 */
[----:B------:R-:W-:Y:S01]  /*1e5b0*/  IMAD R3, R2, 0x60, -R7 ;  /* 0x0000006002037824 */ /* 0x000fe200078e0a07 */
[----:B------:R-:W-:-:S04]  /*1e5c0*/  IADD3 R7, -R7, RZ, RZ ;  /* 0x000000ff07077210 */ /* 0x000fc80007ffe1ff */
[----:B------:R-:W-:Y:S02]  /*1e5d0*/  VIMNMX R3, R3, R6, PT ;  /* 0x0000000603037248 */ /* 0x000fe40003fe0100 */
[----:B------:R-:W-:-:S04]  /*1e5e0*/  VIMNMX R2, RZ, R7, !PT ;  /* 0x00000007ff027248 */ /* 0x000fc80007fe0100 */
[----:B------:R-:W-:-:S13]  /*1e5f0*/  ISETP.GT.AND P0, PT, R3, R2, PT ;  /* 0x000000020300720c */ /* 0x000fda0003f04270 */
[----:B------:R-:W-:Y:S02]  /*1e600*/  @P0 VIADD R7, R3, 0x5f ;  /* 0x0000005f03070836 */ /* 0x000fe40000000000 */
[----:B------:R-:W-:-:S04]  /*1e610*/  IMAD.WIDE.U32 R2, R2, -0x55555555, RZ ;  /* 0xaaaaaaab02027825 */ /* 0x000fc800078e00ff */
[----:B------:R-:W-:Y:S01]  /*1e620*/  @P0 IMAD.HI R7, R7, 0x2aaaaaab, RZ ;  /* 0x2aaaaaab07070827 */ /* 0x000fe200078e02ff */
[----:B------:R-:W-:-:S04]  /*1e630*/  SHF.R.U32.HI R6, RZ, 0x6, R3 ;  /* 0x00000006ff067819 */ /* 0x000fc80000011603 */
[----:B------:R-:W-:Y:S01]  /*1e640*/  @P0 SHF.R.U32.HI R2, RZ, 0x1f, R7 ;  /* 0x0000001fff020819 */ /* 0x000fe20000011607 */
[----:B------:R-:W-:-:S03]  /*1e650*/  IMAD.MOV.U32 R3, RZ, RZ, R6 ;  /* 0x000000ffff037224 */ /* 0x000fc600078e0006 */
[----:B------:R-:W-:Y:S02]  /*1e660*/  @P0 LEA.HI.SX32 R3, R7, R2, 0x1c ;  /* 0x0000000207030211 */ /* 0x000fe400078fe2ff */
[----:B------:R-:W-:Y:S02]  /*1e670*/  PLOP3.LUT P0, PT, PT, PT, PT, 0x80, 0x0 ;  /* 0x000000000000781c */ /* 0x000fe40003f0f070 */
[----:B------:R-:W-:-:S13]  /*1e680*/  ISETP.GT.AND P2, PT, R3, R6, PT ;  /* 0x000000060300720c */ /* 0x000fda0003f44270 */
[----:B0-----:R-:W-:Y:S05]  /*1e690*/  @!P2 BRA `(.L_x_2938) ;  /* 0x000000100088a947 */ /* 0x001fea0003800000 */
[----:B------:R-:W-:Y:S01]  /*1e6a0*/  UMOV UR4, 0xffffffff ;  /* 0xffffffff00047882 */ /* 0x000fe20000000000 */
[----:B------:R-:W-:Y:S02]  /*1e6b0*/  SEL R2, R33, RZ, !P1 ;  /* 0x000000ff21027207 */ /* 0x000fe40004800000 */
[----:B------:R-:W-:Y:S05]  /*1e6c0*/  BRA.DIV UR4, `(.L_x_2939) ;  /* 0x0000006a04e87947 */ /* 0x000fea000b800000 */
[----:B------:R-:W0:Y:S02]  /*1e6d0*/  S2R R7, SR_TID.X ;  /* 0x0000000000077919 */ /* 0x000e240000002100 */
[----:B0-----:R-:W-:-:S04]  /*1e6e0*/  SHF.R.U32.HI R7, RZ, 0x5, R7 ;  /* 0x00000005ff077819 */ /* 0x001fc80000011607 */
[----:B------:R-:W-:-:S05]  /*1e6f0*/  LOP3.LUT R7, R7, 0x3, RZ, 0xc0, !PT ;  /* 0x0000000307077812 */ /* 0x000fca00078ec0ff */
[----:B------:R0:W2:Y:S02]  /*1e700*/  SHFL.IDX PT, R14, R7, RZ, 0x1f ;  /* 0x00001fff070e7589 */ /* 0x0000a400000e0000 */
.L_x_3102:
[----:B--2---:R-:W-:Y:S02]  /*1e710*/  ISETP.NE.AND P0, PT, R14, RZ, PT ;  /* 0x000000ff0e00720c */ /* 0x004fe40003f05270 */
[----:B------:R-:W-:-:S11]  /*1e720*/  PLOP3.LUT P6, PT, PT, PT, PT, 0x8, 0x0 ;  /* 0x000000000000781c */ /* 0x000fd60003fce170 */
[----:B------:R-:W-:Y:S05]  /*1e730*/  @P0 BRA `(.L_x_2940) ;  /* 0x00000000000c0947 */ /* 0x000fea0003800000 */
[----:B------:R-:W-:-:S03]  /*1e740*/  UMOV UR4, 0xffffffff ;  /* 0xffffffff00047882 */ /* 0x000fc60000000000 */
[----:B------:R-:W-:Y:S05]  /*1e750*/  BRA.DIV UR4, `(.L_x_2941) ;  /* 0x0000006a04f87947 */ /* 0x000fea000b800000 */
[----:B------:R-:W-:-:S13]  /*1e760*/  ELECT P6, URZ, PT ;  /* 0x00000000003f782f */ /* 0x000fda00038c0000 */
.L_x_2940:
        /* <DEDUP_REMOVED lines=9> */
.L_x_3105:
[----:B------:R-:W-:Y:S05]  /*1e800*/  BSYNC B1 ;  /* 0x0000000000017941 */ /* 0x000fea0003800000 */
.L_x_2942:
[----:B------:R-:W-:Y:S04]  /*1e810*/  BSSY B1, `(.L_x_2944) ;  /* 0x000007c000017945 */ /* 0x000fe80003800000 */
[----:B------:R-:W-:Y:S05]  /*1e820*/  @!P6 BRA `(.L_x_2945) ;  /* 0x0000000400e8e947 */ /* 0x000fea0003800000 */
[----:B------:R-:W-:Y:S01]  /*1e830*/  IMAD R11, R26, 0x8, R22 ;  /* 0x000000081a0b7824 */ /* 0x000fe200078e0216 */
[----:B-1----:R-:W-:Y:S01]  /*1e840*/  SHF.L.U32 R10, R31, 0x1f, RZ ;  /* 0x0000001f1f0a7819 */ /* 0x002fe200000006ff */
[----:B------:R-:W1:Y:S01]  /*1e850*/  S2R R8, SR_TID.X ;  /* 0x0000000000087919 */ /* 0x000e620000002100 */
[----:B------:R-:W-:Y:S02]  /*1e860*/  BSSY B2, `(.L_x_2946) ;  /* 0x0000005000027945 */ /* 0x000fe40003800000 */
[----:B------:R-:W2:Y:S01]  /*1e870*/  SYNCS.PHASECHK.TRANS64.TRYWAIT P0, [R11+URZ+0x2a8a0], R10 ;  /* 0x02a8a00a0b0075a7 */ /* 0x000ea2000800017f */
[----:B-1----:R-:W-:-:S04]  /*1e880*/  LOP3.LUT R8, R8, 0x7f, RZ, 0xc0, !PT ;  /* 0x0000007f08087812 */ /* 0x002fc800078ec0ff */
[----:B------:R-:W-:Y:S01]  /*1e890*/  ISETP.NE.AND P1, PT, R8, RZ, PT ;  /* 0x000000ff0800720c */ /* 0x000fe20003f25270 */
[----:B--2---:R-:W-:-:S12]  /*1e8a0*/  @!P0 BRA `(.L_x_2947) ;  /* 0x0000006800d88947 */ /* 0x004fd80003800000 */
.L_x_3106:
[----:B------:R-:W-:Y:S05]  /*1e8b0*/  BSYNC B2 ;  /* 0x0000000000027941 */ /* 0x000fea0003800000 */
.L_x_2946:
        /* <DEDUP_REMOVED lines=9> */
.L_x_2949:
[----:B------:R-:W-:Y:S05]  /*1e950*/  BSYNC B2 ;  /* 0x0000000000027941 */ /* 0x000fea0003800000 */
.L_x_2948:
        /* <DEDUP_REMOVED lines=12> */
.L_x_2950:
        /* <DEDUP_REMOVED lines=16> */
.L_x_2951:
        /* <DEDUP_REMOVED lines=15> */
.L_x_2952:
        /* <DEDUP_REMOVED lines=13> */
.L_x_3107:
[----:B------:R-:W-:Y:S05]  /*1ece0*/  BSYNC B2 ;  /* 0x0000000000027941 */ /* 0x000fea0003800000 */
.L_x_2953:
[----:B------:R-:W-:Y:S01]  /*1ecf0*/  BSSY B2, `(.L_x_2955) ;  /* 0x000000b000027945 */ /* 0x000fe20003800000 */
[----:B------:R-:W-:Y:S01]  /*1ed00*/  IMAD.MOV.U32 R12, RZ, RZ, 0x0 ;  /* 0x00000000ff0c7424 */ /* 0x000fe200078e00ff */
[----:B------:R-:W-:Y:S02]  /*1ed10*/  MOV R13, 0x12f00000 ;  /* 0x12f00000000d7802 */ /* 0x000fe40000000f00 */
[----:B------:R-:W-:Y:S05]  /*1ed20*/  @P1 BRA `(.L_x_2956) ;  /* 0x00000000001c1947 */ /* 0x000fea0003800000 */
[----:B------:R-:W2:Y:S01]  /*1ed30*/  S2R R9, SR_TID.X ;  /* 0x0000000000097919 */ /* 0x000ea20000002100 */
[----:B------:R-:W-:-:S04]  /*1ed40*/  IMAD.MOV.U32 R7, RZ, RZ, 0x6000 ;  /* 0x00006000ff077424 */ /* 0x000fc800078e00ff */
[----:B------:R3:W-:Y:S01]  /*1ed50*/  SYNCS.ARRIVE.TRANS64 RZ, [R11+URZ+0x2a8b0], R7 ;  /* 0x02a8b0070bff79a7 */ /* 0x0007e2000800003f */
[----:B--2---:R-:W-:-:S04]  /*1ed60*/  LOP3.LUT R9, R9, 0x1f, RZ, 0xc0, !PT ;  /* 0x0000001f09097812 */ /* 0x004fc800078ec0ff */
[----:B------:R-:W-:-:S13]  /*1ed70*/  ISETP.NE.AND P0, PT, R9, RZ, PT ;  /* 0x000000ff0900720c */ /* 0x000fda0003f05270 */
[----:B---3--:R-:W-:Y:S05]  /*1ed80*/  @!P0 BRA `(.L_x_2956) ;  /* 0x0000000000048947 */ /* 0x008fea0003800000 */
[----:B------:R-:W-:Y:S01]  /*1ed90*/  BPT.TRAP 0x1 ;  /* 0x000000040000795c */ /* 0x000fe20000300000 */
.L_x_2956:
[----:B------:R-:W-:Y:S05]  /*1eda0*/  BSYNC B2 ;  /* 0x0000000000027941 */ /* 0x000fea0003800000 */
.L_x_2955:
        /* <DEDUP_REMOVED lines=9> */
.L_x_2957:
        /* <DEDUP_REMOVED lines=15> */
.L_x_2958:
        /* <DEDUP_REMOVED lines=9> */
[----:B--2---:R-:W-:Y:S05]  /*1efc0*/  @P0 BRA.U.ANY `(.L_x_2958) ;  /* 0xfffffffd00d80947 */ /* 0x004fea000393ffff */
.L_x_2945:
[----:B------:R-:W-:Y:S05]  /*1efd0*/  BSYNC B1 ;  /* 0x0000000000017941 */ /* 0x000fea0003800000 */
.L_x_2944:
        /* <DEDUP_REMOVED lines=9> */
.L_x_2974:
[----:B------:R-:W-:Y:S05]  /*1f070*/  YIELD ;  /* 0x0000000000007946 */ /* 0x000fea0003800000 */
[----:B------:R-:W-:Y:S04]  /*1f080*/  BSSY B1, `(.L_x_2959) ;  /* 0x000007b000017945 */ /* 0x000fe80003800000 */
[----:B------:R-:W-:Y:S05]  /*1f090*/  @!P6 BRA `(.L_x_2960) ;  /* 0x0000000400e4e947 */ /* 0x000fea0003800000 */
[----:B-1----:R-:W-:Y:S01]  /*1f0a0*/  IMAD R10, R26, 0x8, R22 ;  /* 0x000000081a0a7824 */ /* 0x002fe200078e0216 */
[----:B------:R-:W-:Y:S01]  /*1f0b0*/  SHF.L.U32 R9, R31, 0x1f, RZ ;  /* 0x0000001f1f097819 */ /* 0x000fe200000006ff */
[----:B------:R-:W1:Y:S01]  /*1f0c0*/  S2R R3, SR_TID.X ;  /* 0x0000000000037919 */ /* 0x000e620000002100 */
[----:B------:R-:W-:Y:S02]  /*1f0d0*/  BSSY B2, `(.L_x_2961) ;  /* 0x0000005000027945 */ /* 0x000fe40003800000 */
[----:B------:R-:W2:Y:S01]  /*1f0e0*/  SYNCS.PHASECHK.TRANS64.TRYWAIT P1, [R10+URZ+0x2a8a0], R9 ;  /* 0x02a8a0090a0075a7 */ /* 0x000ea2000802017f */
[----:B-1----:R-:W-:-:S04]  /*1f0f0*/  LOP3.LUT R3, R3, 0x7f, RZ, 0xc0, !PT ;  /* 0x0000007f03037812 */ /* 0x002fc800078ec0ff */
[----:B------:R-:W-:Y:S01]  /*1f100*/  ISETP.NE.AND P2, PT, R3, RZ, PT ;  /* 0x000000ff0300720c */ /* 0x000fe20003f45270 */
[----:B--2---:R-:W-:-:S12]  /*1f110*/  @!P1 BRA `(.L_x_2962) ;  /* 0x0000006000e49947 */ /* 0x004fd80003800000 */
.L_x_3108:
[----:B------:R-:W-:Y:S05]  /*1f120*/  BSYNC B2 ;  /* 0x0000000000027941 */ /* 0x000fea0003800000 */
.L_x_2961:
        /* <DEDUP_REMOVED lines=9> */
.L_x_2964:
[----:B------:R-:W-:Y:S05]  /*1f1c0*/  BSYNC B2 ;  /* 0x0000000000027941 */ /* 0x000fea0003800000 */
.L_x_2963:
        /* <DEDUP_REMOVED lines=11> */
.L_x_2965:
        /* <DEDUP_REMOVED lines=16> */
.L_x_2966:
        /* <DEDUP_REMOVED lines=15> */
.L_x_2967:
        /* <DEDUP_REMOVED lines=13> */
.L_x_3109:
[----:B------:R-:W-:Y:S05]  /*1f540*/  BSYNC B2 ;  /* 0x0000000000027941 */ /* 0x000fea0003800000 */
.L_x_2968:
[----:B------:R-:W-:Y:S01]  /*1f550*/  BSSY B2, `(.L_x_2970) ;  /* 0x000000b000027945 */ /* 0x000fe20003800000 */
[----:B------:R-:W-:Y:S01]  /*1f560*/  MOV R12, 0x0 ;  /* 0x00000000000c7802 */ /* 0x000fe20000000f00 */
[----:B------:R-:W-:Y:S02]  /*1f570*/  IMAD.MOV.U32 R13, RZ, RZ, 0x12f00000 ;  /* 0x12f00000ff0d7424 */ /* 0x000fe400078e00ff */
        /* <DEDUP_REMOVED lines=8> */
.L_x_2971:
[----:B------:R-:W-:Y:S05]  /*1f600*/  BSYNC B2 ;  /* 0x0000000000027941 */ /* 0x000fea0003800000 */
.L_x_2970:
        /* <DEDUP_REMOVED lines=9> */
.L_x_2972:
        /* <DEDUP_REMOVED lines=15> */
.L_x_2973:
        /* <DEDUP_REMOVED lines=10> */
.L_x_2960:
[----:B------:R-:W-:Y:S05]  /*1f830*/  BSYNC B1 ;  /* 0x0000000000017941 */ /* 0x000fea0003800000 */
.L_x_2959:
        /* <DEDUP_REMOVED lines=8> */
.L_x_2938:
[----:B------:R-:W-:Y:S05]  /*1f8c0*/  BSYNC B0 ;  /* 0x0000000000007941 */ /* 0x000fea0003800000 */
.L_x_2937:
[----:B------:R-:W2:Y:S01]  /*1f8d0*/  LDC R0, c[0x0][0x448] ;  /* 0x00011200ff007b82 */ /* 0x000ea20000000800 */
[----:B------:R-:W-:Y:S01]  /*1f8e0*/  LEA R3, R17, 0x7f, 0x7 ;  /* 0x0000007f11037811 */ /* 0x000fe200078e38ff */
[----:B------:R-:W-:Y:S05]  /*1f8f0*/  @!P0 WARPSYNC.ALL ;  /* 0x0000000000008948 */ /* 0x000fea0003800000 */
[----:B------:R-:W-:Y:S01]  /*1f900*/  BSSY B7, `(.L_x_2975) ;  /* 0x0000379000077945 */ /* 0x000fe20003800000 */
[----:B------:R-:W-:Y:S01]  /*1f910*/  @!P0 BAR.SYNC.DEFER_BLOCKING 0xc, 0x180 ;  /* 0x0306000000008b1d */ /* 0x000fe20000010000 */
[----:B--2---:R-:W-:-:S13]  /*1f920*/  ISETP.NE.AND P1, PT, R0, 0x1, PT ;  /* 0x000000010000780c */ /* 0x004fda0003f25270 */
[----:B------:R-:W0:Y:S08]  /*1f930*/  @P1 LDC R2, c[0x0][0x44c] ;  /* 0x00011300ff021b82 */ /* 0x000e300000000800 */
[----:B------:R-:W2:Y:S01]  /*1f940*/  @P1 LDC R0, c[0x0][0x450] ;  /* 0x00011400ff001b82 */ /* 0x000ea20000000800 */
[----:B0-----:R-:W-:-:S05]  /*1f950*/  @P1 IMAD.HI.U32 R7, R3, R2, RZ ;  /* 0x0000000203071227 */ /* 0x001fca00078e00ff */
[----:B--2---:R-:W-:-:S05]  /*1f960*/  @P1 SHF.R.U32.HI R3, RZ, R0, R7 ;  /* 0x00000000ff031219 */ /* 0x004fca0000011607 */
[----:B------:R-:W-:-:S04]  /*1f970*/  IMAD.IADD R3, R4, 0x1, R3 ;  /* 0x0000000104037824 */ /* 0x000fc800078e0203 */
[----:B------:R-:W-:-:S05]  /*1f980*/  IMAD.HI R3, R3, 0x2aaaaaab, RZ ;  /* 0x2aaaaaab03037827 */ /* 0x000fca00078e02ff */
        /* <DEDUP_REMOVED lines=12> */
[----:B------:R-:W2:Y:S01]  /*1fa50*/  LDC.64 R2, c[0x0][0xc60] ;  /* 0x00031800ff027b82 */ /* 0x000ea20000000a00 */
[----:B------:R-:W0:Y:S02]  /*1fa60*/  FLO.U32 R0, UR4 ;  /* 0x0000000400007d00 */ /* 0x000e2400080e0000 */
[----:B0-----:R-:W-:-:S06]  /*1fa70*/  ISETP.EQ.U32.AND P0, PT, R0, R5, PT ;  /* 0x000000050000720c */ /* 0x001fcc0003f02070 */
[----:B------:R-:W2:Y:S07]  /*1fa80*/  POPC R5, UR4 ;  /* 0x0000000400057d09 */ /* 0x000eae0008000000 */
[----:B--2---:R-:W2:Y:S01]  /*1fa90*/  @P0 ATOMG.E.ADD.STRONG.GPU PT, R3, desc[UR60][R2.64], R5 ;  /* 0x00000005020309a8 */ /* 0x004ea200081ee1fc */
[----:B------:R-:W0:Y:S02]  /*1faa0*/  S2R R4, SR_LTMASK ;  /* 0x0000000000047919 */ /* 0x000e240000003900 */
[----:B0-----:R-:W-:-:S04]  /*1fab0*/  LOP3.LUT R4, R4, UR4, RZ, 0xc0, !PT ;  /* 0x0000000404047c12 */ /* 0x001fc8000f8ec0ff */
[----:B------:R-:W0:Y:S01]  /*1fac0*/  POPC R7, R4 ;  /* 0x0000000400077309 */ /* 0x000e220000000000 */
[----:B--2---:R-:W0:Y:S02]  /*1fad0*/  SHFL.IDX PT, R0, R3, R0, 0x1f ;  /* 0x00001f0003007589 */ /* 0x004e2400000e0000 */
[----:B0-----:R-:W-:Y:S01]  /*1fae0*/  IADD3 R16, R0, UR38, R7 ;  /* 0x0000002600107c10 */ /* 0x001fe2000fffe007 */
[----:B------:R-:W-:Y:S06]  /*1faf0*/  BRA `(.L_x_2977) ;  /* 0x0000003400647947 */ /* 0x000fec0003800000 */
.L_x_2976:
        /* <DEDUP_REMOVED lines=11> */
[----:B------:R-:W-:Y:S02]  /*1fbb0*/  IMAD.U32 R5, RZ, RZ, UR7 ;  /* 0x00000007ff057e24 */ /* 0x000fe4000f8e00ff */
[----:B------:R-:W-:Y:S02]  /*1fbc0*/  IMAD.U32 R6, RZ, RZ, UR8 ;  /* 0x00000008ff067e24 */ /* 0x000fe4000f8e00ff */
[----:B------:R-:W-:-:S02]  /*1fbd0*/  IMAD.U32 R7, RZ, RZ, UR9 ;  /* 0x00000009ff077e24 */ /* 0x000fc4000f8e00ff */
[----:B-1----:R-:W-:Y:S02]  /*1fbe0*/  IMAD.U32 R10, RZ, RZ, UR4 ;  /* 0x00000004ff0a7e24 */ /* 0x002fe4000f8e00ff */
[----:B------:R-:W-:Y:S02]  /*1fbf0*/  IMAD.MOV.U32 R8, RZ, RZ, 0x70 ;  /* 0x00000070ff087424 */ /* 0x000fe400078e00ff */
[----:B------:R-:W-:Y:S02]  /*1fc00*/  IMAD.MOV.U32 R12, RZ, RZ, 0x1 ;  /* 0x00000001ff0c7424 */ /* 0x000fe400078e00ff */
[----:B------:R-:W-:-:S07]  /*1fc10*/  IMAD.MOV.U32 R13, RZ, RZ, RZ ;  /* 0x000000ffff0d7224 */ /* 0x000fce00078e00ff */
[----:B------:R-:W-:-:S07]  /*1fc20*/  LEPC R20, `(.L_x_2979) ;  /* 0x000000001014794e */ /* 0x000fce0000000000 */
[----:B0-----:R-:W-:Y:S05]  /*1fc30*/  CALL.ABS.NOINC R2 ;  /* 0x0000000002007343 */ /* 0x001fea0003c00000 */
.L_x_2979:
[----:B------:R-:W-:Y:S05]  /*1fc40*/  BSYNC B6 ;  /* 0x0000000000067941 */ /* 0x000fea0003800000 */
.L_x_2978:
        /* <DEDUP_REMOVED lines=9> */
[----:B------:R-:W-:Y:S02]  /*1fce0*/  IMAD.U32 R4, RZ, RZ, UR6 ;  /* 0x00000006ff047e24 */ /* 0x000fe4000f8e00ff */
[----:B------:R-:W-:Y:S02]  /*1fcf0*/  IMAD.U32 R5, RZ, RZ, UR7 ;  /* 0x00000007ff057e24 */ /* 0x000fe4000f8e00ff */
[----:B------:R-:W-:Y:S02]  /*1fd00*/  IMAD.U32 R6, RZ, RZ, UR8 ;  /* 0x00000008ff067e24 */ /* 0x000fe4000f8e00ff */
[----:B------:R-:W-:-:S02]  /*1fd10*/  IMAD.U32 R7, RZ, RZ, UR9 ;  /* 0x00000009ff077e24 */ /* 0x000fc4000f8e00ff */
[----:B-1----:R-:W-:Y:S02]  /*1fd20*/  IMAD.U32 R10, RZ, RZ, UR4 ;  /* 0x00000004ff0a7e24 */ /* 0x002fe4000f8e00ff */
[----:B------:R-:W-:Y:S02]  /*1fd30*/  IMAD.U32 R11, RZ, RZ, UR5 ;  /* 0x00000005ff0b7e24 */ /* 0x000fe4000f8e00ff */
[----:B------:R-:W-:Y:S02]  /*1fd40*/  IMAD.MOV.U32 R8, RZ, RZ, 0x70 ;  /* 0x00000070ff087424 */ /* 0x000fe400078e00ff */
[----:B------:R-:W-:Y:S02]  /*1fd50*/  IMAD.MOV.U32 R12, RZ, RZ, 0x1 ;  /* 0x00000001ff0c7424 */ /* 0x000fe400078e00ff */
[----:B0-----:R-:W-:-:S07]  /*1fd60*/  IMAD.MOV.U32 R13, RZ, RZ, RZ ;  /* 0x000000ffff0d7224 */ /* 0x001fce00078e00ff */
[----:B------:R-:W-:-:S07]  /*1fd70*/  LEPC R20, `(.L_x_2982) ;  /* 0x000000001014794e */ /* 0x000fce0000000000 */
[----:B--2---:R-:W-:Y:S05]  /*1fd80*/  CALL.ABS.NOINC R2 ;  /* 0x0000000002007343 */ /* 0x004fea0003c00000 */
.L_x_2982:
        /* <DEDUP_REMOVED lines=15> */
.L_x_2981:
[----:B------:R-:W-:Y:S05]  /*1fe80*/  BSYNC B6 ;  /* 0x0000000000067941 */ /* 0x000fea0003800000 */
.L_x_2980:
[----:B------:R-:W2:Y:S01]  /*1fe90*/  LDL R20, [R1] ;  /* 0x0000000001147983 */ /* 0x000ea20000100800 */
[----:B------:R-:W-:Y:S01]  /*1fea0*/  ULDC.64 UR4, c[0x0][0x9f8] ;  /* 0x00027e0000047ab9 */ /* 0x000fe20000000a00 */
[----:B------:R-:W0:Y:S01]  /*1feb0*/  LDC R0, c[0x0][0x430] ;  /* 0x00010c00ff007b82 */ /* 0x000e220000000800 */
[----:B------:R-:W-:Y:S01]  /*1fec0*/  ISETP.NE.U32.AND P0, PT, RZ, UR4, PT ;  /* 0x00000004ff007c0c */ /* 0x000fe2000bf05070 */
[----:B------:R-:W3:Y:S03]  /*1fed0*/  LDL R2, [R1+0x4] ;  /* 0x0000040001027983 */ /* 0x000ee60000100800 */
[----:B------:R-:W-:Y:S01]  /*1fee0*/  ISETP.NE.AND.EX P0, PT, RZ, UR5, PT, P0 ;  /* 0x00000005ff007c0c */ /* 0x000fe2000bf05300 */
[----:B------:R-:W4:-:S12]  /*1fef0*/  S2R R21, SR_TID.X ;  /* 0x0000000000157919 */ /* 0x000f180000002100 */
[----:B------:R-:W-:Y:S01]  /*1ff00*/  @P0 IADD3 R24, P1, R24, UR4, RZ ;  /* 0x0000000418180c10 */ /* 0x000fe2000ff3e0ff */
[----:B------:R-:W1:Y:S01]  /*1ff10*/  S2R R34, SR_TID.X ;  /* 0x0000000000227919 */ /* 0x000e620000002100 */
[----:B------:R-:W-:Y:S01]  /*1ff20*/  VIADD R27, R30, 0xffffffff ;  /* 0xffffffff1e1b7836 */ /* 0x000fe20000000000 */
[----:B------:R-:W-:Y:S01]  /*1ff30*/  ULDC UR4, c[0x0][0x320] ;  /* 0x0000c80000047ab9 */ /* 0x000fe20000000800 */
[----:B------:R-:W-:-:S05]  /*1ff40*/  @P0 IADD3.X R25, R25, UR5, RZ, P1, !PT ;  /* 0x0000000519190c10 */ /* 0x000fca0008ffe4ff */
[----:B------:R-:W3:Y:S01]  /*1ff50*/  @P0 LDG.E R33, desc[UR60][R24.64] ;  /* 0x0000003c18210981 */ /* 0x000ee2000c1e1900 */
[----:B0-----:R-:W-:Y:S02]  /*1ff60*/  ISETP.NE.AND P1, PT, R0, 0x1, PT ;  /* 0x000000010000780c */ /* 0x001fe40003f25270 */
[----:B----4-:R-:W-:-:S11]  /*1ff70*/  LOP3.LUT R21, R21, 0x7f, RZ, 0xc0, !PT ;  /* 0x0000007f15157812 */ /* 0x010fd600078ec0ff */
[----:B------:R-:W0:Y:S01]  /*1ff80*/  @P1 LDC R7, c[0x0][0x434] ;  /* 0x00010d00ff071b82 */ /* 0x000e220000000800 */
[----:B------:R-:W-:-:S07]  /*1ff90*/  SHF.R.U32.HI R21, RZ, 0x3, R21 ;  /* 0x00000003ff157819 */ /* 0x000fce0000011615 */
[----:B------:R-:W4:Y:S01]  /*1ffa0*/  @P1 LDC R5, c[0x0][0x438] ;  /* 0x00010e00ff051b82 */ /* 0x000f220000000800 */
[----:B-1----:R-:W-:-:S05]  /*1ffb0*/  IMAD.SHL.U32 R34, R34, 0x10, RZ ;  /* 0x0000001022227824 */ /* 0x002fca00078e00ff */
[----:B------:R-:W-:Y:S02]  /*1ffc0*/  LOP3.LUT R34, R21, 0x70, R34, 0xf8, !PT ;  /* 0x0000007015227812 */ /* 0x000fe400078ef822 */
[----:B------:R-:W1:Y:S03]  /*1ffd0*/  S2R R21, SR_TID.X ;  /* 0x0000000000157919 */ /* 0x000e660000002100 */
[----:B------:R-:W-:Y:S02]  /*1ffe0*/  IMAD R6, R27, 0x60, R34 ;  /* 0x000000601b067824 */ /* 0x000fe400078e0222 */
[----:B-1----:R-:W-:-:S05]  /*1fff0*/  IMAD.SHL.U32 R21, R21, 0x8, RZ ;  /* 0x0000000815157824 */ /* 0x002fca00078e00ff */
[----:B------:R-:W-:Y:S02]  /*20000*/  LOP3.LUT R21, R21, 0x38, RZ, 0xc0, !PT ;  /* 0x0000003815157812 */ /* 0x000fe400078ec0ff */
[----:B------:R-:W-:Y:S01]  /*20010*/  LOP3.LUT R23, R23, 0xfffffff7, RZ, 0xc0, !PT ;  /* 0xfffffff717177812 */ /* 0x000fe200078ec0ff */
[----:B------:R-:W-:Y:S01]  /*20020*/  UMOV UR5, 0xffffffff ;  /* 0xffffffff00057882 */ /* 0x000fe20000000000 */
[----:B--2---:R-:W-:-:S04]  /*20030*/  ISETP.GE.AND P0, PT, R6, R20, PT ;  /* 0x000000140600720c */ /* 0x004fc80003f06270 */
[----:B------:R-:W-:Y:S01]  /*20040*/  ISETP.GT.U32.OR P0, PT, R34, 0x5f, P0 ;  /* 0x0000005f2200780c */ /* 0x000fe20000704470 */
[----:B---3--:R-:W-:-:S04]  /*20050*/  IMAD.IADD R6, R6, 0x1, R2 ;  /* 0x0000000106067824 */ /* 0x008fc800078e0202 */
[----:B0-----:R-:W-:-:S08]  /*20060*/  @P1 IMAD.HI.U32 R7, R6, R7, RZ ;  /* 0x0000000706071227 */ /* 0x001fd000078e00ff */
[----:B------:R-:W0:Y:S01]  /*20070*/  @!P0 LDC.64 R2, c[0x0][0x428] ;  /* 0x00010a00ff028b82 */ /* 0x000e220000000a00 */
[----:B------:R-:W-:Y:S01]  /*20080*/  IMAD.MOV.U32 R4, RZ, RZ, R6 ;  /* 0x000000ffff047224 */ /* 0x000fe200078e0006 */
[----:B----4-:R-:W-:Y:S02]  /*20090*/  @P1 SHF.R.U32.HI R4, RZ, R5, R7 ;  /* 0x00000005ff041219 */ /* 0x010fe40000011607 */
[----:B------:R-:W-:-:S03]  /*200a0*/  LOP3.LUT R20, R21, 0x40, RZ, 0xfc, !PT ;  /* 0x0000004015147812 */ /* 0x000fc600078efcff */
[----:B------:R-:W-:Y:S01]  /*200b0*/  IMAD.MOV R5, RZ, RZ, -R4 ;  /* 0x000000ffff057224 */ /* 0x000fe200078e0a04 */
[----:B------:R-:W-:-:S03]  /*200c0*/  ISETP.GE.AND P2, PT, R20, UR4, PT ;  /* 0x0000000414007c0c */ /* 0x000fc6000bf46270 */
[----:B------:R-:W-:Y:S01]  /*200d0*/  IMAD R0, R0, R5, R6 ;  /* 0x0000000500007224 */ /* 0x000fe200078e0206 */
[----:B------:R-:W-:Y:S02]  /*200e0*/  SHF.R.S32.HI R8, RZ, 0x1f, R33 ;  /* 0x0000001fff087819 */ /* 0x000fe40000011421 */
[----:B------:R-:W-:Y:S02]  /*200f0*/  @!P0 SHF.R.S32.HI R5, RZ, 0x1f, R4 ;  /* 0x0000001fff058819 */ /* 0x000fe40000011404 */
[----:B------:R-:W-:Y:S02]  /*20100*/  SEL R30, RZ, 0xffffffff, P2 ;  /* 0xffffffffff1e7807 */ /* 0x000fe40001000000 */
[----:B------:R-:W-:Y:S01]  /*20110*/  ISETP.GE.AND P1, PT, R21, UR4, PT ;  /* 0x0000000415007c0c */ /* 0x000fe2000bf26270 */
[----:B------:R-:W-:Y:S02]  /*20120*/  ULDC UR4, c[0x0][0x2f4] ;  /* 0x0000bd0000047ab9 */ /* 0x000fe40000000800 */
[----:B------:R-:W-:-:S02]  /*20130*/  IMAD.SHL.U32 R30, R30, 0x2, RZ ;  /* 0x000000021e1e7824 */ /* 0x000fc400078e00ff */
[-C--:B0-----:R-:W-:Y:S02]  /*20140*/  @!P0 IMAD R6, R8, R2.reuse, RZ ;  /* 0x0000000208068224 */ /* 0x081fe400078e02ff */
[----:B------:R-:W-:Y:S01]  /*20150*/  @!P0 IMAD.WIDE.U32 R4, R33, R2, R4 ;  /* 0x0000000221048225 */ /* 0x000fe200078e0004 */
[----:B------:R-:W-:-:S03]  /*20160*/  SEL R2, RZ, 0x1, P1 ;  /* 0x00000001ff027807 */ /* 0x000fc60000800000 */
[----:B------:R-:W-:Y:S01]  /*20170*/  @!P0 IMAD R6, R33, R3, R6 ;  /* 0x0000000321068224 */ /* 0x000fe200078e0206 */
[----:B------:R-:W-:Y:S02]  /*20180*/  LOP3.LUT R30, R30, 0x2, R2, 0xe2, !PT ;  /* 0x000000021e1e7812 */ /* 0x000fe400078ee202 */
[----:B------:R-:W0:Y:S02]  /*20190*/  @!P0 LDC.64 R2, c[0x0][0x418] ;  /* 0x00010600ff028b82 */ /* 0x000e240000000a00 */
[----:B------:R-:W-:Y:S01]  /*201a0*/  @!P0 IADD3 R6, R5, R6, RZ ;  /* 0x0000000605068210 */ /* 0x000fe20007ffe0ff */
[----:B------:R-:W-:Y:S01]  /*201b0*/  IMAD.U32 R5, RZ, RZ, UR39 ;  /* 0x00000027ff057e24 */ /* 0x000fe2000f8e00ff */
[----:B0-----:R-:W-:-:S04]  /*201c0*/  @!P0 LEA R2, P1, R4, R2, 0x2 ;  /* 0x0000000204028211 */ /* 0x001fc800078210ff */
[----:B------:R-:W-:Y:S01]  /*201d0*/  @!P0 LEA.HI.X R3, R4, R3, R6, 0x2, P1 ;  /* 0x0000000304038211 */ /* 0x000fe200008f1406 */
[----:B------:R-:W-:-:S06]  /*201e0*/  IMAD.MOV.U32 R4, RZ, RZ, RZ ;  /* 0x000000ffff047224 */ /* 0x000fcc00078e00ff */
        /* <DEDUP_REMOVED lines=18> */
.L_x_3112:
[----:B------:R-:W-:Y:S01]  /*20310*/  SHF.R.S32.HI R34, RZ, 0x1f, R18 ;  /* 0x0000001fff227819 */ /* 0x000fe20000011412 */
[----:B------:R-:W-:Y:S06]  /*20320*/  @!P3 BRA `(.L_x_2984) ;  /* 0x000000000004b947 */ /* 0x000fec0003800000 */
[----:B------:R-:W-:Y:S01]  /*20330*/  BPT.TRAP 0x1 ;  /* 0x000000040000795c */ /* 0x000fe20000300000 */
.L_x_2984:
        /* <DEDUP_REMOVED lines=25> */
.L_x_3113:
[----:B------:R-:W-:Y:S05]  /*204d0*/  BSYNC B0 ;  /* 0x0000000000007941 */ /* 0x000fea0003800000 */
.L_x_2985:
        /* <DEDUP_REMOVED lines=48> */
[----:B------:R-:W-:-:S03]  /*207e0*/  @P1 LEA R8, R5, R22, 0x1 ;  /* 0x0000001605081211 */ /* 0x000fc600078e08ff */
        /* <DEDUP_REMOVED lines=47> */
.L_x_3127:
        /* <DEDUP_REMOVED lines=12> */
.L_x_2988:
        /* <DEDUP_REMOVED lines=10> */
.L_x_2989:
        /* <DEDUP_REMOVED lines=14> */
[----:B------:R-:W-:-:S04]  /*20d20*/  IMAD R0, R35, UR5, R0 ;  /* 0x0000000523007c24 */ /* 0x000fc8000f8e0200 */
[----:B------:R-:W-:Y:S01]  /*20d30*/  IMAD.IADD R35, R5, 0x1, R0 ;  /* 0x0000000105237824 */ /* 0x000fe200078e0200 */
        /* <DEDUP_REMOVED lines=10> */
[----:B------:R-:W-:Y:S01]  /*20de0*/  MOV R10, UR8 ;  /* 0x00000008000a7c02 */ /* 0x000fe20008000f00 */
[----:B------:R-:W0:Y:S01]  /*20df0*/  LDC.64 R2, c[0x4][R2] ;  /* 0x0100000002027b82 */ /* 0x000e220000000a00 */
[----:B------:R-:W-:Y:S02]  /*20e00*/  IMAD.U32 R5, RZ, RZ, UR5 ;  /* 0x00000005ff057e24 */ /* 0x000fe4000f8e00ff */
[----:B------:R-:W-:Y:S02]  /*20e10*/  IMAD.U32 R6, RZ, RZ, UR6 ;  /* 0x00000006ff067e24 */ /* 0x000fe4000f8e00ff */
[----:B-1----:R-:W-:-:S02]  /*20e20*/  IMAD.U32 R7, RZ, RZ, UR7 ;  /* 0x00000007ff077e24 */ /* 0x002fc4000f8e00ff */
[----:B------:R-:W-:Y:S02]  /*20e30*/  IMAD.U32 R11, RZ, RZ, UR9 ;  /* 0x00000009ff0b7e24 */ /* 0x000fe4000f8e00ff */
[----:B------:R-:W-:Y:S02]  /*20e40*/  IMAD.MOV.U32 R8, RZ, RZ, 0x70 ;  /* 0x00000070ff087424 */ /* 0x000fe400078e00ff */
[----:B------:R-:W-:Y:S02]  /*20e50*/  IMAD.MOV.U32 R12, RZ, RZ, 0x1 ;  /* 0x00000001ff0c7424 */ /* 0x000fe400078e00ff */
[----:B------:R-:W-:-:S07]  /*20e60*/  IMAD.MOV.U32 R13, RZ, RZ, RZ ;  /* 0x000000ffff0d7224 */ /* 0x000fce00078e00ff */
[----:B------:R-:W-:-:S07]  /*20e70*/  LEPC R20, `(.L_x_2991) ;  /* 0x000000001014794e */ /* 0x000fce0000000000 */
[----:B0-----:R-:W-:Y:S05]  /*20e80*/  CALL.ABS.NOINC R2 ;  /* 0x0000000002007343 */ /* 0x001fea0003c00000 */
.L_x_2991:
[----:B------:R-:W-:Y:S05]  /*20e90*/  BSYNC B6 ;  /* 0x0000000000067941 */ /* 0x000fea0003800000 */
.L_x_2990:
[----:B------:R-:W2:Y:S01]  /*20ea0*/  LDL.LU R20, [R1+0x1c] ;  /* 0x00001c0001147983 */ /* 0x000ea20000300800 */
[----:B------:R-:W-:Y:S01]  /*20eb0*/  ULDC.64 UR4, c[0x0][0x2d8] ;  /* 0x0000b60000047ab9 */ /* 0x000fe20000000a00 */
[----:B-1----:R-:W1:Y:S02]  /*20ec0*/  LDC R7, c[0x0][0x448] ;  /* 0x00011200ff077b82 */ /* 0x002e640000000800 */
[----:B0-----:R-:W3:Y:S01]  /*20ed0*/  LDL.LU.64 R2, [R1+0x20] ;  /* 0x0000200001027983 */ /* 0x001ee20000300a00 */
[----:B------:R-:W-:-:S03]  /*20ee0*/  IMAD R0, R34, UR4, RZ ;  /* 0x0000000422007c24 */ /* 0x000fc6000f8e02ff */
[----:B------:R0:W5:Y:S01]  /*20ef0*/  LDL R10, [R1+0x14] ;  /* 0x00001400010a7983 */ /* 0x0001620000100800 */
[----:B------:R-:W-:Y:S01]  /*20f00*/  IMAD R0, R18, UR5, R0 ;  /* 0x0000000512007c24 */ /* 0x000fe2000f8e0200 */
[----:B-1----:R-:W-:-:S13]  /*20f10*/  ISETP.NE.AND P0, PT, R7, 0x1, PT ;  /* 0x000000010700780c */ /* 0x002fda0003f05270 */
[----:B------:R-:W1:Y:S01]  /*20f20*/  @P0 LDC R6, c[0x0][0x44c] ;  /* 0x00011300ff060b82 */ /* 0x000e620000000800 */
[----:B------:R-:W4:Y:S02]  /*20f30*/  S2R R8, SR_TID.X ;  /* 0x0000000000087919 */ /* 0x000f240000002100 */
[----:B----4-:R-:W-:-:S05]  /*20f40*/  IMAD.SHL.U32 R8, R8, 0x8, RZ ;  /* 0x0000000808087824 */ /* 0x010fca00078e00ff */
[----:B------:R-:W-:Y:S01]  /*20f50*/  LOP3.LUT R8, R8, 0x38, RZ, 0xc0, !PT ;  /* 0x0000003808087812 */ /* 0x000fe200078ec0ff */
[----:B---3--:R-:W-:Y:S02]  /*20f60*/  IMAD.MOV.U32 R3, RZ, RZ, R35 ;  /* 0x000000ffff037224 */ /* 0x008fe400078e0023 */
[----:B------:R-:W-:Y:S01]  /*20f70*/  IMAD.WIDE.U32 R2, R18, UR4, R2 ;  /* 0x0000000412027c25 */ /* 0x000fe2000f8e0002 */
[----:B------:R-:W-:-:S03]  /*20f80*/  ULDC.64 UR4, c[0x0][0x2e0] ;  /* 0x0000b80000047ab9 */ /* 0x000fc60000000a00 */
[----:B--2---:R-:W-:Y:S02]  /*20f90*/  IMAD R5, R20, UR4, RZ ;  /* 0x0000000414057c24 */ /* 0x004fe4000f8e02ff */
[----:B------:R-:W2:Y:S01]  /*20fa0*/  S2R R20, SR_TID.X ;  /* 0x0000000000147919 */ /* 0x000ea20000002100 */
[----:B------:R-:W-:Y:S02]  /*20fb0*/  IMAD.IADD R3, R3, 0x1, R0 ;  /* 0x0000000103037824 */ /* 0x000fe400078e0200 */
[C---:B------:R-:W-:Y:S02]  /*20fc0*/  IMAD R0, R32.reuse, UR5, R5 ;  /* 0x0000000520007c24 */ /* 0x040fe4000f8e0205 */
[----:B------:R-:W-:Y:S01]  /*20fd0*/  IMAD.WIDE.U32 R2, R32, UR4, R2 ;  /* 0x0000000420027c25 */ /* 0x000fe2000f8e0002 */
[----:B------:R-:W-:-:S03]  /*20fe0*/  ULDC.64 UR4, c[0x0][0x2d0] ;  /* 0x0000b40000047ab9 */ /* 0x000fc60000000a00 */
[----:B------:R-:W-:Y:S02]  /*20ff0*/  IMAD.IADD R3, R3, 0x1, R0 ;  /* 0x0000000103037824 */ /* 0x000fe400078e0200 */
[----:B------:R-:W3:Y:S01]  /*21000*/  @P0 LDC R0, c[0x0][0x450] ;  /* 0x00011400ff000b82 */ /* 0x000ee20000000800 */
[----:B--2---:R-:W-:-:S04]  /*21010*/  LOP3.LUT R20, R20, 0x7f, RZ, 0xc0, !PT ;  /* 0x0000007f14147812 */ /* 0x004fc800078ec0ff */
[----:B------:R-:W-:Y:S02]  /*21020*/  SHF.R.U32.HI R21, RZ, 0x3, R20 ;  /* 0x00000003ff157819 */ /* 0x000fe40000011614 */
[----:B------:R-:W2:Y:S02]  /*21030*/  S2R R20, SR_TID.X ;  /* 0x0000000000147919 */ /* 0x000ea40000002100 */
[----:B--2---:R-:W-:-:S05]  /*21040*/  IMAD.SHL.U32 R20, R20, 0x10, RZ ;  /* 0x0000001014147824 */ /* 0x004fca00078e00ff */
[----:B------:R-:W-:-:S05]  /*21050*/  LOP3.LUT R20, R21, 0x70, R20, 0xf8, !PT ;  /* 0x0000007015147812 */ /* 0x000fca00078ef814 */
[----:B------:R-:W-:Y:S01]  /*21060*/  IMAD R5, R17, 0x80, R20 ;  /* 0x0000008011057824 */ /* 0x000fe200078e0214 */
[----:B------:R-:W2:Y:S03]  /*21070*/  S2R R21, SR_TID.X ;  /* 0x0000000000157919 */ /* 0x000ea60000002100 */
[----:B-1----:R-:W-:-:S04]  /*21080*/  @P0 IMAD.HI.U32 R6, R5, R6, RZ ;  /* 0x0000000605060227 */ /* 0x002fc800078e00ff */
[----:B------:R-:W-:Y:S01]  /*21090*/  IMAD.MOV.U32 R4, RZ, RZ, R5 ;  /* 0x000000ffff047224 */ /* 0x000fe200078e0005 */
[----:B---3--:R-:W-:Y:S01]  /*210a0*/  @P0 SHF.R.U32.HI R4, RZ, R0, R6 ;  /* 0x00000000ff040219 */ /* 0x008fe20000011606 */
[----:B------:R-:W1:Y:S04]  /*210b0*/  S2R R20, SR_TID.X ;  /* 0x0000000000147919 */ /* 0x000e680000002100 */
[----:B------:R-:W-:-:S04]  /*210c0*/  IMAD.MOV R0, RZ, RZ, -R4 ;  /* 0x000000ffff007224 */ /* 0x000fc800078e0a04 */
        /* <DEDUP_REMOVED lines=9> */
[----:B--2---:R-:W-:Y:S01]  /*21160*/  SHF.L.U32 R21, R21, 0x3, RZ ;  /* 0x0000000315157819 */ /* 0x004fe200000006ff */
        /* <DEDUP_REMOVED lines=58> */
[----:B------:R-:W-:Y:S01]  /*21510*/  VIADD R6, R17, 0x40 ;  /* 0x0000004011067836 */ /* 0x000fe20000000000 */
[----:B------:R-:W-:-:S05]  /*21520*/  @!P1 MOV R3, R7 ;  /* 0x0000000700039202 */ /* 0x000fca0000000f00 */
        /* <DEDUP_REMOVED lines=36> */
.L_x_3144:
        /* <DEDUP_REMOVED lines=12> */
.L_x_2994:
[----:B------:R-:W-:Y:S05]  /*21830*/  BSYNC B0 ;  /* 0x0000000000007941 */ /* 0x000fea0003800000 */
.L_x_2993:
[----:B------:R-:W-:Y:S01]  /*21840*/  NOP ;  /* 0x0000000000007918 */ /* 0x000fe20000000000 */
[----:B------:R-:W-:-:S13]  /*21850*/  PLOP3.LUT P0, PT, PT, PT, PT, 0x80, 0x0 ;  /* 0x000000000000781c */ /* 0x000fda0003f0f070 */
.L_x_2995:
[----:B------:R-:W-:Y:S02]  /*21860*/  PLOP3.LUT P1, PT, P1, P0, PT, 0xa2, 0x0 ;  /* 0x000000000000781c */ /* 0x000fe40000f21472 */
[----:B------:R-:W-:-:S08]  /*21870*/  @P0 R2UR P1, UR4, R22 ;  /* 0x00000000160402ca */ /* 0x000fd00000020000 */
[----:B------:R-:W-:-:S05]  /*21880*/  @P0 PLOP3.LUT P0, PT, P1, PT, PT, 0x80, 0x0 ;  /* 0x000000000000081c */ /* 0x000fca0000f0f070 */
[----:B------:R-:W-:Y:S01]  /*21890*/  @!P1 SYNCS.ARRIVE.TRANS64.RED.A0T1 RZ, [UR4+0x2a800], RZ ;  /* 0x02a800ffffff99a7 */ /* 0x000fe20008200404 */
[----:B------:R-:W-:Y:S07]  /*218a0*/  @!P1 ARRIVES.LDGSTSBAR.64.TRANSCNT [UR4+0x2a800] ;  /* 0x02a80000ff0099b0 */ /* 0x000fee0008000a84 */
[----:B------:R-:W-:Y:S05]  /*218b0*/  @P0 BRA.U.ANY `(.L_x_2995) ;  /* 0xfffffffd00e80947 */ /* 0x000fea000393ffff */
[----:B01----:R-:W2:Y:S02]  /*218c0*/  LDL.LU R2, [R1+0x28] ;  /* 0x0000280001027983 */ /* 0x003ea40000300800 */
[----:B--2---:R-:W-:-:S04]  /*218d0*/  IADD3 R2, R2, 0x1, RZ ;  /* 0x0000000102027810 */ /* 0x004fc80007ffe0ff */
        /* <DEDUP_REMOVED lines=10> */
.L_x_3145:
[----:B------:R-:W-:Y:S05]  /*21980*/  BSYNC B0 ;  /* 0x0000000000007941 */ /* 0x000fea0003800000 */
.L_x_2996:
[----:B------:R-:W2:Y:S01]  /*21990*/  LDL R0, [R1+0x18] ;  /* 0x0000180001007983 */ /* 0x000ea20000100800 */
[----:B------:R-:W-:Y:S01]  /*219a0*/  BSSY B0, `(.L_x_2998) ;  /* 0x00000fd000007945 */ /* 0x000fe20003800000 */
[----:B--2---:R-:W-:-:S13]  /*219b0*/  ISETP.GE.AND P0, PT, R0, 0x2, PT ;  /* 0x000000020000780c */ /* 0x004fda0003f06270 */
[----:B------:R-:W-:Y:S05]  /*219c0*/  @!P0 BRA `(.L_x_2999) ;  /* 0x0000000c00e88947 */ /* 0x000fea0003800000 */
[----:B------:R-:W-:Y:S02]  /*219d0*/  VIADD R0, R0, 0xfffffffe ;  /* 0xfffffffe00007836 */ /* 0x000fe40000000000 */
[----:B------:R-:W-:Y:S02]  /*219e0*/  IMAD.MOV.U32 R17, RZ, RZ, R29 ;  /* 0x000000ffff117224 */ /* 0x000fe400078e001d */
[----:B------:R-:W-:Y:S02]  /*219f0*/  IMAD.MOV.U32 R10, RZ, RZ, R28 ;  /* 0x000000ffff0a7224 */ /* 0x000fe400078e001c */
[----:B------:R-:W-:-:S07]  /*21a00*/  IMAD.MOV.U32 R32, RZ, RZ, R27 ;  /* 0x000000ffff207224 */ /* 0x000fce00078e001b */
.L_x_3012:
        /* <DEDUP_REMOVED lines=8> */
[----:B------:R-:W-:Y:S01]  /*21a90*/  SHF.R.U32.HI R3, RZ, 0x3, R3 ;  /* 0x00000003ff037819 */ /* 0x000fe20000011603 */
[----:B----4-:R-:W-:-:S05]  /*21aa0*/  IMAD.SHL.U32 R9, R9, 0x10, RZ ;  /* 0x0000001009097824 */ /* 0x010fca00078e00ff */
        /* <DEDUP_REMOVED lines=31> */
.L_x_3000:
[----:B------:R-:W-:Y:S01]  /*21ca0*/  IMAD R5, R28, 0x8, R22 ;  /* 0x000000081c057824 */ /* 0x000fe200078e0216 */
[----:B------:R-:W-:Y:S01]  /*21cb0*/  SHF.L.U32 R0, R29, 0x1f, RZ ;  /* 0x0000001f1d007819 */ /* 0x000fe200000006ff */
[----:B------:R-:W-:Y:S03]  /*21cc0*/  BSSY B1, `(.L_x_3001) ;  /* 0x0000003000017945 */ /* 0x000fe60003800000 */
[----:B------:R-:W0:Y:S02]  /*21cd0*/  SYNCS.PHASECHK.TRANS64.TRYWAIT P0, [R5+URZ+0x2a840], R0 ;  /* 0x02a84000050075a7 */ /* 0x000e24000800017f */
[----:B0-----:R-:W-:Y:S05]  /*21ce0*/  @!P0 BRA `(.L_x_3002) ;  /* 0x0000004c00548947 */ /* 0x001fea0003800000 */
.L_x_3146:
[----:B------:R-:W-:Y:S05]  /*21cf0*/  BSYNC B1 ;  /* 0x0000000000017941 */ /* 0x000fea0003800000 */
.L_x_3001:
        /* <DEDUP_REMOVED lines=68> */
.L_x_3160:
        /* <DEDUP_REMOVED lines=10> */
.L_x_3004:
        /* <DEDUP_REMOVED lines=10> */
.L_x_3005:
[----:B------:R2:W-:Y:S01]  /*22280*/  SYNCS.ARRIVE.TRANS64.A1T0 RZ, [R5+URZ+0x2a830], RZ ;  /* 0x02a830ff05ff79a7 */ /* 0x0005e2000810003f */
[----:B------:R-:W-:Y:S05]  /*22290*/  @!P2 BRA `(.L_x_3006) ;  /* 0x000000000004a947 */ /* 0x000fea0003800000 */
[----:B------:R-:W-:Y:S01]  /*222a0*/  BPT.TRAP 0x1 ;  /* 0x000000040000795c */ /* 0x000fe20000300000 */
.L_x_3006:
[----:B-1----:R-:W-:Y:S01]  /*222b0*/  SHF.L.U32 R2, R17, 0x1f, RZ ;  /* 0x0000001f11027819 */ /* 0x002fe200000006ff */
[----:B--2---:R-:W-:Y:S01]  /*222c0*/  IMAD R5, R10, 0x8, R22 ;  /* 0x000000080a057824 */ /* 0x004fe200078e0216 */
[----:B------:R-:W-:Y:S03]  /*222d0*/  BSSY B1, `(.L_x_3007) ;  /* 0x0000003000017945 */ /* 0x000fe60003800000 */
[----:B------:R-:W1:Y:S02]  /*222e0*/  SYNCS.PHASECHK.TRANS64.TRYWAIT P0, [R5+URZ+0x2a860], R2 ;  /* 0x02a86002050075a7 */ /* 0x000e64000800017f */
[----:B-1----:R-:W-:Y:S05]  /*222f0*/  @!P0 BRA `(.L_x_3008) ;  /* 0x0000004c00c08947 */ /* 0x002fea0003800000 */
.L_x_3161:
[----:B------:R-:W-:Y:S05]  /*22300*/  BSYNC B1 ;  /* 0x0000000000017941 */ /* 0x000fea0003800000 */
.L_x_3007:
        /* <DEDUP_REMOVED lines=55> */
.L_x_3175:
        /* <DEDUP_REMOVED lines=21> */
.L_x_3010:
        /* <DEDUP_REMOVED lines=10> */
.L_x_3011:
[----:B------:R-:W-:Y:S01]  /*22870*/  ULDC.64 UR4, c[0x0][0x330] ;  /* 0x0000cc0000047ab9 */ /* 0x000fe20000000a00 */
[----:B------:R1:W-:Y:S01]  /*22880*/  SYNCS.ARRIVE.TRANS64.A1T0 RZ, [R5+URZ+0x2a850], RZ ;  /* 0x02a850ff05ff79a7 */ /* 0x0003e2000810003f */
[----:B------:R-:W-:Y:S02]  /*22890*/  IMAD.MOV.U32 R3, RZ, RZ, R21 ;  /* 0x000000ffff037224 */ /* 0x000fe400078e0015 */
[----:B------:R-:W-:Y:S02]  /*228a0*/  VIADD R0, R27, 0xffffffff ;  /* 0xffffffff1b007836 */ /* 0x000fe40000000000 */
[----:B------:R-:W-:-:S04]  /*228b0*/  IMAD.WIDE.U32 R2, R18, UR4, R2 ;  /* 0x0000000412027c25 */ /* 0x000fc8000f8e0002 */
[----:B-1----:R-:W-:Y:S02]  /*228c0*/  IMAD R5, R34, UR4, RZ ;  /* 0x0000000422057c24 */ /* 0x002fe4000f8e02ff */
[----:B------:R-:W-:Y:S02]  /*228d0*/  IMAD.MOV.U32 R17, RZ, RZ, R29 ;  /* 0x000000ffff117224 */ /* 0x000fe400078e001d */
[----:B------:R-:W-:Y:S01]  /*228e0*/  IMAD R5, R18, UR5, R5 ;  /* 0x0000000512057c24 */ /* 0x000fe2000f8e0205 */
[----:B------:R-:W-:Y:S01]  /*228f0*/  ULDC.64 UR4, c[0x0][0x318] ;  /* 0x0000c60000047ab9 */ /* 0x000fe20000000a00 */
[----:B------:R-:W-:Y:S01]  /*22900*/  IMAD.MOV.U32 R10, RZ, RZ, R28 ;  /* 0x000000ffff0a7224 */ /* 0x000fe200078e001c */
[----:B0-----:R-:W-:Y:S01]  /*22910*/  LEA R24, P0, R2, UR4, 0x1 ;  /* 0x0000000402187c11 */ /* 0x001fe2000f8008ff */
[----:B------:R-:W-:Y:S02]  /*22920*/  IMAD.IADD R25, R5, 0x1, R3 ;  /* 0x0000000105197824 */ /* 0x000fe400078e0203 */
[----:B------:R-:W-:-:S03]  /*22930*/  IMAD.MOV.U32 R32, RZ, RZ, R27 ;  /* 0x000000ffff207224 */ /* 0x000fc600078e001b */
[----:B------:R-:W-:Y:S02]  /*22940*/  LEA.HI.X R25, R2, UR5, R25, 0x1, P0 ;  /* 0x0000000502197c11 */ /* 0x000fe400080f0c19 */
[----:B------:R-:W-:-:S13]  /*22950*/  ISETP.GT.AND P0, PT, R27, RZ, PT ;  /* 0x000000ff1b00720c */ /* 0x000fda0003f04270 */
[----:B------:R-:W-:Y:S05]  /*22960*/  @P0 BRA `(.L_x_3012) ;  /* 0xfffffff000280947 */ /* 0x000fea000383ffff */
.L_x_2999:
[----:B------:R-:W-:Y:S05]  /*22970*/  BSYNC B0 ;  /* 0x0000000000007941 */ /* 0x000fea0003800000 */
.L_x_2998:
        /* <DEDUP_REMOVED lines=17> */
.L_x_3014:
[----:B------:R-:W-:Y:S05]  /*22a90*/  BSYNC B0 ;  /* 0x0000000000007941 */ /* 0x000fea0003800000 */
.L_x_3013:
[----:B------:R-:W-:-:S13]  /*22aa0*/  LOP3.LUT P0, RZ, R23, 0x10, RZ, 0xc0, !PT ;  /* 0x0000001017ff7812 */ /* 0x000fda000780c0ff */
[----:B------:R-:W-:Y:S05]  /*22ab0*/  @!P0 BRA `(.L_x_3015) ;  /* 0x0000000000048947 */ /* 0x000fea0003800000 */
[----:B------:R-:W-:Y:S01]  /*22ac0*/  BPT.TRAP 0x1 ;  /* 0x000000040000795c */ /* 0x000fe20000300000 */
.L_x_3015:
[----:B------:R-:W2:Y:S01]  /*22ad0*/  LDL.LU R2, [R1] ;  /* 0x0000000001027983 */ /* 0x000ea20000300800 */
[----:B------:R-:W-:Y:S01]  /*22ae0*/  IMAD R0, R28, 0x8, R22 ;  /* 0x000000081c007824 */ /* 0x000fe200078e0216 */
[----:B0-----:R-:W-:Y:S01]  /*22af0*/  SHF.L.U32 R3, R29, 0x1f, RZ ;  /* 0x0000001f1d037819 */ /* 0x001fe200000006ff */
[----:B------:R-:W-:Y:S03]  /*22b00*/  BSSY B0, `(.L_x_3016) ;  /* 0x0000004000007945 */ /* 0x000fe60003800000 */
[----:B------:R-:W0:Y:S01]  /*22b10*/  SYNCS.PHASECHK.TRANS64.TRYWAIT P0, [R0+URZ+0x2a860], R3 ;  /* 0x02a86003000075a7 */ /* 0x000e22000800017f */
[----:B--2---:R-:W-:Y:S01]  /*22b20*/  IMAD R6, R27, -0x60, R2 ;  /* 0xffffffa01b067824 */ /* 0x004fe200078e0202 */
[----:B0-----:R-:W-:Y:S06]  /*22b30*/  @!P0 BRA `(.L_x_3017) ;  /* 0x0000004c00b48947 */ /* 0x001fec0003800000 */
.L_x_3176:
[----:B------:R-:W-:Y:S05]  /*22b40*/  BSYNC B0 ;  /* 0x0000000000007941 */ /* 0x000fea0003800000 */
.L_x_3016:
        /* <DEDUP_REMOVED lines=57> */
.L_x_3190:
        /* <DEDUP_REMOVED lines=11> */
.L_x_3019:
        /* <DEDUP_REMOVED lines=10> */
.L_x_3020:
[----:B------:R-:W-:Y:S01]  /*23030*/  VIADD R28, R28, 0x1 ;  /* 0x000000011c1c7836 */ /* 0x000fe20000000000 */
[----:B------:R1:W-:Y:S04]  /*23040*/  SYNCS.ARRIVE.TRANS64.A1T0 RZ, [R0+URZ+0x2a850], RZ ;  /* 0x02a850ff00ff79a7 */ /* 0x0003e8000810003f */
[----:B------:R-:W-:-:S04]  /*23050*/  ISETP.NE.AND P0, PT, R28, 0x2, PT ;  /* 0x000000021c00780c */ /* 0x000fc80003f05270 */
[----:B-1----:R-:W-:Y:S02]  /*23060*/  SEL R0, RZ, 0x1, P0 ;  /* 0x00000001ff007807 */ /* 0x002fe40000000000 */
[----:B------:R-:W-:Y:S02]  /*23070*/  SEL R28, R28, RZ, P0 ;  /* 0x000000ff1c1c7207 */ /* 0x000fe40000000000 */
[----:B------:R-:W-:-:S07]  /*23080*/  LOP3.LUT R29, R29, R0, RZ, 0x3c, !PT ;  /* 0x000000001d1d7212 */ /* 0x000fce00078e3cff */
.L_x_2977:
[----:B------:R-:W-:Y:S05]  /*23090*/  BSYNC B7 ;  /* 0x0000000000077941 */ /* 0x000fea0003800000 */
.L_x_2975:
[----:B------:R-:W-:-:S13]  /*230a0*/  LOP3.LUT P0, RZ, R23, 0x20, RZ, 0xc0, !PT ;  /* 0x0000002017ff7812 */ /* 0x000fda000780c0ff */
[----:B------:R-:W-:Y:S05]  /*230b0*/  @!P0 BRA `(.L_x_3021) ;  /* 0x0000000000248947 */ /* 0x000fea0003800000 */
[----:B------:R-:W-:Y:S05]  /*230c0*/  WARPSYNC.ALL ;  /* 0x0000000000007948 */ /* 0x000fea0003800000 */
[----:B------:R-:W2:Y:S08]  /*230d0*/  S2UR UR5, SR_CgaCtaId ;  /* 0x00000000000579c3 */ /* 0x000eb00000008800 */
[----:B------:R-:W-:Y:S06]  /*230e0*/  BAR.SYNC.DEFER_BLOCKING 0x5, 0x180 ;  /* 0x0146000000007b1d */ /* 0x000fec0000010000 */
[----:B------:R-:W-:-:S02]  /*230f0*/  UMOV UR4, 0x400 ;  /* 0x0000040000047882 */ /* 0x000fc40000000000 */
[----:B--2---:R-:W-:-:S06]  /*23100*/  ULEA UR4, UR5, UR4, 0x18 ;  /* 0x0000000405047291 */ /* 0x004fcc000f8ec03f */
[----:B------:R-:W-:-:S05]  /*23110*/  IMAD.U32 R22, RZ, RZ, UR4 ;  /* 0x00000004ff167e24 */ /* 0x000fca000f8e00ff */
[----:B------:R2:W3:Y:S01]  /*23120*/  LDS.128 R16, [R22+0x2a8d0] ;  /* 0x02a8d00016107984 */ /* 0x0004e20000000c00 */
[----:B------:R-:W-:Y:S06]  /*23130*/  BAR.ARV 0x4, 0x180 ;  /* 0x0106000000007b1d */ /* 0x000fec0000002000 */
[----:B------:R-:W-:Y:S05]  /*23140*/  BRA `(.L_x_3022) ;  /* 0x0000000800cc7947 */ /* 0x000fea0003800000 */
.L_x_3021:
        /* <DEDUP_REMOVED lines=36> */
.L_x_3200:
[----:B------:R-:W-:Y:S02]  /*23390*/  ULDC UR4, c[0x0][0xc38] ;  /* 0x00030e0000047ab9 */ /* 0x000fe40000000800 */
[----:B------:R-:W-:-:S04]  /*233a0*/  IMAD.U32 R7, RZ, RZ, UR4 ;  /* 0x00000004ff077e24 */ /* 0x000fc8000f8e00ff */
[----:B--2---:R-:W-:-:S04]  /*233b0*/  IMAD R14, R14, R7, RZ ;  /* 0x000000070e0e7224 */ /* 0x004fc800078e02ff */
[----:B------:R-:W-:-:S05]  /*233c0*/  IMAD.IADD R9, R4, 0x1, R14 ;  /* 0x0000000104097824 */ /* 0x000fca00078e020e */
[----:B------:R-:W-:-:S13]  /*233d0*/  ISETP.GT.AND P6, PT, R9, R0, PT ;  /* 0x000000000900720c */ /* 0x000fda0003fc4270 */
[----:B------:R-:W-:Y:S05]  /*233e0*/  @P6 BRA `(.L_x_3024) ;  /* 0x00000000009c6947 */ /* 0x000fea0003800000 */
.L_x_3029:
        /* <DEDUP_REMOVED lines=14> */
.L_x_3027:
[----:B------:R-:W-:Y:S05]  /*234d0*/  BSYNC B0 ;  /* 0x0000000000007941 */ /* 0x000fea0003800000 */
.L_x_3026:
        /* <DEDUP_REMOVED lines=18> */
.L_x_3208:
[----:B------:R-:W-:Y:S02]  /*23600*/  ULDC UR4, c[0x0][0xc38] ;  /* 0x00030e0000047ab9 */ /* 0x000fe40000000800 */
[----:B------:R-:W-:-:S05]  /*23610*/  MOV R7, UR4 ;  /* 0x0000000400077c02 */ /* 0x000fca0008000f00 */
[----:B--2---:R-:W-:-:S04]  /*23620*/  IMAD R14, R14, R7, RZ ;  /* 0x000000070e0e7224 */ /* 0x004fc800078e02ff */
[----:B------:R-:W-:-:S05]  /*23630*/  IMAD.IADD R9, R14, 0x1, R9 ;  /* 0x000000010e097824 */ /* 0x000fca00078e0209 */
[----:B------:R-:W-:-:S13]  /*23640*/  ISETP.GT.AND P6, PT, R9, R0, PT ;  /* 0x000000000900720c */ /* 0x000fda0003fc4270 */
[----:B------:R-:W-:Y:S05]  /*23650*/  @!P6 BRA `(.L_x_3029) ;  /* 0xfffffffc0064e947 */ /* 0x000fea000383ffff */
.L_x_3024:
        /* <DEDUP_REMOVED lines=8> */
.L_x_3212:
[----:B------:R-:W-:Y:S01]  /*236e0*/  ISETP.NE.AND P0, PT, R3, RZ, PT ;  /* 0x000000ff0300720c */ /* 0x000fe20003f05270 */
[----:B------:R-:W-:-:S12]  /*236f0*/  IMAD.MOV.U32 R14, RZ, RZ, RZ ;  /* 0x000000ffff0e7224 */ /* 0x000fd800078e00ff */
[----:B------:R-:W-:Y:S05]  /*23700*/  @!P0 BRA `(.L_x_3031) ;  /* 0x0000000000108947 */ /* 0x000fea0003800000 */
[----:B------:R-:W-:Y:S01]  /*23710*/  UMOV UR4, 0xffffffff ;  /* 0xffffffff00047882 */ /* 0x000fe20000000000 */
[----:B------:R-:W-:Y:S02]  /*23720*/  VIADD R12, R4, 0xffffffff ;  /* 0xffffffff040c7836 */ /* 0x000fe40000000000 */
[----:B------:R-:W-:Y:S05]  /*23730*/  BRA.DIV UR4, `(.L_x_3032) ;  /* 0x0000005204dc7947 */ /* 0x000fea000b800000 */
[----:B------:R4:W0:Y:S02]  /*23740*/  SHFL.IDX PT, R14, R2, R12, 0x1f ;  /* 0x00001f0c020e7589 */ /* 0x00082400000e0000 */
.L_x_3031:
        /* <DEDUP_REMOVED lines=8> */
[----:B-1----:R-:W0:Y:S08]  /*237d0*/  I2F.RP R10, R8 ;  /* 0x00000008000a7306 */ /* 0x002e300000209400 */
        /* <DEDUP_REMOVED lines=23> */
[----:B------:R-:W-:-:S03]  /*23950*/  IMAD.MOV R2, RZ, RZ, -R2 ;  /* 0x000000ffff027224 */ /* 0x000fc600078e0a02 */
[----:B------:R-:W-:Y:S01]  /*23960*/  IADD3 R3, -R0, RZ, RZ ;  /* 0x000000ff00037210 */ /* 0x000fe20007ffe1ff */
        /* <DEDUP_REMOVED lines=32> */
.L_x_3025:
[----:B------:R-:W-:Y:S01]  /*23b70*/  UMOV UR4, URZ ;  /* 0x0000003f00047c82 */ /* 0x000fe20008000000 */
[----:B------:R-:W-:Y:S01]  /*23b80*/  UMOV UR5, URZ ;  /* 0x0000003f00057c82 */ /* 0x000fe20008000000 */
[----:B------:R-:W-:Y:S01]  /*23b90*/  ULDC UR6, c[0x0][0xc3c] ;  /* 0x00030f0000067ab9 */ /* 0x000fe20000000800 */
[----:B------:R-:W-:Y:S01]  /*23ba0*/  IMAD.MOV.U32 R16, RZ, RZ, R0 ;  /* 0x000000ffff107224 */ /* 0x000fe200078e0000 */
[----:B------:R-:W-:Y:S01]  /*23bb0*/  MOV R18, UR5 ;  /* 0x0000000500127c02 */ /* 0x000fe20008000f00 */
[----:B------:R-:W-:Y:S02]  /*23bc0*/  IMAD.U32 R17, RZ, RZ, UR4 ;  /* 0x00000004ff117e24 */ /* 0x000fe4000f8e00ff */
[----:B------:R-:W-:-:S07]  /*23bd0*/  IMAD.U32 R19, RZ, RZ, UR6 ;  /* 0x00000006ff137e24 */ /* 0x000fce000f8e00ff */
.L_x_3033:
        /* <DEDUP_REMOVED lines=10> */
.L_x_3022:
[----:B------:R-:W-:Y:S02]  /*23c80*/  ULDC UR4, c[0x0][0xc3c] ;  /* 0x00030f0000047ab9 */ /* 0x000fe40000000800 */
[----:B---3--:R-:W-:-:S13]  /*23c90*/  ISETP.GE.AND P0, PT, R19, UR4, PT ;  /* 0x0000000413007c0c */ /* 0x008fda000bf06270 */
[----:B------:R-:W-:Y:S05]  /*23ca0*/  @!P0 BRA `(.L_x_3034) ;  /* 0xffffffa000b48947 */ /* 0x000fea000383ffff */
[----:B------:R-:W-:Y:S05]  /*23cb0*/  BSYNC B8 ;  /* 0x0000000000087941 */ /* 0x000fea0003800000 */
.L_x_2933:
        /* <DEDUP_REMOVED lines=12> */
.L_x_3215:
[----:B------:R-:W-:Y:S05]  /*23d80*/  BSYNC B0 ;  /* 0x0000000000007941 */ /* 0x000fea0003800000 */
.L_x_3035:
[----:B------:R-:W-:-:S03]  /*23d90*/  UMOV UR4, 0xffffffff ;  /* 0xffffffff00047882 */ /* 0x000fc60000000000 */
[----:B------:R-:W-:Y:S05]  /*23da0*/  BRA.DIV UR4, `(.L_x_3037) ;  /* 0x0000004e04787947 */ /* 0x000fea000b800000 */
[----:B0-----:R-:W0:Y:S02]  /*23db0*/  S2R R0, SR_TID.X ;  /* 0x0000000000007919 */ /* 0x001e240000002100 */
[----:B0-----:R-:W-:-:S04]  /*23dc0*/  SHF.R.U32.HI R0, RZ, 0x5, R0 ;  /* 0x00000005ff007819 */ /* 0x001fc80000011600 */
[----:B------:R-:W-:-:S05]  /*23dd0*/  LOP3.LUT R0, R0, 0x3, RZ, 0xc0, !PT ;  /* 0x0000000300007812 */ /* 0x000fca00078ec0ff */
[----:B------:R0:W3:Y:S02]  /*23de0*/  SHFL.IDX PT, R14, R0, RZ, 0x1f ;  /* 0x00001fff000e7589 */ /* 0x0000e400000e0000 */
.L_x_3218:
[----:B---3--:R-:W-:-:S13]  /*23df0*/  ISETP.NE.AND P0, PT, R14, RZ, PT ;  /* 0x000000ff0e00720c */ /* 0x008fda0003f05270 */
[----:B------:R-:W-:Y:S05]  /*23e00*/  @P0 BRA `(.L_x_2687) ;  /* 0x0000000000900947 */ /* 0x000fea0003800000 */
[----:B------:R-:W-:-:S03]  /*23e10*/  UMOV UR4, 0xffffffff ;  /* 0xffffffff00047882 */ /* 0x000fc60000000000 */
[----:B------:R-:W-:Y:S05]  /*23e20*/  BRA.DIV UR4, `(.L_x_3038) ;  /* 0x0000004e048c7947 */ /* 0x000fea000b800000 */
[----:B------:R-:W-:-:S13]  /*23e30*/  ELECT P6, URZ, PT ;  /* 0x00000000003f782f */ /* 0x000fda00038c0000 */
.L_x_3221:
        /* <DEDUP_REMOVED lines=8> */
.L_x_3039:
[C---:B------:R-:W-:Y:S01]  /*23ec0*/  IMAD R3, R28.reuse, 0x8, R5 ;  /* 0x000000081c037824 */ /* 0x040fe200078e0205 */
[----:B------:R-:W-:Y:S01]  /*23ed0*/  SHF.L.U32 R2, R29, 0x1f, RZ ;  /* 0x0000001f1d027819 */ /* 0x000fe200000006ff */
[----:B------:R-:W-:-:S03]  /*23ee0*/  VIADD R28, R28, 0x1 ;  /* 0x000000011c1c7836 */ /* 0x000fc60000000000 */
[----:B------:R-:W0:Y:S02]  /*23ef0*/  SYNCS.PHASECHK.TRANS64.TRYWAIT P1, [R3+URZ+0x2a840], R2 ;  /* 0x02a84002030075a7 */ /* 0x000e24000802017f */
[----:B------:R-:W-:-:S04]  /*23f00*/  ISETP.NE.AND P2, PT, R28, 0x2, PT ;  /* 0x000000021c00780c */ /* 0x000fc80003f45270 */
[----:B------:R-:W-:Y:S01]  /*23f10*/  SEL R0, RZ, 0x1, P2 ;  /* 0x00000001ff007807 */ /* 0x000fe20001000000 */
[----:B0-----:R-:W-:Y:S08]  /*23f20*/  @!P1 BRA `(.L_x_3040) ;  /* 0x0000004c006c9947 */ /* 0x001ff00003800000 */
.L_x_3222:
[----:B------:R-:W-:Y:S02]  /*23f30*/  SEL R28, R28, RZ, P2 ;  /* 0x000000ff1c1c7207 */ /* 0x000fe40001000000 */
[----:B------:R-:W-:Y:S01]  /*23f40*/  LOP3.LUT R0, R29, R0, RZ, 0x3c, !PT ;  /* 0x000000001d007212 */ /* 0x000fe200078e3cff */
[----:B------:R-:W-:Y:S06]  /*23f50*/  @!P0 BRA `(.L_x_3041) ;  /* 0x0000000000048947 */ /* 0x000fec0003800000 */
[----:B------:R-:W-:Y:S01]  /*23f60*/  BPT.TRAP 0x1 ;  /* 0x000000040000795c */ /* 0x000fe20000300000 */
.L_x_3041:
[----:B------:R-:W-:Y:S01]  /*23f70*/  IMAD R5, R28, 0x8, R5 ;  /* 0x000000081c057824 */ /* 0x000fe200078e0205 */
[----:B------:R-:W-:-:S04]  /*23f80*/  SHF.L.U32 R0, R0, 0x1f, RZ ;  /* 0x0000001f00007819 */ /* 0x000fc800000006ff */
[----:B------:R-:W3:Y:S02]  /*23f90*/  SYNCS.PHASECHK.TRANS64.TRYWAIT P1, [R5+URZ+0x2a840], R0 ;  /* 0x02a84000050075a7 */ /* 0x000ee4000802017f */
[----:B---3--:R-:W-:Y:S05]  /*23fa0*/  @!P1 BRA `(.L_x_3042) ;  /* 0x0000004c00609947 */ /* 0x008fea0003800000 */
.L_x_3223:
[----:B------:R-:W-:Y:S05]  /*23fb0*/  @!P0 BRA `(.L_x_3043) ;  /* 0x0000000000048947 */ /* 0x000fea0003800000 */
[----:B------:R-:W-:Y:S01]  /*23fc0*/  BPT.TRAP 0x1 ;  /* 0x000000040000795c */ /* 0x000fe20000300000 */
.L_x_3043:
[----:B------:R-:W4:Y:S02]  /*23fd0*/  SYNCS.PHASECHK.TRANS64.TRYWAIT P1, [R3+URZ+0x2a860], R2 ;  /* 0x02a86002030075a7 */ /* 0x000f24000802017f */
[----:B----4-:R-:W-:Y:S05]  /*23fe0*/  @!P1 BRA `(.L_x_3044) ;  /* 0x0000004c00649947 */ /* 0x010fea0003800000 */
.L_x_3224:
[----:B------:R-:W-:Y:S05]  /*23ff0*/  @!P0 BRA `(.L_x_3045) ;  /* 0x0000000000048947 */ /* 0x000fea0003800000 */
[----:B------:R-:W-:Y:S01]  /*24000*/  BPT.TRAP 0x1 ;  /* 0x000000040000795c */ /* 0x000fe20000300000 */
.L_x_3045:
[----:B------:R0:W0:Y:S02]  /*24010*/  SYNCS.PHASECHK.TRANS64.TRYWAIT P0, [R5+URZ+0x2a860], R0 ;  /* 0x02a86000050075a7 */ /* 0x000024000800017f */
[----:B0-----:R-:W-:Y:S05]  /*24020*/  @!P0 NANOSLEEP.SYNCS 0x989680 ;  /* 0x009896800000895d */ /* 0x001fea0003900000 */
[----:B------:R-:W0:Y:S02]  /*24030*/  @!P0 SYNCS.PHASECHK.TRANS64 P0, [R5+URZ+0x2a860], R0 ;  /* 0x02a86000050085a7 */ /* 0x000e24000800007f */
[----:B0-----:R-:W-:Y:S05]  /*24040*/  @!P0 BRA `(.L_x_3045) ;  /* 0xfffffffc00f08947 */ /* 0x001fea000383ffff */
.L_x_2687:
[----:B------:R-:W-:Y:S05]  /*24050*/  BSYNC B9 ;  /* 0x0000000000097941 */ /* 0x000fea0003800000 */
.L_x_2684:
[----:B------:R-:W-:Y:S05]  /*24060*/  EXIT ;  /* 0x000000000000794d */ /* 0x000fea0003800000 */
.L_x_2705:
[----:B0-----:R0:W1:Y:S02]  /*24070*/  SYNCS.PHASECHK.TRANS64.TRYWAIT P6, [R86+URZ+0x2a890], R87 ;  /* 0x02a89057560075a7 */ /* 0x00106400080c017f */
[----:B-1----:R-:W-:Y:S05]  /*24080*/  @!P6 NANOSLEEP.SYNCS 0x989680 ;  /* 0x009896800000e95d */ /* 0x002fea0003900000 */
[----:B------:R-:W1:Y:S02]  /*24090*/  @!P6 SYNCS.PHASECHK.TRANS64 P6, [R86+URZ+0x2a890], R87 ;  /* 0x02a890575600e5a7 */ /* 0x000e6400080c007f */
[----:B-1----:R-:W-:Y:S05]  /*240a0*/  @!P6 BRA `(.L_x_2705) ;  /* 0xfffffffc00f0e947 */ /* 0x002fea000383ffff */
[----:B------:R-:W-:Y:S05]  /*240b0*/  BRA `(.L_x_3046) ;  /* 0xfffffdf4009c7947 */ /* 0x000fea000383ffff */
.L_x_2706:
        /* <DEDUP_REMOVED lines=8> */
.L_x_3048:
[----:B------:R-:W-:Y:S05]  /*24140*/  BSYNC B1 ;  /* 0x0000000000017941 */ /* 0x000fea0003800000 */
.L_x_3047:
        /* <DEDUP_REMOVED lines=8> */
.L_x_3049:
[----:B------:R-:W-:Y:S01]  /*241d0*/  IMAD.MOV.U32 R11, RZ, RZ, R14 ;  /* 0x000000ffff0b7224 */ /* 0x000fe200078e000e */
[----:B------:R-:W-:Y:S06]  /*241e0*/  BRA `(.L_x_3050) ;  /* 0xfffffdf400647947 */ /* 0x000fec000383ffff */
.L_x_2731:
        /* <DEDUP_REMOVED lines=8> */
.L_x_3052:
[----:B------:R-:W-:Y:S05]  /*24270*/  BSYNC B1 ;  /* 0x0000000000017941 */ /* 0x000fea0003800000 */
.L_x_3051:
        /* <DEDUP_REMOVED lines=8> */
.L_x_3053:
[----:B------:R-:W-:Y:S01]  /*24300*/  IMAD.MOV.U32 R118, RZ, RZ, R14 ;  /* 0x000000ffff767224 */ /* 0x000fe200078e000e */
[----:B------:R-:W-:Y:S06]  /*24310*/  BRA `(.L_x_3054) ;  /* 0xfffffe0800c47947 */ /* 0x000fec000383ffff */
.L_x_2761:
[----:B-1----:R1:W2:Y:S02]  /*24320*/  SYNCS.PHASECHK.TRANS64.TRYWAIT P6, [R86+URZ+0x2a890], R87 ;  /* 0x02a89057560075a7 */ /* 0x0022a400080c017f */
[----:B--2---:R-:W-:Y:S05]  /*24330*/  @!P6 NANOSLEEP.SYNCS 0x989680 ;  /* 0x009896800000e95d */ /* 0x004fea0003900000 */
[----:B------:R-:W2:Y:S02]  /*24340*/  @!P6 SYNCS.PHASECHK.TRANS64 P6, [R86+URZ+0x2a890], R87 ;  /* 0x02a890575600e5a7 */ /* 0x000ea400080c007f */
[----:B--2---:R-:W-:Y:S05]  /*24350*/  @!P6 BRA `(.L_x_2761) ;  /* 0xfffffffc00f0e947 */ /* 0x004fea000383ffff */
[----:B------:R-:W-:Y:S05]  /*24360*/  BRA `(.L_x_3055) ;  /* 0xfffffe2800fc7947 */ /* 0x000fea000383ffff */
.L_x_2762:
[----:B------:R-:W-:Y:S01]  /*24370*/  BSSY B1, `(.L_x_3056) ;  /* 0x0000008000017945 */ /* 0x000fe20003800000 */
[----:B------:R-:W-:Y:S01]  /*24380*/  IMAD.MOV.U32 R13, RZ, RZ, R117 ;  /* 0x000000ffff0d7224 */ /* 0x000fe200078e0075 */
[----:B------:R-:W-:Y:S01]  /*24390*/  MOV R11, 0x1c1f ;  /* 0x00001c1f000b7802 */ /* 0x000fe20000000f00 */
[----:B------:R-:W-:Y:S02]  /*243a0*/  IMAD.MOV.U32 R12, RZ, RZ, RZ ;  /* 0x000000ffff0c7224 */ /* 0x000fe400078e00ff */
[----:B------:R-:W-:-:S07]  /*243b0*/  IMAD.MOV.U32 R15, RZ, RZ, -0x1 ;  /* 0xffffffffff0f7424 */ /* 0x000fce00078e00ff */
[----:B-1----:R-:W-:Y:S05]  /*243c0*/  WARPSYNC.COLLECTIVE R15, `(.L_x_3057) ;  /* 0x000000000f087348 */ /* 0x002fea0003c00000 */
[----:B------:R0:W2:Y:S02]  /*243d0*/  SHFL.IDX P6, R14, R13, R12, R11 ;  /* 0x0000000c0d0e7389 */ /* 0x0000a400000c000b */
[----:B012---:R-:W-:Y:S01]  /*243e0*/  ENDCOLLECTIVE ;  /* 0x000000000000791b */ /* 0x007fe20003800000 */
.L_x_3057:
[----:B------:R-:W-:Y:S05]  /*243f0*/  BSYNC B1 ;  /* 0x0000000000017941 */ /* 0x000fea0003800000 */
.L_x_3056:
        /* <DEDUP_REMOVED lines=8> */
.L_x_3058:
[----:B------:R-:W-:Y:S01]  /*24480*/  IMAD.MOV.U32 R11, RZ, RZ, R14 ;  /* 0x000000ffff0b7224 */ /* 0x000fe200078e000e */
[----:B------:R-:W-:Y:S06]  /*24490*/  BRA `(.L_x_3059) ;  /* 0xfffffe2800c87947 */ /* 0x000fec000383ffff */
.L_x_2775:
        /* <DEDUP_REMOVED lines=8> */
.L_x_3061:
[----:B------:R-:W-:Y:S05]  /*24520*/  BSYNC B1 ;  /* 0x0000000000017941 */ /* 0x000fea0003800000 */
.L_x_3060:
        /* <DEDUP_REMOVED lines=8> */
.L_x_3062:
[----:B------:R-:W-:Y:S01]  /*245b0*/  IMAD.MOV.U32 R118, RZ, RZ, R14 ;  /* 0x000000ffff767224 */ /* 0x000fe200078e000e */
[----:B------:R-:W-:Y:S06]  /*245c0*/  BRA `(.L_x_3063) ;  /* 0xfffffe4000807947 */ /* 0x000fec000383ffff */
.L_x_2788:
[----:B0-----:R0:W1:Y:S02]  /*245d0*/  SYNCS.PHASECHK.TRANS64.TRYWAIT P4, [R86+URZ+0x2a890], R87 ;  /* 0x02a89057560075a7 */ /* 0x001064000808017f */
[----:B-1----:R-:W-:Y:S05]  /*245e0*/  @!P4 NANOSLEEP.SYNCS 0x989680 ;  /* 0x009896800000c95d */ /* 0x002fea0003900000 */
[----:B------:R-:W1:Y:S02]  /*245f0*/  @!P4 SYNCS.PHASECHK.TRANS64 P4, [R86+URZ+0x2a890], R87 ;  /* 0x02a890575600c5a7 */ /* 0x000e64000808007f */
[----:B-1----:R-:W-:Y:S05]  /*24600*/  @!P4 BRA `(.L_x_2788) ;  /* 0xfffffffc00f0c947 */ /* 0x002fea000383ffff */
[----:B------:R-:W-:Y:S05]  /*24610*/  BRA `(.L_x_3064) ;  /* 0xfffffe58006c7947 */ /* 0x000fea000383ffff */
.L_x_2789:
        /* <DEDUP_REMOVED lines=8> */
.L_x_3066:
[----:B------:R-:W-:Y:S05]  /*246a0*/  BSYNC B1 ;  /* 0x0000000000017941 */ /* 0x000fea0003800000 */
.L_x_3065:
        /* <DEDUP_REMOVED lines=8> */
.L_x_3067:
[----:B------:R-:W-:Y:S01]  /*24730*/  IMAD.MOV.U32 R36, RZ, RZ, R14 ;  /* 0x000000ffff247224 */ /* 0x000fe200078e000e */
[----:B------:R-:W-:Y:S06]  /*24740*/  BRA `(.L_x_3068) ;  /* 0xfffffe5800907947 */ /* 0x000fec000383ffff */
.L_x_2792:
[----:B------:R-:W-:Y:S01]  /*24750*/  BSSY B1, `(.L_x_3069) ;  /* 0x0000008000017945 */ /* 0x000fe20003800000 */
[----:B----4-:R-:W-:Y:S01]  /*24760*/  IMAD.MOV.U32 R13, RZ, RZ, R39 ;  /* 0x000000ffff0d7224 */ /* 0x010fe200078e0027 */
[----:B------:R-:W-:Y:S01]  /*24770*/  MOV R11, 0x1c1f ;  /* 0x00001c1f000b7802 */ /* 0x000fe20000000f00 */
[----:B------:R-:W-:Y:S02]  /*24780*/  IMAD.MOV.U32 R12, RZ, RZ, 0x1 ;  /* 0x00000001ff0c7424 */ /* 0x000fe400078e00ff */
[----:B------:R-:W-:-:S07]  /*24790*/  IMAD.MOV.U32 R15, RZ, RZ, -0x1 ;  /* 0xffffffffff0f7424 */ /* 0x000fce00078e00ff */
[----:B0123--:R-:W-:Y:S05]  /*247a0*/  WARPSYNC.COLLECTIVE R15, `(.L_x_3070) ;  /* 0x000000000f087348 */ /* 0x00ffea0003c00000 */
[----:B------:R4:W0:Y:S02]  /*247b0*/  SHFL.IDX P6, R14, R13, R12, R11 ;  /* 0x0000000c0d0e7389 */ /* 0x00082400000c000b */
[----:B01234-:R-:W-:Y:S01]  /*247c0*/  ENDCOLLECTIVE ;  /* 0x000000000000791b */ /* 0x01ffe20003800000 */
.L_x_3070:
[----:B------:R-:W-:Y:S05]  /*247d0*/  BSYNC B1 ;  /* 0x0000000000017941 */ /* 0x000fea0003800000 */
.L_x_3069:
        /* <DEDUP_REMOVED lines=8> */
.L_x_3071:
[----:B------:R-:W-:Y:S01]  /*24860*/  IMAD.MOV.U32 R36, RZ, RZ, R14 ;  /* 0x000000ffff247224 */ /* 0x000fe200078e000e */
[----:B------:R-:W-:Y:S06]  /*24870*/  BRA `(.L_x_3072) ;  /* 0xfffffe5800ec7947 */ /* 0x000fec000383ffff */
.L_x_2796:
[----:B---3--:R3:W0:Y:S02]  /*24880*/  SYNCS.PHASECHK.TRANS64.TRYWAIT P0, [R86+URZ+0x2a8b0], R87 ;  /* 0x02a8b057560075a7 */ /* 0x008624000800017f */
[----:B0-----:R-:W-:Y:S05]  /*24890*/  @!P0 NANOSLEEP.SYNCS 0x989680 ;  /* 0x009896800000895d */ /* 0x001fea0003900000 */
[----:B------:R-:W0:Y:S02]  /*248a0*/  @!P0 SYNCS.PHASECHK.TRANS64 P0, [R86+URZ+0x2a8b0], R87 ;  /* 0x02a8b057560085a7 */ /* 0x000e24000800007f */
[----:B0-----:R-:W-:Y:S05]  /*248b0*/  @!P0 BRA `(.L_x_2796) ;  /* 0xfffffffc00f08947 */ /* 0x001fea000383ffff */
[----:B------:R-:W-:Y:S05]  /*248c0*/  BRA `(.L_x_3073) ;  /* 0xfffffe5c00c47947 */ /* 0x000fea000383ffff */
.L_x_2814:
        /* <DEDUP_REMOVED lines=8> */
.L_x_3075:
[----:B------:R-:W-:Y:S05]  /*24950*/  BSYNC B1 ;  /* 0x0000000000017941 */ /* 0x000fea0003800000 */
.L_x_3074:
        /* <DEDUP_REMOVED lines=8> */
.L_x_3076:
[----:B------:R-:W-:Y:S02]  /*249e0*/  IMAD.MOV.U32 R13, RZ, RZ, R8 ;  /* 0x000000ffff0d7224 */ /* 0x000fe400078e0008 */
[----:B------:R-:W-:-:S07]  /*249f0*/  IMAD.MOV.U32 R0, RZ, RZ, R14 ;  /* 0x000000ffff007224 */ /* 0x000fce00078e000e */
[----:B------:R-:W-:Y:S05]  /*24a00*/  WARPSYNC.COLLECTIVE R15, `(.L_x_3077) ;  /* 0x000000000f087348 */ /* 0x000fea0003c00000 */
[----:B------:R0:W1:Y:S02]  /*24a10*/  SHFL.IDX P6, R14, R13, R12, R11 ;  /* 0x0000000c0d0e7389 */ /* 0x00006400000c000b */
[----:B01----:R-:W-:Y:S01]  /*24a20*/  ENDCOLLECTIVE ;  /* 0x000000000000791b */ /* 0x003fe20003800000 */
.L_x_3077:
[----:B------:R-:W-:Y:S02]  /*24a30*/  IMAD.MOV.U32 R13, RZ, RZ, R4 ;  /* 0x000000ffff0d7224 */ /* 0x000fe400078e0004 */
[----:B------:R-:W-:-:S07]  /*24a40*/  IMAD.MOV.U32 R5, RZ, RZ, R14 ;  /* 0x000000ffff057224 */ /* 0x000fce00078e000e */
[----:B------:R-:W-:Y:S05]  /*24a50*/  WARPSYNC.COLLECTIVE R15, `(.L_x_3078) ;  /* 0x000000000f087348 */ /* 0x000fea0003c00000 */
[----:B------:R0:W1:Y:S02]  /*24a60*/  SHFL.IDX P6, R14, R13, R12, R11 ;  /* 0x0000000c0d0e7389 */ /* 0x00006400000c000b */
[----:B01----:R-:W-:Y:S01]  /*24a70*/  ENDCOLLECTIVE ;  /* 0x000000000000791b */ /* 0x003fe20003800000 */
.L_x_3078:
[----:B------:R-:W-:Y:S05]  /*24a80*/  BRA `(.L_x_3079) ;  /* 0xfffffe6c00887947 */ /* 0x000fea000383ffff */
.L_x_2817:
        /* <DEDUP_REMOVED lines=8> */
.L_x_3081:
[----:B------:R-:W-:Y:S05]  /*24b10*/  BSYNC B1 ;  /* 0x0000000000017941 */ /* 0x000fea0003800000 */
.L_x_3080:
        /* <DEDUP_REMOVED lines=8> */
.L_x_3082:
[----:B------:R-:W-:Y:S01]  /*24ba0*/  IMAD.MOV.U32 R13, RZ, RZ, R8 ;  /* 0x000000ffff0d7224 */ /* 0x000fe200078e0008 */
[----:B------:R-:W-:-:S07]  /*24bb0*/  MOV R0, R14 ;  /* 0x0000000e00007202 */ /* 0x000fce0000000f00 */
[----:B------:R-:W-:Y:S05]  /*24bc0*/  WARPSYNC.COLLECTIVE R15, `(.L_x_3083) ;  /* 0x000000000f087348 */ /* 0x000fea0003c00000 */
[----:B------:R0:W1:Y:S02]  /*24bd0*/  SHFL.IDX P6, R14, R13, R12, R11 ;  /* 0x0000000c0d0e7389 */ /* 0x00006400000c000b */
[----:B01----:R-:W-:Y:S01]  /*24be0*/  ENDCOLLECTIVE ;  /* 0x000000000000791b */ /* 0x003fe20003800000 */
.L_x_3083:
[----:B------:R-:W-:Y:S02]  /*24bf0*/  IMAD.MOV.U32 R13, RZ, RZ, R4 ;  /* 0x000000ffff0d7224 */ /* 0x000fe400078e0004 */
[----:B------:R-:W-:-:S07]  /*24c00*/  IMAD.MOV.U32 R5, RZ, RZ, R14 ;  /* 0x000000ffff057224 */ /* 0x000fce00078e000e */
[----:B------:R-:W-:Y:S05]  /*24c10*/  WARPSYNC.COLLECTIVE R15, `(.L_x_3084) ;  /* 0x000000000f087348 */ /* 0x000fea0003c00000 */
[----:B------:R0:W1:Y:S02]  /*24c20*/  SHFL.IDX P6, R14, R13, R12, R11 ;  /* 0x0000000c0d0e7389 */ /* 0x00006400000c000b */
[----:B01----:R-:W-:Y:S01]  /*24c30*/  ENDCOLLECTIVE ;  /* 0x000000000000791b */ /* 0x003fe20003800000 */
.L_x_3084:
[----:B------:R-:W-:Y:S01]  /*24c40*/  IMAD.MOV.U32 R4, RZ, RZ, R14 ;  /* 0x000000ffff047224 */ /* 0x000fe200078e000e */
[----:B------:R-:W-:Y:S06]  /*24c50*/  BRA `(.L_x_3085) ;  /* 0xfffffe74003c7947 */ /* 0x000fec000383ffff */
.L_x_2821:
[----:B0-----:R0:W1:Y:S02]  /*24c60*/  SYNCS.PHASECHK.TRANS64.TRYWAIT P0, [R2+URZ+0x2a800], R5 ;  /* 0x02a80005020075a7 */ /* 0x001064000800017f */
[----:B-1----:R-:W-:Y:S05]  /*24c70*/  @!P0 NANOSLEEP.SYNCS 0x989680 ;  /* 0x009896800000895d */ /* 0x002fea0003900000 */
[----:B------:R-:W1:Y:S02]  /*24c80*/  @!P0 SYNCS.PHASECHK.TRANS64 P0, [R2+URZ+0x2a800], R5 ;  /* 0x02a80005020085a7 */ /* 0x000e64000800007f */
[----:B-1----:R-:W-:Y:S05]  /*24c90*/  @!P0 BRA `(.L_x_2821) ;  /* 0xfffffffc00f08947 */ /* 0x002fea000383ffff */
[----:B------:R-:W-:Y:S05]  /*24ca0*/  BRA `(.L_x_3086) ;  /* 0xfffffe7c00687947 */ /* 0x000fea000383ffff */
.L_x_2845:
        /* <DEDUP_REMOVED lines=8> */
.L_x_3088:
[----:B------:R-:W-:Y:S05]  /*24d30*/  BSYNC B1 ;  /* 0x0000000000017941 */ /* 0x000fea0003800000 */
.L_x_3087:
        /* <DEDUP_REMOVED lines=8> */
.L_x_3089:
[----:B------:R-:W-:Y:S01]  /*24dc0*/  MOV R13, R21 ;  /* 0x00000015000d7202 */ /* 0x000fe20000000f00 */
[----:B------:R-:W-:-:S07]  /*24dd0*/  IMAD.MOV.U32 R0, RZ, RZ, R14 ;  /* 0x000000ffff007224 */ /* 0x000fce00078e000e */
[----:B------:R-:W-:Y:S05]  /*24de0*/  WARPSYNC.COLLECTIVE R15, `(.L_x_3090) ;  /* 0x000000000f087348 */ /* 0x000fea0003c00000 */
[----:B------:R0:W1:Y:S02]  /*24df0*/  SHFL.IDX P6, R14, R13, R12, R11 ;  /* 0x0000000c0d0e7389 */ /* 0x00006400000c000b */
[----:B01----:R-:W-:Y:S01]  /*24e00*/  ENDCOLLECTIVE ;  /* 0x000000000000791b */ /* 0x003fe20003800000 */
.L_x_3090:
[----:B------:R-:W-:Y:S02]  /*24e10*/  IMAD.MOV.U32 R13, RZ, RZ, R20 ;  /* 0x000000ffff0d7224 */ /* 0x000fe400078e0014 */
[----:B------:R-:W-:-:S07]  /*24e20*/  IMAD.MOV.U32 R5, RZ, RZ, R14 ;  /* 0x000000ffff057224 */ /* 0x000fce00078e000e */
[----:B------:R-:W-:Y:S05]  /*24e30*/  WARPSYNC.COLLECTIVE R15, `(.L_x_3091) ;  /* 0x000000000f087348 */ /* 0x000fea0003c00000 */
[----:B------:R0:W1:Y:S02]  /*24e40*/  SHFL.IDX P6, R14, R13, R12, R11 ;  /* 0x0000000c0d0e7389 */ /* 0x00006400000c000b */
[----:B01----:R-:W-:Y:S01]  /*24e50*/  ENDCOLLECTIVE ;  /* 0x000000000000791b */ /* 0x003fe20003800000 */
.L_x_3091:
[----:B------:R-:W-:Y:S05]  /*24e60*/  BRA `(.L_x_3092) ;  /* 0xfffffea000fc7947 */ /* 0x000fea000383ffff */
.L_x_2848:
        /* <DEDUP_REMOVED lines=8> */
.L_x_3094:
[----:B------:R-:W-:Y:S05]  /*24ef0*/  BSYNC B1 ;  /* 0x0000000000017941 */ /* 0x000fea0003800000 */
.L_x_3093:
        /* <DEDUP_REMOVED lines=8> */
.L_x_3095:
[----:B------:R-:W-:Y:S02]  /*24f80*/  IMAD.MOV.U32 R13, RZ, RZ, R21 ;  /* 0x000000ffff0d7224 */ /* 0x000fe400078e0015 */
[----:B------:R-:W-:-:S07]  /*24f90*/  IMAD.MOV.U32 R0, RZ, RZ, R14 ;  /* 0x000000ffff007224 */ /* 0x000fce00078e000e */
[----:B------:R-:W-:Y:S05]  /*24fa0*/  WARPSYNC.COLLECTIVE R15, `(.L_x_3096) ;  /* 0x000000000f087348 */ /* 0x000fea0003c00000 */
[----:B------:R0:W1:Y:S02]  /*24fb0*/  SHFL.IDX P6, R14, R13, R12, R11 ;  /* 0x0000000c0d0e7389 */ /* 0x00006400000c000b */
[----:B01----:R-:W-:Y:S01]  /*24fc0*/  ENDCOLLECTIVE ;  /* 0x000000000000791b */ /* 0x003fe20003800000 */
.L_x_3096:
[----:B------:R-:W-:Y:S01]  /*24fd0*/  MOV R13, R20 ;  /* 0x00000014000d7202 */ /* 0x000fe20000000f00 */
[----:B------:R-:W-:-:S07]  /*24fe0*/  IMAD.MOV.U32 R21, RZ, RZ, R14 ;  /* 0x000000ffff157224 */ /* 0x000fce00078e000e */
[----:B------:R-:W-:Y:S05]  /*24ff0*/  WARPSYNC.COLLECTIVE R15, `(.L_x_3097) ;  /* 0x000000000f087348 */ /* 0x000fea0003c00000 */
[----:B------:R0:W1:Y:S02]  /*25000*/  SHFL.IDX P6, R14, R13, R12, R11 ;  /* 0x0000000c0d0e7389 */ /* 0x00006400000c000b */
[----:B01----:R-:W-:Y:S01]  /*25010*/  ENDCOLLECTIVE ;  /* 0x000000000000791b */ /* 0x003fe20003800000 */
.L_x_3097:
[----:B------:R-:W-:Y:S01]  /*25020*/  IMAD.MOV.U32 R20, RZ, RZ, R14 ;  /* 0x000000ffff147224 */ /* 0x000fe200078e000e */
[----:B------:R-:W-:Y:S06]  /*25030*/  BRA `(.L_x_3098) ;  /* 0xfffffea800407947 */ /* 0x000fec000383ffff */
.L_x_2852:
[----:B0-----:R0:W1:Y:S02]  /*25040*/  SYNCS.PHASECHK.TRANS64.TRYWAIT P0, [R2+URZ+0x2a800], R61 ;  /* 0x02a8003d020075a7 */ /* 0x001064000800017f */
[----:B-1----:R-:W-:Y:S05]  /*25050*/  @!P0 NANOSLEEP.SYNCS 0x989680 ;  /* 0x009896800000895d */ /* 0x002fea0003900000 */
[----:B------:R-:W1:Y:S02]  /*25060*/  @!P0 SYNCS.PHASECHK.TRANS64 P0, [R2+URZ+0x2a800], R61 ;  /* 0x02a8003d020085a7 */ /* 0x000e64000800007f */
[----:B-1----:R-:W-:Y:S05]  /*25070*/  @!P0 BRA `(.L_x_2852) ;  /* 0xfffffffc00f08947 */ /* 0x002fea000383ffff */
[----:B------:R-:W-:Y:S05]  /*25080*/  BRA `(.L_x_3099) ;  /* 0xfffffeac00d07947 */ /* 0x000fea000383ffff */
.L_x_2866:
[----:B-1----:R1:W2:Y:S02]  /*25090*/  SYNCS.PHASECHK.TRANS64.TRYWAIT P1, [R0+URZ+0x2a830], R3 ;  /* 0x02a83003000075a7 */ /* 0x0022a4000802017f */
[----:B--2---:R-:W-:Y:S05]  /*250a0*/  @!P1 NANOSLEEP.SYNCS 0x989680 ;  /* 0x009896800000995d */ /* 0x004fea0003900000 */
[----:B------:R-:W2:Y:S02]  /*250b0*/  @!P1 SYNCS.PHASECHK.TRANS64 P1, [R0+URZ+0x2a830], R3 ;  /* 0x02a83003000095a7 */ /* 0x000ea4000802007f */
[----:B--2---:R-:W-:Y:S05]  /*250c0*/  @!P1 BRA `(.L_x_2866) ;  /* 0xfffffffc00f09947 */ /* 0x004fea000383ffff */
[----:B------:R-:W-:Y:S05]  /*250d0*/  BRA `(.L_x_2865) ;  /* 0xfffffed800307947 */ /* 0x000fea000383ffff */
.L_x_2874:
[----:B-1----:R1:W2:Y:S02]  /*250e0*/  SYNCS.PHASECHK.TRANS64.TRYWAIT P2, [R15+URZ+0x2a830], R10 ;  /* 0x02a8300a0f0075a7 */ /* 0x0022a4000804017f */
[----:B--2---:R-:W-:Y:S05]  /*250f0*/  @!P2 NANOSLEEP.SYNCS 0x989680 ;  /* 0x009896800000a95d */ /* 0x004fea0003900000 */
[----:B------:R-:W2:Y:S02]  /*25100*/  @!P2 SYNCS.PHASECHK.TRANS64 P2, [R15+URZ+0x2a830], R10 ;  /* 0x02a8300a0f00a5a7 */ /* 0x000ea4000804007f */
[----:B--2---:R-:W-:Y:S05]  /*25110*/  @!P2 BRA `(.L_x_2874) ;  /* 0xfffffffc00f0a947 */ /* 0x004fea000383ffff */
[----:B------:R-:W-:Y:S05]  /*25120*/  BRA `(.L_x_2873) ;  /* 0xffffff00006c7947 */ /* 0x000fea000383ffff */
.L_x_2879:
[----:B-1----:R1:W2:Y:S02]  /*25130*/  SYNCS.PHASECHK.TRANS64.TRYWAIT P2, [R11+URZ+0x2a850], R3 ;  /* 0x02a850030b0075a7 */ /* 0x0022a4000804017f */
[----:B--2---:R-:W-:Y:S05]  /*25140*/  @!P2 NANOSLEEP.SYNCS 0x989680 ;  /* 0x009896800000a95d */ /* 0x004fea0003900000 */
[----:B------:R-:W2:Y:S02]  /*25150*/  @!P2 SYNCS.PHASECHK.TRANS64 P2, [R11+URZ+0x2a850], R3 ;  /* 0x02a850030b00a5a7 */ /* 0x000ea4000804007f */
[----:B--2---:R-:W-:Y:S05]  /*25160*/  @!P2 BRA `(.L_x_2879) ;  /* 0xfffffffc00f0a947 */ /* 0x004fea000383ffff */
[----:B------:R-:W-:Y:S05]  /*25170*/  BRA `(.L_x_2878) ;  /* 0xffffff0c005c7947 */ /* 0x000fea000383ffff */
.L_x_2889:
[----:B-1----:R1:W2:Y:S02]  /*25180*/  SYNCS.PHASECHK.TRANS64.TRYWAIT P1, [R10+URZ+0x2a830], R11 ;  /* 0x02a8300b0a0075a7 */ /* 0x0022a4000802017f */
[----:B--2---:R-:W-:Y:S05]  /*25190*/  @!P1 NANOSLEEP.SYNCS 0x989680 ;  /* 0x009896800000995d */ /* 0x004fea0003900000 */
[----:B------:R-:W2:Y:S02]  /*251a0*/  @!P1 SYNCS.PHASECHK.TRANS64 P1, [R10+URZ+0x2a830], R11 ;  /* 0x02a8300b0a0095a7 */ /* 0x000ea4000802007f */
[----:B--2---:R-:W-:Y:S05]  /*251b0*/  @!P1 BRA `(.L_x_2889) ;  /* 0xfffffffc00f09947 */ /* 0x004fea000383ffff */
[----:B------:R-:W-:Y:S05]  /*251c0*/  BRA `(.L_x_2888) ;  /* 0xffffff2c00987947 */ /* 0x000fea000383ffff */
.L_x_2894:
[----:B-1----:R1:W2:Y:S02]  /*251d0*/  SYNCS.PHASECHK.TRANS64.TRYWAIT P1, [R11+URZ+0x2a850], R8 ;  /* 0x02a850080b0075a7 */ /* 0x0022a4000802017f */
[----:B--2---:R-:W-:Y:S05]  /*251e0*/  @!P1 NANOSLEEP.SYNCS 0x989680 ;  /* 0x009896800000995d */ /* 0x004fea0003900000 */
[----:B------:R-:W2:Y:S02]  /*251f0*/  @!P1 SYNCS.PHASECHK.TRANS64 P1, [R11+URZ+0x2a850], R8 ;  /* 0x02a850080b0095a7 */ /* 0x000ea4000802007f */
[----:B--2---:R-:W-:Y:S05]  /*25200*/  @!P1 BRA `(.L_x_2894) ;  /* 0xfffffffc00f09947 */ /* 0x004fea000383ffff */
[----:B------:R-:W-:Y:S05]  /*25210*/  BRA `(.L_x_2893) ;  /* 0xffffff3800887947 */ /* 0x000fea000383ffff */
.L_x_2902:
[----:B-1----:R1:W2:Y:S02]  /*25220*/  SYNCS.PHASECHK.TRANS64.TRYWAIT P1, [R12+URZ+0x2a850], R3 ;  /* 0x02a850030c0075a7 */ /* 0x0022a4000802017f */
[----:B--2---:R-:W-:Y:S05]  /*25230*/  @!P1 NANOSLEEP.SYNCS 0x989680 ;  /* 0x009896800000995d */ /* 0x004fea0003900000 */
[----:B------:R-:W2:Y:S02]  /*25240*/  @!P1 SYNCS.PHASECHK.TRANS64 P1, [R12+URZ+0x2a850], R3 ;  /* 0x02a850030c0095a7 */ /* 0x000ea4000802007f */
[----:B--2---:R-:W-:Y:S05]  /*25250*/  @!P1 BRA `(.L_x_2902) ;  /* 0xfffffffc00f09947 */ /* 0x004fea000383ffff */
[----:B------:R-:W-:Y:S05]  /*25260*/  BRA `(.L_x_2901) ;  /* 0xffffff5400d47947 */ /* 0x000fea000383ffff */
.L_x_2939:
        /* <DEDUP_REMOVED lines=8> */
[----:B-1----:R-:W-:Y:S05]  /*252f0*/  WARPSYNC.COLLECTIVE R15, `(.L_x_3101) ;  /* 0x000000000f087348 */ /* 0x002fea0003c00000 */
[----:B------:R0:W2:Y:S02]  /*25300*/  SHFL.IDX P6, R14, R13, R12, R11 ;  /* 0x0000000c0d0e7389 */ /* 0x0000a400000c000b */
[----:B012---:R-:W-:Y:S01]  /*25310*/  ENDCOLLECTIVE ;  /* 0x000000000000791b */ /* 0x007fe20003800000 */
.L_x_3101:
[----:B------:R-:W-:Y:S05]  /*25320*/  BSYNC B1 ;  /* 0x0000000000017941 */ /* 0x000fea0003800000 */
.L_x_3100:
[----:B------:R-:W-:Y:S05]  /*25330*/  BRA `(.L_x_3102) ;  /* 0xffffff9000f47947 */ /* 0x000fea000383ffff */
.L_x_2941:
[----:B------:R-:W-:Y:S01]  /*25340*/  BSSY B1, `(.L_x_3103) ;  /* 0x0000006000017945 */ /* 0x000fe20003800000 */
[----:B------:R-:W-:-:S07]  /*25350*/  IMAD.MOV.U32 R15, RZ, RZ, -0x1 ;  /* 0xffffffffff0f7424 */ /* 0x000fce00078e00ff */
[----:B01----:R-:W-:Y:S05]  /*25360*/  WARPSYNC.COLLECTIVE R15, `(.L_x_3104) ;  /* 0x000000000f0c7348 */ /* 0x003fea0003c00000 */
[----:B------:R-:W-:Y:S02]  /*25370*/  ELECT P6, UR62, PT ;  /* 0x00000000003e782f */ /* 0x000fe400038c0000 */
[----:B------:R-:W-:Y:S01]  /*25380*/  MOV R14, UR62 ;  /* 0x0000003e000e7c02 */ /* 0x000fe20008000f00 */
[----:B01----:R-:W-:Y:S10]  /*25390*/  ENDCOLLECTIVE ;  /* 0x000000000000791b */ /* 0x003ff40003800000 */
.L_x_3104:
[----:B------:R-:W-:Y:S05]  /*253a0*/  BSYNC B1 ;  /* 0x0000000000017941 */ /* 0x000fea0003800000 */
.L_x_3103:
[----:B------:R-:W-:Y:S05]  /*253b0*/  BRA `(.L_x_2940) ;  /* 0xffffff9000ec7947 */ /* 0x000fea000383ffff */
.L_x_2943:
[----:B0-----:R0:W2:Y:S02]  /*253c0*/  SYNCS.PHASECHK.TRANS64.TRYWAIT P0, [R22+URZ+0x2a820], R7 ;  /* 0x02a82007160075a7 */ /* 0x0010a4000800017f */
[----:B--2---:R-:W-:Y:S05]  /*253d0*/  @!P0 NANOSLEEP.SYNCS 0x989680 ;  /* 0x009896800000895d */ /* 0x004fea0003900000 */
[----:B------:R-:W2:Y:S02]  /*253e0*/  @!P0 SYNCS.PHASECHK.TRANS64 P0, [R22+URZ+0x2a820], R7 ;  /* 0x02a82007160085a7 */ /* 0x000ea4000800007f */
[----:B--2---:R-:W-:Y:S05]  /*253f0*/  @!P0 BRA `(.L_x_2943) ;  /* 0xfffffffc00f08947 */ /* 0x004fea000383ffff */
[----:B------:R-:W-:Y:S05]  /*25400*/  BRA `(.L_x_3105) ;  /* 0xffffff9000fc7947 */ /* 0x000fea000383ffff */
.L_x_2947:
[----:B-1----:R1:W2:Y:S02]  /*25410*/  SYNCS.PHASECHK.TRANS64.TRYWAIT P0, [R11+URZ+0x2a8a0], R10 ;  /* 0x02a8a00a0b0075a7 */ /* 0x0022a4000800017f */
[----:B--2---:R-:W-:Y:S05]  /*25420*/  @!P0 NANOSLEEP.SYNCS 0x989680 ;  /* 0x009896800000895d */ /* 0x004fea0003900000 */
[----:B------:R-:W2:Y:S02]  /*25430*/  @!P0 SYNCS.PHASECHK.TRANS64 P0, [R11+URZ+0x2a8a0], R10 ;  /* 0x02a8a00a0b0085a7 */ /* 0x000ea4000800007f */
[----:B--2---:R-:W-:Y:S05]  /*25440*/  @!P0 BRA `(.L_x_2947) ;  /* 0xfffffffc00f08947 */ /* 0x004fea000383ffff */
[----:B------:R-:W-:Y:S05]  /*25450*/  BRA `(.L_x_3106) ;  /* 0xffffff9400147947 */ /* 0x000fea000383ffff */
.L_x_2954:
[----:B0-----:R0:W2:Y:S02]  /*25460*/  SYNCS.PHASECHK.TRANS64.TRYWAIT P0, [R11+URZ+0x2a8c0], R10 ;  /* 0x02a8c00a0b0075a7 */ /* 0x0010a4000800017f */
[----:B--2---:R-:W-:Y:S05]  /*25470*/  @!P0 NANOSLEEP.SYNCS 0x989680 ;  /* 0x009896800000895d */ /* 0x004fea0003900000 */
[----:B------:R-:W2:Y:S02]  /*25480*/  @!P0 SYNCS.PHASECHK.TRANS64 P0, [R11+URZ+0x2a8c0], R10 ;  /* 0x02a8c00a0b0085a7 */ /* 0x000ea4000800007f */
[----:B--2---:R-:W-:Y:S05]  /*25490*/  @!P0 BRA `(.L_x_2954) ;  /* 0xfffffffc00f08947 */ /* 0x004fea000383ffff */
[----:B------:R-:W-:Y:S05]  /*254a0*/  BRA `(.L_x_3107) ;  /* 0xffffff98000c7947 */ /* 0x000fea000383ffff */
.L_x_2962:
[----:B-1----:R1:W2:Y:S02]  /*254b0*/  SYNCS.PHASECHK.TRANS64.TRYWAIT P1, [R10+URZ+0x2a8a0], R9 ;  /* 0x02a8a0090a0075a7 */ /* 0x0022a4000802017f */
[----:B--2---:R-:W-:Y:S05]  /*254c0*/  @!P1 NANOSLEEP.SYNCS 0x989680 ;  /* 0x009896800000995d */ /* 0x004fea0003900000 */
[----:B------:R-:W2:Y:S02]  /*254d0*/  @!P1 SYNCS.PHASECHK.TRANS64 P1, [R10+URZ+0x2a8a0], R9 ;  /* 0x02a8a0090a0095a7 */ /* 0x000ea4000802007f */
[----:B--2---:R-:W-:Y:S05]  /*254e0*/  @!P1 BRA `(.L_x_2962) ;  /* 0xfffffffc00f09947 */ /* 0x004fea000383ffff */
[----:B------:R-:W-:Y:S05]  /*254f0*/  BRA `(.L_x_3108) ;  /* 0xffffff9c00087947 */ /* 0x000fea000383ffff */
.L_x_2969:
[----:B0-----:R0:W2:Y:S02]  /*25500*/  SYNCS.PHASECHK.TRANS64.TRYWAIT P1, [R10+URZ+0x2a8c0], R9 ;  /* 0x02a8c0090a0075a7 */ /* 0x0010a4000802017f */
[----:B--2---:R-:W-:Y:S05]  /*25510*/  @!P1 NANOSLEEP.SYNCS 0x989680 ;  /* 0x009896800000995d */ /* 0x004fea0003900000 */
[----:B------:R-:W2:Y:S02]  /*25520*/  @!P1 SYNCS.PHASECHK.TRANS64 P1, [R10+URZ+0x2a8c0], R9 ;  /* 0x02a8c0090a0095a7 */ /* 0x000ea4000802007f */
[----:B--2---:R-:W-:Y:S05]  /*25530*/  @!P1 BRA `(.L_x_2969) ;  /* 0xfffffffc00f09947 */ /* 0x004fea000383ffff */
[----:B------:R-:W-:Y:S05]  /*25540*/  BRA `(.L_x_3109) ;  /* 0xffffff9c00fc7947 */ /* 0x000fea000383ffff */
.L_x_2983:
        /* <DEDUP_REMOVED lines=11> */
.L_x_3111:
[----:B------:R-:W-:Y:S05]  /*25600*/  BSYNC B0 ;  /* 0x0000000000007941 */ /* 0x000fea0003800000 */
.L_x_3110:
[----:B------:R-:W-:Y:S05]  /*25610*/  BRA `(.L_x_3112) ;  /* 0xffffffac003c7947 */ /* 0x000fea000383ffff */
.L_x_2986:
[----:B0-----:R0:W1:Y:S02]  /*25620*/  SYNCS.PHASECHK.TRANS64.TRYWAIT P0, [R7+URZ+0x2a840], R2 ;  /* 0x02a84002070075a7 */ /* 0x001064000800017f */
[----:B-1----:R-:W-:Y:S05]  /*25630*/  @!P0 NANOSLEEP.SYNCS 0x989680 ;  /* 0x009896800000895d */ /* 0x002fea0003900000 */
[----:B------:R-:W1:Y:S02]  /*25640*/  @!P0 SYNCS.PHASECHK.TRANS64 P0, [R7+URZ+0x2a840], R2 ;  /* 0x02a84002070085a7 */ /* 0x000e64000800007f */
[----:B-1----:R-:W-:Y:S05]  /*25650*/  @!P0 BRA `(.L_x_2986) ;  /* 0xfffffffc00f08947 */ /* 0x002fea000383ffff */
[----:B------:R-:W-:Y:S05]  /*25660*/  BRA `(.L_x_3113) ;  /* 0xffffffac00987947 */ /* 0x000fea000383ffff */
.L_x_2987:
        /* <DEDUP_REMOVED lines=8> */
.L_x_3115:
[----:B------:R-:W-:Y:S05]  /*256f0*/  BSYNC B0 ;  /* 0x0000000000007941 */ /* 0x000fea0003800000 */
.L_x_3114:
[----:B------:R-:W-:Y:S01]  /*25700*/  IMAD.MOV.U32 R13, RZ, RZ, R4 ;  /* 0x000000ffff0d7224 */ /* 0x000fe200078e0004 */
[----:B------:R-:W-:Y:S01]  /*25710*/  MOV R2, R14 ;  /* 0x0000000e00027202 */ /* 0x000fe20000000f00 */
[----:B------:R-:W-:Y:S02]  /*25720*/  IMAD.MOV.U32 R12, RZ, RZ, RZ ;  /* 0x000000ffff0c7224 */ /* 0x000fe400078e00ff */
[----:B------:R-:W-:Y:S02]  /*25730*/  IMAD.MOV.U32 R11, RZ, RZ, 0x181f ;  /* 0x0000181fff0b7424 */ /* 0x000fe400078e00ff */
[----:B------:R-:W-:Y:S02]  /*25740*/  IMAD.MOV.U32 R15, RZ, RZ, -0x1 ;  /* 0xffffffffff0f7424 */ /* 0x000fe400078e00ff */
[----:B------:R-:W-:-:S07]  /*25750*/  @P0 IMAD R8, R5, 0x2, R22 ;  /* 0x0000000205080824 */ /* 0x000fce00078e0216 */
[----:B------:R-:W-:Y:S05]  /*25760*/  WARPSYNC.COLLECTIVE R15, `(.L_x_3116) ;  /* 0x000000000f087348 */ /* 0x000fea0003c00000 */
[----:B------:R0:W1:Y:S02]  /*25770*/  SHFL.IDX P6, R14, R13, R12, R11 ;  /* 0x0000000c0d0e7389 */ /* 0x00006400000c000b */
[----:B01----:R-:W-:Y:S01]  /*25780*/  ENDCOLLECTIVE ;  /* 0x000000000000791b */ /* 0x003fe20003800000 */
.L_x_3116:
[----:B------:R-:W-:Y:S02]  /*25790*/  IMAD.MOV.U32 R13, RZ, RZ, R0 ;  /* 0x000000ffff0d7224 */ /* 0x000fe400078e0000 */
[----:B------:R-:W-:Y:S02]  /*257a0*/  IMAD.MOV.U32 R12, RZ, RZ, 0x1 ;  /* 0x00000001ff0c7424 */ /* 0x000fe400078e00ff */
[----:B------:R-:W-:-:S07]  /*257b0*/  IMAD.MOV.U32 R3, RZ, RZ, R14 ;  /* 0x000000ffff037224 */ /* 0x000fce00078e000e */
[----:B------:R-:W-:Y:S05]  /*257c0*/  WARPSYNC.COLLECTIVE R15, `(.L_x_3117) ;  /* 0x000000000f087348 */ /* 0x000fea0003c00000 */
[----:B------:R0:W1:Y:S02]  /*257d0*/  SHFL.IDX P6, R14, R13, R12, R11 ;  /* 0x0000000c0d0e7389 */ /* 0x00006400000c000b */
[----:B01----:R-:W-:Y:S01]  /*257e0*/  ENDCOLLECTIVE ;  /* 0x000000000000791b */ /* 0x003fe20003800000 */
.L_x_3117:
        /* <DEDUP_REMOVED lines=17> */
.L_x_3118:
[----:B------:R-:W-:Y:S01]  /*25900*/  @P1 IMAD R8, R5, 0x2, R22 ;  /* 0x0000000205081824 */ /* 0x000fe200078e0216 */
[----:B------:R-:W-:Y:S01]  /*25910*/  MOV R13, R0 ;  /* 0x00000000000d7202 */ /* 0x000fe20000000f00 */
[----:B------:R-:W-:Y:S02]  /*25920*/  IMAD.MOV.U32 R12, RZ, RZ, 0x2 ;  /* 0x00000002ff0c7424 */ /* 0x000fe400078e00ff */
[----:B------:R-:W-:-:S07]  /*25930*/  IMAD.MOV.U32 R3, RZ, RZ, R14 ;  /* 0x000000ffff037224 */ /* 0x000fce00078e000e */
[----:B------:R-:W-:Y:S05]  /*25940*/  WARPSYNC.COLLECTIVE R15, `(.L_x_3119) ;  /* 0x000000000f087348 */ /* 0x000fea0003c00000 */
[----:B------:R0:W1:Y:S02]  /*25950*/  SHFL.IDX P6, R14, R13, R12, R11 ;  /* 0x0000000c0d0e7389 */ /* 0x00006400000c000b */
[----:B01----:R-:W-:Y:S01]  /*25960*/  ENDCOLLECTIVE ;  /* 0x000000000000791b */ /* 0x003fe20003800000 */
.L_x_3119:
        /* <DEDUP_REMOVED lines=17> */
.L_x_3120:
[----:B------:R-:W-:Y:S02]  /*25a80*/  @P1 IMAD R8, R5, 0x2, R22 ;  /* 0x0000000205081824 */ /* 0x000fe400078e0216 */
[----:B------:R-:W-:Y:S02]  /*25a90*/  IMAD.MOV.U32 R13, RZ, RZ, R0 ;  /* 0x000000ffff0d7224 */ /* 0x000fe400078e0000 */
[----:B------:R-:W-:Y:S02]  /*25aa0*/  IMAD.MOV.U32 R12, RZ, RZ, 0x3 ;  /* 0x00000003ff0c7424 */ /* 0x000fe400078e00ff */
[----:B------:R-:W-:-:S07]  /*25ab0*/  IMAD.MOV.U32 R3, RZ, RZ, R14 ;  /* 0x000000ffff037224 */ /* 0x000fce00078e000e */
[----:B------:R-:W-:Y:S05]  /*25ac0*/  WARPSYNC.COLLECTIVE R15, `(.L_x_3121) ;  /* 0x000000000f087348 */ /* 0x000fea0003c00000 */
[----:B------:R0:W1:Y:S02]  /*25ad0*/  SHFL.IDX P6, R14, R13, R12, R11 ;  /* 0x0000000c0d0e7389 */ /* 0x00006400000c000b */
[----:B01----:R-:W-:Y:S01]  /*25ae0*/  ENDCOLLECTIVE ;  /* 0x000000000000791b */ /* 0x003fe20003800000 */
.L_x_3121:
        /* <DEDUP_REMOVED lines=17> */
.L_x_3122:
[----:B------:R-:W-:Y:S02]  /*25c00*/  @P1 IMAD R8, R5, 0x2, R22 ;  /* 0x0000000205081824 */ /* 0x000fe400078e0216 */
[----:B------:R-:W-:Y:S01]  /*25c10*/  IMAD.MOV.U32 R13, RZ, RZ, R0 ;  /* 0x000000ffff0d7224 */ /* 0x000fe200078e0000 */
[----:B------:R-:W-:Y:S01]  /*25c20*/  MOV R12, 0x4 ;  /* 0x00000004000c7802 */ /* 0x000fe20000000f00 */
[----:B------:R-:W-:-:S07]  /*25c30*/  IMAD.MOV.U32 R3, RZ, RZ, R14 ;  /* 0x000000ffff037224 */ /* 0x000fce00078e000e */
[----:B------:R-:W-:Y:S05]  /*25c40*/  WARPSYNC.COLLECTIVE R15, `(.L_x_3123) ;  /* 0x000000000f087348 */ /* 0x000fea0003c00000 */
[----:B------:R0:W1:Y:S02]  /*25c50*/  SHFL.IDX P6, R14, R13, R12, R11 ;  /* 0x0000000c0d0e7389 */ /* 0x00006400000c000b */
[----:B01----:R-:W-:Y:S01]  /*25c60*/  ENDCOLLECTIVE ;  /* 0x000000000000791b */ /* 0x003fe20003800000 */
.L_x_3123:
        /* <DEDUP_REMOVED lines=17> */
.L_x_3124:
[----:B------:R-:W-:Y:S02]  /*25d80*/  @P1 IMAD R8, R5, 0x2, R22 ;  /* 0x0000000205081824 */ /* 0x000fe400078e0216 */
[----:B------:R-:W-:Y:S02]  /*25d90*/  IMAD.MOV.U32 R13, RZ, RZ, R0 ;  /* 0x000000ffff0d7224 */ /* 0x000fe400078e0000 */
[----:B------:R-:W-:Y:S02]  /*25da0*/  IMAD.MOV.U32 R12, RZ, RZ, 0x5 ;  /* 0x00000005ff0c7424 */ /* 0x000fe400078e00ff */
[----:B------:R-:W-:-:S07]  /*25db0*/  IMAD.MOV.U32 R3, RZ, RZ, R14 ;  /* 0x000000ffff037224 */ /* 0x000fce00078e000e */
[----:B------:R-:W-:Y:S05]  /*25dc0*/  WARPSYNC.COLLECTIVE R15, `(.L_x_3125) ;  /* 0x000000000f087348 */ /* 0x000fea0003c00000 */
[----:B------:R0:W1:Y:S02]  /*25dd0*/  SHFL.IDX P6, R14, R13, R12, R11 ;  /* 0x0000000c0d0e7389 */ /* 0x00006400000c000b */
[----:B01----:R-:W-:Y:S01]  /*25de0*/  ENDCOLLECTIVE ;  /* 0x000000000000791b */ /* 0x003fe20003800000 */
.L_x_3125:
        /* <DEDUP_REMOVED lines=10> */
.L_x_3126:
        /* <DEDUP_REMOVED lines=8> */
.L_x_2992:
[----:B------:R-:W-:Y:S02]  /*25f10*/  IMAD.MOV.U32 R13, RZ, RZ, R4 ;  /* 0x000000ffff0d7224 */ /* 0x000fe400078e0004 */
[----:B------:R-:W-:Y:S02]  /*25f20*/  IMAD.MOV.U32 R12, RZ, RZ, RZ ;  /* 0x000000ffff0c7224 */ /* 0x000fe400078e00ff */
[----:B------:R-:W-:Y:S02]  /*25f30*/  IMAD.MOV.U32 R11, RZ, RZ, 0x181f ;  /* 0x0000181fff0b7424 */ /* 0x000fe400078e00ff */
[----:B------:R-:W-:Y:S02]  /*25f40*/  IMAD.MOV.U32 R15, RZ, RZ, -0x1 ;  /* 0xffffffffff0f7424 */ /* 0x000fe400078e00ff */
[----:B-----5:R-:W-:Y:S02]  /*25f50*/  IMAD R5, R10, R7, RZ ;  /* 0x000000070a057224 */ /* 0x020fe400078e02ff */
[----:B------:R-:W-:-:S07]  /*25f60*/  IMAD R17, R17, 0x80, R9 ;  /* 0x0000008011117824 */ /* 0x000fce00078e0209 */
[----:B------:R-:W-:Y:S05]  /*25f70*/  WARPSYNC.COLLECTIVE R15, `(.L_x_3128) ;  /* 0x000000000f087348 */ /* 0x000fea0003c00000 */
[----:B------:R0:W1:Y:S02]  /*25f80*/  SHFL.IDX P6, R14, R13, R12, R11 ;  /* 0x0000000c0d0e7389 */ /* 0x00006400000c000b */
[----:B01----:R-:W-:Y:S01]  /*25f90*/  ENDCOLLECTIVE ;  /* 0x000000000000791b */ /* 0x003fe20003800000 */
.L_x_3128:
[----:B------:R-:W-:Y:S01]  /*25fa0*/  ISETP.GE.AND P1, PT, R17, R5, PT ;  /* 0x000000051100720c */ /* 0x000fe20003f26270 */
[----:B------:R-:W-:Y:S01]  /*25fb0*/  IMAD.MOV.U32 R13, RZ, RZ, R0 ;  /* 0x000000ffff0d7224 */ /* 0x000fe200078e0000 */
[----:B------:R-:W-:-:S11]  /*25fc0*/  MOV R2, R14 ;  /* 0x0000000e00027202 */ /* 0x000fd60000000f00 */
[----:B------:R-:W-:Y:S05]  /*25fd0*/  WARPSYNC.COLLECTIVE R15, `(.L_x_3129) ;  /* 0x000000000f087348 */ /* 0x000fea0003c00000 */
[----:B------:R0:W1:Y:S02]  /*25fe0*/  SHFL.IDX P6, R14, R13, R12, R11 ;  /* 0x0000000c0d0e7389 */ /* 0x00006400000c000b */
[----:B01----:R-:W-:Y:S01]  /*25ff0*/  ENDCOLLECTIVE ;  /* 0x000000000000791b */ /* 0x003fe20003800000 */
.L_x_3129:
[----:B------:R-:W-:Y:S02]  /*26000*/  IMAD.MOV.U32 R13, RZ, RZ, R4 ;  /* 0x000000ffff0d7224 */ /* 0x000fe400078e0004 */
[----:B------:R-:W-:Y:S02]  /*26010*/  IMAD.MOV.U32 R12, RZ, RZ, 0x1 ;  /* 0x00000001ff0c7424 */ /* 0x000fe400078e00ff */
[----:B------:R-:W-:-:S07]  /*26020*/  IMAD.MOV.U32 R3, RZ, RZ, R14 ;  /* 0x000000ffff037224 */ /* 0x000fce00078e000e */
[----:B------:R-:W-:Y:S05]  /*26030*/  WARPSYNC.COLLECTIVE R15, `(.L_x_3130) ;  /* 0x000000000f087348 */ /* 0x000fea0003c00000 */
[----:B------:R0:W1:Y:S02]  /*26040*/  SHFL.IDX P6, R14, R13, R12, R11 ;  /* 0x0000000c0d0e7389 */ /* 0x00006400000c000b */
[----:B01----:R-:W-:Y:S01]  /*26050*/  ENDCOLLECTIVE ;  /* 0x000000000000791b */ /* 0x003fe20003800000 */
.L_x_3130:
        /* <DEDUP_REMOVED lines=16> */
.L_x_3131:
[----:B------:R-:W-:Y:S02]  /*26160*/  IMAD.MOV.U32 R13, RZ, RZ, R4 ;  /* 0x000000ffff0d7224 */ /* 0x000fe400078e0004 */
[----:B------:R-:W-:Y:S02]  /*26170*/  IMAD.MOV.U32 R12, RZ, RZ, 0x2 ;  /* 0x00000002ff0c7424 */ /* 0x000fe400078e00ff */
[----:B------:R-:W-:-:S07]  /*26180*/  IMAD.MOV.U32 R3, RZ, RZ, R14 ;  /* 0x000000ffff037224 */ /* 0x000fce00078e000e */
[----:B------:R-:W-:Y:S05]  /*26190*/  WARPSYNC.COLLECTIVE R15, `(.L_x_3132) ;  /* 0x000000000f087348 */ /* 0x000fea0003c00000 */
[----:B------:R0:W1:Y:S02]  /*261a0*/  SHFL.IDX P6, R14, R13, R12, R11 ;  /* 0x0000000c0d0e7389 */ /* 0x00006400000c000b */
[----:B01----:R-:W-:Y:S01]  /*261b0*/  ENDCOLLECTIVE ;  /* 0x000000000000791b */ /* 0x003fe20003800000 */
.L_x_3132:
        /* <DEDUP_REMOVED lines=17> */
.L_x_3133:
[----:B------:R-:W-:Y:S02]  /*262d0*/  IMAD.MOV.U32 R13, RZ, RZ, R4 ;  /* 0x000000ffff0d7224 */ /* 0x000fe400078e0004 */
[----:B------:R-:W-:Y:S02]  /*262e0*/  IMAD.MOV.U32 R12, RZ, RZ, 0x3 ;  /* 0x00000003ff0c7424 */ /* 0x000fe400078e00ff */
[----:B------:R-:W-:-:S07]  /*262f0*/  IMAD.MOV.U32 R3, RZ, RZ, R14 ;  /* 0x000000ffff037224 */ /* 0x000fce00078e000e */
[----:B------:R-:W-:Y:S05]  /*26300*/  WARPSYNC.COLLECTIVE R15, `(.L_x_3134) ;  /* 0x000000000f087348 */ /* 0x000fea0003c00000 */
[----:B------:R0:W1:Y:S02]  /*26310*/  SHFL.IDX P6, R14, R13, R12, R11 ;  /* 0x0000000c0d0e7389 */ /* 0x00006400000c000b */
[----:B01----:R-:W-:Y:S01]  /*26320*/  ENDCOLLECTIVE ;  /* 0x000000000000791b */ /* 0x003fe20003800000 */
.L_x_3134:
        /* <DEDUP_REMOVED lines=17> */
.L_x_3135:
[----:B------:R-:W-:Y:S02]  /*26440*/  IMAD.MOV.U32 R13, RZ, RZ, R4 ;  /* 0x000000ffff0d7224 */ /* 0x000fe400078e0004 */
[----:B------:R-:W-:Y:S02]  /*26450*/  IMAD.MOV.U32 R12, RZ, RZ, 0x4 ;  /* 0x00000004ff0c7424 */ /* 0x000fe400078e00ff */
[----:B------:R-:W-:-:S07]  /*26460*/  IMAD.MOV.U32 R3, RZ, RZ, R14 ;  /* 0x000000ffff037224 */ /* 0x000fce00078e000e */
[----:B------:R-:W-:Y:S05]  /*26470*/  WARPSYNC.COLLECTIVE R15, `(.L_x_3136) ;  /* 0x000000000f087348 */ /* 0x000fea0003c00000 */
[----:B------:R0:W1:Y:S02]  /*26480*/  SHFL.IDX P6, R14, R13, R12, R11 ;  /* 0x0000000c0d0e7389 */ /* 0x00006400000c000b */
[----:B01----:R-:W-:Y:S01]  /*26490*/  ENDCOLLECTIVE ;  /* 0x000000000000791b */ /* 0x003fe20003800000 */
.L_x_3136:
        /* <DEDUP_REMOVED lines=17> */
.L_x_3137:
[----:B------:R-:W-:Y:S02]  /*265b0*/  IMAD.MOV.U32 R13, RZ, RZ, R4 ;  /* 0x000000ffff0d7224 */ /* 0x000fe400078e0004 */
[----:B------:R-:W-:Y:S02]  /*265c0*/  IMAD.MOV.U32 R12, RZ, RZ, 0x5 ;  /* 0x00000005ff0c7424 */ /* 0x000fe400078e00ff */
[----:B------:R-:W-:-:S07]  /*265d0*/  IMAD.MOV.U32 R3, RZ, RZ, R14 ;  /* 0x000000ffff037224 */ /* 0x000fce00078e000e */
[----:B------:R-:W-:Y:S05]  /*265e0*/  WARPSYNC.COLLECTIVE R15, `(.L_x_3138) ;  /* 0x000000000f087348 */ /* 0x000fea0003c00000 */
[----:B------:R0:W1:Y:S02]  /*265f0*/  SHFL.IDX P6, R14, R13, R12, R11 ;  /* 0x0000000c0d0e7389 */ /* 0x00006400000c000b */
[----:B01----:R-:W-:Y:S01]  /*26600*/  ENDCOLLECTIVE ;  /* 0x000000000000791b */ /* 0x003fe20003800000 */
.L_x_3138:
        /* <DEDUP_REMOVED lines=12> */
[----:B------:R-:W-:-:S02]  /*266d0*/  ISETP.GE.AND P1, PT, R6, R5, PT ;  /* 0x000000050600720c */ /* 0x000fc40003f26270 */
[----:B0-----:R-:W-:-:S11]  /*266e0*/  MOV R2, R14 ;  /* 0x0000000e00027202 */ /* 0x001fd60000000f00 */
[----:B------:R-:W-:Y:S05]  /*266f0*/  WARPSYNC.COLLECTIVE R15, `(.L_x_3139) ;  /* 0x000000000f087348 */ /* 0x000fea0003c00000 */
[----:B------:R0:W1:Y:S02]  /*26700*/  SHFL.IDX P6, R14, R13, R12, R11 ;  /* 0x0000000c0d0e7389 */ /* 0x00006400000c000b */
[----:B01----:R-:W-:Y:S01]  /*26710*/  ENDCOLLECTIVE ;  /* 0x000000000000791b */ /* 0x003fe20003800000 */
.L_x_3139:
[----:B------:R-:W-:Y:S02]  /*26720*/  IMAD.MOV.U32 R13, RZ, RZ, R4 ;  /* 0x000000ffff0d7224 */ /* 0x000fe400078e0004 */
[----:B------:R-:W-:Y:S02]  /*26730*/  IMAD.MOV.U32 R12, RZ, RZ, 0x6 ;  /* 0x00000006ff0c7424 */ /* 0x000fe400078e00ff */
[----:B------:R-:W-:-:S07]  /*26740*/  IMAD.MOV.U32 R3, RZ, RZ, R14 ;  /* 0x000000ffff037224 */ /* 0x000fce00078e000e */
[----:B------:R-:W-:Y:S05]  /*26750*/  WARPSYNC.COLLECTIVE R15, `(.L_x_3140) ;  /* 0x000000000f087348 */ /* 0x000fea0003c00000 */
[----:B------:R0:W1:Y:S02]  /*26760*/  SHFL.IDX P6, R14, R13, R12, R11 ;  /* 0x0000000c0d0e7389 */ /* 0x00006400000c000b */
[----:B01----:R-:W-:Y:S01]  /*26770*/  ENDCOLLECTIVE ;  /* 0x000000000000791b */ /* 0x003fe20003800000 */
.L_x_3140:
        /* <DEDUP_REMOVED lines=17> */
.L_x_3141:
[----:B------:R-:W-:Y:S01]  /*26890*/  MOV R13, R4 ;  /* 0x00000004000d7202 */ /* 0x000fe20000000f00 */
[----:B------:R-:W-:Y:S02]  /*268a0*/  IMAD.MOV.U32 R12, RZ, RZ, 0x7 ;  /* 0x00000007ff0c7424 */ /* 0x000fe400078e00ff */
[----:B------:R-:W-:-:S07]  /*268b0*/  IMAD.MOV.U32 R3, RZ, RZ, R14 ;  /* 0x000000ffff037224 */ /* 0x000fce00078e000e */
[----:B------:R-:W-:Y:S05]  /*268c0*/  WARPSYNC.COLLECTIVE R15, `(.L_x_3142) ;  /* 0x000000000f087348 */ /* 0x000fea0003c00000 */
[----:B------:R0:W1:Y:S02]  /*268d0*/  SHFL.IDX P6, R14, R13, R12, R11 ;  /* 0x0000000c0d0e7389 */ /* 0x00006400000c000b */
[----:B01----:R-:W-:Y:S01]  /*268e0*/  ENDCOLLECTIVE ;  /* 0x000000000000791b */ /* 0x003fe20003800000 */
.L_x_3142:
[----:B------:R-:W-:-:S05]  /*268f0*/  @!P1 LEA R6, P4, R8, R3, 0x1 ;  /* 0x0000000308069211 */ /* 0x000fca00078808ff */
[----:B------:R-:W-:Y:S02]  /*26900*/  @!P1 IMAD.X R7, RZ, RZ, R2, P4 ;  /* 0x000000ffff079224 */ /* 0x000fe400020e0602 */
[----:B------:R-:W-:Y:S02]  /*26910*/  @!P1 IMAD.MOV.U32 R2, RZ, RZ, R6 ;  /* 0x000000ffff029224 */ /* 0x000fe400078e0006 */
[----:B------:R-:W-:Y:S02]  /*26920*/  @!P1 IMAD.MOV.U32 R3, RZ, RZ, R7 ;  /* 0x000000ffff039224 */ /* 0x000fe400078e0007 */
[----:B------:R-:W-:-:S03]  /*26930*/  IMAD.MOV.U32 R13, RZ, RZ, R0 ;  /* 0x000000ffff0d7224 */ /* 0x000fc600078e0000 */
        /* <DEDUP_REMOVED lines=10> */
.L_x_3143:
[----:B------:R-:W-:Y:S05]  /*269e0*/  BRA `(.L_x_3144) ;  /* 0xffffffac00607947 */ /* 0x000fea000383ffff */
.L_x_2997:
[----:B0-----:R0:W1:Y:S02]  /*269f0*/  SYNCS.PHASECHK.TRANS64.TRYWAIT P0, [R22+URZ+0x2a820], R3 ;  /* 0x02a82003160075a7 */ /* 0x001064000800017f */
[----:B-1----:R-:W-:Y:S05]  /*26a00*/  @!P0 NANOSLEEP.SYNCS 0x989680 ;  /* 0x009896800000895d */ /* 0x002fea0003900000 */
[----:B------:R-:W1:Y:S02]  /*26a10*/  @!P0 SYNCS.PHASECHK.TRANS64 P0, [R22+URZ+0x2a820], R3 ;  /* 0x02a82003160085a7 */ /* 0x000e64000800007f */
[----:B-1----:R-:W-:Y:S05]  /*26a20*/  @!P0 BRA `(.L_x_2997) ;  /* 0xfffffffc00f08947 */ /* 0x002fea000383ffff */
[----:B------:R-:W-:Y:S05]  /*26a30*/  BRA `(.L_x_3145) ;  /* 0xffffffac00d07947 */ /* 0x000fea000383ffff */
.L_x_3002:
[----:B0-----:R0:W1:Y:S02]  /*26a40*/  SYNCS.PHASECHK.TRANS64.TRYWAIT P0, [R5+URZ+0x2a840], R0 ;  /* 0x02a84000050075a7 */ /* 0x001064000800017f */
[----:B-1----:R-:W-:Y:S05]  /*26a50*/  @!P0 NANOSLEEP.SYNCS 0x989680 ;  /* 0x009896800000895d */ /* 0x002fea0003900000 */
[----:B------:R-:W1:Y:S02]  /*26a60*/  @!P0 SYNCS.PHASECHK.TRANS64 P0, [R5+URZ+0x2a840], R0 ;  /* 0x02a84000050085a7 */ /* 0x000e64000800007f */
[----:B-1----:R-:W-:Y:S05]  /*26a70*/  @!P0 BRA `(.L_x_3002) ;  /* 0xfffffffc00f08947 */ /* 0x002fea000383ffff */
[----:B------:R-:W-:Y:S05]  /*26a80*/  BRA `(.L_x_3146) ;  /* 0xffffffb000987947 */ /* 0x000fea000383ffff */
.L_x_3003:
        /* <DEDUP_REMOVED lines=8> */
.L_x_3148:
[----:B------:R-:W-:Y:S05]  /*26b10*/  BSYNC B1 ;  /* 0x0000000000017941 */ /* 0x000fea0003800000 */
.L_x_3147:
        /* <DEDUP_REMOVED lines=10> */
.L_x_3149:
        /* <DEDUP_REMOVED lines=8> */
.L_x_3150:
        /* <DEDUP_REMOVED lines=14> */
.L_x_3151:
[----:B------:R-:W-:Y:S02]  /*26d20*/  IMAD.MOV.U32 R13, RZ, RZ, R8 ;  /* 0x000000ffff0d7224 */ /* 0x000fe400078e0008 */
[----:B------:R-:W-:Y:S02]  /*26d30*/  IMAD.MOV.U32 R12, RZ, RZ, 0x2 ;  /* 0x00000002ff0c7424 */ /* 0x000fe400078e00ff */
[----:B------:R-:W-:-:S07]  /*26d40*/  IMAD.MOV.U32 R2, RZ, RZ, R14 ;  /* 0x000000ffff027224 */ /* 0x000fce00078e000e */
[----:B------:R-:W-:Y:S05]  /*26d50*/  WARPSYNC.COLLECTIVE R15, `(.L_x_3152) ;  /* 0x000000000f087348 */ /* 0x000fea0003c00000 */
[----:B------:R0:W1:Y:S02]  /*26d60*/  SHFL.IDX P6, R14, R13, R12, R11 ;  /* 0x0000000c0d0e7389 */ /* 0x00006400000c000b */
[----:B01----:R-:W-:Y:S01]  /*26d70*/  ENDCOLLECTIVE ;  /* 0x000000000000791b */ /* 0x003fe20003800000 */
.L_x_3152:
        /* <DEDUP_REMOVED lines=13> */
.L_x_3153:
[----:B------:R-:W-:Y:S01]  /*26e50*/  MOV R13, R8 ;  /* 0x00000008000d7202 */ /* 0x000fe20000000f00 */
[----:B------:R-:W-:Y:S02]  /*26e60*/  IMAD.MOV.U32 R12, RZ, RZ, 0x3 ;  /* 0x00000003ff0c7424 */ /* 0x000fe400078e00ff */
[----:B------:R-:W-:-:S07]  /*26e70*/  IMAD.MOV.U32 R2, RZ, RZ, R14 ;  /* 0x000000ffff027224 */ /* 0x000fce00078e000e */
[----:B------:R-:W-:Y:S05]  /*26e80*/  WARPSYNC.COLLECTIVE R15, `(.L_x_3154) ;  /* 0x000000000f087348 */ /* 0x000fea0003c00000 */
[----:B------:R0:W1:Y:S02]  /*26e90*/  SHFL.IDX P6, R14, R13, R12, R11 ;  /* 0x0000000c0d0e7389 */ /* 0x00006400000c000b */
[----:B01----:R-:W-:Y:S01]  /*26ea0*/  ENDCOLLECTIVE ;  /* 0x000000000000791b */ /* 0x003fe20003800000 */
.L_x_3154:
        /* <DEDUP_REMOVED lines=13> */
.L_x_3155:
[----:B------:R-:W-:Y:S02]  /*26f80*/  IMAD.MOV.U32 R13, RZ, RZ, R8 ;  /* 0x000000ffff0d7224 */ /* 0x000fe400078e0008 */
[----:B------:R-:W-:Y:S02]  /*26f90*/  IMAD.MOV.U32 R12, RZ, RZ, 0x4 ;  /* 0x00000004ff0c7424 */ /* 0x000fe400078e00ff */
[----:B------:R-:W-:-:S07]  /*26fa0*/  IMAD.MOV.U32 R2, RZ, RZ, R14 ;  /* 0x000000ffff027224 */ /* 0x000fce00078e000e */
[----:B------:R-:W-:Y:S05]  /*26fb0*/  WARPSYNC.COLLECTIVE R15, `(.L_x_3156) ;  /* 0x000000000f087348 */ /* 0x000fea0003c00000 */
[----:B------:R0:W1:Y:S02]  /*26fc0*/  SHFL.IDX P6, R14, R13, R12, R11 ;  /* 0x0000000c0d0e7389 */ /* 0x00006400000c000b */
[----:B01----:R-:W-:Y:S01]  /*26fd0*/  ENDCOLLECTIVE ;  /* 0x000000000000791b */ /* 0x003fe20003800000 */
.L_x_3156:
        /* <DEDUP_REMOVED lines=13> */
.L_x_3157:
[----:B------:R-:W-:Y:S02]  /*270b0*/  IMAD.MOV.U32 R13, RZ, RZ, R8 ;  /* 0x000000ffff0d7224 */ /* 0x000fe400078e0008 */
[----:B------:R-:W-:Y:S02]  /*270c0*/  IMAD.MOV.U32 R12, RZ, RZ, 0x5 ;  /* 0x00000005ff0c7424 */ /* 0x000fe400078e00ff */
[----:B------:R-:W-:-:S07]  /*270d0*/  IMAD.MOV.U32 R2, RZ, RZ, R14 ;  /* 0x000000ffff027224 */ /* 0x000fce00078e000e */
[----:B------:R-:W-:Y:S05]  /*270e0*/  WARPSYNC.COLLECTIVE R15, `(.L_x_3158) ;  /* 0x000000000f087348 */ /* 0x000fea0003c00000 */
[----:B------:R0:W1:Y:S02]  /*270f0*/  SHFL.IDX P6, R14, R13, R12, R11 ;  /* 0x0000000c0d0e7389 */ /* 0x00006400000c000b */
[----:B01----:R-:W-:Y:S01]  /*27100*/  ENDCOLLECTIVE ;  /* 0x000000000000791b */ /* 0x003fe20003800000 */
.L_x_3158:
        /* <DEDUP_REMOVED lines=13> */
.L_x_3159:
[----:B------:R-:W-:Y:S01]  /*271e0*/  IMAD.MOV.U32 R2, RZ, RZ, R14 ;  /* 0x000000ffff027224 */ /* 0x000fe200078e000e */
[----:B------:R-:W-:Y:S06]  /*271f0*/  BRA `(.L_x_3160) ;  /* 0xffffffac00d07947 */ /* 0x000fec000383ffff */
.L_x_3008:
[----:B-1----:R1:W2:Y:S02]  /*27200*/  SYNCS.PHASECHK.TRANS64.TRYWAIT P0, [R5+URZ+0x2a860], R2 ;  /* 0x02a86002050075a7 */ /* 0x0022a4000800017f */
[----:B--2---:R-:W-:Y:S05]  /*27210*/  @!P0 NANOSLEEP.SYNCS 0x989680 ;  /* 0x009896800000895d */ /* 0x004fea0003900000 */
[----:B------:R-:W2:Y:S02]  /*27220*/  @!P0 SYNCS.PHASECHK.TRANS64 P0, [R5+URZ+0x2a860], R2 ;  /* 0x02a86002050085a7 */ /* 0x000ea4000800007f */
[----:B--2---:R-:W-:Y:S05]  /*27230*/  @!P0 BRA `(.L_x_3008) ;  /* 0xfffffffc00f08947 */ /* 0x004fea000383ffff */
[----:B------:R-:W-:Y:S05]  /*27240*/  BRA `(.L_x_3161) ;  /* 0xffffffb0002c7947 */ /* 0x000fea000383ffff */
.L_x_3009:
        /* <DEDUP_REMOVED lines=8> */
.L_x_3163:
[----:B------:R-:W-:Y:S05]  /*272d0*/  BSYNC B1 ;  /* 0x0000000000017941 */ /* 0x000fea0003800000 */
.L_x_3162:
        /* <DEDUP_REMOVED lines=9> */
.L_x_3164:
[----:B------:R-:W-:Y:S01]  /*27370*/  IMAD.MOV.U32 R13, RZ, RZ, R25 ;  /* 0x000000ffff0d7224 */ /* 0x000fe200078e0019 */
[----:B------:R-:W-:Y:S01]  /*27380*/  MOV R12, 0x1 ;  /* 0x00000001000c7802 */ /* 0x000fe20000000f00 */
[----:B------:R-:W-:-:S07]  /*27390*/  IMAD.MOV.U32 R2, RZ, RZ, R14 ;  /* 0x000000ffff027224 */ /* 0x000fce00078e000e */
[----:B------:R-:W-:Y:S05]  /*273a0*/  WARPSYNC.COLLECTIVE R15, `(.L_x_3165) ;  /* 0x000000000f087348 */ /* 0x000fea0003c00000 */
[----:B------:R0:W1:Y:S02]  /*273b0*/  SHFL.IDX P6, R14, R13, R12, R11 ;  /* 0x0000000c0d0e7389 */ /* 0x00006400000c000b */
[----:B01----:R-:W-:Y:S01]  /*273c0*/  ENDCOLLECTIVE ;  /* 0x000000000000791b */ /* 0x003fe20003800000 */
.L_x_3165:
        /* <DEDUP_REMOVED lines=15> */
.L_x_3166:
[----:B------:R-:W-:Y:S02]  /*274c0*/  IMAD.MOV.U32 R13, RZ, RZ, R25 ;  /* 0x000000ffff0d7224 */ /* 0x000fe400078e0019 */
[----:B------:R-:W-:Y:S02]  /*274d0*/  IMAD.MOV.U32 R12, RZ, RZ, 0x2 ;  /* 0x00000002ff0c7424 */ /* 0x000fe400078e00ff */
[----:B------:R-:W-:-:S07]  /*274e0*/  IMAD.MOV.U32 R2, RZ, RZ, R14 ;  /* 0x000000ffff027224 */ /* 0x000fce00078e000e */
[----:B------:R-:W-:Y:S05]  /*274f0*/  WARPSYNC.COLLECTIVE R15, `(.L_x_3167) ;  /* 0x000000000f087348 */ /* 0x000fea0003c00000 */
[----:B------:R0:W1:Y:S02]  /*27500*/  SHFL.IDX P6, R14, R13, R12, R11 ;  /* 0x0000000c0d0e7389 */ /* 0x00006400000c000b */
[----:B01----:R-:W-:Y:S01]  /*27510*/  ENDCOLLECTIVE ;  /* 0x000000000000791b */ /* 0x003fe20003800000 */
.L_x_3167:
        /* <DEDUP_REMOVED lines=14> */
.L_x_3168:
[----:B------:R-:W-:Y:S02]  /*27600*/  IMAD.MOV.U32 R13, RZ, RZ, R25 ;  /* 0x000000ffff0d7224 */ /* 0x000fe400078e0019 */
[----:B------:R-:W-:Y:S02]  /*27610*/  IMAD.MOV.U32 R12, RZ, RZ, 0x3 ;  /* 0x00000003ff0c7424 */ /* 0x000fe400078e00ff */
[----:B------:R-:W-:-:S07]  /*27620*/  IMAD.MOV.U32 R2, RZ, RZ, R14 ;  /* 0x000000ffff027224 */ /* 0x000fce00078e000e */
[----:B------:R-:W-:Y:S05]  /*27630*/  WARPSYNC.COLLECTIVE R15, `(.L_x_3169) ;  /* 0x000000000f087348 */ /* 0x000fea0003c00000 */
[----:B------:R0:W1:Y:S02]  /*27640*/  SHFL.IDX P6, R14, R13, R12, R11 ;  /* 0x0000000c0d0e7389 */ /* 0x00006400000c000b */
[----:B01----:R-:W-:Y:S01]  /*27650*/  ENDCOLLECTIVE ;  /* 0x000000000000791b */ /* 0x003fe20003800000 */
.L_x_3169:
        /* <DEDUP_REMOVED lines=14> */
.L_x_3170:
[----:B------:R-:W-:Y:S02]  /*27740*/  IMAD.MOV.U32 R13, RZ, RZ, R25 ;  /* 0x000000ffff0d7224 */ /* 0x000fe400078e0019 */
[----:B------:R-:W-:Y:S01]  /*27750*/  IMAD.MOV.U32 R12, RZ, RZ, 0x4 ;  /* 0x00000004ff0c7424 */ /* 0x000fe200078e00ff */
[----:B------:R-:W-:-:S07]  /*27760*/  MOV R2, R14 ;  /* 0x0000000e00027202 */ /* 0x000fce0000000f00 */
[----:B------:R-:W-:Y:S05]  /*27770*/  WARPSYNC.COLLECTIVE R15, `(.L_x_3171) ;  /* 0x000000000f087348 */ /* 0x000fea0003c00000 */
[----:B------:R0:W1:Y:S02]  /*27780*/  SHFL.IDX P6, R14, R13, R12, R11 ;  /* 0x0000000c0d0e7389 */ /* 0x00006400000c000b */
[----:B01----:R-:W-:Y:S01]  /*27790*/  ENDCOLLECTIVE ;  /* 0x000000000000791b */ /* 0x003fe20003800000 */
.L_x_3171:
        /* <DEDUP_REMOVED lines=14> */
.L_x_3172:
[----:B------:R-:W-:Y:S02]  /*27880*/  IMAD.MOV.U32 R13, RZ, RZ, R25 ;  /* 0x000000ffff0d7224 */ /* 0x000fe400078e0019 */
[----:B------:R-:W-:Y:S02]  /*27890*/  IMAD.MOV.U32 R12, RZ, RZ, 0x5 ;  /* 0x00000005ff0c7424 */ /* 0x000fe400078e00ff */
[----:B------:R-:W-:-:S07]  /*278a0*/  IMAD.MOV.U32 R2, RZ, RZ, R14 ;  /* 0x000000ffff027224 */ /* 0x000fce00078e000e */
[----:B------:R-:W-:Y:S05]  /*278b0*/  WARPSYNC.COLLECTIVE R15, `(.L_x_3173) ;  /* 0x000000000f087348 */ /* 0x000fea0003c00000 */
[----:B------:R0:W1:Y:S02]  /*278c0*/  SHFL.IDX P6, R14, R13, R12, R11 ;  /* 0x0000000c0d0e7389 */ /* 0x00006400000c000b */
[----:B01----:R-:W-:Y:S01]  /*278d0*/  ENDCOLLECTIVE ;  /* 0x000000000000791b */ /* 0x003fe20003800000 */
.L_x_3173:
        /* <DEDUP_REMOVED lines=13> */
.L_x_3174:
[----:B------:R-:W-:Y:S01]  /*279b0*/  @!PT LDS RZ, [RZ] ;  /* 0x00000000fffff984 */ /* 0x000fe20000000800 */
[----:B------:R-:W-:Y:S01]  /*279c0*/  @!PT LDS RZ, [RZ] ;  /* 0x00000000fffff984 */ /* 0x000fe20000000800 */
[----:B------:R-:W-:Y:S01]  /*279d0*/  @!PT LDS RZ, [RZ] ;  /* 0x00000000fffff984 */ /* 0x000fe20000000800 */
[----:B------:R0:W-:Y:S02]  /*279e0*/  LDGSTS.E.BYPASS.LTC128B.128 [R4+0x5400], desc[UR60][R2.64+0x80], !P2 ;  /* 0x0540008002047fae */ /* 0x0001e4000d101d7c */
[----:B0-----:R-:W-:Y:S01]  /*279f0*/  IMAD.MOV.U32 R2, RZ, RZ, R14 ;  /* 0x000000ffff027224 */ /* 0x001fe200078e000e */
[----:B------:R-:W-:Y:S06]  /*27a00*/  BRA `(.L_x_3175) ;  /* 0xffffffac001c7947 */ /* 0x000fec000383ffff */
.L_x_3017:
[----:B0-----:R0:W1:Y:S02]  /*27a10*/  SYNCS.PHASECHK.TRANS64.TRYWAIT P0, [R0+URZ+0x2a860], R3 ;  /* 0x02a86003000075a7 */ /* 0x001064000800017f */
[----:B-1----:R-:W-:Y:S05]  /*27a20*/  @!P0 NANOSLEEP.SYNCS 0x989680 ;  /* 0x009896800000895d */ /* 0x002fea0003900000 */
[----:B------:R-:W1:Y:S02]  /*27a30*/  @!P0 SYNCS.PHASECHK.TRANS64 P0, [R0+URZ+0x2a860], R3 ;  /* 0x02a86003000085a7 */ /* 0x000e64000800007f */
[----:B-1----:R-:W-:Y:S05]  /*27a40*/  @!P0 BRA `(.L_x_3017) ;  /* 0xfffffffc00f08947 */ /* 0x002fea000383ffff */
[----:B------:R-:W-:Y:S05]  /*27a50*/  BRA `(.L_x_3176) ;  /* 0xffffffb000387947 */ /* 0x000fea000383ffff */
.L_x_3018:
        /* <DEDUP_REMOVED lines=8> */
.L_x_3178:
[----:B------:R-:W-:Y:S05]  /*27ae0*/  BSYNC B0 ;  /* 0x0000000000007941 */ /* 0x000fea0003800000 */
.L_x_3177:
        /* <DEDUP_REMOVED lines=15> */
.L_x_3179:
        /* <DEDUP_REMOVED lines=9> */
.L_x_3180:
        /* <DEDUP_REMOVED lines=13> */
.L_x_3181:
[----:B------:R-:W-:Y:S02]  /*27d40*/  IMAD.MOV.U32 R13, RZ, RZ, R25 ;  /* 0x000000ffff0d7224 */ /* 0x000fe400078e0019 */
[----:B------:R-:W-:Y:S01]  /*27d50*/  IMAD.MOV.U32 R12, RZ, RZ, 0x2 ;  /* 0x00000002ff0c7424 */ /* 0x000fe200078e00ff */
[----:B------:R-:W-:-:S13]  /*27d60*/  IADD3 R2, P2, R14, R5, RZ ;  /* 0x000000050e027210 */ /* 0x000fda0007f5e0ff */
[----:B------:R-:W-:Y:S05]  /*27d70*/  WARPSYNC.COLLECTIVE R15, `(.L_x_3182) ;  /* 0x000000000f087348 */ /* 0x000fea0003c00000 */
[----:B------:R0:W1:Y:S02]  /*27d80*/  SHFL.IDX P6, R14, R13, R12, R11 ;  /* 0x0000000c0d0e7389 */ /* 0x00006400000c000b */
[----:B01----:R-:W-:Y:S01]  /*27d90*/  ENDCOLLECTIVE ;  /* 0x000000000000791b */ /* 0x003fe20003800000 */
.L_x_3182:
        /* <DEDUP_REMOVED lines=13> */
.L_x_3183:
[----:B------:R-:W-:Y:S02]  /*27e70*/  IMAD.MOV.U32 R13, RZ, RZ, R25 ;  /* 0x000000ffff0d7224 */ /* 0x000fe400078e0019 */
[----:B------:R-:W-:Y:S02]  /*27e80*/  IMAD.MOV.U32 R12, RZ, RZ, 0x3 ;  /* 0x00000003ff0c7424 */ /* 0x000fe400078e00ff */
[----:B------:R-:W-:-:S07]  /*27e90*/  IMAD.MOV.U32 R10, RZ, RZ, R14 ;  /* 0x000000ffff0a7224 */ /* 0x000fce00078e000e */
[----:B------:R-:W-:Y:S05]  /*27ea0*/  WARPSYNC.COLLECTIVE R15, `(.L_x_3184) ;  /* 0x000000000f087348 */ /* 0x000fea0003c00000 */
[----:B------:R0:W1:Y:S02]  /*27eb0*/  SHFL.IDX P6, R14, R13, R12, R11 ;  /* 0x0000000c0d0e7389 */ /* 0x00006400000c000b */
[----:B01----:R-:W-:Y:S01]  /*27ec0*/  ENDCOLLECTIVE ;  /* 0x000000000000791b */ /* 0x003fe20003800000 */
.L_x_3184:
        /* <DEDUP_REMOVED lines=14> */
.L_x_3185:
[----:B------:R-:W-:Y:S02]  /*27fb0*/  IMAD.MOV.U32 R13, RZ, RZ, R25 ;  /* 0x000000ffff0d7224 */ /* 0x000fe400078e0019 */
[----:B------:R-:W-:Y:S01]  /*27fc0*/  IMAD.MOV.U32 R12, RZ, RZ, 0x4 ;  /* 0x00000004ff0c7424 */ /* 0x000fe200078e00ff */
[----:B------:R-:W-:-:S13]  /*27fd0*/  IADD3 R2, P2, R14, R5, RZ ;  /* 0x000000050e027210 */ /* 0x000fda0007f5e0ff */
[----:B------:R-:W-:Y:S05]  /*27fe0*/  WARPSYNC.COLLECTIVE R15, `(.L_x_3186) ;  /* 0x000000000f087348 */ /* 0x000fea0003c00000 */
[----:B------:R0:W1:Y:S02]  /*27ff0*/  SHFL.IDX P6, R14, R13, R12, R11 ;  /* 0x0000000c0d0e7389 */ /* 0x00006400000c000b */
[----:B01----:R-:W-:Y:S01]  /*28000*/  ENDCOLLECTIVE ;  /* 0x000000000000791b */ /* 0x003fe20003800000 */
.L_x_3186:
[----:B------:R-:W-:-:S05]  /*28010*/  IMAD.X R3, RZ, RZ, R8, P2 ;  /* 0x000000ffff037224 */ /* 0x000fca00010e0608 */
[----:B------:R-:W-:Y:S01]  /*28020*/  @!PT LDS RZ, [RZ] ;  /* 0x00000000fffff984 */ /* 0x000fe20000000800 */
[----:B------:R-:W-:Y:S01]  /*28030*/  @!PT LDS RZ, [RZ] ;  /* 0x00000000fffff984 */ /* 0x000fe20000000800 */
[----:B------:R-:W-:Y:S01]  /*28040*/  @!PT LDS RZ, [RZ] ;  /* 0x00000000fffff984 */ /* 0x000fe20000000800 */
[----:B------:R0:W-:Y:S01]  /*28050*/  LDGSTS.E.BYPASS.LTC128B.128 [R4+0x1c00], desc[UR60][R2.64], !P3 ;  /* 0x01c0000002047fae */ /* 0x0001e2000d901d7c */
[----:B------:R-:W-:-:S03]  /*28060*/  ISETP.LT.OR P3, PT, R6, 0x41, P1 ;  /* 0x000000410600780c */ /* 0x000fc60000f61670 */
[----:B------:R0:W-:Y:S01]  /*28070*/  LDGSTS.E.BYPASS.LTC128B.128 [R4+0x4c00], desc[UR60][R2.64+0x80], !P4 ;  /* 0x04c0008002047fae */ /* 0x0001e2000e101d7c */
[----:B------:R-:W-:Y:S02]  /*28080*/  ISETP.LT.OR P4, PT, R6, 0x41, !P0 ;  /* 0x000000410600780c */ /* 0x000fe40004781670 */
[----:B------:R-:W-:Y:S01]  /*28090*/  MOV R13, R24 ;  /* 0x00000018000d7202 */ /* 0x000fe20000000f00 */
[----:B------:R-:W-:-:S10]  /*280a0*/  IMAD.MOV.U32 R7, RZ, RZ, R14 ;  /* 0x000000ffff077224 */ /* 0x000fd400078e000e */
[----:B0-----:R-:W-:Y:S05]  /*280b0*/  WARPSYNC.COLLECTIVE R15, `(.L_x_3187) ;  /* 0x000000000f087348 */ /* 0x001fea0003c00000 */
[----:B------:R1:W2:Y:S02]  /*280c0*/  SHFL.IDX P6, R14, R13, R12, R11 ;  /* 0x0000000c0d0e7389 */ /* 0x0002a400000c000b */
[----:B012---:R-:W-:Y:S01]  /*280d0*/  ENDCOLLECTIVE ;  /* 0x000000000000791b */ /* 0x007fe20003800000 */
.L_x_3187:
[----:B------:R-:W-:Y:S02]  /*280e0*/  IMAD.MOV.U32 R13, RZ, RZ, R25 ;  /* 0x000000ffff0d7224 */ /* 0x000fe400078e0019 */
[----:B------:R-:W-:Y:S02]  /*280f0*/  IMAD.MOV.U32 R12, RZ, RZ, 0x5 ;  /* 0x00000005ff0c7424 */ /* 0x000fe400078e00ff */
[----:B------:R-:W-:-:S07]  /*28100*/  IMAD.MOV.U32 R10, RZ, RZ, R14 ;  /* 0x000000ffff0a7224 */ /* 0x000fce00078e000e */
[----:B------:R-:W-:Y:S05]  /*28110*/  WARPSYNC.COLLECTIVE R15, `(.L_x_3188) ;  /* 0x000000000f087348 */ /* 0x000fea0003c00000 */
[----:B------:R0:W1:Y:S02]  /*28120*/  SHFL.IDX P6, R14, R13, R12, R11 ;  /* 0x0000000c0d0e7389 */ /* 0x00006400000c000b */
[----:B01----:R-:W-:Y:S01]  /*28130*/  ENDCOLLECTIVE ;  /* 0x000000000000791b */ /* 0x003fe20003800000 */
.L_x_3188:
        /* <DEDUP_REMOVED lines=12> */
.L_x_3189:
[----:B------:R-:W-:Y:S05]  /*28200*/  BRA `(.L_x_3190) ;  /* 0xffffffac00347947 */ /* 0x000fea000383ffff */
.L_x_3023:
        /* <DEDUP_REMOVED lines=8> */
.L_x_3192:
[----:B------:R-:W-:Y:S05]  /*28290*/  BSYNC B0 ;  /* 0x0000000000007941 */ /* 0x000fea0003800000 */
.L_x_3191:
[----:B------:R-:W-:Y:S01]  /*282a0*/  IMAD.MOV.U32 R13, RZ, RZ, R16 ;  /* 0x000000ffff0d7224 */ /* 0x000fe200078e0010 */
[----:B------:R-:W-:Y:S01]  /*282b0*/  MOV R15, 0xffffffff ;  /* 0xffffffff000f7802 */ /* 0x000fe20000000f00 */
[----:B------:R-:W-:Y:S02]  /*282c0*/  IMAD.MOV.U32 R12, RZ, RZ, 0x1 ;  /* 0x00000001ff0c7424 */ /* 0x000fe400078e00ff */
[----:B------:R-:W-:Y:S02]  /*282d0*/  IMAD.MOV.U32 R11, RZ, RZ, 0x1f ;  /* 0x0000001fff0b7424 */ /* 0x000fe400078e00ff */
[----:B------:R-:W-:Y:S02]  /*282e0*/  IMAD.IADD R5, R19, 0x1, R8 ;  /* 0x0000000113057824 */ /* 0x000fe400078e0208 */
[----:B------:R-:W-:-:S07]  /*282f0*/  IMAD.MOV.U32 R0, RZ, RZ, R14 ;  /* 0x000000ffff007224 */ /* 0x000fce00078e000e */
[----:B------:R-:W-:Y:S05]  /*28300*/  WARPSYNC.COLLECTIVE R15, `(.L_x_3193) ;  /* 0x000000000f087348 */ /* 0x000fea0003c00000 */
[----:B------:R0:W1:Y:S02]  /*28310*/  SHFL.IDX P6, R14, R13, R12, R11 ;  /* 0x0000000c0d0e7389 */ /* 0x00006400000c000b */
[----:B01----:R-:W-:Y:S01]  /*28320*/  ENDCOLLECTIVE ;  /* 0x000000000000791b */ /* 0x003fe20003800000 */
.L_x_3193:
        /* <DEDUP_REMOVED lines=18> */
.L_x_3194:
[----:B------:R-:W-:Y:S01]  /*28450*/  IMAD.MOV.U32 R12, RZ, RZ, 0x2 ;  /* 0x00000002ff0c7424 */ /* 0x000fe200078e00ff */
[----:B------:R-:W-:-:S05]  /*28460*/  SEL R6, R14, RZ, P1 ;  /* 0x000000ff0e067207 */ /* 0x000fca0000800000 */
[----:B------:R-:W-:-:S04]  /*28470*/  IMAD.IADD R6, R5, 0x1, R6 ;  /* 0x0000000105067824 */ /* 0x000fc800078e0206 */
[----:B------:R-:W-:-:S07]  /*28480*/  IMAD.MOV.U32 R13, RZ, RZ, R6 ;  /* 0x000000ffff0d7224 */ /* 0x000fce00078e0006 */
[----:B------:R-:W-:Y:S05]  /*28490*/  WARPSYNC.COLLECTIVE R15, `(.L_x_3195) ;  /* 0x000000000f087348 */ /* 0x000fea0003c00000 */
[----:B------:R0:W1:Y:S02]  /*284a0*/  SHFL.UP P6, R14, R13, R12, R11 ;  /* 0x0400000c0d0e7389 */ /* 0x00006400000c000b */
[----:B01----:R-:W-:Y:S01]  /*284b0*/  ENDCOLLECTIVE ;  /* 0x000000000000791b */ /* 0x003fe20003800000 */
.L_x_3195:
[----:B------:R-:W-:Y:S01]  /*284c0*/  IMAD.MOV.U32 R12, RZ, RZ, 0x4 ;  /* 0x00000004ff0c7424 */ /* 0x000fe200078e00ff */
[----:B------:R-:W-:-:S05]  /*284d0*/  SEL R7, R14, RZ, P2 ;  /* 0x000000ff0e077207 */ /* 0x000fca0001000000 */
[----:B------:R-:W-:-:S04]  /*284e0*/  IMAD.IADD R7, R6, 0x1, R7 ;  /* 0x0000000106077824 */ /* 0x000fc800078e0207 */
[----:B------:R-:W-:-:S07]  /*284f0*/  IMAD.MOV.U32 R13, RZ, RZ, R7 ;  /* 0x000000ffff0d7224 */ /* 0x000fce00078e0007 */
[----:B------:R-:W-:Y:S05]  /*28500*/  WARPSYNC.COLLECTIVE R15, `(.L_x_3196) ;  /* 0x000000000f087348 */ /* 0x000fea0003c00000 */
[----:B------:R0:W1:Y:S02]  /*28510*/  SHFL.UP P6, R14, R13, R12, R11 ;  /* 0x0400000c0d0e7389 */ /* 0x00006400000c000b */
[----:B01----:R-:W-:Y:S01]  /*28520*/  ENDCOLLECTIVE ;  /* 0x000000000000791b */ /* 0x003fe20003800000 */
.L_x_3196:
[----:B------:R-:W-:Y:S02]  /*28530*/  MOV R12, 0x8 ;  /* 0x00000008000c7802 */ /* 0x000fe40000000f00 */
[----:B------:R-:W-:-:S05]  /*28540*/  SEL R2, R14, RZ, P3 ;  /* 0x000000ff0e027207 */ /* 0x000fca0001800000 */
[----:B------:R-:W-:-:S04]  /*28550*/  IMAD.IADD R2, R7, 0x1, R2 ;  /* 0x0000000107027824 */ /* 0x000fc800078e0202 */
[----:B------:R-:W-:-:S07]  /*28560*/  IMAD.MOV.U32 R13, RZ, RZ, R2 ;  /* 0x000000ffff0d7224 */ /* 0x000fce00078e0002 */
[----:B------:R-:W-:Y:S05]  /*28570*/  WARPSYNC.COLLECTIVE R15, `(.L_x_3197) ;  /* 0x000000000f087348 */ /* 0x000fea0003c00000 */
[----:B------:R0:W1:Y:S02]  /*28580*/  SHFL.UP P6, R14, R13, R12, R11 ;  /* 0x0400000c0d0e7389 */ /* 0x00006400000c000b */
[----:B01----:R-:W-:Y:S01]  /*28590*/  ENDCOLLECTIVE ;  /* 0x000000000000791b */ /* 0x003fe20003800000 */
.L_x_3197:
[----:B------:R-:W-:Y:S01]  /*285a0*/  IMAD.MOV.U32 R12, RZ, RZ, 0x10 ;  /* 0x00000010ff0c7424 */ /* 0x000fe200078e00ff */
[----:B------:R-:W-:-:S05]  /*285b0*/  SEL R3, R14, RZ, P4 ;  /* 0x000000ff0e037207 */ /* 0x000fca0002000000 */
[----:B------:R-:W-:-:S04]  /*285c0*/  IMAD.IADD R3, R2, 0x1, R3 ;  /* 0x0000000102037824 */ /* 0x000fc800078e0203 */
[----:B------:R-:W-:-:S07]  /*285d0*/  IMAD.MOV.U32 R13, RZ, RZ, R3 ;  /* 0x000000ffff0d7224 */ /* 0x000fce00078e0003 */
[----:B------:R-:W-:Y:S05]  /*285e0*/  WARPSYNC.COLLECTIVE R15, `(.L_x_3198) ;  /* 0x000000000f087348 */ /* 0x000fea0003c00000 */
[----:B------:R0:W1:Y:S02]  /*285f0*/  SHFL.UP P6, R14, R13, R12, R11 ;  /* 0x0400000c0d0e7389 */ /* 0x00006400000c000b */
[----:B01----:R-:W-:Y:S01]  /*28600*/  ENDCOLLECTIVE ;  /* 0x000000000000791b */ /* 0x003fe20003800000 */
.L_x_3198:
        /* <DEDUP_REMOVED lines=8> */
.L_x_3199:
[----:B------:R-:W-:Y:S05]  /*28690*/  BRA `(.L_x_3200) ;  /* 0xffffffac003c7947 */ /* 0x000fea000383ffff */
.L_x_3028:
        /* <DEDUP_REMOVED lines=8> */
.L_x_3202:
[----:B------:R-:W-:Y:S05]  /*28720*/  BSYNC B0 ;  /* 0x0000000000007941 */ /* 0x000fea0003800000 */
.L_x_3201:
[----:B------:R-:W-:Y:S01]  /*28730*/  SEL R14, R14, RZ, P1 ;  /* 0x000000ff0e0e7207 */ /* 0x000fe20000800000 */
[----:B------:R-:W-:Y:S01]  /*28740*/  IMAD.MOV.U32 R12, RZ, RZ, 0x2 ;  /* 0x00000002ff0c7424 */ /* 0x000fe200078e00ff */
[----:B------:R-:W-:Y:S01]  /*28750*/  MOV R15, 0xffffffff ;  /* 0xffffffff000f7802 */ /* 0x000fe20000000f00 */
[----:B------:R-:W-:Y:S02]  /*28760*/  IMAD.MOV.U32 R11, RZ, RZ, RZ ;  /* 0x000000ffff0b7224 */ /* 0x000fe400078e00ff */
[----:B------:R-:W-:-:S07]  /*28770*/  IMAD.IADD R13, R5, 0x1, R14 ;  /* 0x00000001050d7824 */ /* 0x000fce00078e020e */
[----:B------:R-:W-:Y:S05]  /*28780*/  WARPSYNC.COLLECTIVE R15, `(.L_x_3203) ;  /* 0x000000000f087348 */ /* 0x000fea0003c00000 */
[----:B------:R0:W1:Y:S02]  /*28790*/  SHFL.UP P6, R14, R13, R12, R11 ;  /* 0x0400000c0d0e7389 */ /* 0x00006400000c000b */
[----:B01----:R-:W-:Y:S01]  /*287a0*/  ENDCOLLECTIVE ;  /* 0x000000000000791b */ /* 0x003fe20003800000 */
.L_x_3203:
[----:B------:R-:W-:Y:S01]  /*287b0*/  IMAD.MOV.U32 R12, RZ, RZ, 0x4 ;  /* 0x00000004ff0c7424 */ /* 0x000fe200078e00ff */
[----:B------:R-:W-:-:S05]  /*287c0*/  SEL R2, R14, RZ, P2 ;  /* 0x000000ff0e027207 */ /* 0x000fca0001000000 */
[----:B------:R-:W-:-:S04]  /*287d0*/  IMAD.IADD R2, R13, 0x1, R2 ;  /* 0x000000010d027824 */ /* 0x000fc800078e0202 */
[----:B------:R-:W-:-:S07]  /*287e0*/  IMAD.MOV.U32 R13, RZ, RZ, R2 ;  /* 0x000000ffff0d7224 */ /* 0x000fce00078e0002 */
[----:B------:R-:W-:Y:S05]  /*287f0*/  WARPSYNC.COLLECTIVE R15, `(.L_x_3204) ;  /* 0x000000000f087348 */ /* 0x000fea0003c00000 */
[----:B------:R0:W1:Y:S02]  /*28800*/  SHFL.UP P6, R14, R13, R12, R11 ;  /* 0x0400000c0d0e7389 */ /* 0x00006400000c000b */
[----:B01----:R-:W-:Y:S01]  /*28810*/  ENDCOLLECTIVE ;  /* 0x000000000000791b */ /* 0x003fe20003800000 */
.L_x_3204:
[----:B------:R-:W-:Y:S01]  /*28820*/  IMAD.MOV.U32 R12, RZ, RZ, 0x8 ;  /* 0x00000008ff0c7424 */ /* 0x000fe200078e00ff */
[----:B------:R-:W-:-:S05]  /*28830*/  SEL R3, R14, RZ, P3 ;  /* 0x000000ff0e037207 */ /* 0x000fca0001800000 */
[----:B------:R-:W-:-:S04]  /*28840*/  IMAD.IADD R3, R2, 0x1, R3 ;  /* 0x0000000102037824 */ /* 0x000fc800078e0203 */
[----:B------:R-:W-:-:S07]  /*28850*/  IMAD.MOV.U32 R13, RZ, RZ, R3 ;  /* 0x000000ffff0d7224 */ /* 0x000fce00078e0003 */
[----:B------:R-:W-:Y:S05]  /*28860*/  WARPSYNC.COLLECTIVE R15, `(.L_x_3205) ;  /* 0x000000000f087348 */ /* 0x000fea0003c00000 */
[----:B------:R0:W1:Y:S02]  /*28870*/  SHFL.UP P6, R14, R13, R12, R11 ;  /* 0x0400000c0d0e7389 */ /* 0x00006400000c000b */
[----:B01----:R-:W-:Y:S01]  /*28880*/  ENDCOLLECTIVE ;  /* 0x000000000000791b */ /* 0x003fe20003800000 */
.L_x_3205:
[----:B------:R-:W-:Y:S01]  /*28890*/  IMAD.MOV.U32 R12, RZ, RZ, 0x10 ;  /* 0x00000010ff0c7424 */ /* 0x000fe200078e00ff */
[----:B------:R-:W-:-:S05]  /*288a0*/  SEL R4, R14, RZ, P4 ;  /* 0x000000ff0e047207 */ /* 0x000fca0002000000 */
[----:B------:R-:W-:-:S04]  /*288b0*/  IMAD.IADD R4, R3, 0x1, R4 ;  /* 0x0000000103047824 */ /* 0x000fc800078e0204 */
[----:B------:R-:W-:-:S07]  /*288c0*/  IMAD.MOV.U32 R13, RZ, RZ, R4 ;  /* 0x000000ffff0d7224 */ /* 0x000fce00078e0004 */
[----:B------:R-:W-:Y:S05]  /*288d0*/  WARPSYNC.COLLECTIVE R15, `(.L_x_3206) ;  /* 0x000000000f087348 */ /* 0x000fea0003c00000 */
[----:B------:R0:W1:Y:S02]  /*288e0*/  SHFL.UP P6, R14, R13, R12, R11 ;  /* 0x0400000c0d0e7389 */ /* 0x00006400000c000b */
[----:B01----:R-:W-:Y:S01]  /*288f0*/  ENDCOLLECTIVE ;  /* 0x000000000000791b */ /* 0x003fe20003800000 */
.L_x_3206:
        /* <DEDUP_REMOVED lines=8> */
.L_x_3207:
[----:B------:R-:W-:Y:S05]  /*28980*/  BRA `(.L_x_3208) ;  /* 0xffffffac001c7947 */ /* 0x000fea000383ffff */
.L_x_3030:
[----:B------:R-:W-:Y:S01]  /*28990*/  BSSY B0, `(.L_x_3209) ;  /* 0x0000006000007945 */ /* 0x000fe20003800000 */
[----:B------:R-:W-:Y:S01]  /*289a0*/  PLOP3.LUT P6, PT, P6, PT, PT, 0x8, 0x0 ;  /* 0x000000000000781c */ /* 0x000fe200037ce170 */
[----:B------:R-:W-:-:S12]  /*289b0*/  IMAD.MOV.U32 R15, RZ, RZ, -0x1 ;  /* 0xffffffffff0f7424 */ /* 0x000fd800078e00ff */
[----:B01----:R-:W-:Y:S05]  /*289c0*/  WARPSYNC.COLLECTIVE R15, `(.L_x_3210) ;  /* 0x000000000f087348 */ /* 0x003fea0003c00000 */
[----:B------:R-:W-:Y:S01]  /*289d0*/  VOTE.ANY R14, PT, P6 ;  /* 0x00000000000e7806 */ /* 0x000fe200030e0100 */
[----:B01----:R-:W-:Y:S06]  /*289e0*/  ENDCOLLECTIVE ;  /* 0x000000000000791b */ /* 0x003fec0003800000 */
.L_x_3210:
[----:B------:R-:W-:Y:S05]  /*289f0*/  BSYNC B0 ;  /* 0x0000000000007941 */ /* 0x000fea0003800000 */
.L_x_3209:
[----:B------:R-:W-:Y:S01]  /*28a00*/  MOV R3, R14 ;  /* 0x0000000e00037202 */ /* 0x000fe20000000f00 */
[----:B------:R-:W-:Y:S02]  /*28a10*/  IMAD.MOV.U32 R13, RZ, RZ, R5 ;  /* 0x000000ffff0d7224 */ /* 0x000fe400078e0005 */
[----:B------:R-:W-:Y:S01]  /*28a20*/  IMAD.MOV.U32 R11, RZ, RZ, 0x1f ;  /* 0x0000001fff0b7424 */ /* 0x000fe200078e00ff */
[----:B------:R-:W0:Y:S01]  /*28a30*/  POPC R4, R3 ;  /* 0x0000000300047309 */ /* 0x000e220000000000 */
[----:B------:R-:W-:Y:S02]  /*28a40*/  IMAD.MOV.U32 R15, RZ, RZ, -0x1 ;  /* 0xffffffffff0f7424 */ /* 0x000fe400078e00ff */
[----:B0-----:R-:W-:-:S07]  /*28a50*/  IMAD.MOV.U32 R12, RZ, RZ, R4 ;  /* 0x000000ffff0c7224 */ /* 0x001fce00078e0004 */
[----:B------:R-:W-:Y:S05]  /*28a60*/  WARPSYNC.COLLECTIVE R15, `(.L_x_3211) ;  /* 0x000000000f087348 */ /* 0x000fea0003c00000 */
[----:B------:R0:W1:Y:S02]  /*28a70*/  SHFL.IDX P6, R14, R13, R12, R11 ;  /* 0x0000000c0d0e7389 */ /* 0x00006400000c000b */
[----:B01----:R-:W-:Y:S01]  /*28a80*/  ENDCOLLECTIVE ;  /* 0x000000000000791b */ /* 0x003fe20003800000 */
.L_x_3211:
[----:B------:R-:W-:Y:S01]  /*28a90*/  IMAD.MOV.U32 R5, RZ, RZ, R14 ;  /* 0x000000ffff057224 */ /* 0x000fe200078e000e */
[----:B------:R-:W-:Y:S06]  /*28aa0*/  BRA `(.L_x_3212) ;  /* 0xffffffac000c7947 */ /* 0x000fec000383ffff */
.L_x_3032:
[----:B------:R-:W-:Y:S01]  /*28ab0*/  BSSY B0, `(.L_x_3213) ;  /* 0x0000007000007945 */ /* 0x000fe20003800000 */
[----:B------:R-:W-:Y:S02]  /*28ac0*/  IMAD.MOV.U32 R13, RZ, RZ, R2 ;  /* 0x000000ffff0d7224 */ /* 0x000fe400078e0002 */
[----:B------:R-:W-:Y:S02]  /*28ad0*/  IMAD.MOV.U32 R11, RZ, RZ, 0x1f ;  /* 0x0000001fff0b7424 */ /* 0x000fe400078e00ff */
[----:B------:R-:W-:-:S07]  /*28ae0*/  IMAD.MOV.U32 R15, RZ, RZ, -0x1 ;  /* 0xffffffffff0f7424 */ /* 0x000fce00078e00ff */
[----:B0123--:R-:W-:Y:S05]  /*28af0*/  WARPSYNC.COLLECTIVE R15, `(.L_x_3214) ;  /* 0x000000000f087348 */ /* 0x00ffea0003c00000 */
[----:B------:R4:W0:Y:S02]  /*28b00*/  SHFL.IDX P6, R14, R13, R12, R11 ;  /* 0x0000000c0d0e7389 */ /* 0x00082400000c000b */
[----:B01234-:R-:W-:Y:S01]  /*28b10*/  ENDCOLLECTIVE ;  /* 0x000000000000791b */ /* 0x01ffe20003800000 */
.L_x_3214:
[----:B------:R-:W-:Y:S05]  /*28b20*/  BSYNC B0 ;  /* 0x0000000000007941 */ /* 0x000fea0003800000 */
.L_x_3213:
[----:B------:R-:W-:Y:S05]  /*28b30*/  BRA `(.L_x_3031) ;  /* 0xffffffac00047947 */ /* 0x000fea000383ffff */
.L_x_3036:
[----:B0-----:R0:W3:Y:S02]  /*28b40*/  SYNCS.PHASECHK.TRANS64.TRYWAIT P0, [R5+URZ+0x2a820], R0 ;  /* 0x02a82000050075a7 */ /* 0x0010e4000800017f */
[----:B---3--:R-:W-:Y:S05]  /*28b50*/  @!P0 NANOSLEEP.SYNCS 0x989680 ;  /* 0x009896800000895d */ /* 0x008fea0003900000 */
[----:B------:R-:W3:Y:S02]  /*28b60*/  @!P0 SYNCS.PHASECHK.TRANS64 P0, [R5+URZ+0x2a820], R0 ;  /* 0x02a82000050085a7 */ /* 0x000ee4000800007f */
[----:B---3--:R-:W-:Y:S05]  /*28b70*/  @!P0 BRA `(.L_x_3036) ;  /* 0xfffffffc00f08947 */ /* 0x008fea000383ffff */
[----:B------:R-:W-:Y:S05]  /*28b80*/  BRA `(.L_x_3215) ;  /* 0xffffffb0007c7947 */ /* 0x000fea000383ffff */
.L_x_3037:
        /* <DEDUP_REMOVED lines=11> */
.L_x_3217:
[----:B------:R-:W-:Y:S05]  /*28c40*/  BSYNC B0 ;  /* 0x0000000000007941 */ /* 0x000fea0003800000 */
.L_x_3216:
[----:B------:R-:W-:Y:S05]  /*28c50*/  BRA `(.L_x_3218) ;  /* 0xffffffb000647947 */ /* 0x000fea000383ffff */
.L_x_3038:
[----:B------:R-:W-:Y:S01]  /*28c60*/  BSSY B0, `(.L_x_3219) ;  /* 0x0000006000007945 */ /* 0x000fe20003800000 */
[----:B------:R-:W-:-:S07]  /*28c70*/  IMAD.MOV.U32 R15, RZ, RZ, -0x1 ;  /* 0xffffffffff0f7424 */ /* 0x000fce00078e00ff */
[----:B012---:R-:W-:Y:S05]  /*28c80*/  WARPSYNC.COLLECTIVE R15, `(.L_x_3220) ;  /* 0x000000000f0c7348 */ /* 0x007fea0003c00000 */
[----:B------:R-:W-:Y:S02]  /*28c90*/  ELECT P6, UR62, PT ;  /* 0x00000000003e782f */ /* 0x000fe400038c0000 */
[----:B------:R-:W-:Y:S01]  /*28ca0*/  MOV R14, UR62 ;  /* 0x0000003e000e7c02 */ /* 0x000fe20008000f00 */
[----:B012---:R-:W-:Y:S10]  /*28cb0*/  ENDCOLLECTIVE ;  /* 0x000000000000791b */ /* 0x007ff40003800000 */
.L_x_3220:
[----:B------:R-:W-:Y:S05]  /*28cc0*/  BSYNC B0 ;  /* 0x0000000000007941 */ /* 0x000fea0003800000 */
.L_x_3219:
[----:B------:R-:W-:Y:S05]  /*28cd0*/  BRA `(.L_x_3221) ;  /* 0xffffffb000587947 */ /* 0x000fea000383ffff */
.L_x_3040:
[----:B0-----:R0:W3:Y:S02]  /*28ce0*/  SYNCS.PHASECHK.TRANS64.TRYWAIT P1, [R3+URZ+0x2a840], R2 ;  /* 0x02a84002030075a7 */ /* 0x0010e4000802017f */
[----:B---3--:R-:W-:Y:S05]  /*28cf0*/  @!P1 NANOSLEEP.SYNCS 0x989680 ;  /* 0x009896800000995d */ /* 0x008fea0003900000 */
[----:B------:R-:W3:Y:S02]  /*28d00*/  @!P1 SYNCS.PHASECHK.TRANS64 P1, [R3+URZ+0x2a840], R2 ;  /* 0x02a84002030095a7 */ /* 0x000ee4000802007f */
[----:B---3--:R-:W-:Y:S05]  /*28d10*/  @!P1 BRA `(.L_x_3040) ;  /* 0xfffffffc00f09947 */ /* 0x008fea000383ffff */
[----:B------:R-:W-:Y:S05]  /*28d20*/  BRA `(.L_x_3222) ;  /* 0xffffffb000807947 */ /* 0x000fea000383ffff */
.L_x_3042:
[----:B---3--:R3:W4:Y:S02]  /*28d30*/  SYNCS.PHASECHK.TRANS64.TRYWAIT P1, [R5+URZ+0x2a840], R0 ;  /* 0x02a84000050075a7 */ /* 0x008724000802017f */
[----:B----4-:R-:W-:Y:S05]  /*28d40*/  @!P1 NANOSLEEP.SYNCS 0x989680 ;  /* 0x009896800000995d */ /* 0x010fea0003900000 */
[----:B------:R-:W4:Y:S02]  /*28d50*/  @!P1 SYNCS.PHASECHK.TRANS64 P1, [R5+URZ+0x2a840], R0 ;  /* 0x02a84000050095a7 */ /* 0x000f24000802007f */
[----:B----4-:R-:W-:Y:S05]  /*28d60*/  @!P1 BRA `(.L_x_3042) ;  /* 0xfffffffc00f09947 */ /* 0x010fea000383ffff */
[----:B------:R-:W-:Y:S05]  /*28d70*/  BRA `(.L_x_3223) ;  /* 0xffffffb0008c7947 */ /* 0x000fea000383ffff */
.L_x_3044:
[----:B----4-:R4:W0:Y:S02]  /*28d80*/  SYNCS.PHASECHK.TRANS64.TRYWAIT P1, [R3+URZ+0x2a860], R2 ;  /* 0x02a86002030075a7 */ /* 0x010824000802017f */
[----:B0-----:R-:W-:Y:S05]  /*28d90*/  @!P1 NANOSLEEP.SYNCS 0x989680 ;  /* 0x009896800000995d */ /* 0x001fea0003900000 */
[----:B------:R-:W0:Y:S02]  /*28da0*/  @!P1 SYNCS.PHASECHK.TRANS64 P1, [R3+URZ+0x2a860], R2 ;  /* 0x02a86002030095a7 */ /* 0x000e24000802007f */
[----:B0-----:R-:W-:Y:S05]  /*28db0*/  @!P1 BRA `(.L_x_3044) ;  /* 0xfffffffc00f09947 */ /* 0x001fea000383ffff */
[----:B------:R-:W-:Y:S05]  /*28dc0*/  BRA `(.L_x_3224) ;  /* 0xffffffb000887947 */ /* 0x000fea000383ffff */
.L_x_3225:
        /* <DEDUP_REMOVED lines=11> */
.L_x_3234:


//--------------------- .nv.global.init           --------------------------
	.section	.nv.global.init,"aw",@progbits
.nv.global.init:
	.type		$str$23,@object
	.size		$str$23,($str$24 - $str$23)
$str$23:
        /*0000*/ 	.byte	0x28, 0x61, 0x64, 0x64, 0x72, 0x65, 0x73, 0x73, 0x20, 0x26, 0x20, 0x6d, 0x61, 0x73, 0x6b, 0x29
        /*0010*/ 	.byte	0x20, 0x3d, 0x3d, 0x20, 0x30, 0x00
	.type		$str$24,@object
	.size		$str$24,(__unnamed_4 - $str$24)
$str$24:
        /*0016*/ 	.byte	0x2f, 0x74, 0x6d, 0x70, 0x2f, 0x6f, 0x73, 0x73, 0x5f, 0x6b, 0x65, 0x72, 0x6e, 0x65, 0x6c, 0x73
        /*0026*/ 	.byte	0x5f, 0x73, 0x72, 0x63, 0x2f, 0x66, 0x6c, 0x61, 0x73, 0x68, 0x5f, 0x61, 0x74, 0x74, 0x65, 0x6e
        /*0036*/ 	.byte	0x74, 0x69, 0x6f, 0x6e, 0x2f, 0x63, 0x73, 0x72, 0x63, 0x2f, 0x63, 0x75, 0x74, 0x6c, 0x61, 0x73
        /*0046*/ 	.byte	0x73, 0x2f, 0x69, 0x6e, 0x63, 0x6c, 0x75, 0x64, 0x65, 0x2f, 0x63, 0x75, 0x74, 0x65, 0x2f, 0x70
        /*0056*/ 	.byte	0x6f, 0x69, 0x6e, 0x74, 0x65, 0x72, 0x5f, 0x66, 0x6c, 0x61, 0x67, 0x67, 0x65, 0x64, 0x2e, 0x68
        /*0066*/ 	.byte	0x70, 0x70, 0x00
	.type		__unnamed_4,@object
	.size		__unnamed_4,(__unnamed_6 - __unnamed_4)
__unnamed_4:
        /* <DEDUP_REMOVED lines=25> */
	.type		__unnamed_6,@object
	.size		__unnamed_6,(__unnamed_3 - __unnamed_6)
__unnamed_6:
        /* <DEDUP_REMOVED lines=25> */
	.type		__unnamed_3,@object
	.size		__unnamed_3,(__unnamed_5 - __unnamed_3)
__unnamed_3:
        /* <DEDUP_REMOVED lines=29> */
	.type		__unnamed_5,@object
	.size		__unnamed_5,(__unnamed_2 - __unnamed_5)
__unnamed_5:
        /* <DEDUP_REMOVED lines=29> */
	.type		__unnamed_2,@object
	.size		__unnamed_2,(__unnamed_1 - __unnamed_2)
__unnamed_2:
        /* <DEDUP_REMOVED lines=29> */
	.type		__unnamed_1,@object
	.size		__unnamed_1,(.L_0 - __unnamed_1)
__unnamed_1:
        /* <DEDUP_REMOVED lines=29> */
        /*0ab1*/ 	.byte	0x5d, 0x00
.L_0:


//--------------------- .nv.shared._ZN7cutlass13device_kernelIN5flash11enable_sm90INS1_16FlashAttnFwdSm90INS1_25CollectiveMainloopFwdSm90ILi2EN4cute5tupleIJNS5_1CILi1EEES8_S8_EEENS6_IJNS7_ILi128EEENS7_ILi96EEENS7_ILi192EEEEEELi128ENS_10bfloat16_tEfNS_4arch4Sm90ELb0ELb0ELb1ELb0ELb1ELb0ELb0ELb1ELb1ELb1ELb0ELb0EEENS1_21CollectiveEpilogueFwdINS6_IJSA_SA_SB_EEES9_SE_SG_Li256ELb0ELb1ELb0ELb0EEENS1_29StaticPersistentTileSchedulerILb0EEEEEEEEEvNT_6ParamsE --------------------------
	.section	.nv.shared._ZN7cutlass13device_kernelIN5flash11enable_sm90INS1_16FlashAttnFwdSm90INS1_25CollectiveMainloopFwdSm90ILi2EN4cute5tupleIJNS5_1CILi1EEES8_S8_EEENS6_IJNS7_ILi128EEENS7_ILi96EEENS7_ILi192EEEEEELi128ENS_10bfloat16_tEfNS_4arch4Sm90ELb0ELb0ELb1ELb0ELb1ELb0ELb0ELb1ELb1ELb1ELb0ELb0EEENS1_21CollectiveEpilogueFwdINS6_IJSA_SA_SB_EEES9_SE_SG_Li256ELb0ELb1ELb0ELb0EEENS1_29StaticPersistentTileSchedulerILb0EEEEEEEEEvNT_6ParamsE,"aw",@nobits
	.sectionflags	@""
	.align	16
	.zero		1024


//--------------------- .nv.shared.reserved.0     --------------------------
	.section	.nv.shared.reserved.0,"aw",@nobits
	.weak		__nv_reservedSMEM_offset_0_alias
	.size		__nv_reservedSMEM_offset_0_alias, 0, 0
	.other		__nv_reservedSMEM_offset_0_alias,@"STO_CUDA_RESERVED_SHARED STV_DEFAULT"
__nv_reservedSMEM_offset_0_alias:
	.zero		0


//--------------------- .nv.global                --------------------------
	.section	.nv.global,"aw",@nobits
.nv.global:
	.type		_ZN84_INTERNAL_3aed1491_48_flash_fwd_hdim192_128_bf16_paged_softcap_sm90_cu_cb12e5b6_32094cute1_E,@object
	.size		_ZN84_INTERNAL_3aed1491_48_flash_fwd_hdim192_128_bf16_paged_softcap_sm90_cu_cb12e5b6_32094cute1_E,(_ZN84_INTERNAL_3aed1491_48_flash_fwd_hdim192_128_bf16_paged_softcap_sm90_cu_cb12e5b6_32094cuda3std3__45__cpo6cbeginE - _ZN84_INTERNAL_3aed1491_48_flash_fwd_hdim192_128_bf16_paged_softcap_sm90_cu_cb12e5b6_32094cute1_E)
_ZN84_INTERNAL_3aed1491_48_flash_fwd_hdim192_128_bf16_paged_softcap_sm90_cu_cb12e5b6_32094cute1_E:
	.zero		1
	.type		_ZN84_INTERNAL_3aed1491_48_flash_fwd_hdim192_128_bf16_paged_softcap_sm90_cu_cb12e5b6_32094cuda3std3__45__cpo6cbeginE,@object
	.size		_ZN84_INTERNAL_3aed1491_48_flash_fwd_hdim192_128_bf16_paged_softcap_sm90_cu_cb12e5b6_32094cuda3std3__45__cpo6cbeginE,(_ZN84_INTERNAL_3aed1491_48_flash_fwd_hdim192_128_bf16_paged_softcap_sm90_cu_cb12e5b6_32094cuda3std3__48in_placeE - _ZN84_INTERNAL_3aed1491_48_flash_fwd_hdim192_128_bf16_paged_softcap_sm90_cu_cb12e5b6_32094cuda3std3__45__cpo6cbeginE)
_ZN84_INTERNAL_3aed1491_48_flash_fwd_hdim192_128_bf16_paged_softcap_sm90_cu_cb12e5b6_32094cuda3std3__45__cpo6cbeginE:
	.zero		1
	.type		_ZN84_INTERNAL_3aed1491_48_flash_fwd_hdim192_128_bf16_paged_softcap_sm90_cu_cb12e5b6_32094cuda3std3__48in_placeE,@object
	.size		_ZN84_INTERNAL_3aed1491_48_flash_fwd_hdim192_128_bf16_paged_softcap_sm90_cu_cb12e5b6_32094cuda3std3__48in_placeE,(_ZN84_INTERNAL_3aed1491_48_flash_fwd_hdim192_128_bf16_paged_softcap_sm90_cu_cb12e5b6_32094cuda3std6ranges3__45__cpo9iter_moveE - _ZN84_INTERNAL_3aed1491_48_flash_fwd_hdim192_128_bf16_paged_softcap_sm90_cu_cb12e5b6_32094cuda3std3__48in_placeE)
_ZN84_INTERNAL_3aed1491_48_flash_fwd_hdim192_128_bf16_paged_softcap_sm90_cu_cb12e5b6_32094cuda3std3__48in_placeE:
	.zero		1
	.type		_ZN84_INTERNAL_3aed1491_48_flash_fwd_hdim192_128_bf16_paged_softcap_sm90_cu_cb12e5b6_32094cuda3std6ranges3__45__cpo9iter_moveE,@object
	.size		_ZN84_INTERNAL_3aed1491_48_flash_fwd_hdim192_128_bf16_paged_softcap_sm90_cu_cb12e5b6_32094cuda3std6ranges3__45__cpo9iter_moveE,(_ZN84_INTERNAL_3aed1491_48_flash_fwd_hdim192_128_bf16_paged_softcap_sm90_cu_cb12e5b6_32094cuda3std3__45__cpo5beginE - _ZN84_INTERNAL_3aed1491_48_flash_fwd_hdim192_128_bf16_paged_softcap_sm90_cu_cb12e5b6_32094cuda3std6ranges3__45__cpo9iter_moveE)
_ZN84_INTERNAL_3aed1491_48_flash_fwd_hdim192_128_bf16_paged_softcap_sm90_cu_cb12e5b6_32094cuda3std6ranges3__45__cpo9iter_moveE:
	.zero		1
	.type		_ZN84_INTERNAL_3aed1491_48_flash_fwd_hdim192_128_bf16_paged_softcap_sm90_cu_cb12e5b6_32094cuda3std3__45__cpo5beginE,@object
	.size		_ZN84_INTERNAL_3aed1491_48_flash_fwd_hdim192_128_bf16_paged_softcap_sm90_cu_cb12e5b6_32094cuda3std3__45__cpo5beginE,(_ZN84_INTERNAL_3aed1491_48_flash_fwd_hdim192_128_bf16_paged_softcap_sm90_cu_cb12e5b6_32094cuda3std3__486_GLOBAL__N__3aed1491_48_flash_fwd_hdim192_128_bf16_paged_softcap_sm90_cu_cb12e5b6_32096ignoreE - _ZN84_INTERNAL_3aed1491_48_flash_fwd_hdim192_128_bf16_paged_softcap_sm90_cu_cb12e5b6_32094cuda3std3__45__cpo5beginE)
_ZN84_INTERNAL_3aed1491_48_flash_fwd_hdim192_128_bf16_paged_softcap_sm90_cu_cb12e5b6_32094cuda3std3__45__cpo5beginE:
	.zero		1
	.type		_ZN84_INTERNAL_3aed1491_48_flash_fwd_hdim192_128_bf16_paged_softcap_sm90_cu_cb12e5b6_32094cuda3std3__486_GLOBAL__N__3aed1491_48_flash_fwd_hdim192_128_bf16_paged_softcap_sm90_cu_cb12e5b6_32096ignoreE,@object
	.size		_ZN84_INTERNAL_3aed1491_48_flash_fwd_hdim192_128_bf16_paged_softcap_sm90_cu_cb12e5b6_32094cuda3std3__486_GLOBAL__N__3aed1491_48_flash_fwd_hdim192_128_bf16_paged_softcap_sm90_cu_cb12e5b6_32096ignoreE,(_ZN84_INTERNAL_3aed1491_48_flash_fwd_hdim192_128_bf16_paged_softcap_sm90_cu_cb12e5b6_32094cute7productE - _ZN84_INTERNAL_3aed1491_48_flash_fwd_hdim192_128_bf16_paged_softcap_sm90_cu_cb12e5b6_32094cuda3std3__486_GLOBAL__N__3aed1491_48_flash_fwd_hdim192_128_bf16_paged_softcap_sm90_cu_cb12e5b6_32096ignoreE)
_ZN84_INTERNAL_3aed1491_48_flash_fwd_hdim192_128_bf16_paged_softcap_sm90_cu_cb12e5b6_32094cuda3std3__486_GLOBAL__N__3aed1491_48_flash_fwd_hdim192_128_bf16_paged_softcap_sm90_cu_cb12e5b6_32096ignoreE:
	.zero		1
	.type		_ZN84_INTERNAL_3aed1491_48_flash_fwd_hdim192_128_bf16_paged_softcap_sm90_cu_cb12e5b6_32094cute7productE,@object
	.size		_ZN84_INTERNAL_3aed1491_48_flash_fwd_hdim192_128_bf16_paged_softcap_sm90_cu_cb12e5b6_32094cute7productE,(_ZN84_INTERNAL_3aed1491_48_flash_fwd_hdim192_128_bf16_paged_softcap_sm90_cu_cb12e5b6_32094cuda3std3__45__cpo3endE - _ZN84_INTERNAL_3aed1491_48_flash_fwd_hdim192_128_bf16_paged_softcap_sm90_cu_cb12e5b6_32094cute7productE)
_ZN84_INTERNAL_3aed1491_48_flash_fwd_hdim192_128_bf16_paged_softcap_sm90_cu_cb12e5b6_32094cute7productE:
	.zero		1
	.type		_ZN84_INTERNAL_3aed1491_48_flash_fwd_hdim192_128_bf16_paged_softcap_sm90_cu_cb12e5b6_32094cuda3std3__45__cpo3endE,@object
	.size		_ZN84_INTERNAL_3aed1491_48_flash_fwd_hdim192_128_bf16_paged_softcap_sm90_cu_cb12e5b6_32094cuda3std3__45__cpo3endE,(_ZN84_INTERNAL_3aed1491_48_flash_fwd_hdim192_128_bf16_paged_softcap_sm90_cu_cb12e5b6_32094cuda3std3__419piecewise_constructE - _ZN84_INTERNAL_3aed1491_48_flash_fwd_hdim192_128_bf16_paged_softcap_sm90_cu_cb12e5b6_32094cuda3std3__45__cpo3endE)
_ZN84_INTERNAL_3aed1491_48_flash_fwd_hdim192_128_bf16_paged_softcap_sm90_cu_cb12e5b6_32094cuda3std3__45__cpo3endE:
	.zero		1
	.type		_ZN84_INTERNAL_3aed1491_48_flash_fwd_hdim192_128_bf16_paged_softcap_sm90_cu_cb12e5b6_32094cuda3std3__419piecewise_constructE,@object
	.size		_ZN84_INTERNAL_3aed1491_48_flash_fwd_hdim192_128_bf16_paged_softcap_sm90_cu_cb12e5b6_32094cuda3std3__419piecewise_constructE,(_ZN84_INTERNAL_3aed1491_48_flash_fwd_hdim192_128_bf16_paged_softcap_sm90_cu_cb12e5b6_32094cuda3std3__45__cpo4cendE - _ZN84_INTERNAL_3aed1491_48_flash_fwd_hdim192_128_bf16_paged_softcap_sm90_cu_cb12e5b6_32094cuda3std3__419piecewise_constructE)
_ZN84_INTERNAL_3aed1491_48_flash_fwd_hdim192_128_bf16_paged_softcap_sm90_cu_cb12e5b6_32094cuda3std3__419piecewise_constructE:
	.zero		1
	.type		_ZN84_INTERNAL_3aed1491_48_flash_fwd_hdim192_128_bf16_paged_softcap_sm90_cu_cb12e5b6_32094cuda3std3__45__cpo4cendE,@object
	.size		_ZN84_INTERNAL_3aed1491_48_flash_fwd_hdim192_128_bf16_paged_softcap_sm90_cu_cb12e5b6_32094cuda3std3__45__cpo4cendE,(_ZN84_INTERNAL_3aed1491_48_flash_fwd_hdim192_128_bf16_paged_softcap_sm90_cu_cb12e5b6_32094cuda3std6ranges3__45__cpo4swapE - _ZN84_INTERNAL_3aed1491_48_flash_fwd_hdim192_128_bf16_paged_softcap_sm90_cu_cb12e5b6_32094cuda3std3__45__cpo4cendE)
_ZN84_INTERNAL_3aed1491_48_flash_fwd_hdim192_128_bf16_paged_softcap_sm90_cu_cb12e5b6_32094cuda3std3__45__cpo4cendE:
	.zero		1
	.type		_ZN84_INTERNAL_3aed1491_48_flash_fwd_hdim192_128_bf16_paged_softcap_sm90_cu_cb12e5b6_32094cuda3std6ranges3__45__cpo4swapE,@object
	.size		_ZN84_INTERNAL_3aed1491_48_flash_fwd_hdim192_128_bf16_paged_softcap_sm90_cu_cb12e5b6_32094cuda3std6ranges3__45__cpo4swapE,(.L_13 - _ZN84_INTERNAL_3aed1491_48_flash_fwd_hdim192_128_bf16_paged_softcap_sm90_cu_cb12e5b6_32094cuda3std6ranges3__45__cpo4swapE)
_ZN84_INTERNAL_3aed1491_48_flash_fwd_hdim192_128_bf16_paged_softcap_sm90_cu_cb12e5b6_32094cuda3std6ranges3__45__cpo4swapE:
	.zero		1
.L_13:


//--------------------- .nv.shared._ZN7cutlass13device_kernelIN5flash11enable_sm90INS1_16FlashAttnFwdSm90INS1_25CollectiveMainloopFwdSm90ILi2EN4cute5tupleIJNS5_1CILi1EEES8_S8_EEENS6_IJNS7_ILi128EEENS7_ILi96EEENS7_ILi192EEEEEELi128ENS_10bfloat16_tEfNS_4arch4Sm90ELb0ELb0ELb1ELb1ELb1ELb0ELb0ELb1ELb1ELb1ELb0ELb0EEENS1_21CollectiveEpilogueFwdINS6_IJSA_SA_SB_EEES9_SE_SG_Li256ELb1ELb1ELb0ELb0EEENS1_36VarlenDynamicPersistentTileSchedulerILi128ELi96ELi256ELi128ELb0ELb1ELb1ELb0ELb1ELb1EEEEEEEEEvNT_6ParamsE --------------------------
	.section	.nv.shared._ZN7cutlass13device_kernelIN5flash11enable_sm90INS1_16FlashAttnFwdSm90INS1_25CollectiveMainloopFwdSm90ILi2EN4cute5tupleIJNS5_1CILi1EEES8_S8_EEENS6_IJNS7_ILi128EEENS7_ILi96EEENS7_ILi192EEEEEELi128ENS_10bfloat16_tEfNS_4arch4Sm90ELb0ELb0ELb1ELb1ELb1ELb0ELb0ELb1ELb1ELb1ELb0ELb0EEENS1_21CollectiveEpilogueFwdINS6_IJSA_SA_SB_EEES9_SE_SG_Li256ELb1ELb1ELb0ELb0EEENS1_36VarlenDynamicPersistentTileSchedulerILi128ELi96ELi256ELi128ELb0ELb1ELb1ELb0ELb1ELb1EEEEEEEEEvNT_6ParamsE,"aw",@nobits
	.sectionflags	@""
	.align	16
	.zero		1024


//--------------------- .nv.shared._ZN7cutlass13device_kernelIN5flash11enable_sm90INS1_16FlashAttnFwdSm90INS1_25CollectiveMainloopFwdSm90ILi2EN4cute5tupleIJNS5_1CILi1EEES8_S8_EEENS6_IJNS7_ILi128EEENS7_ILi96EEENS7_ILi192EEEEEELi128ENS_10bfloat16_tEfNS_4arch4Sm90ELb0ELb0ELb1ELb1ELb1ELb1ELb0ELb1ELb1ELb1ELb0ELb0EEENS1_21CollectiveEpilogueFwdINS6_IJSA_SA_SB_EEES9_SE_SG_Li256ELb1ELb1ELb0ELb0EEENS1_36VarlenDynamicPersistentTileSchedulerILi128ELi96ELi256ELi128ELb0ELb1ELb1ELb0ELb1ELb1EEEEEEEEEvNT_6ParamsE --------------------------
	.section	.nv.shared._ZN7cutlass13device_kernelIN5flash11enable_sm90INS1_16FlashAttnFwdSm90INS1_25CollectiveMainloopFwdSm90ILi2EN4cute5tupleIJNS5_1CILi1EEES8_S8_EEENS6_IJNS7_ILi128EEENS7_ILi96EEENS7_ILi192EEEEEELi128ENS_10bfloat16_tEfNS_4arch4Sm90ELb0ELb0ELb1ELb1ELb1ELb1ELb0ELb1ELb1ELb1ELb0ELb0EEENS1_21CollectiveEpilogueFwdINS6_IJSA_SA_SB_EEES9_SE_SG_Li256ELb1ELb1ELb0ELb0EEENS1_36VarlenDynamicPersistentTileSchedulerILi128ELi96ELi256ELi128ELb0ELb1ELb1ELb0ELb1ELb1EEEEEEEEEvNT_6ParamsE,"aw",@nobits
	.sectionflags	@""
	.align	16
	.zero		1024


//--------------------- .nv.shared._ZN7cutlass13device_kernelIN5flash11enable_sm90INS1_16FlashAttnFwdSm90INS1_25CollectiveMainloopFwdSm90ILi2EN4cute5tupleIJNS5_1CILi1EEES8_S8_EEENS6_IJNS7_ILi128EEENS7_ILi96EEENS7_ILi192EEEEEELi128ENS_10bfloat16_tEfNS_4arch4Sm90ELb0ELb1ELb1ELb0ELb1ELb0ELb0ELb1ELb1ELb1ELb0ELb0EEENS1_21CollectiveEpilogueFwdINS6_IJSA_SA_SB_EEES9_SE_SG_Li256ELb0ELb1ELb0ELb0EEENS1_30DynamicPersistentTileSchedulerILi256ELi128ELb0ELb1ELb1EEEEEEEEEvNT_6ParamsE --------------------------
	.section	.nv.shared._ZN7cutlass13device_kernelIN5flash11enable_sm90INS1_16FlashAttnFwdSm90INS1_25CollectiveMainloopFwdSm90ILi2EN4cute5tupleIJNS5_1CILi1EEES8_S8_EEENS6_IJNS7_ILi128EEENS7_ILi96EEENS7_ILi192EEEEEELi128ENS_10bfloat16_tEfNS_4arch4Sm90ELb0ELb1ELb1ELb0ELb1ELb0ELb0ELb1ELb1ELb1ELb0ELb0EEENS1_21CollectiveEpilogueFwdINS6_IJSA_SA_SB_EEES9_SE_SG_Li256ELb0ELb1ELb0ELb0EEENS1_30DynamicPersistentTileSchedulerILi256ELi128ELb0ELb1ELb1EEEEEEEEEvNT_6ParamsE,"aw",@nobits
	.sectionflags	@""
	.align	16
	.zero		1024


//--------------------- .nv.shared._ZN7cutlass13device_kernelIN5flash11enable_sm90INS1_16FlashAttnFwdSm90INS1_25CollectiveMainloopFwdSm90ILi2EN4cute5tupleIJNS5_1CILi1EEES8_S8_EEENS6_IJNS7_ILi128EEENS7_ILi96EEENS7_ILi192EEEEEELi128ENS_10bfloat16_tEfNS_4arch4Sm90ELb0ELb1ELb1ELb1ELb1ELb0ELb0ELb1ELb1ELb1ELb0ELb0EEENS1_21CollectiveEpilogueFwdINS6_IJSA_SA_SB_EEES9_SE_SG_Li256ELb1ELb1ELb0ELb0EEENS1_36VarlenDynamicPersistentTileSchedulerILi128ELi96ELi256ELi128ELb0ELb1ELb1ELb1ELb0ELb1EEEEEEEEEvNT_6ParamsE --------------------------
	.section	.nv.shared._ZN7cutlass13device_kernelIN5flash11enable_sm90INS1_16FlashAttnFwdSm90INS1_25CollectiveMainloopFwdSm90ILi2EN4cute5tupleIJNS5_1CILi1EEES8_S8_EEENS6_IJNS7_ILi128EEENS7_ILi96EEENS7_ILi192EEEEEELi128ENS_10bfloat16_tEfNS_4arch4Sm90ELb0ELb1ELb1ELb1ELb1ELb0ELb0ELb1ELb1ELb1ELb0ELb0EEENS1_21CollectiveEpilogueFwdINS6_IJSA_SA_SB_EEES9_SE_SG_Li256ELb1ELb1ELb0ELb0EEENS1_36VarlenDynamicPersistentTileSchedulerILi128ELi96ELi256ELi128ELb0ELb1ELb1ELb1ELb0ELb1EEEEEEEEEvNT_6ParamsE,"aw",@nobits
	.sectionflags	@""
	.align	16
	.zero		1024


//--------------------- .nv.shared._ZN7cutlass13device_kernelIN5flash11enable_sm90INS1_16FlashAttnFwdSm90INS1_25CollectiveMainloopFwdSm90ILi2EN4cute5tupleIJNS5_1CILi1EEES8_S8_EEENS6_IJNS7_ILi128EEENS7_ILi96EEENS7_ILi192EEEEEELi128ENS_10bfloat16_tEfNS_4arch4Sm90ELb0ELb1ELb1ELb1ELb1ELb1ELb0ELb1ELb1ELb1ELb0ELb0EEENS1_21CollectiveEpilogueFwdINS6_IJSA_SA_SB_EEES9_SE_SG_Li256ELb1ELb1ELb0ELb0EEENS1_36VarlenDynamicPersistentTileSchedulerILi128ELi96ELi256ELi128ELb0ELb1ELb1ELb1ELb0ELb1EEEEEEEEEvNT_6ParamsE --------------------------
	.section	.nv.shared._ZN7cutlass13device_kernelIN5flash11enable_sm90INS1_16FlashAttnFwdSm90INS1_25CollectiveMainloopFwdSm90ILi2EN4cute5tupleIJNS5_1CILi1EEES8_S8_EEENS6_IJNS7_ILi128EEENS7_ILi96EEENS7_ILi192EEEEEELi128ENS_10bfloat16_tEfNS_4arch4Sm90ELb0ELb1ELb1ELb1ELb1ELb1ELb0ELb1ELb1ELb1ELb0ELb0EEENS1_21CollectiveEpilogueFwdINS6_IJSA_SA_SB_EEES9_SE_SG_Li256ELb1ELb1ELb0ELb0EEENS1_36VarlenDynamicPersistentTileSchedulerILi128ELi96ELi256ELi128ELb0ELb1ELb1ELb1ELb0ELb1EEEEEEEEEvNT_6ParamsE,"aw",@nobits
	.sectionflags	@""
	.align	16
	.zero		1024


//--------------------- .nv.shared._ZN7cutlass13device_kernelIN5flash11enable_sm90INS1_16FlashAttnFwdSm90INS1_25CollectiveMainloopFwdSm90ILi2EN4cute5tupleIJNS5_1CILi1EEES8_S8_EEENS6_IJNS7_ILi128EEENS7_ILi96EEENS7_ILi192EEEEEELi128ENS_10bfloat16_tEfNS_4arch4Sm90ELb1ELb0ELb1ELb0ELb1ELb0ELb0ELb1ELb1ELb1ELb0ELb0EEENS1_21CollectiveEpilogueFwdINS6_IJSA_SA_SB_EEES9_SE_SG_Li256ELb0ELb1ELb0ELb0EEENS1_30DynamicPersistentTileSchedulerILi256ELi128ELb0ELb1ELb1EEEEEEEEEvNT_6ParamsE --------------------------
	.section	.nv.shared._ZN7cutlass13device_kernelIN5flash11enable_sm90INS1_16FlashAttnFwdSm90INS1_25CollectiveMainloopFwdSm90ILi2EN4cute5tupleIJNS5_1CILi1EEES8_S8_EEENS6_IJNS7_ILi128EEENS7_ILi96EEENS7_ILi192EEEEEELi128ENS_10bfloat16_tEfNS_4arch4Sm90ELb1ELb0ELb1ELb0ELb1ELb0ELb0ELb1ELb1ELb1ELb0ELb0EEENS1_21CollectiveEpilogueFwdINS6_IJSA_SA_SB_EEES9_SE_SG_Li256ELb0ELb1ELb0ELb0EEENS1_30DynamicPersistentTileSchedulerILi256ELi128ELb0ELb1ELb1EEEEEEEEEvNT_6ParamsE,"aw",@nobits
	.sectionflags	@""
	.align	16
	.zero		1024


//--------------------- .nv.shared._ZN7cutlass13device_kernelIN5flash11enable_sm90INS1_16FlashAttnFwdSm90INS1_25CollectiveMainloopFwdSm90ILi2EN4cute5tupleIJNS5_1CILi1EEES8_S8_EEENS6_IJNS7_ILi128EEENS7_ILi96EEENS7_ILi192EEEEEELi128ENS_10bfloat16_tEfNS_4arch4Sm90ELb1ELb0ELb1ELb1ELb1ELb0ELb0ELb1ELb1ELb1ELb0ELb0EEENS1_21CollectiveEpilogueFwdINS6_IJSA_SA_SB_EEES9_SE_SG_Li256ELb1ELb1ELb0ELb0EEENS1_36VarlenDynamicPersistentTileSchedulerILi128ELi96ELi256ELi128ELb0ELb1ELb1ELb1ELb1ELb1EEEEEEEEEvNT_6ParamsE --------------------------
	.section	.nv.shared._ZN7cutlass13device_kernelIN5flash11enable_sm90INS1_16FlashAttnFwdSm90INS1_25CollectiveMainloopFwdSm90ILi2EN4cute5tupleIJNS5_1CILi1EEES8_S8_EEENS6_IJNS7_ILi128EEENS7_ILi96EEENS7_ILi192EEEEEELi128ENS_10bfloat16_tEfNS_4arch4Sm90ELb1ELb0ELb1ELb1ELb1ELb0ELb0ELb1ELb1ELb1ELb0ELb0EEENS1_21CollectiveEpilogueFwdINS6_IJSA_SA_SB_EEES9_SE_SG_Li256ELb1ELb1ELb0ELb0EEENS1_36VarlenDynamicPersistentTileSchedulerILi128ELi96ELi256ELi128ELb0ELb1ELb1ELb1ELb1ELb1EEEEEEEEEvNT_6ParamsE,"aw",@nobits
	.sectionflags	@""
	.align	16
	.zero		1024


//--------------------- .nv.shared._ZN7cutlass13device_kernelIN5flash11enable_sm90INS1_16FlashAttnFwdSm90INS1_25CollectiveMainloopFwdSm90ILi2EN4cute5tupleIJNS5_1CILi1EEES8_S8_EEENS6_IJNS7_ILi128EEENS7_ILi96EEENS7_ILi192EEEEEELi128ENS_10bfloat16_tEfNS_4arch4Sm90ELb1ELb0ELb1ELb1ELb1ELb1ELb0ELb1ELb1ELb1ELb0ELb0EEENS1_21CollectiveEpilogueFwdINS6_IJSA_SA_SB_EEES9_SE_SG_Li256ELb1ELb1ELb0ELb0EEENS1_36VarlenDynamicPersistentTileSchedulerILi128ELi96ELi256ELi128ELb0ELb1ELb1ELb1ELb1ELb1EEEEEEEEEvNT_6ParamsE --------------------------
	.section	.nv.shared._ZN7cutlass13device_kernelIN5flash11enable_sm90INS1_16FlashAttnFwdSm90INS1_25CollectiveMainloopFwdSm90ILi2EN4cute5tupleIJNS5_1CILi1EEES8_S8_EEENS6_IJNS7_ILi128EEENS7_ILi96EEENS7_ILi192EEEEEELi128ENS_10bfloat16_tEfNS_4arch4Sm90ELb1ELb0ELb1ELb1ELb1ELb1ELb0ELb1ELb1ELb1ELb0ELb0EEENS1_21CollectiveEpilogueFwdINS6_IJSA_SA_SB_EEES9_SE_SG_Li256ELb1ELb1ELb0ELb0EEENS1_36VarlenDynamicPersistentTileSchedulerILi128ELi96ELi256ELi128ELb0ELb1ELb1ELb1ELb1ELb1EEEEEEEEEvNT_6ParamsE,"aw",@nobits
	.sectionflags	@""
	.align	16
	.zero		1024


//--------------------- .nv.constant0._ZN7cutlass13device_kernelIN5flash11enable_sm90INS1_16FlashAttnFwdSm90INS1_25CollectiveMainloopFwdSm90ILi2EN4cute5tupleIJNS5_1CILi1EEES8_S8_EEENS6_IJNS7_ILi128EEENS7_ILi96EEENS7_ILi192EEEEEELi128ENS_10bfloat16_tEfNS_4arch4Sm90ELb0ELb0ELb1ELb0ELb1ELb0ELb0ELb1ELb1ELb1ELb0ELb0EEENS1_21CollectiveEpilogueFwdINS6_IJSA_SA_SB_EEES9_SE_SG_Li256ELb0ELb1ELb0ELb0EEENS1_29StaticPersistentTileSchedulerILb0EEEEEEEEEvNT_6ParamsE --------------------------
	.section	.nv.constant0._ZN7cutlass13device_kernelIN5flash11enable_sm90INS1_16FlashAttnFwdSm90INS1_25CollectiveMainloopFwdSm90ILi2EN4cute5tupleIJNS5_1CILi1EEES8_S8_EEENS6_IJNS7_ILi128EEENS7_ILi96EEENS7_ILi192EEEEEELi128ENS_10bfloat16_tEfNS_4arch4Sm90ELb0ELb0ELb1ELb0ELb1ELb0ELb0ELb1ELb1ELb1ELb0ELb0EEENS1_21CollectiveEpilogueFwdINS6_IJSA_SA_SB_EEES9_SE_SG_Li256ELb0ELb1ELb0ELb0EEENS1_29StaticPersistentTileSchedulerILb0EEEEEEEEEvNT_6ParamsE,"a",@progbits
	.sectionflags	@""
	.align	4
.nv.constant0._ZN7cutlass13device_kernelIN5flash11enable_sm90INS1_16FlashAttnFwdSm90INS1_25CollectiveMainloopFwdSm90ILi2EN4cute5tupleIJNS5_1CILi1EEES8_S8_EEENS6_IJNS7_ILi128EEENS7_ILi96EEENS7_ILi192EEEEEELi128ENS_10bfloat16_tEfNS_4arch4Sm90ELb0ELb0ELb1ELb0ELb1ELb0ELb0ELb1ELb1ELb1ELb0ELb0EEENS1_21CollectiveEpilogueFwdINS6_IJSA_SA_SB_EEES9_SE_SG_Li256ELb0ELb1ELb0ELb0EEENS1_29StaticPersistentTileSchedulerILb0EEEEEEEEEvNT_6ParamsE:
	.zero		3200


//--------------------- .nv.constant0._ZN7cutlass13device_kernelIN5flash11enable_sm90INS1_16FlashAttnFwdSm90INS1_25CollectiveMainloopFwdSm90ILi2EN4cute5tupleIJNS5_1CILi1EEES8_S8_EEENS6_IJNS7_ILi128EEENS7_ILi96EEENS7_ILi192EEEEEELi128ENS_10bfloat16_tEfNS_4arch4Sm90ELb0ELb0ELb1ELb1ELb1ELb0ELb0ELb1ELb1ELb1ELb0ELb0EEENS1_21CollectiveEpilogueFwdINS6_IJSA_SA_SB_EEES9_SE_SG_Li256ELb1ELb1ELb0ELb0EEENS1_36VarlenDynamicPersistentTileSchedulerILi128ELi96ELi256ELi128ELb0ELb1ELb1ELb0ELb1ELb1EEEEEEEEEvNT_6ParamsE --------------------------
	.section	.nv.constant0._ZN7cutlass13device_kernelIN5flash11enable_sm90INS1_16FlashAttnFwdSm90INS1_25CollectiveMainloopFwdSm90ILi2EN4cute5tupleIJNS5_1CILi1EEES8_S8_EEENS6_IJNS7_ILi128EEENS7_ILi96EEENS7_ILi192EEEEEELi128ENS_10bfloat16_tEfNS_4arch4Sm90ELb0ELb0ELb1ELb1ELb1ELb0ELb0ELb1ELb1ELb1ELb0ELb0EEENS1_21CollectiveEpilogueFwdINS6_IJSA_SA_SB_EEES9_SE_SG_Li256ELb1ELb1ELb0ELb0EEENS1_36VarlenDynamicPersistentTileSchedulerILi128ELi96ELi256ELi128ELb0ELb1ELb1ELb0ELb1ELb1EEEEEEEEEvNT_6ParamsE,"a",@progbits
	.sectionflags	@""
	.align	4
.nv.constant0._ZN7cutlass13device_kernelIN5flash11enable_sm90INS1_16FlashAttnFwdSm90INS1_25CollectiveMainloopFwdSm90ILi2EN4cute5tupleIJNS5_1CILi1EEES8_S8_EEENS6_IJNS7_ILi128EEENS7_ILi96EEENS7_ILi192EEEEEELi128ENS_10bfloat16_tEfNS_4arch4Sm90ELb0ELb0ELb1ELb1ELb1ELb0ELb0ELb1ELb1ELb1ELb0ELb0EEENS1_21CollectiveEpilogueFwdINS6_IJSA_SA_SB_EEES9_SE_SG_Li256ELb1ELb1ELb0ELb0EEENS1_36VarlenDynamicPersistentTileSchedulerILi128ELi96ELi256ELi128ELb0ELb1ELb1ELb0ELb1ELb1EEEEEEEEEvNT_6ParamsE:
	.zero		3328


//--------------------- .nv.constant0._ZN7cutlass13device_kernelIN5flash11enable_sm90INS1_16FlashAttnFwdSm90INS1_25CollectiveMainloopFwdSm90ILi2EN4cute5tupleIJNS5_1CILi1EEES8_S8_EEENS6_IJNS7_ILi128EEENS7_ILi96EEENS7_ILi192EEEEEELi128ENS_10bfloat16_tEfNS_4arch4Sm90ELb0ELb0ELb1ELb1ELb1ELb1ELb0ELb1ELb1ELb1ELb0ELb0EEENS1_21CollectiveEpilogueFwdINS6_IJSA_SA_SB_EEES9_SE_SG_Li256ELb1ELb1ELb0ELb0EEENS1_36VarlenDynamicPersistentTileSchedulerILi128ELi96ELi256ELi128ELb0ELb1ELb1ELb0ELb1ELb1EEEEEEEEEvNT_6ParamsE --------------------------
	.section	.nv.constant0._ZN7cutlass13device_kernelIN5flash11enable_sm90INS1_16FlashAttnFwdSm90INS1_25CollectiveMainloopFwdSm90ILi2EN4cute5tupleIJNS5_1CILi1EEES8_S8_EEENS6_IJNS7_ILi128EEENS7_ILi96EEENS7_ILi192EEEEEELi128ENS_10bfloat16_tEfNS_4arch4Sm90ELb0ELb0ELb1ELb1ELb1ELb1ELb0ELb1ELb1ELb1ELb0ELb0EEENS1_21CollectiveEpilogueFwdINS6_IJSA_SA_SB_EEES9_SE_SG_Li256ELb1ELb1ELb0ELb0EEENS1_36VarlenDynamicPersistentTileSchedulerILi128ELi96ELi256ELi128ELb0ELb1ELb1ELb0ELb1ELb1EEEEEEEEEvNT_6ParamsE,"a",@progbits
	.sectionflags	@""
	.align	4
.nv.constant0._ZN7cutlass13device_kernelIN5flash11enable_sm90INS1_16FlashAttnFwdSm90INS1_25CollectiveMainloopFwdSm90ILi2EN4cute5tupleIJNS5_1CILi1EEES8_S8_EEENS6_IJNS7_ILi128EEENS7_ILi96EEENS7_ILi192EEEEEELi128ENS_10bfloat16_tEfNS_4arch4Sm90ELb0ELb0ELb1ELb1ELb1ELb1ELb0ELb1ELb1ELb1ELb0ELb0EEENS1_21CollectiveEpilogueFwdINS6_IJSA_SA_SB_EEES9_SE_SG_Li256ELb1ELb1ELb0ELb0EEENS1_36VarlenDynamicPersistentTileSchedulerILi128ELi96ELi256ELi128ELb0ELb1ELb1ELb0ELb1ELb1EEEEEEEEEvNT_6ParamsE:
	.zero		3328


//--------------------- .nv.constant0._ZN7cutlass13device_kernelIN5flash11enable_sm90INS1_16FlashAttnFwdSm90INS1_25CollectiveMainloopFwdSm90ILi2EN4cute5tupleIJNS5_1CILi1EEES8_S8_EEENS6_IJNS7_ILi128EEENS7_ILi96EEENS7_ILi192EEEEEELi128ENS_10bfloat16_tEfNS_4arch4Sm90ELb0ELb1ELb1ELb0ELb1ELb0ELb0ELb1ELb1ELb1ELb0ELb0EEENS1_21CollectiveEpilogueFwdINS6_IJSA_SA_SB_EEES9_SE_SG_Li256ELb0ELb1ELb0ELb0EEENS1_30DynamicPersistentTileSchedulerILi256ELi128ELb0ELb1ELb1EEEEEEEEEvNT_6ParamsE --------------------------
	.section	.nv.constant0._ZN7cutlass13device_kernelIN5flash11enable_sm90INS1_16FlashAttnFwdSm90INS1_25CollectiveMainloopFwdSm90ILi2EN4cute5tupleIJNS5_1CILi1EEES8_S8_EEENS6_IJNS7_ILi128EEENS7_ILi96EEENS7_ILi192EEEEEELi128ENS_10bfloat16_tEfNS_4arch4Sm90ELb0ELb1ELb1ELb0ELb1ELb0ELb0ELb1ELb1ELb1ELb0ELb0EEENS1_21CollectiveEpilogueFwdINS6_IJSA_SA_SB_EEES9_SE_SG_Li256ELb0ELb1ELb0ELb0EEENS1_30DynamicPersistentTileSchedulerILi256ELi128ELb0ELb1ELb1EEEEEEEEEvNT_6ParamsE,"a",@progbits
	.sectionflags	@""
	.align	4
.nv.constant0._ZN7cutlass13device_kernelIN5flash11enable_sm90INS1_16FlashAttnFwdSm90INS1_25CollectiveMainloopFwdSm90ILi2EN4cute5tupleIJNS5_1CILi1EEES8_S8_EEENS6_IJNS7_ILi128EEENS7_ILi96EEENS7_ILi192EEEEEELi128ENS_10bfloat16_tEfNS_4arch4Sm90ELb0ELb1ELb1ELb0ELb1ELb0ELb0ELb1ELb1ELb1ELb0ELb0EEENS1_21CollectiveEpilogueFwdINS6_IJSA_SA_SB_EEES9_SE_SG_Li256ELb0ELb1ELb0ELb0EEENS1_30DynamicPersistentTileSchedulerILi256ELi128ELb0ELb1ELb1EEEEEEEEEvNT_6ParamsE:
	.zero		3328


//--------------------- .nv.constant0._ZN7cutlass13device_kernelIN5flash11enable_sm90INS1_16FlashAttnFwdSm90INS1_25CollectiveMainloopFwdSm90ILi2EN4cute5tupleIJNS5_1CILi1EEES8_S8_EEENS6_IJNS7_ILi128EEENS7_ILi96EEENS7_ILi192EEEEEELi128ENS_10bfloat16_tEfNS_4arch4Sm90ELb0ELb1ELb1ELb1ELb1ELb0ELb0ELb1ELb1ELb1ELb0ELb0EEENS1_21CollectiveEpilogueFwdINS6_IJSA_SA_SB_EEES9_SE_SG_Li256ELb1ELb1ELb0ELb0EEENS1_36VarlenDynamicPersistentTileSchedulerILi128ELi96ELi256ELi128ELb0ELb1ELb1ELb1ELb0ELb1EEEEEEEEEvNT_6ParamsE --------------------------
	.section	.nv.constant0._ZN7cutlass13device_kernelIN5flash11enable_sm90INS1_16FlashAttnFwdSm90INS1_25CollectiveMainloopFwdSm90ILi2EN4cute5tupleIJNS5_1CILi1EEES8_S8_EEENS6_IJNS7_ILi128EEENS7_ILi96EEENS7_ILi192EEEEEELi128ENS_10bfloat16_tEfNS_4arch4Sm90ELb0ELb1ELb1ELb1ELb1ELb0ELb0ELb1ELb1ELb1ELb0ELb0EEENS1_21CollectiveEpilogueFwdINS6_IJSA_SA_SB_EEES9_SE_SG_Li256ELb1ELb1ELb0ELb0EEENS1_36VarlenDynamicPersistentTileSchedulerILi128ELi96ELi256ELi128ELb0ELb1ELb1ELb1ELb0ELb1EEEEEEEEEvNT_6ParamsE,"a",@progbits
	.sectionflags	@""
	.align	4
.nv.constant0._ZN7cutlass13device_kernelIN5flash11enable_sm90INS1_16FlashAttnFwdSm90INS1_25CollectiveMainloopFwdSm90ILi2EN4cute5tupleIJNS5_1CILi1EEES8_S8_EEENS6_IJNS7_ILi128EEENS7_ILi96EEENS7_ILi192EEEEEELi128ENS_10bfloat16_tEfNS_4arch4Sm90ELb0ELb1ELb1ELb1ELb1ELb0ELb0ELb1ELb1ELb1ELb0ELb0EEENS1_21CollectiveEpilogueFwdINS6_IJSA_SA_SB_EEES9_SE_SG_Li256ELb1ELb1ELb0ELb0EEENS1_36VarlenDynamicPersistentTileSchedulerILi128ELi96ELi256ELi128ELb0ELb1ELb1ELb1ELb0ELb1EEEEEEEEEvNT_6ParamsE:
	.zero		3328


//--------------------- .nv.constant0._ZN7cutlass13device_kernelIN5flash11enable_sm90INS1_16FlashAttnFwdSm90INS1_25CollectiveMainloopFwdSm90ILi2EN4cute5tupleIJNS5_1CILi1EEES8_S8_EEENS6_IJNS7_ILi128EEENS7_ILi96EEENS7_ILi192EEEEEELi128ENS_10bfloat16_tEfNS_4arch4Sm90ELb0ELb1ELb1ELb1ELb1ELb1ELb0ELb1ELb1ELb1ELb0ELb0EEENS1_21CollectiveEpilogueFwdINS6_IJSA_SA_SB_EEES9_SE_SG_Li256ELb1ELb1ELb0ELb0EEENS1_36VarlenDynamicPersistentTileSchedulerILi128ELi96ELi256ELi128ELb0ELb1ELb1ELb1ELb0ELb1EEEEEEEEEvNT_6ParamsE --------------------------
	.section	.nv.constant0._ZN7cutlass13device_kernelIN5flash11enable_sm90INS1_16FlashAttnFwdSm90INS1_25CollectiveMainloopFwdSm90ILi2EN4cute5tupleIJNS5_1CILi1EEES8_S8_EEENS6_IJNS7_ILi128EEENS7_ILi96EEENS7_ILi192EEEEEELi128ENS_10bfloat16_tEfNS_4arch4Sm90ELb0ELb1ELb1ELb1ELb1ELb1ELb0ELb1ELb1ELb1ELb0ELb0EEENS1_21CollectiveEpilogueFwdINS6_IJSA_SA_SB_EEES9_SE_SG_Li256ELb1ELb1ELb0ELb0EEENS1_36VarlenDynamicPersistentTileSchedulerILi128ELi96ELi256ELi128ELb0ELb1ELb1ELb1ELb0ELb1EEEEEEEEEvNT_6ParamsE,"a",@progbits
	.sectionflags	@""
	.align	4
.nv.constant0._ZN7cutlass13device_kernelIN5flash11enable_sm90INS1_16FlashAttnFwdSm90INS1_25CollectiveMainloopFwdSm90ILi2EN4cute5tupleIJNS5_1CILi1EEES8_S8_EEENS6_IJNS7_ILi128EEENS7_ILi96EEENS7_ILi192EEEEEELi128ENS_10bfloat16_tEfNS_4arch4Sm90ELb0ELb1ELb1ELb1ELb1ELb1ELb0ELb1ELb1ELb1ELb0ELb0EEENS1_21CollectiveEpilogueFwdINS6_IJSA_SA_SB_EEES9_SE_SG_Li256ELb1ELb1ELb0ELb0EEENS1_36VarlenDynamicPersistentTileSchedulerILi128ELi96ELi256ELi128ELb0ELb1ELb1ELb1ELb0ELb1EEEEEEEEEvNT_6ParamsE:
	.zero		3328


//--------------------- .nv.constant0._ZN7cutlass13device_kernelIN5flash11enable_sm90INS1_16FlashAttnFwdSm90INS1_25CollectiveMainloopFwdSm90ILi2EN4cute5tupleIJNS5_1CILi1EEES8_S8_EEENS6_IJNS7_ILi128EEENS7_ILi96EEENS7_ILi192EEEEEELi128ENS_10bfloat16_tEfNS_4arch4Sm90ELb1ELb0ELb1ELb0ELb1ELb0ELb0ELb1ELb1ELb1ELb0ELb0EEENS1_21CollectiveEpilogueFwdINS6_IJSA_SA_SB_EEES9_SE_SG_Li256ELb0ELb1ELb0ELb0EEENS1_30DynamicPersistentTileSchedulerILi256ELi128ELb0ELb1ELb1EEEEEEEEEvNT_6ParamsE --------------------------
	.section	.nv.constant0._ZN7cutlass13device_kernelIN5flash11enable_sm90INS1_16FlashAttnFwdSm90INS1_25CollectiveMainloopFwdSm90ILi2EN4cute5tupleIJNS5_1CILi1EEES8_S8_EEENS6_IJNS7_ILi128EEENS7_ILi96EEENS7_ILi192EEEEEELi128ENS_10bfloat16_tEfNS_4arch4Sm90ELb1ELb0ELb1ELb0ELb1ELb0ELb0ELb1ELb1ELb1ELb0ELb0EEENS1_21CollectiveEpilogueFwdINS6_IJSA_SA_SB_EEES9_SE_SG_Li256ELb0ELb1ELb0ELb0EEENS1_30DynamicPersistentTileSchedulerILi256ELi128ELb0ELb1ELb1EEEEEEEEEvNT_6ParamsE,"a",@progbits
	.sectionflags	@""
	.align	4
.nv.constant0._ZN7cutlass13device_kernelIN5flash11enable_sm90INS1_16FlashAttnFwdSm90INS1_25CollectiveMainloopFwdSm90ILi2EN4cute5tupleIJNS5_1CILi1EEES8_S8_EEENS6_IJNS7_ILi128EEENS7_ILi96EEENS7_ILi192EEEEEELi128ENS_10bfloat16_tEfNS_4arch4Sm90ELb1ELb0ELb1ELb0ELb1ELb0ELb0ELb1ELb1ELb1ELb0ELb0EEENS1_21CollectiveEpilogueFwdINS6_IJSA_SA_SB_EEES9_SE_SG_Li256ELb0ELb1ELb0ELb0EEENS1_30DynamicPersistentTileSchedulerILi256ELi128ELb0ELb1ELb1EEEEEEEEEvNT_6ParamsE:
	.zero		3328


//--------------------- .nv.constant0._ZN7cutlass13device_kernelIN5flash11enable_sm90INS1_16FlashAttnFwdSm90INS1_25CollectiveMainloopFwdSm90ILi2EN4cute5tupleIJNS5_1CILi1EEES8_S8_EEENS6_IJNS7_ILi128EEENS7_ILi96EEENS7_ILi192EEEEEELi128ENS_10bfloat16_tEfNS_4arch4Sm90ELb1ELb0ELb1ELb1ELb1ELb0ELb0ELb1ELb1ELb1ELb0ELb0EEENS1_21CollectiveEpilogueFwdINS6_IJSA_SA_SB_EEES9_SE_SG_Li256ELb1ELb1ELb0ELb0EEENS1_36VarlenDynamicPersistentTileSchedulerILi128ELi96ELi256ELi128ELb0ELb1ELb1ELb1ELb1ELb1EEEEEEEEEvNT_6ParamsE --------------------------
	.section	.nv.constant0._ZN7cutlass13device_kernelIN5flash11enable_sm90INS1_16FlashAttnFwdSm90INS1_25CollectiveMainloopFwdSm90ILi2EN4cute5tupleIJNS5_1CILi1EEES8_S8_EEENS6_IJNS7_ILi128EEENS7_ILi96EEENS7_ILi192EEEEEELi128ENS_10bfloat16_tEfNS_4arch4Sm90ELb1ELb0ELb1ELb1ELb1ELb0ELb0ELb1ELb1ELb1ELb0ELb0EEENS1_21CollectiveEpilogueFwdINS6_IJSA_SA_SB_EEES9_SE_SG_Li256ELb1ELb1ELb0ELb0EEENS1_36VarlenDynamicPersistentTileSchedulerILi128ELi96ELi256ELi128ELb0ELb1ELb1ELb1ELb1ELb1EEEEEEEEEvNT_6ParamsE,"a",@progbits
	.sectionflags	@""
	.align	4
.nv.constant0._ZN7cutlass13device_kernelIN5flash11enable_sm90INS1_16FlashAttnFwdSm90INS1_25CollectiveMainloopFwdSm90ILi2EN4cute5tupleIJNS5_1CILi1EEES8_S8_EEENS6_IJNS7_ILi128EEENS7_ILi96EEENS7_ILi192EEEEEELi128ENS_10bfloat16_tEfNS_4arch4Sm90ELb1ELb0ELb1ELb1ELb1ELb0ELb0ELb1ELb1ELb1ELb0ELb0EEENS1_21CollectiveEpilogueFwdINS6_IJSA_SA_SB_EEES9_SE_SG_Li256ELb1ELb1ELb0ELb0EEENS1_36VarlenDynamicPersistentTileSchedulerILi128ELi96ELi256ELi128ELb0ELb1ELb1ELb1ELb1ELb1EEEEEEEEEvNT_6ParamsE:
	.zero		3328


//--------------------- .nv.constant0._ZN7cutlass13device_kernelIN5flash11enable_sm90INS1_16FlashAttnFwdSm90INS1_25CollectiveMainloopFwdSm90ILi2EN4cute5tupleIJNS5_1CILi1EEES8_S8_EEENS6_IJNS7_ILi128EEENS7_ILi96EEENS7_ILi192EEEEEELi128ENS_10bfloat16_tEfNS_4arch4Sm90ELb1ELb0ELb1ELb1ELb1ELb1ELb0ELb1ELb1ELb1ELb0ELb0EEENS1_21CollectiveEpilogueFwdINS6_IJSA_SA_SB_EEES9_SE_SG_Li256ELb1ELb1ELb0ELb0EEENS1_36VarlenDynamicPersistentTileSchedulerILi128ELi96ELi256ELi128ELb0ELb1ELb1ELb1ELb1ELb1EEEEEEEEEvNT_6ParamsE --------------------------
	.section	.nv.constant0._ZN7cutlass13device_kernelIN5flash11enable_sm90INS1_16FlashAttnFwdSm90INS1_25CollectiveMainloopFwdSm90ILi2EN4cute5tupleIJNS5_1CILi1EEES8_S8_EEENS6_IJNS7_ILi128EEENS7_ILi96EEENS7_ILi192EEEEEELi128ENS_10bfloat16_tEfNS_4arch4Sm90ELb1ELb0ELb1ELb1ELb1ELb1ELb0ELb1ELb1ELb1ELb0ELb0EEENS1_21CollectiveEpilogueFwdINS6_IJSA_SA_SB_EEES9_SE_SG_Li256ELb1ELb1ELb0ELb0EEENS1_36VarlenDynamicPersistentTileSchedulerILi128ELi96ELi256ELi128ELb0ELb1ELb1ELb1ELb1ELb1EEEEEEEEEvNT_6ParamsE,"a",@progbits
	.sectionflags	@""
	.align	4
.nv.constant0._ZN7cutlass13device_kernelIN5flash11enable_sm90INS1_16FlashAttnFwdSm90INS1_25CollectiveMainloopFwdSm90ILi2EN4cute5tupleIJNS5_1CILi1EEES8_S8_EEENS6_IJNS7_ILi128EEENS7_ILi96EEENS7_ILi192EEEEEELi128ENS_10bfloat16_tEfNS_4arch4Sm90ELb1ELb0ELb1ELb1ELb1ELb1ELb0ELb1ELb1ELb1ELb0ELb0EEENS1_21CollectiveEpilogueFwdINS6_IJSA_SA_SB_EEES9_SE_SG_Li256ELb1ELb1ELb0ELb0EEENS1_36VarlenDynamicPersistentTileSchedulerILi128ELi96ELi256ELi128ELb0ELb1ELb1ELb1ELb1ELb1EEEEEEEEEvNT_6ParamsE:
	.zero		3328


//--------------------- SYMBOLS --------------------------

	.type		.nv.reservedSmem.offset0,@object
	.size		.nv.reservedSmem.offset0,0x4
	.type		__assertfail,@function
